	.target	sm_90a

	.elftype	@"ET_EXEC"


//--------------------- .note.nv.tkinfo           --------------------------
	.section	.note.nv.tkinfo,"",@"SHT_NOTE"
	.sectionflags	@"SHF_NOTE_NV_TKINFO"
	.tkinfo
        /*0018*/ 	.word	0x00000002
        /*0030*/ 	.string	""
        /*0030*/ 	.string	"ptxas"
        /*0030*/ 	.string	"Cuda compilation tools, release 13.0, V13.0.88"
        /*0030*/ 	.string	"Build cuda_13.0.r13.0/compiler.36424714_0"
        /*0030*/ 	.string	"-arch sm_90a -m 64 "



//--------------------- .note.nv.cuinfo           --------------------------
	.section	.note.nv.cuinfo,"",@"SHT_NOTE"
	.sectionflags	@"SHF_NOTE_NV_CUINFO"
        /*0018*/ 	.short	0x0002
        /*001a*/ 	.short	0x005a
        /*001c*/ 	.short	0x0082
	.zero		2


//--------------------- .nv.info                  --------------------------
	.section	.nv.info,"",@"SHT_CUDA_INFO"
	.align	4


	//----- nvinfo : EIATTR_REGCOUNT
	.align		4
        /*0000*/ 	.byte	0x04, 0x2f
        /*0002*/ 	.short	(.L_45 - .L_44)
	.align		4
.L_44:
        /*0004*/ 	.word	index@(_ZN2at6native29vectorized_elementwise_kernelILi8EZZZNS0_61_GLOBAL__N__132982cb_23_ActivationSiluKernel_cu_1520ed90_292411silu_kernelERNS_18TensorIteratorBaseEENKUlvE_clEvENKUlvE_clEvEUldE_St5arrayIPcLm2EEEEviT0_T1_)
        /*0008*/ 	.word	0x0000002e


	//----- nvinfo : EIATTR_FRAME_SIZE
	.align		4
.L_45:
        /*000c*/ 	.byte	0x04, 0x11
        /*000e*/ 	.short	(.L_47 - .L_46)
	.align		4
.L_46:
        /*0010*/ 	.word	index@($__internal_27_$__cuda_sm20_div_rn_f64_full)
        /*0014*/ 	.word	0x00000000


	//----- nvinfo : EIATTR_FRAME_SIZE
	.align		4
.L_47:
        /*0018*/ 	.byte	0x04, 0x11
        /*001a*/ 	.short	(.L_49 - .L_48)
	.align		4
.L_48:
        /*001c*/ 	.word	index@(_ZN2at6native29vectorized_elementwise_kernelILi8EZZZNS0_61_GLOBAL__N__132982cb_23_ActivationSiluKernel_cu_1520ed90_292411silu_kernelERNS_18TensorIteratorBaseEENKUlvE_clEvENKUlvE_clEvEUldE_St5arrayIPcLm2EEEEviT0_T1_)
        /*0020*/ 	.word	0x00000000


	//----- nvinfo : EIATTR_REGCOUNT
	.align		4
.L_49:
        /*0024*/ 	.byte	0x04, 0x2f
        /*0026*/ 	.short	(.L_51 - .L_50)
	.align		4
.L_50:
        /*0028*/ 	.word	index@(_ZN2at6native29vectorized_elementwise_kernelILi4EZZZNS0_61_GLOBAL__N__132982cb_23_ActivationSiluKernel_cu_1520ed90_292411silu_kernelERNS_18TensorIteratorBaseEENKUlvE_clEvENKUlvE_clEvEUldE_St5arrayIPcLm2EEEEviT0_T1_)
        /*002c*/ 	.word	0x0000002e


	//----- nvinfo : EIATTR_FRAME_SIZE
	.align		4
.L_51:
        /*0030*/ 	.byte	0x04, 0x11
        /*0032*/ 	.short	(.L_53 - .L_52)
	.align		4
.L_52:
        /*0034*/ 	.word	index@($__internal_26_$__cuda_sm20_div_rn_f64_full)
        /*0038*/ 	.word	0x00000000


	//----- nvinfo : EIATTR_FRAME_SIZE
	.align		4
.L_53:
        /*003c*/ 	.byte	0x04, 0x11
        /*003e*/ 	.short	(.L_55 - .L_54)
	.align		4
.L_54:
        /*0040*/ 	.word	index@(_ZN2at6native29vectorized_elementwise_kernelILi4EZZZNS0_61_GLOBAL__N__132982cb_23_ActivationSiluKernel_cu_1520ed90_292411silu_kernelERNS_18TensorIteratorBaseEENKUlvE_clEvENKUlvE_clEvEUldE_St5arrayIPcLm2EEEEviT0_T1_)
        /*0044*/ 	.word	0x00000000


	//----- nvinfo : EIATTR_REGCOUNT
	.align		4
.L_55:
        /*0048*/ 	.byte	0x04, 0x2f
        /*004a*/ 	.short	(.L_57 - .L_56)
	.align		4
.L_56:
        /*004c*/ 	.word	index@(_ZN2at6native29vectorized_elementwise_kernelILi2EZZZNS0_61_GLOBAL__N__132982cb_23_ActivationSiluKernel_cu_1520ed90_292411silu_kernelERNS_18TensorIteratorBaseEENKUlvE_clEvENKUlvE_clEvEUldE_St5arrayIPcLm2EEEEviT0_T1_)
        /*0050*/ 	.word	0x0000002e


	//----- nvinfo : EIATTR_FRAME_SIZE
	.align		4
.L_57:
        /*0054*/ 	.byte	0x04, 0x11
        /*0056*/ 	.short	(.L_59 - .L_58)
	.align		4
.L_58:
        /*0058*/ 	.word	index@($__internal_25_$__cuda_sm20_div_rn_f64_full)
        /*005c*/ 	.word	0x00000000


	//----- nvinfo : EIATTR_FRAME_SIZE
	.align		4
.L_59:
        /*0060*/ 	.byte	0x04, 0x11
        /*0062*/ 	.short	(.L_61 - .L_60)
	.align		4
.L_60:
        /*0064*/ 	.word	index@(_ZN2at6native29vectorized_elementwise_kernelILi2EZZZNS0_61_GLOBAL__N__132982cb_23_ActivationSiluKernel_cu_1520ed90_292411silu_kernelERNS_18TensorIteratorBaseEENKUlvE_clEvENKUlvE_clEvEUldE_St5arrayIPcLm2EEEEviT0_T1_)
        /*0068*/ 	.word	0x00000000


	//----- nvinfo : EIATTR_REGCOUNT
	.align		4
.L_61:
        /*006c*/ 	.byte	0x04, 0x2f
        /*006e*/ 	.short	(.L_63 - .L_62)
	.align		4
.L_62:
        /*0070*/ 	.word	index@(_ZN2at6native27unrolled_elementwise_kernelIZZZNS0_61_GLOBAL__N__132982cb_23_ActivationSiluKernel_cu_1520ed90_292411silu_kernelERNS_18TensorIteratorBaseEENKUlvE_clEvENKUlvE_clEvEUldE_St5arrayIPcLm2EELi4E23TrivialOffsetCalculatorILi1EjESC_NS0_6memory15LoadWithoutCastENSD_16StoreWithoutCastEEEviT_T0_T2_T3_T4_T5_)
        /*0074*/ 	.word	0x00000024


	//----- nvinfo : EIATTR_FRAME_SIZE
	.align		4
.L_63:
        /*0078*/ 	.byte	0x04, 0x11
        /*007a*/ 	.short	(.L_65 - .L_64)
	.align		4
.L_64:
        /*007c*/ 	.word	index@($__internal_24_$__cuda_sm20_div_rn_f64_full)
        /*0080*/ 	.word	0x00000000


	//----- nvinfo : EIATTR_FRAME_SIZE
	.align		4
.L_65:
        /*0084*/ 	.byte	0x04, 0x11
        /*0086*/ 	.short	(.L_67 - .L_66)
	.align		4
.L_66:
        /*0088*/ 	.word	index@(_ZN2at6native27unrolled_elementwise_kernelIZZZNS0_61_GLOBAL__N__132982cb_23_ActivationSiluKernel_cu_1520ed90_292411silu_kernelERNS_18TensorIteratorBaseEENKUlvE_clEvENKUlvE_clEvEUldE_St5arrayIPcLm2EELi4E23TrivialOffsetCalculatorILi1EjESC_NS0_6memory15LoadWithoutCastENSD_16StoreWithoutCastEEEviT_T0_T2_T3_T4_T5_)
        /*008c*/ 	.word	0x00000000


	//----- nvinfo : EIATTR_REGCOUNT
	.align		4
.L_67:
        /*0090*/ 	.byte	0x04, 0x2f
        /*0092*/ 	.short	(.L_69 - .L_68)
	.align		4
.L_68:
        /*0094*/ 	.word	index@(_ZN2at6native18elementwise_kernelILi128ELi2EZNS0_22gpu_kernel_impl_nocastIZZZNS0_61_GLOBAL__N__132982cb_23_ActivationSiluKernel_cu_1520ed90_292411silu_kernelERNS_18TensorIteratorBaseEENKUlvE_clEvENKUlvE_clEvEUldE_EEvS5_RKT_EUliE_EEviT1_)
        /*0098*/ 	.word	0x0000001c


	//----- nvinfo : EIATTR_FRAME_SIZE
	.align		4
.L_69:
        /*009c*/ 	.byte	0x04, 0x11
        /*009e*/ 	.short	(.L_71 - .L_70)
	.align		4
.L_70:
        /*00a0*/ 	.word	index@($__internal_23_$__cuda_sm20_div_rn_f64_full)
        /*00a4*/ 	.word	0x00000000


	//----- nvinfo : EIATTR_FRAME_SIZE
	.align		4
.L_71:
        /*00a8*/ 	.byte	0x04, 0x11
        /*00aa*/ 	.short	(.L_73 - .L_72)
	.align		4
.L_72:
        /*00ac*/ 	.word	index@(_ZN2at6native18elementwise_kernelILi128ELi2EZNS0_22gpu_kernel_impl_nocastIZZZNS0_61_GLOBAL__N__132982cb_23_ActivationSiluKernel_cu_1520ed90_292411silu_kernelERNS_18TensorIteratorBaseEENKUlvE_clEvENKUlvE_clEvEUldE_EEvS5_RKT_EUliE_EEviT1_)
        /*00b0*/ 	.word	0x00000000


	//----- nvinfo : EIATTR_REGCOUNT
	.align		4
.L_73:
        /*00b4*/ 	.byte	0x04, 0x2f
        /*00b6*/ 	.short	(.L_75 - .L_74)
	.align		4
.L_74:
        /*00b8*/ 	.word	index@(_ZN2at6native27unrolled_elementwise_kernelIZZZNS0_61_GLOBAL__N__132982cb_23_ActivationSiluKernel_cu_1520ed90_292411silu_kernelERNS_18TensorIteratorBaseEENKUlvE_clEvENKUlvE_clEvEUldE_St5arrayIPcLm2EELi4E23TrivialOffsetCalculatorILi1EjESC_NS0_6memory12LoadWithCastILi1EEENSD_13StoreWithCastILi1EEEEEviT_T0_T2_T3_T4_T5_)
        /*00bc*/ 	.word	0x00000024


	//----- nvinfo : EIATTR_FRAME_SIZE
	.align		4
.L_75:
        /*00c0*/ 	.byte	0x04, 0x11
        /*00c2*/ 	.short	(.L_77 - .L_76)
	.align		4
.L_76:
        /*00c4*/ 	.word	index@($__internal_22_$__cuda_sm20_div_rn_f64_full)
        /*00c8*/ 	.word	0x00000000


	//----- nvinfo : EIATTR_FRAME_SIZE
	.align		4
.L_77:
        /*00cc*/ 	.byte	0x04, 0x11
        /*00ce*/ 	.short	(.L_79 - .L_78)
	.align		4
.L_78:
        /*00d0*/ 	.word	index@(_ZN2at6native27unrolled_elementwise_kernelIZZZNS0_61_GLOBAL__N__132982cb_23_ActivationSiluKernel_cu_1520ed90_292411silu_kernelERNS_18TensorIteratorBaseEENKUlvE_clEvENKUlvE_clEvEUldE_St5arrayIPcLm2EELi4E23TrivialOffsetCalculatorILi1EjESC_NS0_6memory12LoadWithCastILi1EEENSD_13StoreWithCastILi1EEEEEviT_T0_T2_T3_T4_T5_)
        /*00d4*/ 	.word	0x00000000


	//----- nvinfo : EIATTR_REGCOUNT
	.align		4
.L_79:
        /*00d8*/ 	.byte	0x04, 0x2f
        /*00da*/ 	.short	(.L_81 - .L_80)
	.align		4
.L_80:
        /*00dc*/ 	.word	index@(_ZN2at6native18elementwise_kernelILi128ELi4EZNS0_15gpu_kernel_implIZZZNS0_61_GLOBAL__N__132982cb_23_ActivationSiluKernel_cu_1520ed90_292411silu_kernelERNS_18TensorIteratorBaseEENKUlvE_clEvENKUlvE_clEvEUldE_EEvS5_RKT_EUliE_EEviT1_)
        /*00e0*/ 	.word	0x0000001e


	//----- nvinfo : EIATTR_FRAME_SIZE
	.align		4
.L_81:
        /*00e4*/ 	.byte	0x04, 0x11
        /*00e6*/ 	.short	(.L_83 - .L_82)
	.align		4
.L_82:
        /*00e8*/ 	.word	index@($__internal_21_$__cuda_sm20_div_rn_f64_full)
        /*00ec*/ 	.word	0x00000000


	//----- nvinfo : EIATTR_FRAME_SIZE
	.align		4
.L_83:
        /*00f0*/ 	.byte	0x04, 0x11
        /*00f2*/ 	.short	(.L_85 - .L_84)
	.align		4
.L_84:
        /*00f4*/ 	.word	index@(_ZN2at6native18elementwise_kernelILi128ELi4EZNS0_15gpu_kernel_implIZZZNS0_61_GLOBAL__N__132982cb_23_ActivationSiluKernel_cu_1520ed90_292411silu_kernelERNS_18TensorIteratorBaseEENKUlvE_clEvENKUlvE_clEvEUldE_EEvS5_RKT_EUliE_EEviT1_)
        /*00f8*/ 	.word	0x00000000


	//----- nvinfo : EIATTR_REGCOUNT
	.align		4
.L_85:
        /*00fc*/ 	.byte	0x04, 0x2f
        /*00fe*/ 	.short	(.L_87 - .L_86)
	.align		4
.L_86:
        /*0100*/ 	.word	index@(_ZN2at6native29vectorized_elementwise_kernelILi8EZZZNS0_61_GLOBAL__N__132982cb_23_ActivationSiluKernel_cu_1520ed90_292411silu_kernelERNS_18TensorIteratorBaseEENKUlvE_clEvENKUlvE0_clEvEUlfE_St5arrayIPcLm2EEEEviT0_T1_)
        /*0104*/ 	.word	0x00000020


	//----- nvinfo : EIATTR_FRAME_SIZE
	.align		4
.L_87:
        /*0108*/ 	.byte	0x04, 0x11
        /*010a*/ 	.short	(.L_89 - .L_88)
	.align		4
.L_88:
        /*010c*/ 	.word	index@(_ZN2at6native29vectorized_elementwise_kernelILi8EZZZNS0_61_GLOBAL__N__132982cb_23_ActivationSiluKernel_cu_1520ed90_292411silu_kernelERNS_18TensorIteratorBaseEENKUlvE_clEvENKUlvE0_clEvEUlfE_St5arrayIPcLm2EEEEviT0_T1_)
        /*0110*/ 	.word	0x00000000


	//----- nvinfo : EIATTR_REGCOUNT
	.align		4
.L_89:
        /*0114*/ 	.byte	0x04, 0x2f
        /*0116*/ 	.short	(.L_91 - .L_90)
	.align		4
.L_90:
        /*0118*/ 	.word	index@(_ZN2at6native29vectorized_elementwise_kernelILi4EZZZNS0_61_GLOBAL__N__132982cb_23_ActivationSiluKernel_cu_1520ed90_292411silu_kernelERNS_18TensorIteratorBaseEENKUlvE_clEvENKUlvE0_clEvEUlfE_St5arrayIPcLm2EEEEviT0_T1_)
        /*011c*/ 	.word	0x00000020


	//----- nvinfo : EIATTR_FRAME_SIZE
	.align		4
.L_91:
        /*0120*/ 	.byte	0x04, 0x11
        /*0122*/ 	.short	(.L_93 - .L_92)
	.align		4
.L_92:
        /*0124*/ 	.word	index@(_ZN2at6native29vectorized_elementwise_kernelILi4EZZZNS0_61_GLOBAL__N__132982cb_23_ActivationSiluKernel_cu_1520ed90_292411silu_kernelERNS_18TensorIteratorBaseEENKUlvE_clEvENKUlvE0_clEvEUlfE_St5arrayIPcLm2EEEEviT0_T1_)
        /*0128*/ 	.word	0x00000000


	//----- nvinfo : EIATTR_REGCOUNT
	.align		4
.L_93:
        /*012c*/ 	.byte	0x04, 0x2f
        /*012e*/ 	.short	(.L_95 - .L_94)
	.align		4
.L_94:
        /*0130*/ 	.word	index@(_ZN2at6native29vectorized_elementwise_kernelILi2EZZZNS0_61_GLOBAL__N__132982cb_23_ActivationSiluKernel_cu_1520ed90_292411silu_kernelERNS_18TensorIteratorBaseEENKUlvE_clEvENKUlvE0_clEvEUlfE_St5arrayIPcLm2EEEEviT0_T1_)
        /*0134*/ 	.word	0x00000020


	//----- nvinfo : EIATTR_FRAME_SIZE
	.align		4
.L_95:
        /*0138*/ 	.byte	0x04, 0x11
        /*013a*/ 	.short	(.L_97 - .L_96)
	.align		4
.L_96:
        /*013c*/ 	.word	index@(_ZN2at6native29vectorized_elementwise_kernelILi2EZZZNS0_61_GLOBAL__N__132982cb_23_ActivationSiluKernel_cu_1520ed90_292411silu_kernelERNS_18TensorIteratorBaseEENKUlvE_clEvENKUlvE0_clEvEUlfE_St5arrayIPcLm2EEEEviT0_T1_)
        /*0140*/ 	.word	0x00000000


	//----- nvinfo : EIATTR_REGCOUNT
	.align		4
.L_97:
        /*0144*/ 	.byte	0x04, 0x2f
        /*0146*/ 	.short	(.L_99 - .L_98)
	.align		4
.L_98:
        /*0148*/ 	.word	index@(_ZN2at6native27unrolled_elementwise_kernelIZZZNS0_61_GLOBAL__N__132982cb_23_ActivationSiluKernel_cu_1520ed90_292411silu_kernelERNS_18TensorIteratorBaseEENKUlvE_clEvENKUlvE0_clEvEUlfE_St5arrayIPcLm2EELi4E23TrivialOffsetCalculatorILi1EjESC_NS0_6memory15LoadWithoutCastENSD_16StoreWithoutCastEEEviT_T0_T2_T3_T4_T5_)
        /*014c*/ 	.word	0x0000001a


	//----- nvinfo : EIATTR_FRAME_SIZE
	.align		4
.L_99:
        /*0150*/ 	.byte	0x04, 0x11
        /*0152*/ 	.short	(.L_101 - .L_100)
	.align		4
.L_100:
        /*0154*/ 	.word	index@(_ZN2at6native27unrolled_elementwise_kernelIZZZNS0_61_GLOBAL__N__132982cb_23_ActivationSiluKernel_cu_1520ed90_292411silu_kernelERNS_18TensorIteratorBaseEENKUlvE_clEvENKUlvE0_clEvEUlfE_St5arrayIPcLm2EELi4E23TrivialOffsetCalculatorILi1EjESC_NS0_6memory15LoadWithoutCastENSD_16StoreWithoutCastEEEviT_T0_T2_T3_T4_T5_)
        /*0158*/ 	.word	0x00000000


	//----- nvinfo : EIATTR_REGCOUNT
	.align		4
.L_101:
        /*015c*/ 	.byte	0x04, 0x2f
        /*015e*/ 	.short	(.L_103 - .L_102)
	.align		4
.L_102:
        /*0160*/ 	.word	index@(_ZN2at6native18elementwise_kernelILi128ELi2EZNS0_22gpu_kernel_impl_nocastIZZZNS0_61_GLOBAL__N__132982cb_23_ActivationSiluKernel_cu_1520ed90_292411silu_kernelERNS_18TensorIteratorBaseEENKUlvE_clEvENKUlvE0_clEvEUlfE_EEvS5_RKT_EUliE_EEviT1_)
        /*0164*/ 	.word	0x00000012


	//----- nvinfo : EIATTR_FRAME_SIZE
	.align		4
.L_103:
        /*0168*/ 	.byte	0x04, 0x11
        /*016a*/ 	.short	(.L_105 - .L_104)
	.align		4
.L_104:
        /*016c*/ 	.word	index@(_ZN2at6native18elementwise_kernelILi128ELi2EZNS0_22gpu_kernel_impl_nocastIZZZNS0_61_GLOBAL__N__132982cb_23_ActivationSiluKernel_cu_1520ed90_292411silu_kernelERNS_18TensorIteratorBaseEENKUlvE_clEvENKUlvE0_clEvEUlfE_EEvS5_RKT_EUliE_EEviT1_)
        /*0170*/ 	.word	0x00000000


	//----- nvinfo : EIATTR_REGCOUNT
	.align		4
.L_105:
        /*0174*/ 	.byte	0x04, 0x2f
        /*0176*/ 	.short	(.L_107 - .L_106)
	.align		4
.L_106:
        /*0178*/ 	.word	index@(_ZN2at6native27unrolled_elementwise_kernelIZZZNS0_61_GLOBAL__N__132982cb_23_ActivationSiluKernel_cu_1520ed90_292411silu_kernelERNS_18TensorIteratorBaseEENKUlvE_clEvENKUlvE0_clEvEUlfE_St5arrayIPcLm2EELi4E23TrivialOffsetCalculatorILi1EjESC_NS0_6memory12LoadWithCastILi1EEENSD_13StoreWithCastILi1EEEEEviT_T0_T2_T3_T4_T5_)
        /*017c*/ 	.word	0x0000001d


	//----- nvinfo : EIATTR_FRAME_SIZE
	.align		4
.L_107:
        /*0180*/ 	.byte	0x04, 0x11
        /*0182*/ 	.short	(.L_109 - .L_108)
	.align		4
.L_108:
        /*0184*/ 	.word	index@(_ZN2at6native27unrolled_elementwise_kernelIZZZNS0_61_GLOBAL__N__132982cb_23_ActivationSiluKernel_cu_1520ed90_292411silu_kernelERNS_18TensorIteratorBaseEENKUlvE_clEvENKUlvE0_clEvEUlfE_St5arrayIPcLm2EELi4E23TrivialOffsetCalculatorILi1EjESC_NS0_6memory12LoadWithCastILi1EEENSD_13StoreWithCastILi1EEEEEviT_T0_T2_T3_T4_T5_)
        /*0188*/ 	.word	0x00000000


	//----- nvinfo : EIATTR_REGCOUNT
	.align		4
.L_109:
        /*018c*/ 	.byte	0x04, 0x2f
        /*018e*/ 	.short	(.L_111 - .L_110)
	.align		4
.L_110:
        /*0190*/ 	.word	index@(_ZN2at6native18elementwise_kernelILi128ELi4EZNS0_15gpu_kernel_implIZZZNS0_61_GLOBAL__N__132982cb_23_ActivationSiluKernel_cu_1520ed90_292411silu_kernelERNS_18TensorIteratorBaseEENKUlvE_clEvENKUlvE0_clEvEUlfE_EEvS5_RKT_EUliE_EEviT1_)
        /*0194*/ 	.word	0x0000001a


	//----- nvinfo : EIATTR_FRAME_SIZE
	.align		4
.L_111:
        /*0198*/ 	.byte	0x04, 0x11
        /*019a*/ 	.short	(.L_113 - .L_112)
	.align		4
.L_112:
        /*019c*/ 	.word	index@(_ZN2at6native18elementwise_kernelILi128ELi4EZNS0_15gpu_kernel_implIZZZNS0_61_GLOBAL__N__132982cb_23_ActivationSiluKernel_cu_1520ed90_292411silu_kernelERNS_18TensorIteratorBaseEENKUlvE_clEvENKUlvE0_clEvEUlfE_EEvS5_RKT_EUliE_EEviT1_)
        /*01a0*/ 	.word	0x00000000


	//----- nvinfo : EIATTR_REGCOUNT
	.align		4
.L_113:
        /*01a4*/ 	.byte	0x04, 0x2f
        /*01a6*/ 	.short	(.L_115 - .L_114)
	.align		4
.L_114:
        /*01a8*/ 	.word	index@(_ZN2at6native29vectorized_elementwise_kernelILi8EZZZNS0_61_GLOBAL__N__132982cb_23_ActivationSiluKernel_cu_1520ed90_292411silu_kernelERNS_18TensorIteratorBaseEENKUlvE_clEvENKUlvE1_clEvEUlN3c107complexIdEEE_St5arrayIPcLm2EEEEviT0_T1_)
        /*01ac*/ 	.word	0x0000004a


	//----- nvinfo : EIATTR_FRAME_SIZE
	.align		4
.L_115:
        /*01b0*/ 	.byte	0x04, 0x11
        /*01b2*/ 	.short	(.L_117 - .L_116)
	.align		4
.L_116:
        /*01b4*/ 	.word	index@($_ZN2at6native29vectorized_elementwise_kernelILi8EZZZNS0_61_GLOBAL__N__132982cb_23_ActivationSiluKernel_cu_1520ed90_292411silu_kernelERNS_18TensorIteratorBaseEENKUlvE_clEvENKUlvE1_clEvEUlN3c107complexIdEEE_St5arrayIPcLm2EEEEviT0_T1_$__internal_trig_reduction_slowpathd)
        /*01b8*/ 	.word	0x00000028


	//----- nvinfo : EIATTR_FRAME_SIZE
	.align		4
.L_117:
        /*01bc*/ 	.byte	0x04, 0x11
        /*01be*/ 	.short	(.L_119 - .L_118)
	.align		4
.L_118:
        /*01c0*/ 	.word	index@($__internal_20_$__cuda_sm20_div_rn_f64_full)
        /*01c4*/ 	.word	0x00000028


	//----- nvinfo : EIATTR_FRAME_SIZE
	.align		4
.L_119:
        /*01c8*/ 	.byte	0x04, 0x11
        /*01ca*/ 	.short	(.L_121 - .L_120)
	.align		4
.L_120:
        /*01cc*/ 	.word	index@($__internal_19_$__cuda_sm20_dblrcp_rn_slowpath_v3)
        /*01d0*/ 	.word	0x00000028


	//----- nvinfo : EIATTR_FRAME_SIZE
	.align		4
.L_121:
        /*01d4*/ 	.byte	0x04, 0x11
        /*01d6*/ 	.short	(.L_123 - .L_122)
	.align		4
.L_122:
        /*01d8*/ 	.word	index@(_ZN2at6native29vectorized_elementwise_kernelILi8EZZZNS0_61_GLOBAL__N__132982cb_23_ActivationSiluKernel_cu_1520ed90_292411silu_kernelERNS_18TensorIteratorBaseEENKUlvE_clEvENKUlvE1_clEvEUlN3c107complexIdEEE_St5arrayIPcLm2EEEEviT0_T1_)
        /*01dc*/ 	.word	0x00000028


	//----- nvinfo : EIATTR_REGCOUNT
	.align		4
.L_123:
        /*01e0*/ 	.byte	0x04, 0x2f
        /*01e2*/ 	.short	(.L_125 - .L_124)
	.align		4
.L_124:
        /*01e4*/ 	.word	index@(_ZN2at6native29vectorized_elementwise_kernelILi4EZZZNS0_61_GLOBAL__N__132982cb_23_ActivationSiluKernel_cu_1520ed90_292411silu_kernelERNS_18TensorIteratorBaseEENKUlvE_clEvENKUlvE1_clEvEUlN3c107complexIdEEE_St5arrayIPcLm2EEEEviT0_T1_)
        /*01e8*/ 	.word	0x0000004a


	//----- nvinfo : EIATTR_FRAME_SIZE
	.align		4
.L_125:
        /*01ec*/ 	.byte	0x04, 0x11
        /*01ee*/ 	.short	(.L_127 - .L_126)
	.align		4
.L_126:
        /*01f0*/ 	.word	index@($_ZN2at6native29vectorized_elementwise_kernelILi4EZZZNS0_61_GLOBAL__N__132982cb_23_ActivationSiluKernel_cu_1520ed90_292411silu_kernelERNS_18TensorIteratorBaseEENKUlvE_clEvENKUlvE1_clEvEUlN3c107complexIdEEE_St5arrayIPcLm2EEEEviT0_T1_$__internal_trig_reduction_slowpathd)
        /*01f4*/ 	.word	0x00000028


	//----- nvinfo : EIATTR_FRAME_SIZE
	.align		4
.L_127:
        /*01f8*/ 	.byte	0x04, 0x11
        /*01fa*/ 	.short	(.L_129 - .L_128)
	.align		4
.L_128:
        /*01fc*/ 	.word	index@($__internal_18_$__cuda_sm20_div_rn_f64_full)
        /*0200*/ 	.word	0x00000028


	//----- nvinfo : EIATTR_FRAME_SIZE
	.align		4
.L_129:
        /*0204*/ 	.byte	0x04, 0x11
        /*0206*/ 	.short	(.L_131 - .L_130)
	.align		4
.L_130:
        /*0208*/ 	.word	index@($__internal_17_$__cuda_sm20_dblrcp_rn_slowpath_v3)
        /*020c*/ 	.word	0x00000028


	//----- nvinfo : EIATTR_FRAME_SIZE
	.align		4
.L_131:
        /*0210*/ 	.byte	0x04, 0x11
        /*0212*/ 	.short	(.L_133 - .L_132)
	.align		4
.L_132:
        /*0214*/ 	.word	index@(_ZN2at6native29vectorized_elementwise_kernelILi4EZZZNS0_61_GLOBAL__N__132982cb_23_ActivationSiluKernel_cu_1520ed90_292411silu_kernelERNS_18TensorIteratorBaseEENKUlvE_clEvENKUlvE1_clEvEUlN3c107complexIdEEE_St5arrayIPcLm2EEEEviT0_T1_)
        /*0218*/ 	.word	0x00000028


	//----- nvinfo : EIATTR_REGCOUNT
	.align		4
.L_133:
        /*021c*/ 	.byte	0x04, 0x2f
        /*021e*/ 	.short	(.L_135 - .L_134)
	.align		4
.L_134:
        /*0220*/ 	.word	index@(_ZN2at6native29vectorized_elementwise_kernelILi2EZZZNS0_61_GLOBAL__N__132982cb_23_ActivationSiluKernel_cu_1520ed90_292411silu_kernelERNS_18TensorIteratorBaseEENKUlvE_clEvENKUlvE1_clEvEUlN3c107complexIdEEE_St5arrayIPcLm2EEEEviT0_T1_)
        /*0224*/ 	.word	0x0000004a


	//----- nvinfo : EIATTR_FRAME_SIZE
	.align		4
.L_135:
        /*0228*/ 	.byte	0x04, 0x11
        /*022a*/ 	.short	(.L_137 - .L_136)
	.align		4
.L_136:
        /*022c*/ 	.word	index@($_ZN2at6native29vectorized_elementwise_kernelILi2EZZZNS0_61_GLOBAL__N__132982cb_23_ActivationSiluKernel_cu_1520ed90_292411silu_kernelERNS_18TensorIteratorBaseEENKUlvE_clEvENKUlvE1_clEvEUlN3c107complexIdEEE_St5arrayIPcLm2EEEEviT0_T1_$__internal_trig_reduction_slowpathd)
        /*0230*/ 	.word	0x00000028


	//----- nvinfo : EIATTR_FRAME_SIZE
	.align		4
.L_137:
        /*0234*/ 	.byte	0x04, 0x11
        /*0236*/ 	.short	(.L_139 - .L_138)
	.align		4
.L_138:
        /*0238*/ 	.word	index@($__internal_16_$__cuda_sm20_div_rn_f64_full)
        /*023c*/ 	.word	0x00000028


	//----- nvinfo : EIATTR_FRAME_SIZE
	.align		4
.L_139:
        /*0240*/ 	.byte	0x04, 0x11
        /*0242*/ 	.short	(.L_141 - .L_140)
	.align		4
.L_140:
        /*0244*/ 	.word	index@($__internal_15_$__cuda_sm20_dblrcp_rn_slowpath_v3)
        /*0248*/ 	.word	0x00000028


	//----- nvinfo : EIATTR_FRAME_SIZE
	.align		4
.L_141:
        /*024c*/ 	.byte	0x04, 0x11
        /*024e*/ 	.short	(.L_143 - .L_142)
	.align		4
.L_142:
        /*0250*/ 	.word	index@(_ZN2at6native29vectorized_elementwise_kernelILi2EZZZNS0_61_GLOBAL__N__132982cb_23_ActivationSiluKernel_cu_1520ed90_292411silu_kernelERNS_18TensorIteratorBaseEENKUlvE_clEvENKUlvE1_clEvEUlN3c107complexIdEEE_St5arrayIPcLm2EEEEviT0_T1_)
        /*0254*/ 	.word	0x00000028


	//----- nvinfo : EIATTR_REGCOUNT
	.align		4
.L_143:
        /*0258*/ 	.byte	0x04, 0x2f
        /*025a*/ 	.short	(.L_145 - .L_144)
	.align		4
.L_144:
        /*025c*/ 	.word	index@(_ZN2at6native27unrolled_elementwise_kernelIZZZNS0_61_GLOBAL__N__132982cb_23_ActivationSiluKernel_cu_1520ed90_292411silu_kernelERNS_18TensorIteratorBaseEENKUlvE_clEvENKUlvE1_clEvEUlN3c107complexIdEEE_St5arrayIPcLm2EELi4E23TrivialOffsetCalculatorILi1EjESF_NS0_6memory15LoadWithoutCastENSG_16StoreWithoutCastEEEviT_T0_T2_T3_T4_T5_)
        /*0260*/ 	.word	0x00000032


	//----- nvinfo : EIATTR_FRAME_SIZE
	.align		4
.L_145:
        /*0264*/ 	.byte	0x04, 0x11
        /*0266*/ 	.short	(.L_147 - .L_146)
	.align		4
.L_146:
        /*0268*/ 	.word	index@($_ZN2at6native27unrolled_elementwise_kernelIZZZNS0_61_GLOBAL__N__132982cb_23_ActivationSiluKernel_cu_1520ed90_292411silu_kernelERNS_18TensorIteratorBaseEENKUlvE_clEvENKUlvE1_clEvEUlN3c107complexIdEEE_St5arrayIPcLm2EELi4E23TrivialOffsetCalculatorILi1EjESF_NS0_6memory15LoadWithoutCastENSG_16StoreWithoutCastEEEviT_T0_T2_T3_T4_T5_$__internal_trig_reduction_slowpathd)
        /*026c*/ 	.word	0x00000028


	//----- nvinfo : EIATTR_FRAME_SIZE
	.align		4
.L_147:
        /*0270*/ 	.byte	0x04, 0x11
        /*0272*/ 	.short	(.L_149 - .L_148)
	.align		4
.L_148:
        /*0274*/ 	.word	index@($__internal_14_$__cuda_sm20_div_rn_f64_full)
        /*0278*/ 	.word	0x00000028


	//----- nvinfo : EIATTR_FRAME_SIZE
	.align		4
.L_149:
        /*027c*/ 	.byte	0x04, 0x11
        /*027e*/ 	.short	(.L_151 - .L_150)
	.align		4
.L_150:
        /*0280*/ 	.word	index@($__internal_13_$__cuda_sm20_dblrcp_rn_slowpath_v3)
        /*0284*/ 	.word	0x00000028


	//----- nvinfo : EIATTR_FRAME_SIZE
	.align		4
.L_151:
        /*0288*/ 	.byte	0x04, 0x11
        /*028a*/ 	.short	(.L_153 - .L_152)
	.align		4
.L_152:
        /*028c*/ 	.word	index@(_ZN2at6native27unrolled_elementwise_kernelIZZZNS0_61_GLOBAL__N__132982cb_23_ActivationSiluKernel_cu_1520ed90_292411silu_kernelERNS_18TensorIteratorBaseEENKUlvE_clEvENKUlvE1_clEvEUlN3c107complexIdEEE_St5arrayIPcLm2EELi4E23TrivialOffsetCalculatorILi1EjESF_NS0_6memory15LoadWithoutCastENSG_16StoreWithoutCastEEEviT_T0_T2_T3_T4_T5_)
        /*0290*/ 	.word	0x00000028


	//----- nvinfo : EIATTR_REGCOUNT
	.align		4
.L_153:
        /*0294*/ 	.byte	0x04, 0x2f
        /*0296*/ 	.short	(.L_155 - .L_154)
	.align		4
.L_154:
        /*0298*/ 	.word	index@(_ZN2at6native18elementwise_kernelILi128ELi2EZNS0_22gpu_kernel_impl_nocastIZZZNS0_61_GLOBAL__N__132982cb_23_ActivationSiluKernel_cu_1520ed90_292411silu_kernelERNS_18TensorIteratorBaseEENKUlvE_clEvENKUlvE1_clEvEUlN3c107complexIdEEE_EEvS5_RKT_EUliE_EEviT1_)
        /*029c*/ 	.word	0x00000024


	//----- nvinfo : EIATTR_FRAME_SIZE
	.align		4
.L_155:
        /*02a0*/ 	.byte	0x04, 0x11
        /*02a2*/ 	.short	(.L_157 - .L_156)
	.align		4
.L_156:
        /*02a4*/ 	.word	index@($_ZN2at6native18elementwise_kernelILi128ELi2EZNS0_22gpu_kernel_impl_nocastIZZZNS0_61_GLOBAL__N__132982cb_23_ActivationSiluKernel_cu_1520ed90_292411silu_kernelERNS_18TensorIteratorBaseEENKUlvE_clEvENKUlvE1_clEvEUlN3c107complexIdEEE_EEvS5_RKT_EUliE_EEviT1_$__internal_trig_reduction_slowpathd)
        /*02a8*/ 	.word	0x00000028


	//----- nvinfo : EIATTR_FRAME_SIZE
	.align		4
.L_157:
        /*02ac*/ 	.byte	0x04, 0x11
        /*02ae*/ 	.short	(.L_159 - .L_158)
	.align		4
.L_158:
        /*02b0*/ 	.word	index@($__internal_12_$__cuda_sm20_div_rn_f64_full)
        /*02b4*/ 	.word	0x00000028


	//----- nvinfo : EIATTR_FRAME_SIZE
	.align		4
.L_159:
        /*02b8*/ 	.byte	0x04, 0x11
        /*02ba*/ 	.short	(.L_161 - .L_160)
	.align		4
.L_160:
        /*02bc*/ 	.word	index@($__internal_11_$__cuda_sm20_dblrcp_rn_slowpath_v3)
        /*02c0*/ 	.word	0x00000028


	//----- nvinfo : EIATTR_FRAME_SIZE
	.align		4
.L_161:
        /*02c4*/ 	.byte	0x04, 0x11
        /*02c6*/ 	.short	(.L_163 - .L_162)
	.align		4
.L_162:
        /*02c8*/ 	.word	index@(_ZN2at6native18elementwise_kernelILi128ELi2EZNS0_22gpu_kernel_impl_nocastIZZZNS0_61_GLOBAL__N__132982cb_23_ActivationSiluKernel_cu_1520ed90_292411silu_kernelERNS_18TensorIteratorBaseEENKUlvE_clEvENKUlvE1_clEvEUlN3c107complexIdEEE_EEvS5_RKT_EUliE_EEviT1_)
        /*02cc*/ 	.word	0x00000028


	//----- nvinfo : EIATTR_REGCOUNT
	.align		4
.L_163:
        /*02d0*/ 	.byte	0x04, 0x2f
        /*02d2*/ 	.short	(.L_165 - .L_164)
	.align		4
.L_164:
        /*02d4*/ 	.word	index@(_ZN2at6native27unrolled_elementwise_kernelIZZZNS0_61_GLOBAL__N__132982cb_23_ActivationSiluKernel_cu_1520ed90_292411silu_kernelERNS_18TensorIteratorBaseEENKUlvE_clEvENKUlvE1_clEvEUlN3c107complexIdEEE_St5arrayIPcLm2EELi4E23TrivialOffsetCalculatorILi1EjESF_NS0_6memory12LoadWithCastILi1EEENSG_13StoreWithCastILi1EEEEEviT_T0_T2_T3_T4_T5_)
        /*02d8*/ 	.word	0x00000032


	//----- nvinfo : EIATTR_FRAME_SIZE
	.align		4
.L_165:
        /*02dc*/ 	.byte	0x04, 0x11
        /*02de*/ 	.short	(.L_167 - .L_166)
	.align		4
.L_166:
        /*02e0*/ 	.word	index@($_ZN2at6native27unrolled_elementwise_kernelIZZZNS0_61_GLOBAL__N__132982cb_23_ActivationSiluKernel_cu_1520ed90_292411silu_kernelERNS_18TensorIteratorBaseEENKUlvE_clEvENKUlvE1_clEvEUlN3c107complexIdEEE_St5arrayIPcLm2EELi4E23TrivialOffsetCalculatorILi1EjESF_NS0_6memory12LoadWithCastILi1EEENSG_13StoreWithCastILi1EEEEEviT_T0_T2_T3_T4_T5_$__internal_trig_reduction_slowpathd)
        /*02e4*/ 	.word	0x00000028


	//----- nvinfo : EIATTR_FRAME_SIZE
	.align		4
.L_167:
        /*02e8*/ 	.byte	0x04, 0x11
        /*02ea*/ 	.short	(.L_169 - .L_168)
	.align		4
.L_168:
        /*02ec*/ 	.word	index@($__internal_10_$__cuda_sm20_div_rn_f64_full)
        /*02f0*/ 	.word	0x00000028


	//----- nvinfo : EIATTR_FRAME_SIZE
	.align		4
.L_169:
        /*02f4*/ 	.byte	0x04, 0x11
        /*02f6*/ 	.short	(.L_171 - .L_170)
	.align		4
.L_170:
        /*02f8*/ 	.word	index@($__internal_9_$__cuda_sm20_dblrcp_rn_slowpath_v3)
        /*02fc*/ 	.word	0x00000028


	//----- nvinfo : EIATTR_FRAME_SIZE
	.align		4
.L_171:
        /*0300*/ 	.byte	0x04, 0x11
        /*0302*/ 	.short	(.L_173 - .L_172)
	.align		4
.L_172:
        /*0304*/ 	.word	index@(_ZN2at6native27unrolled_elementwise_kernelIZZZNS0_61_GLOBAL__N__132982cb_23_ActivationSiluKernel_cu_1520ed90_292411silu_kernelERNS_18TensorIteratorBaseEENKUlvE_clEvENKUlvE1_clEvEUlN3c107complexIdEEE_St5arrayIPcLm2EELi4E23TrivialOffsetCalculatorILi1EjESF_NS0_6memory12LoadWithCastILi1EEENSG_13StoreWithCastILi1EEEEEviT_T0_T2_T3_T4_T5_)
        /*0308*/ 	.word	0x00000028


	//----- nvinfo : EIATTR_REGCOUNT
	.align		4
.L_173:
        /*030c*/ 	.byte	0x04, 0x2f
        /*030e*/ 	.short	(.L_175 - .L_174)
	.align		4
.L_174:
        /*0310*/ 	.word	index@(_ZN2at6native18elementwise_kernelILi128ELi4EZNS0_15gpu_kernel_implIZZZNS0_61_GLOBAL__N__132982cb_23_ActivationSiluKernel_cu_1520ed90_292411silu_kernelERNS_18TensorIteratorBaseEENKUlvE_clEvENKUlvE1_clEvEUlN3c107complexIdEEE_EEvS5_RKT_EUliE_EEviT1_)
        /*0314*/ 	.word	0x00000028


	//----- nvinfo : EIATTR_FRAME_SIZE
	.align		4
.L_175:
        /*0318*/ 	.byte	0x04, 0x11
        /*031a*/ 	.short	(.L_177 - .L_176)
	.align		4
.L_176:
        /*031c*/ 	.word	index@($_ZN2at6native18elementwise_kernelILi128ELi4EZNS0_15gpu_kernel_implIZZZNS0_61_GLOBAL__N__132982cb_23_ActivationSiluKernel_cu_1520ed90_292411silu_kernelERNS_18TensorIteratorBaseEENKUlvE_clEvENKUlvE1_clEvEUlN3c107complexIdEEE_EEvS5_RKT_EUliE_EEviT1_$__internal_trig_reduction_slowpathd)
        /*0320*/ 	.word	0x00000028


	//----- nvinfo : EIATTR_FRAME_SIZE
	.align		4
.L_177:
        /*0324*/ 	.byte	0x04, 0x11
        /*0326*/ 	.short	(.L_179 - .L_178)
	.align		4
.L_178:
        /*0328*/ 	.word	index@($__internal_8_$__cuda_sm20_div_rn_f64_full)
        /*032c*/ 	.word	0x00000028


	//----- nvinfo : EIATTR_FRAME_SIZE
	.align		4
.L_179:
        /*0330*/ 	.byte	0x04, 0x11
        /*0332*/ 	.short	(.L_181 - .L_180)
	.align		4
.L_180:
        /*0334*/ 	.word	index@($__internal_7_$__cuda_sm20_dblrcp_rn_slowpath_v3)
        /*0338*/ 	.word	0x00000028


	//----- nvinfo : EIATTR_FRAME_SIZE
	.align		4
.L_181:
        /*033c*/ 	.byte	0x04, 0x11
        /*033e*/ 	.short	(.L_183 - .L_182)
	.align		4
.L_182:
        /*0340*/ 	.word	index@(_ZN2at6native18elementwise_kernelILi128ELi4EZNS0_15gpu_kernel_implIZZZNS0_61_GLOBAL__N__132982cb_23_ActivationSiluKernel_cu_1520ed90_292411silu_kernelERNS_18TensorIteratorBaseEENKUlvE_clEvENKUlvE1_clEvEUlN3c107complexIdEEE_EEvS5_RKT_EUliE_EEviT1_)
        /*0344*/ 	.word	0x00000028


	//----- nvinfo : EIATTR_REGCOUNT
	.align		4
.L_183:
        /*0348*/ 	.byte	0x04, 0x2f
        /*034a*/ 	.short	(.L_185 - .L_184)
	.align		4
.L_184:
        /*034c*/ 	.word	index@(_ZN2at6native29vectorized_elementwise_kernelILi8EZZZNS0_61_GLOBAL__N__132982cb_23_ActivationSiluKernel_cu_1520ed90_292411silu_kernelERNS_18TensorIteratorBaseEENKUlvE_clEvENKUlvE2_clEvEUlN3c107complexIfEEE_St5arrayIPcLm2EEEEviT0_T1_)
        /*0350*/ 	.word	0x00000020


	//----- nvinfo : EIATTR_FRAME_SIZE
	.align		4
.L_185:
        /*0354*/ 	.byte	0x04, 0x11
        /*0356*/ 	.short	(.L_187 - .L_186)
	.align		4
.L_186:
        /*0358*/ 	.word	index@(_ZN2at6native29vectorized_elementwise_kernelILi8EZZZNS0_61_GLOBAL__N__132982cb_23_ActivationSiluKernel_cu_1520ed90_292411silu_kernelERNS_18TensorIteratorBaseEENKUlvE_clEvENKUlvE2_clEvEUlN3c107complexIfEEE_St5arrayIPcLm2EEEEviT0_T1_)
        /*035c*/ 	.word	0x00000000


	//----- nvinfo : EIATTR_REGCOUNT
	.align		4
.L_187:
        /*0360*/ 	.byte	0x04, 0x2f
        /*0362*/ 	.short	(.L_189 - .L_188)
	.align		4
.L_188:
        /*0364*/ 	.word	index@(_ZN2at6native29vectorized_elementwise_kernelILi4EZZZNS0_61_GLOBAL__N__132982cb_23_ActivationSiluKernel_cu_1520ed90_292411silu_kernelERNS_18TensorIteratorBaseEENKUlvE_clEvENKUlvE2_clEvEUlN3c107complexIfEEE_St5arrayIPcLm2EEEEviT0_T1_)
        /*0368*/ 	.word	0x00000020


	//----- nvinfo : EIATTR_FRAME_SIZE
	.align		4
.L_189:
        /*036c*/ 	.byte	0x04, 0x11
        /*036e*/ 	.short	(.L_191 - .L_190)
	.align		4
.L_190:
        /*0370*/ 	.word	index@(_ZN2at6native29vectorized_elementwise_kernelILi4EZZZNS0_61_GLOBAL__N__132982cb_23_ActivationSiluKernel_cu_1520ed90_292411silu_kernelERNS_18TensorIteratorBaseEENKUlvE_clEvENKUlvE2_clEvEUlN3c107complexIfEEE_St5arrayIPcLm2EEEEviT0_T1_)
        /*0374*/ 	.word	0x00000000


	//----- nvinfo : EIATTR_REGCOUNT
	.align		4
.L_191:
        /*0378*/ 	.byte	0x04, 0x2f
        /*037a*/ 	.short	(.L_193 - .L_192)
	.align		4
.L_192:
        /*037c*/ 	.word	index@(_ZN2at6native29vectorized_elementwise_kernelILi2EZZZNS0_61_GLOBAL__N__132982cb_23_ActivationSiluKernel_cu_1520ed90_292411silu_kernelERNS_18TensorIteratorBaseEENKUlvE_clEvENKUlvE2_clEvEUlN3c107complexIfEEE_St5arrayIPcLm2EEEEviT0_T1_)
        /*0380*/ 	.word	0x00000020


	//----- nvinfo : EIATTR_FRAME_SIZE
	.align		4
.L_193:
        /*0384*/ 	.byte	0x04, 0x11
        /*0386*/ 	.short	(.L_195 - .L_194)
	.align		4
.L_194:
        /*0388*/ 	.word	index@(_ZN2at6native29vectorized_elementwise_kernelILi2EZZZNS0_61_GLOBAL__N__132982cb_23_ActivationSiluKernel_cu_1520ed90_292411silu_kernelERNS_18TensorIteratorBaseEENKUlvE_clEvENKUlvE2_clEvEUlN3c107complexIfEEE_St5arrayIPcLm2EEEEviT0_T1_)
        /*038c*/ 	.word	0x00000000


	//----- nvinfo : EIATTR_REGCOUNT
	.align		4
.L_195:
        /*0390*/ 	.byte	0x04, 0x2f
        /*0392*/ 	.short	(.L_197 - .L_196)
	.align		4
.L_196:
        /*0394*/ 	.word	index@(_ZN2at6native27unrolled_elementwise_kernelIZZZNS0_61_GLOBAL__N__132982cb_23_ActivationSiluKernel_cu_1520ed90_292411silu_kernelERNS_18TensorIteratorBaseEENKUlvE_clEvENKUlvE2_clEvEUlN3c107complexIfEEE_St5arrayIPcLm2EELi4E23TrivialOffsetCalculatorILi1EjESF_NS0_6memory15LoadWithoutCastENSG_16StoreWithoutCastEEEviT_T0_T2_T3_T4_T5_)
        /*0398*/ 	.word	0x0000001a


	//----- nvinfo : EIATTR_FRAME_SIZE
	.align		4
.L_197:
        /*039c*/ 	.byte	0x04, 0x11
        /*039e*/ 	.short	(.L_199 - .L_198)
	.align		4
.L_198:
        /*03a0*/ 	.word	index@(_ZN2at6native27unrolled_elementwise_kernelIZZZNS0_61_GLOBAL__N__132982cb_23_ActivationSiluKernel_cu_1520ed90_292411silu_kernelERNS_18TensorIteratorBaseEENKUlvE_clEvENKUlvE2_clEvEUlN3c107complexIfEEE_St5arrayIPcLm2EELi4E23TrivialOffsetCalculatorILi1EjESF_NS0_6memory15LoadWithoutCastENSG_16StoreWithoutCastEEEviT_T0_T2_T3_T4_T5_)
        /*03a4*/ 	.word	0x00000000


	//----- nvinfo : EIATTR_REGCOUNT
	.align		4
.L_199:
        /*03a8*/ 	.byte	0x04, 0x2f
        /*03aa*/ 	.short	(.L_201 - .L_200)
	.align		4
.L_200:
        /*03ac*/ 	.word	index@(_ZN2at6native18elementwise_kernelILi128ELi2EZNS0_22gpu_kernel_impl_nocastIZZZNS0_61_GLOBAL__N__132982cb_23_ActivationSiluKernel_cu_1520ed90_292411silu_kernelERNS_18TensorIteratorBaseEENKUlvE_clEvENKUlvE2_clEvEUlN3c107complexIfEEE_EEvS5_RKT_EUliE_EEviT1_)
        /*03b0*/ 	.word	0x00000012


	//----- nvinfo : EIATTR_FRAME_SIZE
	.align		4
.L_201:
        /*03b4*/ 	.byte	0x04, 0x11
        /*03b6*/ 	.short	(.L_203 - .L_202)
	.align		4
.L_202:
        /*03b8*/ 	.word	index@(_ZN2at6native18elementwise_kernelILi128ELi2EZNS0_22gpu_kernel_impl_nocastIZZZNS0_61_GLOBAL__N__132982cb_23_ActivationSiluKernel_cu_1520ed90_292411silu_kernelERNS_18TensorIteratorBaseEENKUlvE_clEvENKUlvE2_clEvEUlN3c107complexIfEEE_EEvS5_RKT_EUliE_EEviT1_)
        /*03bc*/ 	.word	0x00000000


	//----- nvinfo : EIATTR_REGCOUNT
	.align		4
.L_203:
        /*03c0*/ 	.byte	0x04, 0x2f
        /*03c2*/ 	.short	(.L_205 - .L_204)
	.align		4
.L_204:
        /*03c4*/ 	.word	index@(_ZN2at6native27unrolled_elementwise_kernelIZZZNS0_61_GLOBAL__N__132982cb_23_ActivationSiluKernel_cu_1520ed90_292411silu_kernelERNS_18TensorIteratorBaseEENKUlvE_clEvENKUlvE2_clEvEUlN3c107complexIfEEE_St5arrayIPcLm2EELi4E23TrivialOffsetCalculatorILi1EjESF_NS0_6memory12LoadWithCastILi1EEENSG_13StoreWithCastILi1EEEEEviT_T0_T2_T3_T4_T5_)
        /*03c8*/ 	.word	0x00000020


	//----- nvinfo : EIATTR_FRAME_SIZE
	.align		4
.L_205:
        /*03cc*/ 	.byte	0x04, 0x11
        /*03ce*/ 	.short	(.L_207 - .L_206)
	.align		4
.L_206:
        /*03d0*/ 	.word	index@(_ZN2at6native27unrolled_elementwise_kernelIZZZNS0_61_GLOBAL__N__132982cb_23_ActivationSiluKernel_cu_1520ed90_292411silu_kernelERNS_18TensorIteratorBaseEENKUlvE_clEvENKUlvE2_clEvEUlN3c107complexIfEEE_St5arrayIPcLm2EELi4E23TrivialOffsetCalculatorILi1EjESF_NS0_6memory12LoadWithCastILi1EEENSG_13StoreWithCastILi1EEEEEviT_T0_T2_T3_T4_T5_)
        /*03d4*/ 	.word	0x00000000


	//----- nvinfo : EIATTR_REGCOUNT
	.align		4
.L_207:
        /*03d8*/ 	.byte	0x04, 0x2f
        /*03da*/ 	.short	(.L_209 - .L_208)
	.align		4
.L_208:
        /*03dc*/ 	.word	index@(_ZN2at6native18elementwise_kernelILi128ELi4EZNS0_15gpu_kernel_implIZZZNS0_61_GLOBAL__N__132982cb_23_ActivationSiluKernel_cu_1520ed90_292411silu_kernelERNS_18TensorIteratorBaseEENKUlvE_clEvENKUlvE2_clEvEUlN3c107complexIfEEE_EEvS5_RKT_EUliE_EEviT1_)
        /*03e0*/ 	.word	0x0000001a


	//----- nvinfo : EIATTR_FRAME_SIZE
	.align		4
.L_209:
        /*03e4*/ 	.byte	0x04, 0x11
        /*03e6*/ 	.short	(.L_211 - .L_210)
	.align		4
.L_210:
        /*03e8*/ 	.word	index@(_ZN2at6native18elementwise_kernelILi128ELi4EZNS0_15gpu_kernel_implIZZZNS0_61_GLOBAL__N__132982cb_23_ActivationSiluKernel_cu_1520ed90_292411silu_kernelERNS_18TensorIteratorBaseEENKUlvE_clEvENKUlvE2_clEvEUlN3c107complexIfEEE_EEvS5_RKT_EUliE_EEviT1_)
        /*03ec*/ 	.word	0x00000000


	//----- nvinfo : EIATTR_REGCOUNT
	.align		4
.L_211:
        /*03f0*/ 	.byte	0x04, 0x2f
        /*03f2*/ 	.short	(.L_213 - .L_212)
	.align		4
.L_212:
        /*03f4*/ 	.word	index@(_ZN2at6native29vectorized_elementwise_kernelILi8EZZZNS0_61_GLOBAL__N__132982cb_23_ActivationSiluKernel_cu_1520ed90_292411silu_kernelERNS_18TensorIteratorBaseEENKUlvE_clEvENKUlvE3_clEvEUlN3c104HalfEE_St5arrayIPcLm2EEEEviT0_T1_)
        /*03f8*/ 	.word	0x00000020


	//----- nvinfo : EIATTR_FRAME_SIZE
	.align		4
.L_213:
        /*03fc*/ 	.byte	0x04, 0x11
        /*03fe*/ 	.short	(.L_215 - .L_214)
	.align		4
.L_214:
        /*0400*/ 	.word	index@(_ZN2at6native29vectorized_elementwise_kernelILi8EZZZNS0_61_GLOBAL__N__132982cb_23_ActivationSiluKernel_cu_1520ed90_292411silu_kernelERNS_18TensorIteratorBaseEENKUlvE_clEvENKUlvE3_clEvEUlN3c104HalfEE_St5arrayIPcLm2EEEEviT0_T1_)
        /*0404*/ 	.word	0x00000000


	//----- nvinfo : EIATTR_REGCOUNT
	.align		4
.L_215:
        /*0408*/ 	.byte	0x04, 0x2f
        /*040a*/ 	.short	(.L_217 - .L_216)
	.align		4
.L_216:
        /*040c*/ 	.word	index@(_ZN2at6native29vectorized_elementwise_kernelILi4EZZZNS0_61_GLOBAL__N__132982cb_23_ActivationSiluKernel_cu_1520ed90_292411silu_kernelERNS_18TensorIteratorBaseEENKUlvE_clEvENKUlvE3_clEvEUlN3c104HalfEE_St5arrayIPcLm2EEEEviT0_T1_)
        /*0410*/ 	.word	0x00000020


	//----- nvinfo : EIATTR_FRAME_SIZE
	.align		4
.L_217:
        /*0414*/ 	.byte	0x04, 0x11
        /*0416*/ 	.short	(.L_219 - .L_218)
	.align		4
.L_218:
        /*0418*/ 	.word	index@(_ZN2at6native29vectorized_elementwise_kernelILi4EZZZNS0_61_GLOBAL__N__132982cb_23_ActivationSiluKernel_cu_1520ed90_292411silu_kernelERNS_18TensorIteratorBaseEENKUlvE_clEvENKUlvE3_clEvEUlN3c104HalfEE_St5arrayIPcLm2EEEEviT0_T1_)
        /*041c*/ 	.word	0x00000000


	//----- nvinfo : EIATTR_REGCOUNT
	.align		4
.L_219:
        /*0420*/ 	.byte	0x04, 0x2f
        /*0422*/ 	.short	(.L_221 - .L_220)
	.align		4
.L_220:
        /*0424*/ 	.word	index@(_ZN2at6native29vectorized_elementwise_kernelILi2EZZZNS0_61_GLOBAL__N__132982cb_23_ActivationSiluKernel_cu_1520ed90_292411silu_kernelERNS_18TensorIteratorBaseEENKUlvE_clEvENKUlvE3_clEvEUlN3c104HalfEE_St5arrayIPcLm2EEEEviT0_T1_)
        /*0428*/ 	.word	0x00000020


	//----- nvinfo : EIATTR_FRAME_SIZE
	.align		4
.L_221:
        /*042c*/ 	.byte	0x04, 0x11
        /*042e*/ 	.short	(.L_223 - .L_222)
	.align		4
.L_222:
        /*0430*/ 	.word	index@(_ZN2at6native29vectorized_elementwise_kernelILi2EZZZNS0_61_GLOBAL__N__132982cb_23_ActivationSiluKernel_cu_1520ed90_292411silu_kernelERNS_18TensorIteratorBaseEENKUlvE_clEvENKUlvE3_clEvEUlN3c104HalfEE_St5arrayIPcLm2EEEEviT0_T1_)
        /*0434*/ 	.word	0x00000000


	//----- nvinfo : EIATTR_REGCOUNT
	.align		4
.L_223:
        /*0438*/ 	.byte	0x04, 0x2f
        /*043a*/ 	.short	(.L_225 - .L_224)
	.align		4
.L_224:
        /*043c*/ 	.word	index@(_ZN2at6native27unrolled_elementwise_kernelIZZZNS0_61_GLOBAL__N__132982cb_23_ActivationSiluKernel_cu_1520ed90_292411silu_kernelERNS_18TensorIteratorBaseEENKUlvE_clEvENKUlvE3_clEvEUlN3c104HalfEE_St5arrayIPcLm2EELi4E23TrivialOffsetCalculatorILi1EjESE_NS0_6memory15LoadWithoutCastENSF_16StoreWithoutCastEEEviT_T0_T2_T3_T4_T5_)
        /*0440*/ 	.word	0x00000018


	//----- nvinfo : EIATTR_FRAME_SIZE
	.align		4
.L_225:
        /*0444*/ 	.byte	0x04, 0x11
        /*0446*/ 	.short	(.L_227 - .L_226)
	.align		4
.L_226:
        /*0448*/ 	.word	index@(_ZN2at6native27unrolled_elementwise_kernelIZZZNS0_61_GLOBAL__N__132982cb_23_ActivationSiluKernel_cu_1520ed90_292411silu_kernelERNS_18TensorIteratorBaseEENKUlvE_clEvENKUlvE3_clEvEUlN3c104HalfEE_St5arrayIPcLm2EELi4E23TrivialOffsetCalculatorILi1EjESE_NS0_6memory15LoadWithoutCastENSF_16StoreWithoutCastEEEviT_T0_T2_T3_T4_T5_)
        /*044c*/ 	.word	0x00000000


	//----- nvinfo : EIATTR_REGCOUNT
	.align		4
.L_227:
        /*0450*/ 	.byte	0x04, 0x2f
        /*0452*/ 	.short	(.L_229 - .L_228)
	.align		4
.L_228:
        /*0454*/ 	.word	index@(_ZN2at6native18elementwise_kernelILi128ELi4EZNS0_22gpu_kernel_impl_nocastIZZZNS0_61_GLOBAL__N__132982cb_23_ActivationSiluKernel_cu_1520ed90_292411silu_kernelERNS_18TensorIteratorBaseEENKUlvE_clEvENKUlvE3_clEvEUlN3c104HalfEE_EEvS5_RKT_EUliE_EEviT1_)
        /*0458*/ 	.word	0x00000012


	//----- nvinfo : EIATTR_FRAME_SIZE
	.align		4
.L_229:
        /*045c*/ 	.byte	0x04, 0x11
        /*045e*/ 	.short	(.L_231 - .L_230)
	.align		4
.L_230:
        /*0460*/ 	.word	index@(_ZN2at6native18elementwise_kernelILi128ELi4EZNS0_22gpu_kernel_impl_nocastIZZZNS0_61_GLOBAL__N__132982cb_23_ActivationSiluKernel_cu_1520ed90_292411silu_kernelERNS_18TensorIteratorBaseEENKUlvE_clEvENKUlvE3_clEvEUlN3c104HalfEE_EEvS5_RKT_EUliE_EEviT1_)
        /*0464*/ 	.word	0x00000000


	//----- nvinfo : EIATTR_REGCOUNT
	.align		4
.L_231:
        /*0468*/ 	.byte	0x04, 0x2f
        /*046a*/ 	.short	(.L_233 - .L_232)
	.align		4
.L_232:
        /*046c*/ 	.word	index@(_ZN2at6native27unrolled_elementwise_kernelIZZZNS0_61_GLOBAL__N__132982cb_23_ActivationSiluKernel_cu_1520ed90_292411silu_kernelERNS_18TensorIteratorBaseEENKUlvE_clEvENKUlvE3_clEvEUlN3c104HalfEE_St5arrayIPcLm2EELi4E23TrivialOffsetCalculatorILi1EjESE_NS0_6memory12LoadWithCastILi1EEENSF_13StoreWithCastILi1EEEEEviT_T0_T2_T3_T4_T5_)
        /*0470*/ 	.word	0x0000001e


	//----- nvinfo : EIATTR_FRAME_SIZE
	.align		4
.L_233:
        /*0474*/ 	.byte	0x04, 0x11
        /*0476*/ 	.short	(.L_235 - .L_234)
	.align		4
.L_234:
        /*0478*/ 	.word	index@(_ZN2at6native27unrolled_elementwise_kernelIZZZNS0_61_GLOBAL__N__132982cb_23_ActivationSiluKernel_cu_1520ed90_292411silu_kernelERNS_18TensorIteratorBaseEENKUlvE_clEvENKUlvE3_clEvEUlN3c104HalfEE_St5arrayIPcLm2EELi4E23TrivialOffsetCalculatorILi1EjESE_NS0_6memory12LoadWithCastILi1EEENSF_13StoreWithCastILi1EEEEEviT_T0_T2_T3_T4_T5_)
        /*047c*/ 	.word	0x00000000


	//----- nvinfo : EIATTR_REGCOUNT
	.align		4
.L_235:
        /*0480*/ 	.byte	0x04, 0x2f
        /*0482*/ 	.short	(.L_237 - .L_236)
	.align		4
.L_236:
        /*0484*/ 	.word	index@(_ZN2at6native18elementwise_kernelILi128ELi4EZNS0_15gpu_kernel_implIZZZNS0_61_GLOBAL__N__132982cb_23_ActivationSiluKernel_cu_1520ed90_292411silu_kernelERNS_18TensorIteratorBaseEENKUlvE_clEvENKUlvE3_clEvEUlN3c104HalfEE_EEvS5_RKT_EUliE_EEviT1_)
        /*0488*/ 	.word	0x0000001a


	//----- nvinfo : EIATTR_FRAME_SIZE
	.align		4
.L_237:
        /*048c*/ 	.byte	0x04, 0x11
        /*048e*/ 	.short	(.L_239 - .L_238)
	.align		4
.L_238:
        /*0490*/ 	.word	index@(_ZN2at6native18elementwise_kernelILi128ELi4EZNS0_15gpu_kernel_implIZZZNS0_61_GLOBAL__N__132982cb_23_ActivationSiluKernel_cu_1520ed90_292411silu_kernelERNS_18TensorIteratorBaseEENKUlvE_clEvENKUlvE3_clEvEUlN3c104HalfEE_EEvS5_RKT_EUliE_EEviT1_)
        /*0494*/ 	.word	0x00000000


	//----- nvinfo : EIATTR_REGCOUNT
	.align		4
.L_239:
        /*0498*/ 	.byte	0x04, 0x2f
        /*049a*/ 	.short	(.L_241 - .L_240)
	.align		4
.L_240:
        /*049c*/ 	.word	index@(_ZN2at6native29vectorized_elementwise_kernelILi8EZZZNS0_61_GLOBAL__N__132982cb_23_ActivationSiluKernel_cu_1520ed90_292411silu_kernelERNS_18TensorIteratorBaseEENKUlvE_clEvENKUlvE4_clEvEUlN3c108BFloat16EE_St5arrayIPcLm2EEEEviT0_T1_)
        /*04a0*/ 	.word	0x00000020


	//----- nvinfo : EIATTR_FRAME_SIZE
	.align		4
.L_241:
        /*04a4*/ 	.byte	0x04, 0x11
        /*04a6*/ 	.short	(.L_243 - .L_242)
	.align		4
.L_242:
        /*04a8*/ 	.word	index@(_ZN2at6native29vectorized_elementwise_kernelILi8EZZZNS0_61_GLOBAL__N__132982cb_23_ActivationSiluKernel_cu_1520ed90_292411silu_kernelERNS_18TensorIteratorBaseEENKUlvE_clEvENKUlvE4_clEvEUlN3c108BFloat16EE_St5arrayIPcLm2EEEEviT0_T1_)
        /*04ac*/ 	.word	0x00000000


	//----- nvinfo : EIATTR_REGCOUNT
	.align		4
.L_243:
        /*04b0*/ 	.byte	0x04, 0x2f
        /*04b2*/ 	.short	(.L_245 - .L_244)
	.align		4
.L_244:
        /*04b4*/ 	.word	index@(_ZN2at6native29vectorized_elementwise_kernelILi4EZZZNS0_61_GLOBAL__N__132982cb_23_ActivationSiluKernel_cu_1520ed90_292411silu_kernelERNS_18TensorIteratorBaseEENKUlvE_clEvENKUlvE4_clEvEUlN3c108BFloat16EE_St5arrayIPcLm2EEEEviT0_T1_)
        /*04b8*/ 	.word	0x00000020


	//----- nvinfo : EIATTR_FRAME_SIZE
	.align		4
.L_245:
        /*04bc*/ 	.byte	0x04, 0x11
        /*04be*/ 	.short	(.L_247 - .L_246)
	.align		4
.L_246:
        /*04c0*/ 	.word	index@(_ZN2at6native29vectorized_elementwise_kernelILi4EZZZNS0_61_GLOBAL__N__132982cb_23_ActivationSiluKernel_cu_1520ed90_292411silu_kernelERNS_18TensorIteratorBaseEENKUlvE_clEvENKUlvE4_clEvEUlN3c108BFloat16EE_St5arrayIPcLm2EEEEviT0_T1_)
        /*04c4*/ 	.word	0x00000000


	//----- nvinfo : EIATTR_REGCOUNT
	.align		4
.L_247:
        /*04c8*/ 	.byte	0x04, 0x2f
        /*04ca*/ 	.short	(.L_249 - .L_248)
	.align		4
.L_248:
        /*04cc*/ 	.word	index@(_ZN2at6native29vectorized_elementwise_kernelILi2EZZZNS0_61_GLOBAL__N__132982cb_23_ActivationSiluKernel_cu_1520ed90_292411silu_kernelERNS_18TensorIteratorBaseEENKUlvE_clEvENKUlvE4_clEvEUlN3c108BFloat16EE_St5arrayIPcLm2EEEEviT0_T1_)
        /*04d0*/ 	.word	0x00000020


	//----- nvinfo : EIATTR_FRAME_SIZE
	.align		4
.L_249:
        /*04d4*/ 	.byte	0x04, 0x11
        /*04d6*/ 	.short	(.L_251 - .L_250)
	.align		4
.L_250:
        /*04d8*/ 	.word	index@(_ZN2at6native29vectorized_elementwise_kernelILi2EZZZNS0_61_GLOBAL__N__132982cb_23_ActivationSiluKernel_cu_1520ed90_292411silu_kernelERNS_18TensorIteratorBaseEENKUlvE_clEvENKUlvE4_clEvEUlN3c108BFloat16EE_St5arrayIPcLm2EEEEviT0_T1_)
        /*04dc*/ 	.word	0x00000000


	//----- nvinfo : EIATTR_REGCOUNT
	.align		4
.L_251:
        /*04e0*/ 	.byte	0x04, 0x2f
        /*04e2*/ 	.short	(.L_253 - .L_252)
	.align		4
.L_252:
        /*04e4*/ 	.word	index@(_ZN2at6native27unrolled_elementwise_kernelIZZZNS0_61_GLOBAL__N__132982cb_23_ActivationSiluKernel_cu_1520ed90_292411silu_kernelERNS_18TensorIteratorBaseEENKUlvE_clEvENKUlvE4_clEvEUlN3c108BFloat16EE_St5arrayIPcLm2EELi4E23TrivialOffsetCalculatorILi1EjESE_NS0_6memory15LoadWithoutCastENSF_16StoreWithoutCastEEEviT_T0_T2_T3_T4_T5_)
        /*04e8*/ 	.word	0x00000018


	//----- nvinfo : EIATTR_FRAME_SIZE
	.align		4
.L_253:
        /*04ec*/ 	.byte	0x04, 0x11
        /*04ee*/ 	.short	(.L_255 - .L_254)
	.align		4
.L_254:
        /*04f0*/ 	.word	index@(_ZN2at6native27unrolled_elementwise_kernelIZZZNS0_61_GLOBAL__N__132982cb_23_ActivationSiluKernel_cu_1520ed90_292411silu_kernelERNS_18TensorIteratorBaseEENKUlvE_clEvENKUlvE4_clEvEUlN3c108BFloat16EE_St5arrayIPcLm2EELi4E23TrivialOffsetCalculatorILi1EjESE_NS0_6memory15LoadWithoutCastENSF_16StoreWithoutCastEEEviT_T0_T2_T3_T4_T5_)
        /*04f4*/ 	.word	0x00000000


	//----- nvinfo : EIATTR_REGCOUNT
	.align		4
.L_255:
        /*04f8*/ 	.byte	0x04, 0x2f
        /*04fa*/ 	.short	(.L_257 - .L_256)
	.align		4
.L_256:
        /*04fc*/ 	.word	index@(_ZN2at6native18elementwise_kernelILi128ELi4EZNS0_22gpu_kernel_impl_nocastIZZZNS0_61_GLOBAL__N__132982cb_23_ActivationSiluKernel_cu_1520ed90_292411silu_kernelERNS_18TensorIteratorBaseEENKUlvE_clEvENKUlvE4_clEvEUlN3c108BFloat16EE_EEvS5_RKT_EUliE_EEviT1_)
        /*0500*/ 	.word	0x00000012


	//----- nvinfo : EIATTR_FRAME_SIZE
	.align		4
.L_257:
        /*0504*/ 	.byte	0x04, 0x11
        /*0506*/ 	.short	(.L_259 - .L_258)
	.align		4
.L_258:
        /*0508*/ 	.word	index@(_ZN2at6native18elementwise_kernelILi128ELi4EZNS0_22gpu_kernel_impl_nocastIZZZNS0_61_GLOBAL__N__132982cb_23_ActivationSiluKernel_cu_1520ed90_292411silu_kernelERNS_18TensorIteratorBaseEENKUlvE_clEvENKUlvE4_clEvEUlN3c108BFloat16EE_EEvS5_RKT_EUliE_EEviT1_)
        /*050c*/ 	.word	0x00000000


	//----- nvinfo : EIATTR_REGCOUNT
	.align		4
.L_259:
        /*0510*/ 	.byte	0x04, 0x2f
        /*0512*/ 	.short	(.L_261 - .L_260)
	.align		4
.L_260:
        /*0514*/ 	.word	index@(_ZN2at6native27unrolled_elementwise_kernelIZZZNS0_61_GLOBAL__N__132982cb_23_ActivationSiluKernel_cu_1520ed90_292411silu_kernelERNS_18TensorIteratorBaseEENKUlvE_clEvENKUlvE4_clEvEUlN3c108BFloat16EE_St5arrayIPcLm2EELi4E23TrivialOffsetCalculatorILi1EjESE_NS0_6memory12LoadWithCastILi1EEENSF_13StoreWithCastILi1EEEEEviT_T0_T2_T3_T4_T5_)
        /*0518*/ 	.word	0x0000001c


	//----- nvinfo : EIATTR_FRAME_SIZE
	.align		4
.L_261:
        /*051c*/ 	.byte	0x04, 0x11
        /*051e*/ 	.short	(.L_263 - .L_262)
	.align		4
.L_262:
        /*0520*/ 	.word	index@(_ZN2at6native27unrolled_elementwise_kernelIZZZNS0_61_GLOBAL__N__132982cb_23_ActivationSiluKernel_cu_1520ed90_292411silu_kernelERNS_18TensorIteratorBaseEENKUlvE_clEvENKUlvE4_clEvEUlN3c108BFloat16EE_St5arrayIPcLm2EELi4E23TrivialOffsetCalculatorILi1EjESE_NS0_6memory12LoadWithCastILi1EEENSF_13StoreWithCastILi1EEEEEviT_T0_T2_T3_T4_T5_)
        /*0524*/ 	.word	0x00000000


	//----- nvinfo : EIATTR_REGCOUNT
	.align		4
.L_263:
        /*0528*/ 	.byte	0x04, 0x2f
        /*052a*/ 	.short	(.L_265 - .L_264)
	.align		4
.L_264:
        /*052c*/ 	.word	index@(_ZN2at6native18elementwise_kernelILi128ELi4EZNS0_15gpu_kernel_implIZZZNS0_61_GLOBAL__N__132982cb_23_ActivationSiluKernel_cu_1520ed90_292411silu_kernelERNS_18TensorIteratorBaseEENKUlvE_clEvENKUlvE4_clEvEUlN3c108BFloat16EE_EEvS5_RKT_EUliE_EEviT1_)
        /*0530*/ 	.word	0x0000001a


	//----- nvinfo : EIATTR_FRAME_SIZE
	.align		4
.L_265:
        /*0534*/ 	.byte	0x04, 0x11
        /*0536*/ 	.short	(.L_267 - .L_266)
	.align		4
.L_266:
        /*0538*/ 	.word	index@(_ZN2at6native18elementwise_kernelILi128ELi4EZNS0_15gpu_kernel_implIZZZNS0_61_GLOBAL__N__132982cb_23_ActivationSiluKernel_cu_1520ed90_292411silu_kernelERNS_18TensorIteratorBaseEENKUlvE_clEvENKUlvE4_clEvEUlN3c108BFloat16EE_EEvS5_RKT_EUliE_EEviT1_)
        /*053c*/ 	.word	0x00000000


	//----- nvinfo : EIATTR_REGCOUNT
	.align		4
.L_267:
        /*0540*/ 	.byte	0x04, 0x2f
        /*0542*/ 	.short	(.L_269 - .L_268)
	.align		4
.L_268:
        /*0544*/ 	.word	index@(_ZN2at6native29vectorized_elementwise_kernelILi8EZZZNS0_61_GLOBAL__N__132982cb_23_ActivationSiluKernel_cu_1520ed90_292420silu_backward_kernelERNS_18TensorIteratorBaseEENKUlvE_clEvENKUlvE_clEvEUlddE_St5arrayIPcLm3EEEEviT0_T1_)
        /*0548*/ 	.word	0x00000038


	//----- nvinfo : EIATTR_FRAME_SIZE
	.align		4
.L_269:
        /*054c*/ 	.byte	0x04, 0x11
        /*054e*/ 	.short	(.L_271 - .L_270)
	.align		4
.L_270:
        /*0550*/ 	.word	index@($__internal_6_$__cuda_sm20_dblrcp_rn_slowpath_v3)
        /*0554*/ 	.word	0x00000000


	//----- nvinfo : EIATTR_FRAME_SIZE
	.align		4
.L_271:
        /*0558*/ 	.byte	0x04, 0x11
        /*055a*/ 	.short	(.L_273 - .L_272)
	.align		4
.L_272:
        /*055c*/ 	.word	index@(_ZN2at6native29vectorized_elementwise_kernelILi8EZZZNS0_61_GLOBAL__N__132982cb_23_ActivationSiluKernel_cu_1520ed90_292420silu_backward_kernelERNS_18TensorIteratorBaseEENKUlvE_clEvENKUlvE_clEvEUlddE_St5arrayIPcLm3EEEEviT0_T1_)
        /*0560*/ 	.word	0x00000000


	//----- nvinfo : EIATTR_REGCOUNT
	.align		4
.L_273:
        /*0564*/ 	.byte	0x04, 0x2f
        /*0566*/ 	.short	(.L_275 - .L_274)
	.align		4
.L_274:
        /*0568*/ 	.word	index@(_ZN2at6native29vectorized_elementwise_kernelILi4EZZZNS0_61_GLOBAL__N__132982cb_23_ActivationSiluKernel_cu_1520ed90_292420silu_backward_kernelERNS_18TensorIteratorBaseEENKUlvE_clEvENKUlvE_clEvEUlddE_St5arrayIPcLm3EEEEviT0_T1_)
        /*056c*/ 	.word	0x00000038


	//----- nvinfo : EIATTR_FRAME_SIZE
	.align		4
.L_275:
        /*0570*/ 	.byte	0x04, 0x11
        /*0572*/ 	.short	(.L_277 - .L_276)
	.align		4
.L_276:
        /*0574*/ 	.word	index@($__internal_5_$__cuda_sm20_dblrcp_rn_slowpath_v3)
        /*0578*/ 	.word	0x00000000


	//----- nvinfo : EIATTR_FRAME_SIZE
	.align		4
.L_277:
        /*057c*/ 	.byte	0x04, 0x11
        /*057e*/ 	.short	(.L_279 - .L_278)
	.align		4
.L_278:
        /*0580*/ 	.word	index@(_ZN2at6native29vectorized_elementwise_kernelILi4EZZZNS0_61_GLOBAL__N__132982cb_23_ActivationSiluKernel_cu_1520ed90_292420silu_backward_kernelERNS_18TensorIteratorBaseEENKUlvE_clEvENKUlvE_clEvEUlddE_St5arrayIPcLm3EEEEviT0_T1_)
        /*0584*/ 	.word	0x00000000


	//----- nvinfo : EIATTR_REGCOUNT
	.align		4
.L_279:
        /*0588*/ 	.byte	0x04, 0x2f
        /*058a*/ 	.short	(.L_281 - .L_280)
	.align		4
.L_280:
        /*058c*/ 	.word	index@(_ZN2at6native29vectorized_elementwise_kernelILi2EZZZNS0_61_GLOBAL__N__132982cb_23_ActivationSiluKernel_cu_1520ed90_292420silu_backward_kernelERNS_18TensorIteratorBaseEENKUlvE_clEvENKUlvE_clEvEUlddE_St5arrayIPcLm3EEEEviT0_T1_)
        /*0590*/ 	.word	0x00000038


	//----- nvinfo : EIATTR_FRAME_SIZE
	.align		4
.L_281:
        /*0594*/ 	.byte	0x04, 0x11
        /*0596*/ 	.short	(.L_283 - .L_282)
	.align		4
.L_282:
        /*0598*/ 	.word	index@($__internal_4_$__cuda_sm20_dblrcp_rn_slowpath_v3)
        /*059c*/ 	.word	0x00000000


	//----- nvinfo : EIATTR_FRAME_SIZE
	.align		4
.L_283:
        /*05a0*/ 	.byte	0x04, 0x11
        /*05a2*/ 	.short	(.L_285 - .L_284)
	.align		4
.L_284:
        /*05a4*/ 	.word	index@(_ZN2at6native29vectorized_elementwise_kernelILi2EZZZNS0_61_GLOBAL__N__132982cb_23_ActivationSiluKernel_cu_1520ed90_292420silu_backward_kernelERNS_18TensorIteratorBaseEENKUlvE_clEvENKUlvE_clEvEUlddE_St5arrayIPcLm3EEEEviT0_T1_)
        /*05a8*/ 	.word	0x00000000


	//----- nvinfo : EIATTR_REGCOUNT
	.align		4
.L_285:
        /*05ac*/ 	.byte	0x04, 0x2f
        /*05ae*/ 	.short	(.L_287 - .L_286)
	.align		4
.L_286:
        /*05b0*/ 	.word	index@(_ZN2at6native27unrolled_elementwise_kernelIZZZNS0_61_GLOBAL__N__132982cb_23_ActivationSiluKernel_cu_1520ed90_292420silu_backward_kernelERNS_18TensorIteratorBaseEENKUlvE_clEvENKUlvE_clEvEUlddE_St5arrayIPcLm3EELi4E23TrivialOffsetCalculatorILi2EjESB_ILi1EjENS0_6memory15LoadWithoutCastENSE_16StoreWithoutCastEEEviT_T0_T2_T3_T4_T5_)
        /*05b4*/ 	.word	0x00000022


	//----- nvinfo : EIATTR_FRAME_SIZE
	.align		4
.L_287:
        /*05b8*/ 	.byte	0x04, 0x11
        /*05ba*/ 	.short	(.L_289 - .L_288)
	.align		4
.L_288:
        /*05bc*/ 	.word	index@($__internal_3_$__cuda_sm20_dblrcp_rn_slowpath_v3)
        /*05c0*/ 	.word	0x00000000


	//----- nvinfo : EIATTR_FRAME_SIZE
	.align		4
.L_289:
        /*05c4*/ 	.byte	0x04, 0x11
        /*05c6*/ 	.short	(.L_291 - .L_290)
	.align		4
.L_290:
        /*05c8*/ 	.word	index@(_ZN2at6native27unrolled_elementwise_kernelIZZZNS0_61_GLOBAL__N__132982cb_23_ActivationSiluKernel_cu_1520ed90_292420silu_backward_kernelERNS_18TensorIteratorBaseEENKUlvE_clEvENKUlvE_clEvEUlddE_St5arrayIPcLm3EELi4E23TrivialOffsetCalculatorILi2EjESB_ILi1EjENS0_6memory15LoadWithoutCastENSE_16StoreWithoutCastEEEviT_T0_T2_T3_T4_T5_)
        /*05cc*/ 	.word	0x00000000


	//----- nvinfo : EIATTR_REGCOUNT
	.align		4
.L_291:
        /*05d0*/ 	.byte	0x04, 0x2f
        /*05d2*/ 	.short	(.L_293 - .L_292)
	.align		4
.L_292:
        /*05d4*/ 	.word	index@(_ZN2at6native18elementwise_kernelILi128ELi2EZNS0_22gpu_kernel_impl_nocastIZZZNS0_61_GLOBAL__N__132982cb_23_ActivationSiluKernel_cu_1520ed90_292420silu_backward_kernelERNS_18TensorIteratorBaseEENKUlvE_clEvENKUlvE_clEvEUlddE_EEvS5_RKT_EUliE_EEviT1_)
        /*05d8*/ 	.word	0x00000016


	//----- nvinfo : EIATTR_FRAME_SIZE
	.align		4
.L_293:
        /*05dc*/ 	.byte	0x04, 0x11
        /*05de*/ 	.short	(.L_295 - .L_294)
	.align		4
.L_294:
        /*05e0*/ 	.word	index@($__internal_2_$__cuda_sm20_dblrcp_rn_slowpath_v3)
        /*05e4*/ 	.word	0x00000000


	//----- nvinfo : EIATTR_FRAME_SIZE
	.align		4
.L_295:
        /*05e8*/ 	.byte	0x04, 0x11
        /*05ea*/ 	.short	(.L_297 - .L_296)
	.align		4
.L_296:
        /*05ec*/ 	.word	index@(_ZN2at6native18elementwise_kernelILi128ELi2EZNS0_22gpu_kernel_impl_nocastIZZZNS0_61_GLOBAL__N__132982cb_23_ActivationSiluKernel_cu_1520ed90_292420silu_backward_kernelERNS_18TensorIteratorBaseEENKUlvE_clEvENKUlvE_clEvEUlddE_EEvS5_RKT_EUliE_EEviT1_)
        /*05f0*/ 	.word	0x00000000


	//----- nvinfo : EIATTR_REGCOUNT
	.align		4
.L_297:
        /*05f4*/ 	.byte	0x04, 0x2f
        /*05f6*/ 	.short	(.L_299 - .L_298)
	.align		4
.L_298:
        /*05f8*/ 	.word	index@(_ZN2at6native27unrolled_elementwise_kernelIZZZNS0_61_GLOBAL__N__132982cb_23_ActivationSiluKernel_cu_1520ed90_292420silu_backward_kernelERNS_18TensorIteratorBaseEENKUlvE_clEvENKUlvE_clEvEUlddE_St5arrayIPcLm3EELi4E23TrivialOffsetCalculatorILi2EjESB_ILi1EjENS0_6memory12LoadWithCastILi2EEENSE_13StoreWithCastILi1EEEEEviT_T0_T2_T3_T4_T5_)
        /*05fc*/ 	.word	0x00000028


	//----- nvinfo : EIATTR_FRAME_SIZE
	.align		4
.L_299:
        /*0600*/ 	.byte	0x04, 0x11
        /*0602*/ 	.short	(.L_301 - .L_300)
	.align		4
.L_300:
        /*0604*/ 	.word	index@($__internal_1_$__cuda_sm20_dblrcp_rn_slowpath_v3)
        /*0608*/ 	.word	0x00000000


	//----- nvinfo : EIATTR_FRAME_SIZE
	.align		4
.L_301:
        /*060c*/ 	.byte	0x04, 0x11
        /*060e*/ 	.short	(.L_303 - .L_302)
	.align		4
.L_302:
        /*0610*/ 	.word	index@(_ZN2at6native27unrolled_elementwise_kernelIZZZNS0_61_GLOBAL__N__132982cb_23_ActivationSiluKernel_cu_1520ed90_292420silu_backward_kernelERNS_18TensorIteratorBaseEENKUlvE_clEvENKUlvE_clEvEUlddE_St5arrayIPcLm3EELi4E23TrivialOffsetCalculatorILi2EjESB_ILi1EjENS0_6memory12LoadWithCastILi2EEENSE_13StoreWithCastILi1EEEEEviT_T0_T2_T3_T4_T5_)
        /*0614*/ 	.word	0x00000000


	//----- nvinfo : EIATTR_REGCOUNT
	.align		4
.L_303:
        /*0618*/ 	.byte	0x04, 0x2f
        /*061a*/ 	.short	(.L_305 - .L_304)
	.align		4
.L_304:
        /*061c*/ 	.word	index@(_ZN2at6native18elementwise_kernelILi128ELi4EZNS0_15gpu_kernel_implIZZZNS0_61_GLOBAL__N__132982cb_23_ActivationSiluKernel_cu_1520ed90_292420silu_backward_kernelERNS_18TensorIteratorBaseEENKUlvE_clEvENKUlvE_clEvEUlddE_EEvS5_RKT_EUliE_EEviT1_)
        /*0620*/ 	.word	0x0000001c


	//----- nvinfo : EIATTR_FRAME_SIZE
	.align		4
.L_305:
        /*0624*/ 	.byte	0x04, 0x11
        /*0626*/ 	.short	(.L_307 - .L_306)
	.align		4
.L_306:
        /*0628*/ 	.word	index@($__internal_0_$__cuda_sm20_dblrcp_rn_slowpath_v3)
        /*062c*/ 	.word	0x00000000


	//----- nvinfo : EIATTR_FRAME_SIZE
	.align		4
.L_307:
        /*0630*/ 	.byte	0x04, 0x11
        /*0632*/ 	.short	(.L_309 - .L_308)
	.align		4
.L_308:
        /*0634*/ 	.word	index@(_ZN2at6native18elementwise_kernelILi128ELi4EZNS0_15gpu_kernel_implIZZZNS0_61_GLOBAL__N__132982cb_23_ActivationSiluKernel_cu_1520ed90_292420silu_backward_kernelERNS_18TensorIteratorBaseEENKUlvE_clEvENKUlvE_clEvEUlddE_EEvS5_RKT_EUliE_EEviT1_)
        /*0638*/ 	.word	0x00000000


	//----- nvinfo : EIATTR_REGCOUNT
	.align		4
.L_309:
        /*063c*/ 	.byte	0x04, 0x2f
        /*063e*/ 	.short	(.L_311 - .L_310)
	.align		4
.L_310:
        /*0640*/ 	.word	index@(_ZN2at6native29vectorized_elementwise_kernelILi8EZZZNS0_61_GLOBAL__N__132982cb_23_ActivationSiluKernel_cu_1520ed90_292420silu_backward_kernelERNS_18TensorIteratorBaseEENKUlvE_clEvENKUlvE0_clEvEUlffE_St5arrayIPcLm3EEEEviT0_T1_)
        /*0644*/ 	.word	0x00000020


	//----- nvinfo : EIATTR_FRAME_SIZE
	.align		4
.L_311:
        /*0648*/ 	.byte	0x04, 0x11
        /*064a*/ 	.short	(.L_313 - .L_312)
	.align		4
.L_312:
        /*064c*/ 	.word	index@(_ZN2at6native29vectorized_elementwise_kernelILi8EZZZNS0_61_GLOBAL__N__132982cb_23_ActivationSiluKernel_cu_1520ed90_292420silu_backward_kernelERNS_18TensorIteratorBaseEENKUlvE_clEvENKUlvE0_clEvEUlffE_St5arrayIPcLm3EEEEviT0_T1_)
        /*0650*/ 	.word	0x00000000


	//----- nvinfo : EIATTR_REGCOUNT
	.align		4
.L_313:
        /*0654*/ 	.byte	0x04, 0x2f
        /*0656*/ 	.short	(.L_315 - .L_314)
	.align		4
.L_314:
        /*0658*/ 	.word	index@(_ZN2at6native29vectorized_elementwise_kernelILi4EZZZNS0_61_GLOBAL__N__132982cb_23_ActivationSiluKernel_cu_1520ed90_292420silu_backward_kernelERNS_18TensorIteratorBaseEENKUlvE_clEvENKUlvE0_clEvEUlffE_St5arrayIPcLm3EEEEviT0_T1_)
        /*065c*/ 	.word	0x00000020


	//----- nvinfo : EIATTR_FRAME_SIZE
	.align		4
.L_315:
        /*0660*/ 	.byte	0x04, 0x11
        /*0662*/ 	.short	(.L_317 - .L_316)
	.align		4
.L_316:
        /*0664*/ 	.word	index@(_ZN2at6native29vectorized_elementwise_kernelILi4EZZZNS0_61_GLOBAL__N__132982cb_23_ActivationSiluKernel_cu_1520ed90_292420silu_backward_kernelERNS_18TensorIteratorBaseEENKUlvE_clEvENKUlvE0_clEvEUlffE_St5arrayIPcLm3EEEEviT0_T1_)
        /*0668*/ 	.word	0x00000000


	//----- nvinfo : EIATTR_REGCOUNT
	.align		4
.L_317:
        /*066c*/ 	.byte	0x04, 0x2f
        /*066e*/ 	.short	(.L_319 - .L_318)
	.align		4
.L_318:
        /*0670*/ 	.word	index@(_ZN2at6native29vectorized_elementwise_kernelILi2EZZZNS0_61_GLOBAL__N__132982cb_23_ActivationSiluKernel_cu_1520ed90_292420silu_backward_kernelERNS_18TensorIteratorBaseEENKUlvE_clEvENKUlvE0_clEvEUlffE_St5arrayIPcLm3EEEEviT0_T1_)
        /*0674*/ 	.word	0x00000020


	//----- nvinfo : EIATTR_FRAME_SIZE
	.align		4
.L_319:
        /*0678*/ 	.byte	0x04, 0x11
        /*067a*/ 	.short	(.L_321 - .L_320)
	.align		4
.L_320:
        /*067c*/ 	.word	index@(_ZN2at6native29vectorized_elementwise_kernelILi2EZZZNS0_61_GLOBAL__N__132982cb_23_ActivationSiluKernel_cu_1520ed90_292420silu_backward_kernelERNS_18TensorIteratorBaseEENKUlvE_clEvENKUlvE0_clEvEUlffE_St5arrayIPcLm3EEEEviT0_T1_)
        /*0680*/ 	.word	0x00000000


	//----- nvinfo : EIATTR_REGCOUNT
	.align		4
.L_321:
        /*0684*/ 	.byte	0x04, 0x2f
        /*0686*/ 	.short	(.L_323 - .L_322)
	.align		4
.L_322:
        /*0688*/ 	.word	index@(_ZN2at6native27unrolled_elementwise_kernelIZZZNS0_61_GLOBAL__N__132982cb_23_ActivationSiluKernel_cu_1520ed90_292420silu_backward_kernelERNS_18TensorIteratorBaseEENKUlvE_clEvENKUlvE0_clEvEUlffE_St5arrayIPcLm3EELi4E23TrivialOffsetCalculatorILi2EjESB_ILi1EjENS0_6memory15LoadWithoutCastENSE_16StoreWithoutCastEEEviT_T0_T2_T3_T4_T5_)
        /*068c*/ 	.word	0x0000001e


	//----- nvinfo : EIATTR_FRAME_SIZE
	.align		4
.L_323:
        /*0690*/ 	.byte	0x04, 0x11
        /*0692*/ 	.short	(.L_325 - .L_324)
	.align		4
.L_324:
        /*0694*/ 	.word	index@(_ZN2at6native27unrolled_elementwise_kernelIZZZNS0_61_GLOBAL__N__132982cb_23_ActivationSiluKernel_cu_1520ed90_292420silu_backward_kernelERNS_18TensorIteratorBaseEENKUlvE_clEvENKUlvE0_clEvEUlffE_St5arrayIPcLm3EELi4E23TrivialOffsetCalculatorILi2EjESB_ILi1EjENS0_6memory15LoadWithoutCastENSE_16StoreWithoutCastEEEviT_T0_T2_T3_T4_T5_)
        /*0698*/ 	.word	0x00000000


	//----- nvinfo : EIATTR_REGCOUNT
	.align		4
.L_325:
        /*069c*/ 	.byte	0x04, 0x2f
        /*069e*/ 	.short	(.L_327 - .L_326)
	.align		4
.L_326:
        /*06a0*/ 	.word	index@(_ZN2at6native18elementwise_kernelILi128ELi2EZNS0_22gpu_kernel_impl_nocastIZZZNS0_61_GLOBAL__N__132982cb_23_ActivationSiluKernel_cu_1520ed90_292420silu_backward_kernelERNS_18TensorIteratorBaseEENKUlvE_clEvENKUlvE0_clEvEUlffE_EEvS5_RKT_EUliE_EEviT1_)
        /*06a4*/ 	.word	0x00000012


	//----- nvinfo : EIATTR_FRAME_SIZE
	.align		4
.L_327:
        /*06a8*/ 	.byte	0x04, 0x11
        /*06aa*/ 	.short	(.L_329 - .L_328)
	.align		4
.L_328:
        /*06ac*/ 	.word	index@(_ZN2at6native18elementwise_kernelILi128ELi2EZNS0_22gpu_kernel_impl_nocastIZZZNS0_61_GLOBAL__N__132982cb_23_ActivationSiluKernel_cu_1520ed90_292420silu_backward_kernelERNS_18TensorIteratorBaseEENKUlvE_clEvENKUlvE0_clEvEUlffE_EEvS5_RKT_EUliE_EEviT1_)
        /*06b0*/ 	.word	0x00000000


	//----- nvinfo : EIATTR_REGCOUNT
	.align		4
.L_329:
        /*06b4*/ 	.byte	0x04, 0x2f
        /*06b6*/ 	.short	(.L_331 - .L_330)
	.align		4
.L_330:
        /*06b8*/ 	.word	index@(_ZN2at6native27unrolled_elementwise_kernelIZZZNS0_61_GLOBAL__N__132982cb_23_ActivationSiluKernel_cu_1520ed90_292420silu_backward_kernelERNS_18TensorIteratorBaseEENKUlvE_clEvENKUlvE0_clEvEUlffE_St5arrayIPcLm3EELi4E23TrivialOffsetCalculatorILi2EjESB_ILi1EjENS0_6memory12LoadWithCastILi2EEENSE_13StoreWithCastILi1EEEEEviT_T0_T2_T3_T4_T5_)
        /*06bc*/ 	.word	0x00000020


	//----- nvinfo : EIATTR_FRAME_SIZE
	.align		4
.L_331:
        /*06c0*/ 	.byte	0x04, 0x11
        /*06c2*/ 	.short	(.L_333 - .L_332)
	.align		4
.L_332:
        /*06c4*/ 	.word	index@(_ZN2at6native27unrolled_elementwise_kernelIZZZNS0_61_GLOBAL__N__132982cb_23_ActivationSiluKernel_cu_1520ed90_292420silu_backward_kernelERNS_18TensorIteratorBaseEENKUlvE_clEvENKUlvE0_clEvEUlffE_St5arrayIPcLm3EELi4E23TrivialOffsetCalculatorILi2EjESB_ILi1EjENS0_6memory12LoadWithCastILi2EEENSE_13StoreWithCastILi1EEEEEviT_T0_T2_T3_T4_T5_)
        /*06c8*/ 	.word	0x00000000


	//----- nvinfo : EIATTR_REGCOUNT
	.align		4
.L_333:
        /*06cc*/ 	.byte	0x04, 0x2f
        /*06ce*/ 	.short	(.L_335 - .L_334)
	.align		4
.L_334:
        /*06d0*/ 	.word	index@(_ZN2at6native18elementwise_kernelILi128ELi4EZNS0_15gpu_kernel_implIZZZNS0_61_GLOBAL__N__132982cb_23_ActivationSiluKernel_cu_1520ed90_292420silu_backward_kernelERNS_18TensorIteratorBaseEENKUlvE_clEvENKUlvE0_clEvEUlffE_EEvS5_RKT_EUliE_EEviT1_)
        /*06d4*/ 	.word	0x0000001a


	//----- nvinfo : EIATTR_FRAME_SIZE
	.align		4
.L_335:
        /*06d8*/ 	.byte	0x04, 0x11
        /*06da*/ 	.short	(.L_337 - .L_336)
	.align		4
.L_336:
        /*06dc*/ 	.word	index@(_ZN2at6native18elementwise_kernelILi128ELi4EZNS0_15gpu_kernel_implIZZZNS0_61_GLOBAL__N__132982cb_23_ActivationSiluKernel_cu_1520ed90_292420silu_backward_kernelERNS_18TensorIteratorBaseEENKUlvE_clEvENKUlvE0_clEvEUlffE_EEvS5_RKT_EUliE_EEviT1_)
        /*06e0*/ 	.word	0x00000000


	//----- nvinfo : EIATTR_REGCOUNT
	.align		4
.L_337:
        /*06e4*/ 	.byte	0x04, 0x2f
        /*06e6*/ 	.short	(.L_339 - .L_338)
	.align		4
.L_338:
        /*06e8*/ 	.word	index@(_ZN2at6native29vectorized_elementwise_kernelILi8EZZZNS0_61_GLOBAL__N__132982cb_23_ActivationSiluKernel_cu_1520ed90_292420silu_backward_kernelERNS_18TensorIteratorBaseEENKUlvE_clEvENKUlvE1_clEvEUlN3c104HalfES8_E_St5arrayIPcLm3EEEEviT0_T1_)
        /*06ec*/ 	.word	0x00000020


	//----- nvinfo : EIATTR_FRAME_SIZE
	.align		4
.L_339:
        /*06f0*/ 	.byte	0x04, 0x11
        /*06f2*/ 	.short	(.L_341 - .L_340)
	.align		4
.L_340:
        /*06f4*/ 	.word	index@(_ZN2at6native29vectorized_elementwise_kernelILi8EZZZNS0_61_GLOBAL__N__132982cb_23_ActivationSiluKernel_cu_1520ed90_292420silu_backward_kernelERNS_18TensorIteratorBaseEENKUlvE_clEvENKUlvE1_clEvEUlN3c104HalfES8_E_St5arrayIPcLm3EEEEviT0_T1_)
        /*06f8*/ 	.word	0x00000000


	//----- nvinfo : EIATTR_REGCOUNT
	.align		4
.L_341:
        /*06fc*/ 	.byte	0x04, 0x2f
        /*06fe*/ 	.short	(.L_343 - .L_342)
	.align		4
.L_342:
        /*0700*/ 	.word	index@(_ZN2at6native29vectorized_elementwise_kernelILi4EZZZNS0_61_GLOBAL__N__132982cb_23_ActivationSiluKernel_cu_1520ed90_292420silu_backward_kernelERNS_18TensorIteratorBaseEENKUlvE_clEvENKUlvE1_clEvEUlN3c104HalfES8_E_St5arrayIPcLm3EEEEviT0_T1_)
        /*0704*/ 	.word	0x00000020


	//----- nvinfo : EIATTR_FRAME_SIZE
	.align		4
.L_343:
        /*0708*/ 	.byte	0x04, 0x11
        /*070a*/ 	.short	(.L_345 - .L_344)
	.align		4
.L_344:
        /*070c*/ 	.word	index@(_ZN2at6native29vectorized_elementwise_kernelILi4EZZZNS0_61_GLOBAL__N__132982cb_23_ActivationSiluKernel_cu_1520ed90_292420silu_backward_kernelERNS_18TensorIteratorBaseEENKUlvE_clEvENKUlvE1_clEvEUlN3c104HalfES8_E_St5arrayIPcLm3EEEEviT0_T1_)
        /*0710*/ 	.word	0x00000000


	//----- nvinfo : EIATTR_REGCOUNT
	.align		4
.L_345:
        /*0714*/ 	.byte	0x04, 0x2f
        /*0716*/ 	.short	(.L_347 - .L_346)
	.align		4
.L_346:
        /*0718*/ 	.word	index@(_ZN2at6native29vectorized_elementwise_kernelILi2EZZZNS0_61_GLOBAL__N__132982cb_23_ActivationSiluKernel_cu_1520ed90_292420silu_backward_kernelERNS_18TensorIteratorBaseEENKUlvE_clEvENKUlvE1_clEvEUlN3c104HalfES8_E_St5arrayIPcLm3EEEEviT0_T1_)
        /*071c*/ 	.word	0x00000020


	//----- nvinfo : EIATTR_FRAME_SIZE
	.align		4
.L_347:
        /*0720*/ 	.byte	0x04, 0x11
        /*0722*/ 	.short	(.L_349 - .L_348)
	.align		4
.L_348:
        /*0724*/ 	.word	index@(_ZN2at6native29vectorized_elementwise_kernelILi2EZZZNS0_61_GLOBAL__N__132982cb_23_ActivationSiluKernel_cu_1520ed90_292420silu_backward_kernelERNS_18TensorIteratorBaseEENKUlvE_clEvENKUlvE1_clEvEUlN3c104HalfES8_E_St5arrayIPcLm3EEEEviT0_T1_)
        /*0728*/ 	.word	0x00000000


	//----- nvinfo : EIATTR_REGCOUNT
	.align		4
.L_349:
        /*072c*/ 	.byte	0x04, 0x2f
        /*072e*/ 	.short	(.L_351 - .L_350)
	.align		4
.L_350:
        /*0730*/ 	.word	index@(_ZN2at6native27unrolled_elementwise_kernelIZZZNS0_61_GLOBAL__N__132982cb_23_ActivationSiluKernel_cu_1520ed90_292420silu_backward_kernelERNS_18TensorIteratorBaseEENKUlvE_clEvENKUlvE1_clEvEUlN3c104HalfES8_E_St5arrayIPcLm3EELi4E23TrivialOffsetCalculatorILi2EjESD_ILi1EjENS0_6memory15LoadWithoutCastENSG_16StoreWithoutCastEEEviT_T0_T2_T3_T4_T5_)
        /*0734*/ 	.word	0x0000001c


	//----- nvinfo : EIATTR_FRAME_SIZE
	.align		4
.L_351:
        /*0738*/ 	.byte	0x04, 0x11
        /*073a*/ 	.short	(.L_353 - .L_352)
	.align		4
.L_352:
        /*073c*/ 	.word	index@(_ZN2at6native27unrolled_elementwise_kernelIZZZNS0_61_GLOBAL__N__132982cb_23_ActivationSiluKernel_cu_1520ed90_292420silu_backward_kernelERNS_18TensorIteratorBaseEENKUlvE_clEvENKUlvE1_clEvEUlN3c104HalfES8_E_St5arrayIPcLm3EELi4E23TrivialOffsetCalculatorILi2EjESD_ILi1EjENS0_6memory15LoadWithoutCastENSG_16StoreWithoutCastEEEviT_T0_T2_T3_T4_T5_)
        /*0740*/ 	.word	0x00000000


	//----- nvinfo : EIATTR_REGCOUNT
	.align		4
.L_353:
        /*0744*/ 	.byte	0x04, 0x2f
        /*0746*/ 	.short	(.L_355 - .L_354)
	.align		4
.L_354:
        /*0748*/ 	.word	index@(_ZN2at6native18elementwise_kernelILi128ELi4EZNS0_22gpu_kernel_impl_nocastIZZZNS0_61_GLOBAL__N__132982cb_23_ActivationSiluKernel_cu_1520ed90_292420silu_backward_kernelERNS_18TensorIteratorBaseEENKUlvE_clEvENKUlvE1_clEvEUlN3c104HalfES9_E_EEvS5_RKT_EUliE_EEviT1_)
        /*074c*/ 	.word	0x00000012


	//----- nvinfo : EIATTR_FRAME_SIZE
	.align		4
.L_355:
        /*0750*/ 	.byte	0x04, 0x11
        /*0752*/ 	.short	(.L_357 - .L_356)
	.align		4
.L_356:
        /*0754*/ 	.word	index@(_ZN2at6native18elementwise_kernelILi128ELi4EZNS0_22gpu_kernel_impl_nocastIZZZNS0_61_GLOBAL__N__132982cb_23_ActivationSiluKernel_cu_1520ed90_292420silu_backward_kernelERNS_18TensorIteratorBaseEENKUlvE_clEvENKUlvE1_clEvEUlN3c104HalfES9_E_EEvS5_RKT_EUliE_EEviT1_)
        /*0758*/ 	.word	0x00000000


	//----- nvinfo : EIATTR_REGCOUNT
	.align		4
.L_357:
        /*075c*/ 	.byte	0x04, 0x2f
        /*075e*/ 	.short	(.L_359 - .L_358)
	.align		4
.L_358:
        /*0760*/ 	.word	index@(_ZN2at6native27unrolled_elementwise_kernelIZZZNS0_61_GLOBAL__N__132982cb_23_ActivationSiluKernel_cu_1520ed90_292420silu_backward_kernelERNS_18TensorIteratorBaseEENKUlvE_clEvENKUlvE1_clEvEUlN3c104HalfES8_E_St5arrayIPcLm3EELi4E23TrivialOffsetCalculatorILi2EjESD_ILi1EjENS0_6memory12LoadWithCastILi2EEENSG_13StoreWithCastILi1EEEEEviT_T0_T2_T3_T4_T5_)
        /*0764*/ 	.word	0x0000001f


	//----- nvinfo : EIATTR_FRAME_SIZE
	.align		4
.L_359:
        /*0768*/ 	.byte	0x04, 0x11
        /*076a*/ 	.short	(.L_361 - .L_360)
	.align		4
.L_360:
        /*076c*/ 	.word	index@(_ZN2at6native27unrolled_elementwise_kernelIZZZNS0_61_GLOBAL__N__132982cb_23_ActivationSiluKernel_cu_1520ed90_292420silu_backward_kernelERNS_18TensorIteratorBaseEENKUlvE_clEvENKUlvE1_clEvEUlN3c104HalfES8_E_St5arrayIPcLm3EELi4E23TrivialOffsetCalculatorILi2EjESD_ILi1EjENS0_6memory12LoadWithCastILi2EEENSG_13StoreWithCastILi1EEEEEviT_T0_T2_T3_T4_T5_)
        /*0770*/ 	.word	0x00000000


	//----- nvinfo : EIATTR_REGCOUNT
	.align		4
.L_361:
        /*0774*/ 	.byte	0x04, 0x2f
        /*0776*/ 	.short	(.L_363 - .L_362)
	.align		4
.L_362:
        /*0778*/ 	.word	index@(_ZN2at6native18elementwise_kernelILi128ELi4EZNS0_15gpu_kernel_implIZZZNS0_61_GLOBAL__N__132982cb_23_ActivationSiluKernel_cu_1520ed90_292420silu_backward_kernelERNS_18TensorIteratorBaseEENKUlvE_clEvENKUlvE1_clEvEUlN3c104HalfES9_E_EEvS5_RKT_EUliE_EEviT1_)
        /*077c*/ 	.word	0x0000001a


	//----- nvinfo : EIATTR_FRAME_SIZE
	.align		4
.L_363:
        /*0780*/ 	.byte	0x04, 0x11
        /*0782*/ 	.short	(.L_365 - .L_364)
	.align		4
.L_364:
        /*0784*/ 	.word	index@(_ZN2at6native18elementwise_kernelILi128ELi4EZNS0_15gpu_kernel_implIZZZNS0_61_GLOBAL__N__132982cb_23_ActivationSiluKernel_cu_1520ed90_292420silu_backward_kernelERNS_18TensorIteratorBaseEENKUlvE_clEvENKUlvE1_clEvEUlN3c104HalfES9_E_EEvS5_RKT_EUliE_EEviT1_)
        /*0788*/ 	.word	0x00000000


	//----- nvinfo : EIATTR_REGCOUNT
	.align		4
.L_365:
        /*078c*/ 	.byte	0x04, 0x2f
        /*078e*/ 	.short	(.L_367 - .L_366)
	.align		4
.L_366:
        /*0790*/ 	.word	index@(_ZN2at6native29vectorized_elementwise_kernelILi8EZZZNS0_61_GLOBAL__N__132982cb_23_ActivationSiluKernel_cu_1520ed90_292420silu_backward_kernelERNS_18TensorIteratorBaseEENKUlvE_clEvENKUlvE2_clEvEUlN3c108BFloat16ES8_E_St5arrayIPcLm3EEEEviT0_T1_)
        /*0794*/ 	.word	0x00000020


	//----- nvinfo : EIATTR_FRAME_SIZE
	.align		4
.L_367:
        /*0798*/ 	.byte	0x04, 0x11
        /*079a*/ 	.short	(.L_369 - .L_368)
	.align		4
.L_368:
        /*079c*/ 	.word	index@(_ZN2at6native29vectorized_elementwise_kernelILi8EZZZNS0_61_GLOBAL__N__132982cb_23_ActivationSiluKernel_cu_1520ed90_292420silu_backward_kernelERNS_18TensorIteratorBaseEENKUlvE_clEvENKUlvE2_clEvEUlN3c108BFloat16ES8_E_St5arrayIPcLm3EEEEviT0_T1_)
        /*07a0*/ 	.word	0x00000000


	//----- nvinfo : EIATTR_REGCOUNT
	.align		4
.L_369:
        /*07a4*/ 	.byte	0x04, 0x2f
        /*07a6*/ 	.short	(.L_371 - .L_370)
	.align		4
.L_370:
        /*07a8*/ 	.word	index@(_ZN2at6native29vectorized_elementwise_kernelILi4EZZZNS0_61_GLOBAL__N__132982cb_23_ActivationSiluKernel_cu_1520ed90_292420silu_backward_kernelERNS_18TensorIteratorBaseEENKUlvE_clEvENKUlvE2_clEvEUlN3c108BFloat16ES8_E_St5arrayIPcLm3EEEEviT0_T1_)
        /*07ac*/ 	.word	0x00000020


	//----- nvinfo : EIATTR_FRAME_SIZE
	.align		4
.L_371:
        /*07b0*/ 	.byte	0x04, 0x11
        /*07b2*/ 	.short	(.L_373 - .L_372)
	.align		4
.L_372:
        /*07b4*/ 	.word	index@(_ZN2at6native29vectorized_elementwise_kernelILi4EZZZNS0_61_GLOBAL__N__132982cb_23_ActivationSiluKernel_cu_1520ed90_292420silu_backward_kernelERNS_18TensorIteratorBaseEENKUlvE_clEvENKUlvE2_clEvEUlN3c108BFloat16ES8_E_St5arrayIPcLm3EEEEviT0_T1_)
        /*07b8*/ 	.word	0x00000000


	//----- nvinfo : EIATTR_REGCOUNT
	.align		4
.L_373:
        /*07bc*/ 	.byte	0x04, 0x2f
        /*07be*/ 	.short	(.L_375 - .L_374)
	.align		4
.L_374:
        /*07c0*/ 	.word	index@(_ZN2at6native29vectorized_elementwise_kernelILi2EZZZNS0_61_GLOBAL__N__132982cb_23_ActivationSiluKernel_cu_1520ed90_292420silu_backward_kernelERNS_18TensorIteratorBaseEENKUlvE_clEvENKUlvE2_clEvEUlN3c108BFloat16ES8_E_St5arrayIPcLm3EEEEviT0_T1_)
        /*07c4*/ 	.word	0x00000020


	//----- nvinfo : EIATTR_FRAME_SIZE
	.align		4
.L_375:
        /*07c8*/ 	.byte	0x04, 0x11
        /*07ca*/ 	.short	(.L_377 - .L_376)
	.align		4
.L_376:
        /*07cc*/ 	.word	index@(_ZN2at6native29vectorized_elementwise_kernelILi2EZZZNS0_61_GLOBAL__N__132982cb_23_ActivationSiluKernel_cu_1520ed90_292420silu_backward_kernelERNS_18TensorIteratorBaseEENKUlvE_clEvENKUlvE2_clEvEUlN3c108BFloat16ES8_E_St5arrayIPcLm3EEEEviT0_T1_)
        /*07d0*/ 	.word	0x00000000


	//----- nvinfo : EIATTR_REGCOUNT
	.align		4
.L_377:
        /*07d4*/ 	.byte	0x04, 0x2f
        /*07d6*/ 	.short	(.L_379 - .L_378)
	.align		4
.L_378:
        /*07d8*/ 	.word	index@(_ZN2at6native27unrolled_elementwise_kernelIZZZNS0_61_GLOBAL__N__132982cb_23_ActivationSiluKernel_cu_1520ed90_292420silu_backward_kernelERNS_18TensorIteratorBaseEENKUlvE_clEvENKUlvE2_clEvEUlN3c108BFloat16ES8_E_St5arrayIPcLm3EELi4E23TrivialOffsetCalculatorILi2EjESD_ILi1EjENS0_6memory15LoadWithoutCastENSG_16StoreWithoutCastEEEviT_T0_T2_T3_T4_T5_)
        /*07dc*/ 	.word	0x0000001c


	//----- nvinfo : EIATTR_FRAME_SIZE
	.align		4
.L_379:
        /*07e0*/ 	.byte	0x04, 0x11
        /*07e2*/ 	.short	(.L_381 - .L_380)
	.align		4
.L_380:
        /*07e4*/ 	.word	index@(_ZN2at6native27unrolled_elementwise_kernelIZZZNS0_61_GLOBAL__N__132982cb_23_ActivationSiluKernel_cu_1520ed90_292420silu_backward_kernelERNS_18TensorIteratorBaseEENKUlvE_clEvENKUlvE2_clEvEUlN3c108BFloat16ES8_E_St5arrayIPcLm3EELi4E23TrivialOffsetCalculatorILi2EjESD_ILi1EjENS0_6memory15LoadWithoutCastENSG_16StoreWithoutCastEEEviT_T0_T2_T3_T4_T5_)
        /*07e8*/ 	.word	0x00000000


	//----- nvinfo : EIATTR_REGCOUNT
	.align		4
.L_381:
        /*07ec*/ 	.byte	0x04, 0x2f
        /*07ee*/ 	.short	(.L_383 - .L_382)
	.align		4
.L_382:
        /*07f0*/ 	.word	index@(_ZN2at6native18elementwise_kernelILi128ELi4EZNS0_22gpu_kernel_impl_nocastIZZZNS0_61_GLOBAL__N__132982cb_23_ActivationSiluKernel_cu_1520ed90_292420silu_backward_kernelERNS_18TensorIteratorBaseEENKUlvE_clEvENKUlvE2_clEvEUlN3c108BFloat16ES9_E_EEvS5_RKT_EUliE_EEviT1_)
        /*07f4*/ 	.word	0x00000012


	//----- nvinfo : EIATTR_FRAME_SIZE
	.align		4
.L_383:
        /*07f8*/ 	.byte	0x04, 0x11
        /*07fa*/ 	.short	(.L_385 - .L_384)
	.align		4
.L_384:
        /*07fc*/ 	.word	index@(_ZN2at6native18elementwise_kernelILi128ELi4EZNS0_22gpu_kernel_impl_nocastIZZZNS0_61_GLOBAL__N__132982cb_23_ActivationSiluKernel_cu_1520ed90_292420silu_backward_kernelERNS_18TensorIteratorBaseEENKUlvE_clEvENKUlvE2_clEvEUlN3c108BFloat16ES9_E_EEvS5_RKT_EUliE_EEviT1_)
        /*0800*/ 	.word	0x00000000


	//----- nvinfo : EIATTR_REGCOUNT
	.align		4
.L_385:
        /*0804*/ 	.byte	0x04, 0x2f
        /*0806*/ 	.short	(.L_387 - .L_386)
	.align		4
.L_386:
        /*0808*/ 	.word	index@(_ZN2at6native27unrolled_elementwise_kernelIZZZNS0_61_GLOBAL__N__132982cb_23_ActivationSiluKernel_cu_1520ed90_292420silu_backward_kernelERNS_18TensorIteratorBaseEENKUlvE_clEvENKUlvE2_clEvEUlN3c108BFloat16ES8_E_St5arrayIPcLm3EELi4E23TrivialOffsetCalculatorILi2EjESD_ILi1EjENS0_6memory12LoadWithCastILi2EEENSG_13StoreWithCastILi1EEEEEviT_T0_T2_T3_T4_T5_)
        /*080c*/ 	.word	0x0000001f


	//----- nvinfo : EIATTR_FRAME_SIZE
	.align		4
.L_387:
        /*0810*/ 	.byte	0x04, 0x11
        /*0812*/ 	.short	(.L_389 - .L_388)
	.align		4
.L_388:
        /*0814*/ 	.word	index@(_ZN2at6native27unrolled_elementwise_kernelIZZZNS0_61_GLOBAL__N__132982cb_23_ActivationSiluKernel_cu_1520ed90_292420silu_backward_kernelERNS_18TensorIteratorBaseEENKUlvE_clEvENKUlvE2_clEvEUlN3c108BFloat16ES8_E_St5arrayIPcLm3EELi4E23TrivialOffsetCalculatorILi2EjESD_ILi1EjENS0_6memory12LoadWithCastILi2EEENSG_13StoreWithCastILi1EEEEEviT_T0_T2_T3_T4_T5_)
        /*0818*/ 	.word	0x00000000


	//----- nvinfo : EIATTR_REGCOUNT
	.align		4
.L_389:
        /*081c*/ 	.byte	0x04, 0x2f
        /*081e*/ 	.short	(.L_391 - .L_390)
	.align		4
.L_390:
        /*0820*/ 	.word	index@(_ZN2at6native18elementwise_kernelILi128ELi4EZNS0_15gpu_kernel_implIZZZNS0_61_GLOBAL__N__132982cb_23_ActivationSiluKernel_cu_1520ed90_292420silu_backward_kernelERNS_18TensorIteratorBaseEENKUlvE_clEvENKUlvE2_clEvEUlN3c108BFloat16ES9_E_EEvS5_RKT_EUliE_EEviT1_)
        /*0824*/ 	.word	0x0000001a


	//----- nvinfo : EIATTR_FRAME_SIZE
	.align		4
.L_391:
        /*0828*/ 	.byte	0x04, 0x11
        /*082a*/ 	.short	(.L_393 - .L_392)
	.align		4
.L_392:
        /*082c*/ 	.word	index@(_ZN2at6native18elementwise_kernelILi128ELi4EZNS0_15gpu_kernel_implIZZZNS0_61_GLOBAL__N__132982cb_23_ActivationSiluKernel_cu_1520ed90_292420silu_backward_kernelERNS_18TensorIteratorBaseEENKUlvE_clEvENKUlvE2_clEvEUlN3c108BFloat16ES9_E_EEvS5_RKT_EUliE_EEviT1_)
        /*0830*/ 	.word	0x00000000


	//----- nvinfo : EIATTR_MIN_STACK_SIZE
	.align		4
.L_393:
        /*0834*/ 	.byte	0x04, 0x12
        /*0836*/ 	.short	(.L_395 - .L_394)
	.align		4
.L_394:
        /*0838*/ 	.word	index@(_ZN2at6native18elementwise_kernelILi128ELi4EZNS0_15gpu_kernel_implIZZZNS0_61_GLOBAL__N__132982cb_23_ActivationSiluKernel_cu_1520ed90_292420silu_backward_kernelERNS_18TensorIteratorBaseEENKUlvE_clEvENKUlvE2_clEvEUlN3c108BFloat16ES9_E_EEvS5_RKT_EUliE_EEviT1_)
        /*083c*/ 	.word	0x00000000


	//----- nvinfo : EIATTR_MIN_STACK_SIZE
	.align		4
.L_395:
        /*0840*/ 	.byte	0x04, 0x12
        /*0842*/ 	.short	(.L_397 - .L_396)
	.align		4
.L_396:
        /*0844*/ 	.word	index@(_ZN2at6native27unrolled_elementwise_kernelIZZZNS0_61_GLOBAL__N__132982cb_23_ActivationSiluKernel_cu_1520ed90_292420silu_backward_kernelERNS_18TensorIteratorBaseEENKUlvE_clEvENKUlvE2_clEvEUlN3c108BFloat16ES8_E_St5arrayIPcLm3EELi4E23TrivialOffsetCalculatorILi2EjESD_ILi1EjENS0_6memory12LoadWithCastILi2EEENSG_13StoreWithCastILi1EEEEEviT_T0_T2_T3_T4_T5_)
        /*0848*/ 	.word	0x00000000


	//----- nvinfo : EIATTR_MIN_STACK_SIZE
	.align		4
.L_397:
        /*084c*/ 	.byte	0x04, 0x12
        /*084e*/ 	.short	(.L_399 - .L_398)
	.align		4
.L_398:
        /*0850*/ 	.word	index@(_ZN2at6native18elementwise_kernelILi128ELi4EZNS0_22gpu_kernel_impl_nocastIZZZNS0_61_GLOBAL__N__132982cb_23_ActivationSiluKernel_cu_1520ed90_292420silu_backward_kernelERNS_18TensorIteratorBaseEENKUlvE_clEvENKUlvE2_clEvEUlN3c108BFloat16ES9_E_EEvS5_RKT_EUliE_EEviT1_)
        /*0854*/ 	.word	0x00000000


	//----- nvinfo : EIATTR_MIN_STACK_SIZE
	.align		4
.L_399:
        /*0858*/ 	.byte	0x04, 0x12
        /*085a*/ 	.short	(.L_401 - .L_400)
	.align		4
.L_400:
        /*085c*/ 	.word	index@(_ZN2at6native27unrolled_elementwise_kernelIZZZNS0_61_GLOBAL__N__132982cb_23_ActivationSiluKernel_cu_1520ed90_292420silu_backward_kernelERNS_18TensorIteratorBaseEENKUlvE_clEvENKUlvE2_clEvEUlN3c108BFloat16ES8_E_St5arrayIPcLm3EELi4E23TrivialOffsetCalculatorILi2EjESD_ILi1EjENS0_6memory15LoadWithoutCastENSG_16StoreWithoutCastEEEviT_T0_T2_T3_T4_T5_)
        /*0860*/ 	.word	0x00000000


	//----- nvinfo : EIATTR_MIN_STACK_SIZE
	.align		4
.L_401:
        /*0864*/ 	.byte	0x04, 0x12
        /*0866*/ 	.short	(.L_403 - .L_402)
	.align		4
.L_402:
        /*0868*/ 	.word	index@(_ZN2at6native29vectorized_elementwise_kernelILi2EZZZNS0_61_GLOBAL__N__132982cb_23_ActivationSiluKernel_cu_1520ed90_292420silu_backward_kernelERNS_18TensorIteratorBaseEENKUlvE_clEvENKUlvE2_clEvEUlN3c108BFloat16ES8_E_St5arrayIPcLm3EEEEviT0_T1_)
        /*086c*/ 	.word	0x00000000


	//----- nvinfo : EIATTR_MIN_STACK_SIZE
	.align		4
.L_403:
        /*0870*/ 	.byte	0x04, 0x12
        /*0872*/ 	.short	(.L_405 - .L_404)
	.align		4
.L_404:
        /*0874*/ 	.word	index@(_ZN2at6native29vectorized_elementwise_kernelILi4EZZZNS0_61_GLOBAL__N__132982cb_23_ActivationSiluKernel_cu_1520ed90_292420silu_backward_kernelERNS_18TensorIteratorBaseEENKUlvE_clEvENKUlvE2_clEvEUlN3c108BFloat16ES8_E_St5arrayIPcLm3EEEEviT0_T1_)
        /*0878*/ 	.word	0x00000000


	//----- nvinfo : EIATTR_MIN_STACK_SIZE
	.align		4
.L_405:
        /*087c*/ 	.byte	0x04, 0x12
        /*087e*/ 	.short	(.L_407 - .L_406)
	.align		4
.L_406:
        /*0880*/ 	.word	index@(_ZN2at6native29vectorized_elementwise_kernelILi8EZZZNS0_61_GLOBAL__N__132982cb_23_ActivationSiluKernel_cu_1520ed90_292420silu_backward_kernelERNS_18TensorIteratorBaseEENKUlvE_clEvENKUlvE2_clEvEUlN3c108BFloat16ES8_E_St5arrayIPcLm3EEEEviT0_T1_)
        /*0884*/ 	.word	0x00000000


	//----- nvinfo : EIATTR_MIN_STACK_SIZE
	.align		4
.L_407:
        /*0888*/ 	.byte	0x04, 0x12
        /*088a*/ 	.short	(.L_409 - .L_408)
	.align		4
.L_408:
        /*088c*/ 	.word	index@(_ZN2at6native18elementwise_kernelILi128ELi4EZNS0_15gpu_kernel_implIZZZNS0_61_GLOBAL__N__132982cb_23_ActivationSiluKernel_cu_1520ed90_292420silu_backward_kernelERNS_18TensorIteratorBaseEENKUlvE_clEvENKUlvE1_clEvEUlN3c104HalfES9_E_EEvS5_RKT_EUliE_EEviT1_)
        /*0890*/ 	.word	0x00000000


	//----- nvinfo : EIATTR_MIN_STACK_SIZE
	.align		4
.L_409:
        /*0894*/ 	.byte	0x04, 0x12
        /*0896*/ 	.short	(.L_411 - .L_410)
	.align		4
.L_410:
        /*0898*/ 	.word	index@(_ZN2at6native27unrolled_elementwise_kernelIZZZNS0_61_GLOBAL__N__132982cb_23_ActivationSiluKernel_cu_1520ed90_292420silu_backward_kernelERNS_18TensorIteratorBaseEENKUlvE_clEvENKUlvE1_clEvEUlN3c104HalfES8_E_St5arrayIPcLm3EELi4E23TrivialOffsetCalculatorILi2EjESD_ILi1EjENS0_6memory12LoadWithCastILi2EEENSG_13StoreWithCastILi1EEEEEviT_T0_T2_T3_T4_T5_)
        /*089c*/ 	.word	0x00000000


	//----- nvinfo : EIATTR_MIN_STACK_SIZE
	.align		4
.L_411:
        /*08a0*/ 	.byte	0x04, 0x12
        /*08a2*/ 	.short	(.L_413 - .L_412)
	.align		4
.L_412:
        /*08a4*/ 	.word	index@(_ZN2at6native18elementwise_kernelILi128ELi4EZNS0_22gpu_kernel_impl_nocastIZZZNS0_61_GLOBAL__N__132982cb_23_ActivationSiluKernel_cu_1520ed90_292420silu_backward_kernelERNS_18TensorIteratorBaseEENKUlvE_clEvENKUlvE1_clEvEUlN3c104HalfES9_E_EEvS5_RKT_EUliE_EEviT1_)
        /*08a8*/ 	.word	0x00000000


	//----- nvinfo : EIATTR_MIN_STACK_SIZE
	.align		4
.L_413:
        /*08ac*/ 	.byte	0x04, 0x12
        /*08ae*/ 	.short	(.L_415 - .L_414)
	.align		4
.L_414:
        /*08b0*/ 	.word	index@(_ZN2at6native27unrolled_elementwise_kernelIZZZNS0_61_GLOBAL__N__132982cb_23_ActivationSiluKernel_cu_1520ed90_292420silu_backward_kernelERNS_18TensorIteratorBaseEENKUlvE_clEvENKUlvE1_clEvEUlN3c104HalfES8_E_St5arrayIPcLm3EELi4E23TrivialOffsetCalculatorILi2EjESD_ILi1EjENS0_6memory15LoadWithoutCastENSG_16StoreWithoutCastEEEviT_T0_T2_T3_T4_T5_)
        /*08b4*/ 	.word	0x00000000


	//----- nvinfo : EIATTR_MIN_STACK_SIZE
	.align		4
.L_415:
        /*08b8*/ 	.byte	0x04, 0x12
        /*08ba*/ 	.short	(.L_417 - .L_416)
	.align		4
.L_416:
        /*08bc*/ 	.word	index@(_ZN2at6native29vectorized_elementwise_kernelILi2EZZZNS0_61_GLOBAL__N__132982cb_23_ActivationSiluKernel_cu_1520ed90_292420silu_backward_kernelERNS_18TensorIteratorBaseEENKUlvE_clEvENKUlvE1_clEvEUlN3c104HalfES8_E_St5arrayIPcLm3EEEEviT0_T1_)
        /*08c0*/ 	.word	0x00000000


	//----- nvinfo : EIATTR_MIN_STACK_SIZE
	.align		4
.L_417:
        /*08c4*/ 	.byte	0x04, 0x12
        /*08c6*/ 	.short	(.L_419 - .L_418)
	.align		4
.L_418:
        /*08c8*/ 	.word	index@(_ZN2at6native29vectorized_elementwise_kernelILi4EZZZNS0_61_GLOBAL__N__132982cb_23_ActivationSiluKernel_cu_1520ed90_292420silu_backward_kernelERNS_18TensorIteratorBaseEENKUlvE_clEvENKUlvE1_clEvEUlN3c104HalfES8_E_St5arrayIPcLm3EEEEviT0_T1_)
        /*08cc*/ 	.word	0x00000000


	//----- nvinfo : EIATTR_MIN_STACK_SIZE
	.align		4
.L_419:
        /*08d0*/ 	.byte	0x04, 0x12
        /*08d2*/ 	.short	(.L_421 - .L_420)
	.align		4
.L_420:
        /*08d4*/ 	.word	index@(_ZN2at6native29vectorized_elementwise_kernelILi8EZZZNS0_61_GLOBAL__N__132982cb_23_ActivationSiluKernel_cu_1520ed90_292420silu_backward_kernelERNS_18TensorIteratorBaseEENKUlvE_clEvENKUlvE1_clEvEUlN3c104HalfES8_E_St5arrayIPcLm3EEEEviT0_T1_)
        /*08d8*/ 	.word	0x00000000


	//----- nvinfo : EIATTR_MIN_STACK_SIZE
	.align		4
.L_421:
        /*08dc*/ 	.byte	0x04, 0x12
        /*08de*/ 	.short	(.L_423 - .L_422)
	.align		4
.L_422:
        /*08e0*/ 	.word	index@(_ZN2at6native18elementwise_kernelILi128ELi4EZNS0_15gpu_kernel_implIZZZNS0_61_GLOBAL__N__132982cb_23_ActivationSiluKernel_cu_1520ed90_292420silu_backward_kernelERNS_18TensorIteratorBaseEENKUlvE_clEvENKUlvE0_clEvEUlffE_EEvS5_RKT_EUliE_EEviT1_)
        /*08e4*/ 	.word	0x00000000


	//----- nvinfo : EIATTR_MIN_STACK_SIZE
	.align		4
.L_423:
        /*08e8*/ 	.byte	0x04, 0x12
        /*08ea*/ 	.short	(.L_425 - .L_424)
	.align		4
.L_424:
        /*08ec*/ 	.word	index@(_ZN2at6native27unrolled_elementwise_kernelIZZZNS0_61_GLOBAL__N__132982cb_23_ActivationSiluKernel_cu_1520ed90_292420silu_backward_kernelERNS_18TensorIteratorBaseEENKUlvE_clEvENKUlvE0_clEvEUlffE_St5arrayIPcLm3EELi4E23TrivialOffsetCalculatorILi2EjESB_ILi1EjENS0_6memory12LoadWithCastILi2EEENSE_13StoreWithCastILi1EEEEEviT_T0_T2_T3_T4_T5_)
        /*08f0*/ 	.word	0x00000000


	//----- nvinfo : EIATTR_MIN_STACK_SIZE
	.align		4
.L_425:
        /*08f4*/ 	.byte	0x04, 0x12
        /*08f6*/ 	.short	(.L_427 - .L_426)
	.align		4
.L_426:
        /*08f8*/ 	.word	index@(_ZN2at6native18elementwise_kernelILi128ELi2EZNS0_22gpu_kernel_impl_nocastIZZZNS0_61_GLOBAL__N__132982cb_23_ActivationSiluKernel_cu_1520ed90_292420silu_backward_kernelERNS_18TensorIteratorBaseEENKUlvE_clEvENKUlvE0_clEvEUlffE_EEvS5_RKT_EUliE_EEviT1_)
        /*08fc*/ 	.word	0x00000000


	//----- nvinfo : EIATTR_MIN_STACK_SIZE
	.align		4
.L_427:
        /*0900*/ 	.byte	0x04, 0x12
        /*0902*/ 	.short	(.L_429 - .L_428)
	.align		4
.L_428:
        /*0904*/ 	.word	index@(_ZN2at6native27unrolled_elementwise_kernelIZZZNS0_61_GLOBAL__N__132982cb_23_ActivationSiluKernel_cu_1520ed90_292420silu_backward_kernelERNS_18TensorIteratorBaseEENKUlvE_clEvENKUlvE0_clEvEUlffE_St5arrayIPcLm3EELi4E23TrivialOffsetCalculatorILi2EjESB_ILi1EjENS0_6memory15LoadWithoutCastENSE_16StoreWithoutCastEEEviT_T0_T2_T3_T4_T5_)
        /*0908*/ 	.word	0x00000000


	//----- nvinfo : EIATTR_MIN_STACK_SIZE
	.align		4
.L_429:
        /*090c*/ 	.byte	0x04, 0x12
        /*090e*/ 	.short	(.L_431 - .L_430)
	.align		4
.L_430:
        /*0910*/ 	.word	index@(_ZN2at6native29vectorized_elementwise_kernelILi2EZZZNS0_61_GLOBAL__N__132982cb_23_ActivationSiluKernel_cu_1520ed90_292420silu_backward_kernelERNS_18TensorIteratorBaseEENKUlvE_clEvENKUlvE0_clEvEUlffE_St5arrayIPcLm3EEEEviT0_T1_)
        /*0914*/ 	.word	0x00000000


	//----- nvinfo : EIATTR_MIN_STACK_SIZE
	.align		4
.L_431:
        /*0918*/ 	.byte	0x04, 0x12
        /*091a*/ 	.short	(.L_433 - .L_432)
	.align		4
.L_432:
        /*091c*/ 	.word	index@(_ZN2at6native29vectorized_elementwise_kernelILi4EZZZNS0_61_GLOBAL__N__132982cb_23_ActivationSiluKernel_cu_1520ed90_292420silu_backward_kernelERNS_18TensorIteratorBaseEENKUlvE_clEvENKUlvE0_clEvEUlffE_St5arrayIPcLm3EEEEviT0_T1_)
        /*0920*/ 	.word	0x00000000


	//----- nvinfo : EIATTR_MIN_STACK_SIZE
	.align		4
.L_433:
        /*0924*/ 	.byte	0x04, 0x12
        /*0926*/ 	.short	(.L_435 - .L_434)
	.align		4
.L_434:
        /*0928*/ 	.word	index@(_ZN2at6native29vectorized_elementwise_kernelILi8EZZZNS0_61_GLOBAL__N__132982cb_23_ActivationSiluKernel_cu_1520ed90_292420silu_backward_kernelERNS_18TensorIteratorBaseEENKUlvE_clEvENKUlvE0_clEvEUlffE_St5arrayIPcLm3EEEEviT0_T1_)
        /*092c*/ 	.word	0x00000000


	//----- nvinfo : EIATTR_MIN_STACK_SIZE
	.align		4
.L_435:
        /*0930*/ 	.byte	0x04, 0x12
        /*0932*/ 	.short	(.L_437 - .L_436)
	.align		4
.L_436:
        /*0934*/ 	.word	index@(_ZN2at6native18elementwise_kernelILi128ELi4EZNS0_15gpu_kernel_implIZZZNS0_61_GLOBAL__N__132982cb_23_ActivationSiluKernel_cu_1520ed90_292420silu_backward_kernelERNS_18TensorIteratorBaseEENKUlvE_clEvENKUlvE_clEvEUlddE_EEvS5_RKT_EUliE_EEviT1_)
        /*0938*/ 	.word	0x00000000


	//----- nvinfo : EIATTR_MIN_STACK_SIZE
	.align		4
.L_437:
        /*093c*/ 	.byte	0x04, 0x12
        /*093e*/ 	.short	(.L_439 - .L_438)
	.align		4
.L_438:
        /*0940*/ 	.word	index@(_ZN2at6native27unrolled_elementwise_kernelIZZZNS0_61_GLOBAL__N__132982cb_23_ActivationSiluKernel_cu_1520ed90_292420silu_backward_kernelERNS_18TensorIteratorBaseEENKUlvE_clEvENKUlvE_clEvEUlddE_St5arrayIPcLm3EELi4E23TrivialOffsetCalculatorILi2EjESB_ILi1EjENS0_6memory12LoadWithCastILi2EEENSE_13StoreWithCastILi1EEEEEviT_T0_T2_T3_T4_T5_)
        /*0944*/ 	.word	0x00000000


	//----- nvinfo : EIATTR_MIN_STACK_SIZE
	.align		4
.L_439:
        /*0948*/ 	.byte	0x04, 0x12
        /*094a*/ 	.short	(.L_441 - .L_440)
	.align		4
.L_440:
        /*094c*/ 	.word	index@(_ZN2at6native18elementwise_kernelILi128ELi2EZNS0_22gpu_kernel_impl_nocastIZZZNS0_61_GLOBAL__N__132982cb_23_ActivationSiluKernel_cu_1520ed90_292420silu_backward_kernelERNS_18TensorIteratorBaseEENKUlvE_clEvENKUlvE_clEvEUlddE_EEvS5_RKT_EUliE_EEviT1_)
        /*0950*/ 	.word	0x00000000


	//----- nvinfo : EIATTR_MIN_STACK_SIZE
	.align		4
.L_441:
        /*0954*/ 	.byte	0x04, 0x12
        /*0956*/ 	.short	(.L_443 - .L_442)
	.align		4
.L_442:
        /*0958*/ 	.word	index@(_ZN2at6native27unrolled_elementwise_kernelIZZZNS0_61_GLOBAL__N__132982cb_23_ActivationSiluKernel_cu_1520ed90_292420silu_backward_kernelERNS_18TensorIteratorBaseEENKUlvE_clEvENKUlvE_clEvEUlddE_St5arrayIPcLm3EELi4E23TrivialOffsetCalculatorILi2EjESB_ILi1EjENS0_6memory15LoadWithoutCastENSE_16StoreWithoutCastEEEviT_T0_T2_T3_T4_T5_)
        /*095c*/ 	.word	0x00000000


	//----- nvinfo : EIATTR_MIN_STACK_SIZE
	.align		4
.L_443:
        /*0960*/ 	.byte	0x04, 0x12
        /*0962*/ 	.short	(.L_445 - .L_444)
	.align		4
.L_444:
        /*0964*/ 	.word	index@(_ZN2at6native29vectorized_elementwise_kernelILi2EZZZNS0_61_GLOBAL__N__132982cb_23_ActivationSiluKernel_cu_1520ed90_292420silu_backward_kernelERNS_18TensorIteratorBaseEENKUlvE_clEvENKUlvE_clEvEUlddE_St5arrayIPcLm3EEEEviT0_T1_)
        /*0968*/ 	.word	0x00000000


	//----- nvinfo : EIATTR_MIN_STACK_SIZE
	.align		4
.L_445:
        /*096c*/ 	.byte	0x04, 0x12
        /*096e*/ 	.short	(.L_447 - .L_446)
	.align		4
.L_446:
        /*0970*/ 	.word	index@(_ZN2at6native29vectorized_elementwise_kernelILi4EZZZNS0_61_GLOBAL__N__132982cb_23_ActivationSiluKernel_cu_1520ed90_292420silu_backward_kernelERNS_18TensorIteratorBaseEENKUlvE_clEvENKUlvE_clEvEUlddE_St5arrayIPcLm3EEEEviT0_T1_)
        /*0974*/ 	.word	0x00000000


	//----- nvinfo : EIATTR_MIN_STACK_SIZE
	.align		4
.L_447:
        /*0978*/ 	.byte	0x04, 0x12
        /*097a*/ 	.short	(.L_449 - .L_448)
	.align		4
.L_448:
        /*097c*/ 	.word	index@(_ZN2at6native29vectorized_elementwise_kernelILi8EZZZNS0_61_GLOBAL__N__132982cb_23_ActivationSiluKernel_cu_1520ed90_292420silu_backward_kernelERNS_18TensorIteratorBaseEENKUlvE_clEvENKUlvE_clEvEUlddE_St5arrayIPcLm3EEEEviT0_T1_)
        /*0980*/ 	.word	0x00000000


	//----- nvinfo : EIATTR_MIN_STACK_SIZE
	.align		4
.L_449:
        /*0984*/ 	.byte	0x04, 0x12
        /*0986*/ 	.short	(.L_451 - .L_450)
	.align		4
.L_450:
        /*0988*/ 	.word	index@(_ZN2at6native18elementwise_kernelILi128ELi4EZNS0_15gpu_kernel_implIZZZNS0_61_GLOBAL__N__132982cb_23_ActivationSiluKernel_cu_1520ed90_292411silu_kernelERNS_18TensorIteratorBaseEENKUlvE_clEvENKUlvE4_clEvEUlN3c108BFloat16EE_EEvS5_RKT_EUliE_EEviT1_)
        /*098c*/ 	.word	0x00000000


	//----- nvinfo : EIATTR_MIN_STACK_SIZE
	.align		4
.L_451:
        /*0990*/ 	.byte	0x04, 0x12
        /*0992*/ 	.short	(.L_453 - .L_452)
	.align		4
.L_452:
        /*0994*/ 	.word	index@(_ZN2at6native27unrolled_elementwise_kernelIZZZNS0_61_GLOBAL__N__132982cb_23_ActivationSiluKernel_cu_1520ed90_292411silu_kernelERNS_18TensorIteratorBaseEENKUlvE_clEvENKUlvE4_clEvEUlN3c108BFloat16EE_St5arrayIPcLm2EELi4E23TrivialOffsetCalculatorILi1EjESE_NS0_6memory12LoadWithCastILi1EEENSF_13StoreWithCastILi1EEEEEviT_T0_T2_T3_T4_T5_)
        /*0998*/ 	.word	0x00000000


	//----- nvinfo : EIATTR_MIN_STACK_SIZE
	.align		4
.L_453:
        /*099c*/ 	.byte	0x04, 0x12
        /*099e*/ 	.short	(.L_455 - .L_454)
	.align		4
.L_454:
        /*09a0*/ 	.word	index@(_ZN2at6native18elementwise_kernelILi128ELi4EZNS0_22gpu_kernel_impl_nocastIZZZNS0_61_GLOBAL__N__132982cb_23_ActivationSiluKernel_cu_1520ed90_292411silu_kernelERNS_18TensorIteratorBaseEENKUlvE_clEvENKUlvE4_clEvEUlN3c108BFloat16EE_EEvS5_RKT_EUliE_EEviT1_)
        /*09a4*/ 	.word	0x00000000


	//----- nvinfo : EIATTR_MIN_STACK_SIZE
	.align		4
.L_455:
        /*09a8*/ 	.byte	0x04, 0x12
        /*09aa*/ 	.short	(.L_457 - .L_456)
	.align		4
.L_456:
        /*09ac*/ 	.word	index@(_ZN2at6native27unrolled_elementwise_kernelIZZZNS0_61_GLOBAL__N__132982cb_23_ActivationSiluKernel_cu_1520ed90_292411silu_kernelERNS_18TensorIteratorBaseEENKUlvE_clEvENKUlvE4_clEvEUlN3c108BFloat16EE_St5arrayIPcLm2EELi4E23TrivialOffsetCalculatorILi1EjESE_NS0_6memory15LoadWithoutCastENSF_16StoreWithoutCastEEEviT_T0_T2_T3_T4_T5_)
        /*09b0*/ 	.word	0x00000000


	//----- nvinfo : EIATTR_MIN_STACK_SIZE
	.align		4
.L_457:
        /*09b4*/ 	.byte	0x04, 0x12
        /*09b6*/ 	.short	(.L_459 - .L_458)
	.align		4
.L_458:
        /*09b8*/ 	.word	index@(_ZN2at6native29vectorized_elementwise_kernelILi2EZZZNS0_61_GLOBAL__N__132982cb_23_ActivationSiluKernel_cu_1520ed90_292411silu_kernelERNS_18TensorIteratorBaseEENKUlvE_clEvENKUlvE4_clEvEUlN3c108BFloat16EE_St5arrayIPcLm2EEEEviT0_T1_)
        /*09bc*/ 	.word	0x00000000


	//----- nvinfo : EIATTR_MIN_STACK_SIZE
	.align		4
.L_459:
        /*09c0*/ 	.byte	0x04, 0x12
        /*09c2*/ 	.short	(.L_461 - .L_460)
	.align		4
.L_460:
        /*09c4*/ 	.word	index@(_ZN2at6native29vectorized_elementwise_kernelILi4EZZZNS0_61_GLOBAL__N__132982cb_23_ActivationSiluKernel_cu_1520ed90_292411silu_kernelERNS_18TensorIteratorBaseEENKUlvE_clEvENKUlvE4_clEvEUlN3c108BFloat16EE_St5arrayIPcLm2EEEEviT0_T1_)
        /*09c8*/ 	.word	0x00000000


	//----- nvinfo : EIATTR_MIN_STACK_SIZE
	.align		4
.L_461:
        /*09cc*/ 	.byte	0x04, 0x12
        /*09ce*/ 	.short	(.L_463 - .L_462)
	.align		4
.L_462:
        /*09d0*/ 	.word	index@(_ZN2at6native29vectorized_elementwise_kernelILi8EZZZNS0_61_GLOBAL__N__132982cb_23_ActivationSiluKernel_cu_1520ed90_292411silu_kernelERNS_18TensorIteratorBaseEENKUlvE_clEvENKUlvE4_clEvEUlN3c108BFloat16EE_St5arrayIPcLm2EEEEviT0_T1_)
        /*09d4*/ 	.word	0x00000000


	//----- nvinfo : EIATTR_MIN_STACK_SIZE
	.align		4
.L_463:
        /*09d8*/ 	.byte	0x04, 0x12
        /*09da*/ 	.short	(.L_465 - .L_464)
	.align		4
.L_464:
        /*09dc*/ 	.word	index@(_ZN2at6native18elementwise_kernelILi128ELi4EZNS0_15gpu_kernel_implIZZZNS0_61_GLOBAL__N__132982cb_23_ActivationSiluKernel_cu_1520ed90_292411silu_kernelERNS_18TensorIteratorBaseEENKUlvE_clEvENKUlvE3_clEvEUlN3c104HalfEE_EEvS5_RKT_EUliE_EEviT1_)
        /*09e0*/ 	.word	0x00000000


	//----- nvinfo : EIATTR_MIN_STACK_SIZE
	.align		4
.L_465:
        /*09e4*/ 	.byte	0x04, 0x12
        /*09e6*/ 	.short	(.L_467 - .L_466)
	.align		4
.L_466:
        /*09e8*/ 	.word	index@(_ZN2at6native27unrolled_elementwise_kernelIZZZNS0_61_GLOBAL__N__132982cb_23_ActivationSiluKernel_cu_1520ed90_292411silu_kernelERNS_18TensorIteratorBaseEENKUlvE_clEvENKUlvE3_clEvEUlN3c104HalfEE_St5arrayIPcLm2EELi4E23TrivialOffsetCalculatorILi1EjESE_NS0_6memory12LoadWithCastILi1EEENSF_13StoreWithCastILi1EEEEEviT_T0_T2_T3_T4_T5_)
        /*09ec*/ 	.word	0x00000000


	//----- nvinfo : EIATTR_MIN_STACK_SIZE
	.align		4
.L_467:
        /*09f0*/ 	.byte	0x04, 0x12
        /*09f2*/ 	.short	(.L_469 - .L_468)
	.align		4
.L_468:
        /*09f4*/ 	.word	index@(_ZN2at6native18elementwise_kernelILi128ELi4EZNS0_22gpu_kernel_impl_nocastIZZZNS0_61_GLOBAL__N__132982cb_23_ActivationSiluKernel_cu_1520ed90_292411silu_kernelERNS_18TensorIteratorBaseEENKUlvE_clEvENKUlvE3_clEvEUlN3c104HalfEE_EEvS5_RKT_EUliE_EEviT1_)
        /*09f8*/ 	.word	0x00000000


	//----- nvinfo : EIATTR_MIN_STACK_SIZE
	.align		4
.L_469:
        /*09fc*/ 	.byte	0x04, 0x12
        /*09fe*/ 	.short	(.L_471 - .L_470)
	.align		4
.L_470:
        /*0a00*/ 	.word	index@(_ZN2at6native27unrolled_elementwise_kernelIZZZNS0_61_GLOBAL__N__132982cb_23_ActivationSiluKernel_cu_1520ed90_292411silu_kernelERNS_18TensorIteratorBaseEENKUlvE_clEvENKUlvE3_clEvEUlN3c104HalfEE_St5arrayIPcLm2EELi4E23TrivialOffsetCalculatorILi1EjESE_NS0_6memory15LoadWithoutCastENSF_16StoreWithoutCastEEEviT_T0_T2_T3_T4_T5_)
        /*0a04*/ 	.word	0x00000000


	//----- nvinfo : EIATTR_MIN_STACK_SIZE
	.align		4
.L_471:
        /*0a08*/ 	.byte	0x04, 0x12
        /*0a0a*/ 	.short	(.L_473 - .L_472)
	.align		4
.L_472:
        /*0a0c*/ 	.word	index@(_ZN2at6native29vectorized_elementwise_kernelILi2EZZZNS0_61_GLOBAL__N__132982cb_23_ActivationSiluKernel_cu_1520ed90_292411silu_kernelERNS_18TensorIteratorBaseEENKUlvE_clEvENKUlvE3_clEvEUlN3c104HalfEE_St5arrayIPcLm2EEEEviT0_T1_)
        /*0a10*/ 	.word	0x00000000


	//----- nvinfo : EIATTR_MIN_STACK_SIZE
	.align		4
.L_473:
        /*0a14*/ 	.byte	0x04, 0x12
        /*0a16*/ 	.short	(.L_475 - .L_474)
	.align		4
.L_474:
        /*0a18*/ 	.word	index@(_ZN2at6native29vectorized_elementwise_kernelILi4EZZZNS0_61_GLOBAL__N__132982cb_23_ActivationSiluKernel_cu_1520ed90_292411silu_kernelERNS_18TensorIteratorBaseEENKUlvE_clEvENKUlvE3_clEvEUlN3c104HalfEE_St5arrayIPcLm2EEEEviT0_T1_)
        /*0a1c*/ 	.word	0x00000000


	//----- nvinfo : EIATTR_MIN_STACK_SIZE
	.align		4
.L_475:
        /*0a20*/ 	.byte	0x04, 0x12
        /*0a22*/ 	.short	(.L_477 - .L_476)
	.align		4
.L_476:
        /*0a24*/ 	.word	index@(_ZN2at6native29vectorized_elementwise_kernelILi8EZZZNS0_61_GLOBAL__N__132982cb_23_ActivationSiluKernel_cu_1520ed90_292411silu_kernelERNS_18TensorIteratorBaseEENKUlvE_clEvENKUlvE3_clEvEUlN3c104HalfEE_St5arrayIPcLm2EEEEviT0_T1_)
        /*0a28*/ 	.word	0x00000000


	//----- nvinfo : EIATTR_MIN_STACK_SIZE
	.align		4
.L_477:
        /*0a2c*/ 	.byte	0x04, 0x12
        /*0a2e*/ 	.short	(.L_479 - .L_478)
	.align		4
.L_478:
        /*0a30*/ 	.word	index@(_ZN2at6native18elementwise_kernelILi128ELi4EZNS0_15gpu_kernel_implIZZZNS0_61_GLOBAL__N__132982cb_23_ActivationSiluKernel_cu_1520ed90_292411silu_kernelERNS_18TensorIteratorBaseEENKUlvE_clEvENKUlvE2_clEvEUlN3c107complexIfEEE_EEvS5_RKT_EUliE_EEviT1_)
        /*0a34*/ 	.word	0x00000000


	//----- nvinfo : EIATTR_MIN_STACK_SIZE
	.align		4
.L_479:
        /*0a38*/ 	.byte	0x04, 0x12
        /*0a3a*/ 	.short	(.L_481 - .L_480)
	.align		4
.L_480:
        /*0a3c*/ 	.word	index@(_ZN2at6native27unrolled_elementwise_kernelIZZZNS0_61_GLOBAL__N__132982cb_23_ActivationSiluKernel_cu_1520ed90_292411silu_kernelERNS_18TensorIteratorBaseEENKUlvE_clEvENKUlvE2_clEvEUlN3c107complexIfEEE_St5arrayIPcLm2EELi4E23TrivialOffsetCalculatorILi1EjESF_NS0_6memory12LoadWithCastILi1EEENSG_13StoreWithCastILi1EEEEEviT_T0_T2_T3_T4_T5_)
        /*0a40*/ 	.word	0x00000000


	//----- nvinfo : EIATTR_MIN_STACK_SIZE
	.align		4
.L_481:
        /*0a44*/ 	.byte	0x04, 0x12
        /*0a46*/ 	.short	(.L_483 - .L_482)
	.align		4
.L_482:
        /*0a48*/ 	.word	index@(_ZN2at6native18elementwise_kernelILi128ELi2EZNS0_22gpu_kernel_impl_nocastIZZZNS0_61_GLOBAL__N__132982cb_23_ActivationSiluKernel_cu_1520ed90_292411silu_kernelERNS_18TensorIteratorBaseEENKUlvE_clEvENKUlvE2_clEvEUlN3c107complexIfEEE_EEvS5_RKT_EUliE_EEviT1_)
        /*0a4c*/ 	.word	0x00000000


	//----- nvinfo : EIATTR_MIN_STACK_SIZE
	.align		4
.L_483:
        /*0a50*/ 	.byte	0x04, 0x12
        /*0a52*/ 	.short	(.L_485 - .L_484)
	.align		4
.L_484:
        /*0a54*/ 	.word	index@(_ZN2at6native27unrolled_elementwise_kernelIZZZNS0_61_GLOBAL__N__132982cb_23_ActivationSiluKernel_cu_1520ed90_292411silu_kernelERNS_18TensorIteratorBaseEENKUlvE_clEvENKUlvE2_clEvEUlN3c107complexIfEEE_St5arrayIPcLm2EELi4E23TrivialOffsetCalculatorILi1EjESF_NS0_6memory15LoadWithoutCastENSG_16StoreWithoutCastEEEviT_T0_T2_T3_T4_T5_)
        /*0a58*/ 	.word	0x00000000


	//----- nvinfo : EIATTR_MIN_STACK_SIZE
	.align		4
.L_485:
        /*0a5c*/ 	.byte	0x04, 0x12
        /*0a5e*/ 	.short	(.L_487 - .L_486)
	.align		4
.L_486:
        /*0a60*/ 	.word	index@(_ZN2at6native29vectorized_elementwise_kernelILi2EZZZNS0_61_GLOBAL__N__132982cb_23_ActivationSiluKernel_cu_1520ed90_292411silu_kernelERNS_18TensorIteratorBaseEENKUlvE_clEvENKUlvE2_clEvEUlN3c107complexIfEEE_St5arrayIPcLm2EEEEviT0_T1_)
        /*0a64*/ 	.word	0x00000000


	//----- nvinfo : EIATTR_MIN_STACK_SIZE
	.align		4
.L_487:
        /*0a68*/ 	.byte	0x04, 0x12
        /*0a6a*/ 	.short	(.L_489 - .L_488)
	.align		4
.L_488:
        /*0a6c*/ 	.word	index@(_ZN2at6native29vectorized_elementwise_kernelILi4EZZZNS0_61_GLOBAL__N__132982cb_23_ActivationSiluKernel_cu_1520ed90_292411silu_kernelERNS_18TensorIteratorBaseEENKUlvE_clEvENKUlvE2_clEvEUlN3c107complexIfEEE_St5arrayIPcLm2EEEEviT0_T1_)
        /*0a70*/ 	.word	0x00000000


	//----- nvinfo : EIATTR_MIN_STACK_SIZE
	.align		4
.L_489:
        /*0a74*/ 	.byte	0x04, 0x12
        /*0a76*/ 	.short	(.L_491 - .L_490)
	.align		4
.L_490:
        /*0a78*/ 	.word	index@(_ZN2at6native29vectorized_elementwise_kernelILi8EZZZNS0_61_GLOBAL__N__132982cb_23_ActivationSiluKernel_cu_1520ed90_292411silu_kernelERNS_18TensorIteratorBaseEENKUlvE_clEvENKUlvE2_clEvEUlN3c107complexIfEEE_St5arrayIPcLm2EEEEviT0_T1_)
        /*0a7c*/ 	.word	0x00000000


	//----- nvinfo : EIATTR_MIN_STACK_SIZE
	.align		4
.L_491:
        /*0a80*/ 	.byte	0x04, 0x12
        /*0a82*/ 	.short	(.L_493 - .L_492)
	.align		4
.L_492:
        /*0a84*/ 	.word	index@(_ZN2at6native18elementwise_kernelILi128ELi4EZNS0_15gpu_kernel_implIZZZNS0_61_GLOBAL__N__132982cb_23_ActivationSiluKernel_cu_1520ed90_292411silu_kernelERNS_18TensorIteratorBaseEENKUlvE_clEvENKUlvE1_clEvEUlN3c107complexIdEEE_EEvS5_RKT_EUliE_EEviT1_)
        /*0a88*/ 	.word	0x00000028


	//----- nvinfo : EIATTR_MIN_STACK_SIZE
	.align		4
.L_493:
        /*0a8c*/ 	.byte	0x04, 0x12
        /*0a8e*/ 	.short	(.L_495 - .L_494)
	.align		4
.L_494:
        /*0a90*/ 	.word	index@(_ZN2at6native27unrolled_elementwise_kernelIZZZNS0_61_GLOBAL__N__132982cb_23_ActivationSiluKernel_cu_1520ed90_292411silu_kernelERNS_18TensorIteratorBaseEENKUlvE_clEvENKUlvE1_clEvEUlN3c107complexIdEEE_St5arrayIPcLm2EELi4E23TrivialOffsetCalculatorILi1EjESF_NS0_6memory12LoadWithCastILi1EEENSG_13StoreWithCastILi1EEEEEviT_T0_T2_T3_T4_T5_)
        /*0a94*/ 	.word	0x00000028


	//----- nvinfo : EIATTR_MIN_STACK_SIZE
	.align		4
.L_495:
        /*0a98*/ 	.byte	0x04, 0x12
        /*0a9a*/ 	.short	(.L_497 - .L_496)
	.align		4
.L_496:
        /*0a9c*/ 	.word	index@(_ZN2at6native18elementwise_kernelILi128ELi2EZNS0_22gpu_kernel_impl_nocastIZZZNS0_61_GLOBAL__N__132982cb_23_ActivationSiluKernel_cu_1520ed90_292411silu_kernelERNS_18TensorIteratorBaseEENKUlvE_clEvENKUlvE1_clEvEUlN3c107complexIdEEE_EEvS5_RKT_EUliE_EEviT1_)
        /*0aa0*/ 	.word	0x00000028


	//----- nvinfo : EIATTR_MIN_STACK_SIZE
	.align		4
.L_497:
        /*0aa4*/ 	.byte	0x04, 0x12
        /*0aa6*/ 	.short	(.L_499 - .L_498)
	.align		4
.L_498:
        /*0aa8*/ 	.word	index@(_ZN2at6native27unrolled_elementwise_kernelIZZZNS0_61_GLOBAL__N__132982cb_23_ActivationSiluKernel_cu_1520ed90_292411silu_kernelERNS_18TensorIteratorBaseEENKUlvE_clEvENKUlvE1_clEvEUlN3c107complexIdEEE_St5arrayIPcLm2EELi4E23TrivialOffsetCalculatorILi1EjESF_NS0_6memory15LoadWithoutCastENSG_16StoreWithoutCastEEEviT_T0_T2_T3_T4_T5_)
        /*0aac*/ 	.word	0x00000028


	//----- nvinfo : EIATTR_MIN_STACK_SIZE
	.align		4
.L_499:
        /*0ab0*/ 	.byte	0x04, 0x12
        /*0ab2*/ 	.short	(.L_501 - .L_500)
	.align		4
.L_500:
        /*0ab4*/ 	.word	index@(_ZN2at6native29vectorized_elementwise_kernelILi2EZZZNS0_61_GLOBAL__N__132982cb_23_ActivationSiluKernel_cu_1520ed90_292411silu_kernelERNS_18TensorIteratorBaseEENKUlvE_clEvENKUlvE1_clEvEUlN3c107complexIdEEE_St5arrayIPcLm2EEEEviT0_T1_)
        /*0ab8*/ 	.word	0x00000028


	//----- nvinfo : EIATTR_MIN_STACK_SIZE
	.align		4
.L_501:
        /*0abc*/ 	.byte	0x04, 0x12
        /*0abe*/ 	.short	(.L_503 - .L_502)
	.align		4
.L_502:
        /*0ac0*/ 	.word	index@(_ZN2at6native29vectorized_elementwise_kernelILi4EZZZNS0_61_GLOBAL__N__132982cb_23_ActivationSiluKernel_cu_1520ed90_292411silu_kernelERNS_18TensorIteratorBaseEENKUlvE_clEvENKUlvE1_clEvEUlN3c107complexIdEEE_St5arrayIPcLm2EEEEviT0_T1_)
        /*0ac4*/ 	.word	0x00000028


	//----- nvinfo : EIATTR_MIN_STACK_SIZE
	.align		4
.L_503:
        /*0ac8*/ 	.byte	0x04, 0x12
        /*0aca*/ 	.short	(.L_505 - .L_504)
	.align		4
.L_504:
        /*0acc*/ 	.word	index@(_ZN2at6native29vectorized_elementwise_kernelILi8EZZZNS0_61_GLOBAL__N__132982cb_23_ActivationSiluKernel_cu_1520ed90_292411silu_kernelERNS_18TensorIteratorBaseEENKUlvE_clEvENKUlvE1_clEvEUlN3c107complexIdEEE_St5arrayIPcLm2EEEEviT0_T1_)
        /*0ad0*/ 	.word	0x00000028


	//----- nvinfo : EIATTR_MIN_STACK_SIZE
	.align		4
.L_505:
        /*0ad4*/ 	.byte	0x04, 0x12
        /*0ad6*/ 	.short	(.L_507 - .L_506)
	.align		4
.L_506:
        /*0ad8*/ 	.word	index@(_ZN2at6native18elementwise_kernelILi128ELi4EZNS0_15gpu_kernel_implIZZZNS0_61_GLOBAL__N__132982cb_23_ActivationSiluKernel_cu_1520ed90_292411silu_kernelERNS_18TensorIteratorBaseEENKUlvE_clEvENKUlvE0_clEvEUlfE_EEvS5_RKT_EUliE_EEviT1_)
        /*0adc*/ 	.word	0x00000000


	//----- nvinfo : EIATTR_MIN_STACK_SIZE
	.align		4
.L_507:
        /*0ae0*/ 	.byte	0x04, 0x12
        /*0ae2*/ 	.short	(.L_509 - .L_508)
	.align		4
.L_508:
        /*0ae4*/ 	.word	index@(_ZN2at6native27unrolled_elementwise_kernelIZZZNS0_61_GLOBAL__N__132982cb_23_ActivationSiluKernel_cu_1520ed90_292411silu_kernelERNS_18TensorIteratorBaseEENKUlvE_clEvENKUlvE0_clEvEUlfE_St5arrayIPcLm2EELi4E23TrivialOffsetCalculatorILi1EjESC_NS0_6memory12LoadWithCastILi1EEENSD_13StoreWithCastILi1EEEEEviT_T0_T2_T3_T4_T5_)
        /*0ae8*/ 	.word	0x00000000


	//----- nvinfo : EIATTR_MIN_STACK_SIZE
	.align		4
.L_509:
        /*0aec*/ 	.byte	0x04, 0x12
        /*0aee*/ 	.short	(.L_511 - .L_510)
	.align		4
.L_510:
        /*0af0*/ 	.word	index@(_ZN2at6native18elementwise_kernelILi128ELi2EZNS0_22gpu_kernel_impl_nocastIZZZNS0_61_GLOBAL__N__132982cb_23_ActivationSiluKernel_cu_1520ed90_292411silu_kernelERNS_18TensorIteratorBaseEENKUlvE_clEvENKUlvE0_clEvEUlfE_EEvS5_RKT_EUliE_EEviT1_)
        /*0af4*/ 	.word	0x00000000


	//----- nvinfo : EIATTR_MIN_STACK_SIZE
	.align		4
.L_511:
        /*0af8*/ 	.byte	0x04, 0x12
        /*0afa*/ 	.short	(.L_513 - .L_512)
	.align		4
.L_512:
        /*0afc*/ 	.word	index@(_ZN2at6native27unrolled_elementwise_kernelIZZZNS0_61_GLOBAL__N__132982cb_23_ActivationSiluKernel_cu_1520ed90_292411silu_kernelERNS_18TensorIteratorBaseEENKUlvE_clEvENKUlvE0_clEvEUlfE_St5arrayIPcLm2EELi4E23TrivialOffsetCalculatorILi1EjESC_NS0_6memory15LoadWithoutCastENSD_16StoreWithoutCastEEEviT_T0_T2_T3_T4_T5_)
        /*0b00*/ 	.word	0x00000000


	//----- nvinfo : EIATTR_MIN_STACK_SIZE
	.align		4
.L_513:
        /*0b04*/ 	.byte	0x04, 0x12
        /*0b06*/ 	.short	(.L_515 - .L_514)
	.align		4
.L_514:
        /*0b08*/ 	.word	index@(_ZN2at6native29vectorized_elementwise_kernelILi2EZZZNS0_61_GLOBAL__N__132982cb_23_ActivationSiluKernel_cu_1520ed90_292411silu_kernelERNS_18TensorIteratorBaseEENKUlvE_clEvENKUlvE0_clEvEUlfE_St5arrayIPcLm2EEEEviT0_T1_)
        /*0b0c*/ 	.word	0x00000000


	//----- nvinfo : EIATTR_MIN_STACK_SIZE
	.align		4
.L_515:
        /*0b10*/ 	.byte	0x04, 0x12
        /*0b12*/ 	.short	(.L_517 - .L_516)
	.align		4
.L_516:
        /*0b14*/ 	.word	index@(_ZN2at6native29vectorized_elementwise_kernelILi4EZZZNS0_61_GLOBAL__N__132982cb_23_ActivationSiluKernel_cu_1520ed90_292411silu_kernelERNS_18TensorIteratorBaseEENKUlvE_clEvENKUlvE0_clEvEUlfE_St5arrayIPcLm2EEEEviT0_T1_)
        /*0b18*/ 	.word	0x00000000


	//----- nvinfo : EIATTR_MIN_STACK_SIZE
	.align		4
.L_517:
        /*0b1c*/ 	.byte	0x04, 0x12
        /*0b1e*/ 	.short	(.L_519 - .L_518)
	.align		4
.L_518:
        /*0b20*/ 	.word	index@(_ZN2at6native29vectorized_elementwise_kernelILi8EZZZNS0_61_GLOBAL__N__132982cb_23_ActivationSiluKernel_cu_1520ed90_292411silu_kernelERNS_18TensorIteratorBaseEENKUlvE_clEvENKUlvE0_clEvEUlfE_St5arrayIPcLm2EEEEviT0_T1_)
        /*0b24*/ 	.word	0x00000000


	//----- nvinfo : EIATTR_MIN_STACK_SIZE
	.align		4
.L_519:
        /*0b28*/ 	.byte	0x04, 0x12
        /*0b2a*/ 	.short	(.L_521 - .L_520)
	.align		4
.L_520:
        /*0b2c*/ 	.word	index@(_ZN2at6native18elementwise_kernelILi128ELi4EZNS0_15gpu_kernel_implIZZZNS0_61_GLOBAL__N__132982cb_23_ActivationSiluKernel_cu_1520ed90_292411silu_kernelERNS_18TensorIteratorBaseEENKUlvE_clEvENKUlvE_clEvEUldE_EEvS5_RKT_EUliE_EEviT1_)
        /*0b30*/ 	.word	0x00000000


	//----- nvinfo : EIATTR_MIN_STACK_SIZE
	.align		4
.L_521:
        /*0b34*/ 	.byte	0x04, 0x12
        /*0b36*/ 	.short	(.L_523 - .L_522)
	.align		4
.L_522:
        /*0b38*/ 	.word	index@(_ZN2at6native27unrolled_elementwise_kernelIZZZNS0_61_GLOBAL__N__132982cb_23_ActivationSiluKernel_cu_1520ed90_292411silu_kernelERNS_18TensorIteratorBaseEENKUlvE_clEvENKUlvE_clEvEUldE_St5arrayIPcLm2EELi4E23TrivialOffsetCalculatorILi1EjESC_NS0_6memory12LoadWithCastILi1EEENSD_13StoreWithCastILi1EEEEEviT_T0_T2_T3_T4_T5_)
        /*0b3c*/ 	.word	0x00000000


	//----- nvinfo : EIATTR_MIN_STACK_SIZE
	.align		4
.L_523:
        /*0b40*/ 	.byte	0x04, 0x12
        /*0b42*/ 	.short	(.L_525 - .L_524)
	.align		4
.L_524:
        /*0b44*/ 	.word	index@(_ZN2at6native18elementwise_kernelILi128ELi2EZNS0_22gpu_kernel_impl_nocastIZZZNS0_61_GLOBAL__N__132982cb_23_ActivationSiluKernel_cu_1520ed90_292411silu_kernelERNS_18TensorIteratorBaseEENKUlvE_clEvENKUlvE_clEvEUldE_EEvS5_RKT_EUliE_EEviT1_)
        /*0b48*/ 	.word	0x00000000


	//----- nvinfo : EIATTR_MIN_STACK_SIZE
	.align		4
.L_525:
        /*0b4c*/ 	.byte	0x04, 0x12
        /*0b4e*/ 	.short	(.L_527 - .L_526)
	.align		4
.L_526:
        /*0b50*/ 	.word	index@(_ZN2at6native27unrolled_elementwise_kernelIZZZNS0_61_GLOBAL__N__132982cb_23_ActivationSiluKernel_cu_1520ed90_292411silu_kernelERNS_18TensorIteratorBaseEENKUlvE_clEvENKUlvE_clEvEUldE_St5arrayIPcLm2EELi4E23TrivialOffsetCalculatorILi1EjESC_NS0_6memory15LoadWithoutCastENSD_16StoreWithoutCastEEEviT_T0_T2_T3_T4_T5_)
        /*0b54*/ 	.word	0x00000000


	//----- nvinfo : EIATTR_MIN_STACK_SIZE
	.align		4
.L_527:
        /*0b58*/ 	.byte	0x04, 0x12
        /*0b5a*/ 	.short	(.L_529 - .L_528)
	.align		4
.L_528:
        /*0b5c*/ 	.word	index@(_ZN2at6native29vectorized_elementwise_kernelILi2EZZZNS0_61_GLOBAL__N__132982cb_23_ActivationSiluKernel_cu_1520ed90_292411silu_kernelERNS_18TensorIteratorBaseEENKUlvE_clEvENKUlvE_clEvEUldE_St5arrayIPcLm2EEEEviT0_T1_)
        /*0b60*/ 	.word	0x00000000


	//----- nvinfo : EIATTR_MIN_STACK_SIZE
	.align		4
.L_529:
        /*0b64*/ 	.byte	0x04, 0x12
        /*0b66*/ 	.short	(.L_531 - .L_530)
	.align		4
.L_530:
        /*0b68*/ 	.word	index@(_ZN2at6native29vectorized_elementwise_kernelILi4EZZZNS0_61_GLOBAL__N__132982cb_23_ActivationSiluKernel_cu_1520ed90_292411silu_kernelERNS_18TensorIteratorBaseEENKUlvE_clEvENKUlvE_clEvEUldE_St5arrayIPcLm2EEEEviT0_T1_)
        /*0b6c*/ 	.word	0x00000000


	//----- nvinfo : EIATTR_MIN_STACK_SIZE
	.align		4
.L_531:
        /*0b70*/ 	.byte	0x04, 0x12
        /*0b72*/ 	.short	(.L_533 - .L_532)
	.align		4
.L_532:
        /*0b74*/ 	.word	index@(_ZN2at6native29vectorized_elementwise_kernelILi8EZZZNS0_61_GLOBAL__N__132982cb_23_ActivationSiluKernel_cu_1520ed90_292411silu_kernelERNS_18TensorIteratorBaseEENKUlvE_clEvENKUlvE_clEvEUldE_St5arrayIPcLm2EEEEviT0_T1_)
        /*0b78*/ 	.word	0x00000000
.L_533:


//--------------------- .nv.compat                --------------------------
	.section	.nv.compat,"",@"SHT_CUDA_COMPAT_INFO"
	.align	4
        /*0000*/ 	.byte	0x02, 0x09, 0x01, 0x00, 0x02, 0x02, 0x01, 0x00, 0x02, 0x05, 0x05, 0x00, 0x03, 0x07, 0x01, 0x01
        /*0010*/ 	.byte	0x02, 0x03, 0x00, 0x00, 0x02, 0x06, 0x01, 0x00, 0x04, 0x0b, 0x08, 0x00, 0x00, 0x00, 0x00, 0x00
        /*0020*/ 	.byte	0x00, 0x00, 0x00, 0x00


//--------------------- .nv.info._ZN2at6native18elementwise_kernelILi128ELi4EZNS0_15gpu_kernel_implIZZZNS0_61_GLOBAL__N__132982cb_23_ActivationSiluKernel_cu_1520ed90_292420silu_backward_kernelERNS_18TensorIteratorBaseEENKUlvE_clEvENKUlvE2_clEvEUlN3c108BFloat16ES9_E_EEvS5_RKT_EUliE_EEviT1_ --------------------------
	.section	.nv.info._ZN2at6native18elementwise_kernelILi128ELi4EZNS0_15gpu_kernel_implIZZZNS0_61_GLOBAL__N__132982cb_23_ActivationSiluKernel_cu_1520ed90_292420silu_backward_kernelERNS_18TensorIteratorBaseEENKUlvE_clEvENKUlvE2_clEvEUlN3c108BFloat16ES9_E_EEvS5_RKT_EUliE_EEviT1_,"",@"SHT_CUDA_INFO"
	.sectionflags	@""
	.align	4


	//----- nvinfo : EIATTR_CUDA_API_VERSION
	.align		4
        /*0000*/ 	.byte	0x04, 0x37
        /*0002*/ 	.short	(.L_535 - .L_534)
.L_534:
        /*0004*/ 	.word	0x00000082


	//----- nvinfo : EIATTR_KPARAM_INFO
	.align		4
.L_535:
        /*0008*/ 	.byte	0x04, 0x17
        /*000a*/ 	.short	(.L_537 - .L_536)
.L_536:
        /*000c*/ 	.word	0x00000000
        /*0010*/ 	.short	0x0001
        /*0012*/ 	.short	0x0008
        /*0014*/ 	.byte	0x00, 0xf0, 0x21, 0x0a


	//----- nvinfo : EIATTR_KPARAM_INFO
	.align		4
.L_537:
        /*0018*/ 	.byte	0x04, 0x17
        /*001a*/ 	.short	(.L_539 - .L_538)
.L_538:
        /*001c*/ 	.word	0x00000000
        /*0020*/ 	.short	0x0000
        /*0022*/ 	.short	0x0000
        /*0024*/ 	.byte	0x00, 0xf0, 0x11, 0x00


	//----- nvinfo : EIATTR_SPARSE_MMA_MASK
	.align		4
.L_539:
        /*0028*/ 	.byte	0x03, 0x50
        /*002a*/ 	.short	0x0000


	//----- nvinfo : EIATTR_MAXREG_COUNT
	.align		4
        /*002c*/ 	.byte	0x03, 0x1b
        /*002e*/ 	.short	0x0080


	//----- nvinfo : EIATTR_EXTERNS
	.align		4
        /*0030*/ 	.byte	0x04, 0x0f
        /*0032*/ 	.short	(.L_541 - .L_540)


	//   ....[0]....
	.align		4
.L_540:
        /*0034*/ 	.word	index@(__assertfail)


	//----- nvinfo : EIATTR_MERCURY_ISA_VERSION
	.align		4
.L_541:
        /*0038*/ 	.byte	0x03, 0x5f
        /*003a*/ 	.short	0x0101


	//----- nvinfo : EIATTR_SYSCALL_OFFSETS
	.align		4
        /*003c*/ 	.byte	0x04, 0x46
        /*003e*/ 	.short	(.L_543 - .L_542)


	//   ....[0]....
.L_542:
        /*0040*/ 	.word	0x000026f0


	//   ....[1]....
        /*0044*/ 	.word	0x000036c0


	//   ....[2]....
        /*0048*/ 	.word	0x000046d0


	//   ....[3]....
        /*004c*/ 	.word	0x00006e10


	//   ....[4]....
        /*0050*/ 	.word	0x00007de0


	//   ....[5]....
        /*0054*/ 	.word	0x00008df0


	//   ....[6]....
        /*0058*/ 	.word	0x0000b520


	//   ....[7]....
        /*005c*/ 	.word	0x0000c4f0


	//   ....[8]....
        /*0060*/ 	.word	0x0000d500


	//   ....[9]....
        /*0064*/ 	.word	0x0000fc20


	//   ....[10]....
        /*0068*/ 	.word	0x00010bf0


	//   ....[11]....
        /*006c*/ 	.word	0x00011c00


	//----- nvinfo : EIATTR_EXIT_INSTR_OFFSETS
	.align		4
.L_543:
        /*0070*/ 	.byte	0x04, 0x1c
        /*0072*/ 	.short	(.L_545 - .L_544)


	//   ....[0]....
.L_544:
        /*0074*/ 	.word	0x0000d5d0


	//   ....[1]....
        /*0078*/ 	.word	0x00010e30


	//   ....[2]....
        /*007c*/ 	.word	0x00010e70


	//   ....[3]....
        /*0080*/ 	.word	0x00010f10


	//   ....[4]....
        /*0084*/ 	.word	0x00010f50


	//   ....[5]....
        /*0088*/ 	.word	0x00010f90


	//   ....[6]....
        /*008c*/ 	.word	0x00011020


	//   ....[7]....
        /*0090*/ 	.word	0x00011060


	//   ....[8]....
        /*0094*/ 	.word	0x00011100


	//   ....[9]....
        /*0098*/ 	.word	0x00011150


	//   ....[10]....
        /*009c*/ 	.word	0x000111a0


	//   ....[11]....
        /*00a0*/ 	.word	0x00011270


	//   ....[12]....
        /*00a4*/ 	.word	0x000112d0


	//   ....[13]....
        /*00a8*/ 	.word	0x00011460


	//   ....[14]....
        /*00ac*/ 	.word	0x000115c0


	//   ....[15]....
        /*00b0*/ 	.word	0x000115e0


	//   ....[16]....
        /*00b4*/ 	.word	0x000116a0


	//   ....[17]....
        /*00b8*/ 	.word	0x00011820


	//   ....[18]....
        /*00bc*/ 	.word	0x000119a0


	//   ....[19]....
        /*00c0*/ 	.word	0x00011b00


	//   ....[20]....
        /*00c4*/ 	.word	0x00011c10


	//   ....[21]....
        /*00c8*/ 	.word	0x00011c50


	//   ....[22]....
        /*00cc*/ 	.word	0x00011c90


	//----- nvinfo : EIATTR_MAX_THREADS
	.align		4
.L_545:
        /*00d0*/ 	.byte	0x04, 0x05
        /*00d2*/ 	.short	(.L_547 - .L_546)
.L_546:
        /*00d4*/ 	.word	0x00000080
        /*00d8*/ 	.word	0x00000001
        /*00dc*/ 	.word	0x00000001


	//----- nvinfo : EIATTR_CRS_STACK_SIZE
	.align		4
.L_547:
        /*00e0*/ 	.byte	0x04, 0x1e
        /*00e2*/ 	.short	(.L_549 - .L_548)
.L_548:
        /*00e4*/ 	.word	0x00000000


	//----- nvinfo : EIATTR_CBANK_PARAM_SIZE
	.align		4
.L_549:
        /*00e8*/ 	.byte	0x03, 0x19
        /*00ea*/ 	.short	0x0290


	//----- nvinfo : EIATTR_PARAM_CBANK
	.align		4
        /*00ec*/ 	.byte	0x04, 0x0a
        /*00ee*/ 	.short	(.L_551 - .L_550)
	.align		4
.L_550:
        /*00f0*/ 	.word	index@(.nv.constant0._ZN2at6native18elementwise_kernelILi128ELi4EZNS0_15gpu_kernel_implIZZZNS0_61_GLOBAL__N__132982cb_23_ActivationSiluKernel_cu_1520ed90_292420silu_backward_kernelERNS_18TensorIteratorBaseEENKUlvE_clEvENKUlvE2_clEvEUlN3c108BFloat16ES9_E_EEvS5_RKT_EUliE_EEviT1_)
        /*00f4*/ 	.short	0x0210
        /*00f6*/ 	.short	0x0290


	//----- nvinfo : EIATTR_SW_WAR
	.align		4
.L_551:
        /*00f8*/ 	.byte	0x04, 0x36
        /*00fa*/ 	.short	(.L_553 - .L_552)
.L_552:
        /*00fc*/ 	.word	0x00000008
.L_553:


//--------------------- .nv.info._ZN2at6native27unrolled_elementwise_kernelIZZZNS0_61_GLOBAL__N__132982cb_23_ActivationSiluKernel_cu_1520ed90_292420silu_backward_kernelERNS_18TensorIteratorBaseEENKUlvE_clEvENKUlvE2_clEvEUlN3c108BFloat16ES8_E_St5arrayIPcLm3EELi4E23TrivialOffsetCalculatorILi2EjESD_ILi1EjENS0_6memory12LoadWithCastILi2EEENSG_13StoreWithCastILi1EEEEEviT_T0_T2_T3_T4_T5_ --------------------------
	.section	.nv.info._ZN2at6native27unrolled_elementwise_kernelIZZZNS0_61_GLOBAL__N__132982cb_23_ActivationSiluKernel_cu_1520ed90_292420silu_backward_kernelERNS_18TensorIteratorBaseEENKUlvE_clEvENKUlvE2_clEvEUlN3c108BFloat16ES8_E_St5arrayIPcLm3EELi4E23TrivialOffsetCalculatorILi2EjESD_ILi1EjENS0_6memory12LoadWithCastILi2EEENSG_13StoreWithCastILi1EEEEEviT_T0_T2_T3_T4_T5_,"",@"SHT_CUDA_INFO"
	.sectionflags	@""
	.align	4


	//----- nvinfo : EIATTR_CUDA_API_VERSION
	.align		4
        /*0000*/ 	.byte	0x04, 0x37
        /*0002*/ 	.short	(.L_555 - .L_554)
.L_554:
        /*0004*/ 	.word	0x00000082


	//----- nvinfo : EIATTR_KPARAM_INFO
	.align		4
.L_555:
        /*0008*/ 	.byte	0x04, 0x17
        /*000a*/ 	.short	(.L_557 - .L_556)
.L_556:
        /*000c*/ 	.word	0x00000000
        /*0010*/ 	.short	0x0006
        /*0012*/ 	.short	0x0030
        /*0014*/ 	.byte	0x00, 0xf0, 0x21, 0x00


	//----- nvinfo : EIATTR_KPARAM_INFO
	.align		4
.L_557:
        /*0018*/ 	.byte	0x04, 0x17
        /*001a*/ 	.short	(.L_559 - .L_558)
.L_558:
        /*001c*/ 	.word	0x00000000
        /*0020*/ 	.short	0x0005
        /*0022*/ 	.short	0x0024
        /*0024*/ 	.byte	0x00, 0xf0, 0x31, 0x00


	//----- nvinfo : EIATTR_KPARAM_INFO
	.align		4
.L_559:
        /*0028*/ 	.byte	0x04, 0x17
        /*002a*/ 	.short	(.L_561 - .L_560)
.L_560:
        /*002c*/ 	.word	0x00000000
        /*0030*/ 	.short	0x0004
        /*0032*/ 	.short	0x0021
        /*0034*/ 	.byte	0x00, 0xf0, 0x05, 0x00


	//----- nvinfo : EIATTR_KPARAM_INFO
	.align		4
.L_561:
        /*0038*/ 	.byte	0x04, 0x17
        /*003a*/ 	.short	(.L_563 - .L_562)
.L_562:
        /*003c*/ 	.word	0x00000000
        /*0040*/ 	.short	0x0003
        /*0042*/ 	.short	0x0020
        /*0044*/ 	.byte	0x00, 0xf0, 0x05, 0x00


	//----- nvinfo : EIATTR_KPARAM_INFO
	.align		4
.L_563:
        /*0048*/ 	.byte	0x04, 0x17
        /*004a*/ 	.short	(.L_565 - .L_564)
.L_564:
        /*004c*/ 	.word	0x00000000
        /*0050*/ 	.short	0x0002
        /*0052*/ 	.short	0x0008
        /*0054*/ 	.byte	0x00, 0xf0, 0x61, 0x00


	//----- nvinfo : EIATTR_KPARAM_INFO
	.align		4
.L_565:
        /*0058*/ 	.byte	0x04, 0x17
        /*005a*/ 	.short	(.L_567 - .L_566)
.L_566:
        /*005c*/ 	.word	0x00000000
        /*0060*/ 	.short	0x0001
        /*0062*/ 	.short	0x0004
        /*0064*/ 	.byte	0x00, 0xf0, 0x05, 0x00


	//----- nvinfo : EIATTR_KPARAM_INFO
	.align		4
.L_567:
        /*0068*/ 	.byte	0x04, 0x17
        /*006a*/ 	.short	(.L_569 - .L_568)
.L_568:
        /*006c*/ 	.word	0x00000000
        /*0070*/ 	.short	0x0000
        /*0072*/ 	.short	0x0000
        /*0074*/ 	.byte	0x00, 0xf0, 0x11, 0x00


	//----- nvinfo : EIATTR_SPARSE_MMA_MASK
	.align		4
.L_569:
        /*0078*/ 	.byte	0x03, 0x50
        /*007a*/ 	.short	0x0000


	//----- nvinfo : EIATTR_MAXREG_COUNT
	.align		4
        /*007c*/ 	.byte	0x03, 0x1b
        /*007e*/ 	.short	0x00ff


	//----- nvinfo : EIATTR_EXTERNS
	.align		4
        /*0080*/ 	.byte	0x04, 0x0f
        /*0082*/ 	.short	(.L_571 - .L_570)


	//   ....[0]....
	.align		4
.L_570:
        /*0084*/ 	.word	index@(__assertfail)


	//----- nvinfo : EIATTR_MERCURY_ISA_VERSION
	.align		4
.L_571:
        /*0088*/ 	.byte	0x03, 0x5f
        /*008a*/ 	.short	0x0101


	//----- nvinfo : EIATTR_SYSCALL_OFFSETS
	.align		4
        /*008c*/ 	.byte	0x04, 0x46
        /*008e*/ 	.short	(.L_573 - .L_572)


	//   ....[0]....
.L_572:
        /*0090*/ 	.word	0x000010f0


	//   ....[1]....
        /*0094*/ 	.word	0x000021b0


	//   ....[2]....
        /*0098*/ 	.word	0x000032f0


	//   ....[3]....
        /*009c*/ 	.word	0x000043b0


	//   ....[4]....
        /*00a0*/ 	.word	0x00005500


	//   ....[5]....
        /*00a4*/ 	.word	0x000065d0


	//   ....[6]....
        /*00a8*/ 	.word	0x00007700


	//   ....[7]....
        /*00ac*/ 	.word	0x000086e0


	//   ....[8]....
        /*00b0*/ 	.word	0x00009c00


	//   ....[9]....
        /*00b4*/ 	.word	0x0000ac20


	//   ....[10]....
        /*00b8*/ 	.word	0x0000bc00


	//   ....[11]....
        /*00bc*/ 	.word	0x0000cbe0


	//----- nvinfo : EIATTR_EXIT_INSTR_OFFSETS
	.align		4
.L_573:
        /*00c0*/ 	.byte	0x04, 0x1c
        /*00c2*/ 	.short	(.L_575 - .L_574)


	//   ....[0]....
.L_574:
        /*00c4*/ 	.word	0x0000bcc0


	//   ....[1]....
        /*00c8*/ 	.word	0x0000be10


	//   ....[2]....
        /*00cc*/ 	.word	0x0000be50


	//   ....[3]....
        /*00d0*/ 	.word	0x0000bef0


	//   ....[4]....
        /*00d4*/ 	.word	0x0000bf30


	//   ....[5]....
        /*00d8*/ 	.word	0x0000bf70


	//   ....[6]....
        /*00dc*/ 	.word	0x0000c000


	//   ....[7]....
        /*00e0*/ 	.word	0x0000c040


	//   ....[8]....
        /*00e4*/ 	.word	0x0000c0e0


	//   ....[9]....
        /*00e8*/ 	.word	0x0000c130


	//   ....[10]....
        /*00ec*/ 	.word	0x0000c180


	//   ....[11]....
        /*00f0*/ 	.word	0x0000c250


	//   ....[12]....
        /*00f4*/ 	.word	0x0000c2b0


	//   ....[13]....
        /*00f8*/ 	.word	0x0000c440


	//   ....[14]....
        /*00fc*/ 	.word	0x0000c5a0


	//   ....[15]....
        /*0100*/ 	.word	0x0000c5c0


	//   ....[16]....
        /*0104*/ 	.word	0x0000c680


	//   ....[17]....
        /*0108*/ 	.word	0x0000c800


	//   ....[18]....
        /*010c*/ 	.word	0x0000c980


	//   ....[19]....
        /*0110*/ 	.word	0x0000cae0


	//   ....[20]....
        /*0114*/ 	.word	0x0000cbf0


	//   ....[21]....
        /*0118*/ 	.word	0x0000cc30


	//   ....[22]....
        /*011c*/ 	.word	0x0000cc70


	//----- nvinfo : EIATTR_MAX_THREADS
	.align		4
.L_575:
        /*0120*/ 	.byte	0x04, 0x05
        /*0122*/ 	.short	(.L_577 - .L_576)
.L_576:
        /*0124*/ 	.word	0x00000080
        /*0128*/ 	.word	0x00000001
        /*012c*/ 	.word	0x00000001


	//----- nvinfo : EIATTR_CRS_STACK_SIZE
	.align		4
.L_577:
        /*0130*/ 	.byte	0x04, 0x1e
        /*0132*/ 	.short	(.L_579 - .L_578)
.L_578:
        /*0134*/ 	.word	0x00000000


	//----- nvinfo : EIATTR_CBANK_PARAM_SIZE
	.align		4
.L_579:
        /*0138*/ 	.byte	0x03, 0x19
        /*013a*/ 	.short	0x0038


	//----- nvinfo : EIATTR_PARAM_CBANK
	.align		4
        /*013c*/ 	.byte	0x04, 0x0a
        /*013e*/ 	.short	(.L_581 - .L_580)
	.align		4
.L_580:
        /*0140*/ 	.word	index@(.nv.constant0._ZN2at6native27unrolled_elementwise_kernelIZZZNS0_61_GLOBAL__N__132982cb_23_ActivationSiluKernel_cu_1520ed90_292420silu_backward_kernelERNS_18TensorIteratorBaseEENKUlvE_clEvENKUlvE2_clEvEUlN3c108BFloat16ES8_E_St5arrayIPcLm3EELi4E23TrivialOffsetCalculatorILi2EjESD_ILi1EjENS0_6memory12LoadWithCastILi2EEENSG_13StoreWithCastILi1EEEEEviT_T0_T2_T3_T4_T5_)
        /*0144*/ 	.short	0x0210
        /*0146*/ 	.short	0x0038


	//----- nvinfo : EIATTR_SW_WAR
	.align		4
.L_581:
        /*0148*/ 	.byte	0x04, 0x36
        /*014a*/ 	.short	(.L_583 - .L_582)
.L_582:
        /*014c*/ 	.word	0x00000008
.L_583:


//--------------------- .nv.info._ZN2at6native18elementwise_kernelILi128ELi4EZNS0_22gpu_kernel_impl_nocastIZZZNS0_61_GLOBAL__N__132982cb_23_ActivationSiluKernel_cu_1520ed90_292420silu_backward_kernelERNS_18TensorIteratorBaseEENKUlvE_clEvENKUlvE2_clEvEUlN3c108BFloat16ES9_E_EEvS5_RKT_EUliE_EEviT1_ --------------------------
	.section	.nv.info._ZN2at6native18elementwise_kernelILi128ELi4EZNS0_22gpu_kernel_impl_nocastIZZZNS0_61_GLOBAL__N__132982cb_23_ActivationSiluKernel_cu_1520ed90_292420silu_backward_kernelERNS_18TensorIteratorBaseEENKUlvE_clEvENKUlvE2_clEvEUlN3c108BFloat16ES9_E_EEvS5_RKT_EUliE_EEviT1_,"",@"SHT_CUDA_INFO"
	.sectionflags	@""
	.align	4


	//----- nvinfo : EIATTR_CUDA_API_VERSION
	.align		4
        /*0000*/ 	.byte	0x04, 0x37
        /*0002*/ 	.short	(.L_585 - .L_584)
.L_584:
        /*0004*/ 	.word	0x00000082


	//----- nvinfo : EIATTR_KPARAM_INFO
	.align		4
.L_585:
        /*0008*/ 	.byte	0x04, 0x17
        /*000a*/ 	.short	(.L_587 - .L_586)
.L_586:
        /*000c*/ 	.word	0x00000000
        /*0010*/ 	.short	0x0001
        /*0012*/ 	.short	0x0008
        /*0014*/ 	.byte	0x00, 0xf0, 0x21, 0x0a


	//----- nvinfo : EIATTR_KPARAM_INFO
	.align		4
.L_587:
        /*0018*/ 	.byte	0x04, 0x17
        /*001a*/ 	.short	(.L_589 - .L_588)
.L_588:
        /*001c*/ 	.word	0x00000000
        /*0020*/ 	.short	0x0000
        /*0022*/ 	.short	0x0000
        /*0024*/ 	.byte	0x00, 0xf0, 0x11, 0x00


	//----- nvinfo : EIATTR_SPARSE_MMA_MASK
	.align		4
.L_589:
        /*0028*/ 	.byte	0x03, 0x50
        /*002a*/ 	.short	0x0000


	//----- nvinfo : EIATTR_MAXREG_COUNT
	.align		4
        /*002c*/ 	.byte	0x03, 0x1b
        /*002e*/ 	.short	0x0080


	//----- nvinfo : EIATTR_MERCURY_ISA_VERSION
	.align		4
        /*0030*/ 	.byte	0x03, 0x5f
        /*0032*/ 	.short	0x0101


	//----- nvinfo : EIATTR_EXIT_INSTR_OFFSETS
	.align		4
        /*0034*/ 	.byte	0x04, 0x1c
        /*0036*/ 	.short	(.L_591 - .L_590)


	//   ....[0]....
.L_590:
        /*0038*/ 	.word	0x000047d0


	//   ....[1]....
        /*003c*/ 	.word	0x00005f60


	//----- nvinfo : EIATTR_MAX_THREADS
	.align		4
.L_591:
        /*0040*/ 	.byte	0x04, 0x05
        /*0042*/ 	.short	(.L_593 - .L_592)
.L_592:
        /*0044*/ 	.word	0x00000080
        /*0048*/ 	.word	0x00000001
        /*004c*/ 	.word	0x00000001


	//----- nvinfo : EIATTR_CRS_STACK_SIZE
	.align		4
.L_593:
        /*0050*/ 	.byte	0x04, 0x1e
        /*0052*/ 	.short	(.L_595 - .L_594)
.L_594:
        /*0054*/ 	.word	0x00000000


	//----- nvinfo : EIATTR_CBANK_PARAM_SIZE
	.align		4
.L_595:
        /*0058*/ 	.byte	0x03, 0x19
        /*005a*/ 	.short	0x0290


	//----- nvinfo : EIATTR_PARAM_CBANK
	.align		4
        /*005c*/ 	.byte	0x04, 0x0a
        /*005e*/ 	.short	(.L_597 - .L_596)
	.align		4
.L_596:
        /*0060*/ 	.word	index@(.nv.constant0._ZN2at6native18elementwise_kernelILi128ELi4EZNS0_22gpu_kernel_impl_nocastIZZZNS0_61_GLOBAL__N__132982cb_23_ActivationSiluKernel_cu_1520ed90_292420silu_backward_kernelERNS_18TensorIteratorBaseEENKUlvE_clEvENKUlvE2_clEvEUlN3c108BFloat16ES9_E_EEvS5_RKT_EUliE_EEviT1_)
        /*0064*/ 	.short	0x0210
        /*0066*/ 	.short	0x0290


	//----- nvinfo : EIATTR_SW_WAR
	.align		4
.L_597:
        /*0068*/ 	.byte	0x04, 0x36
        /*006a*/ 	.short	(.L_599 - .L_598)
.L_598:
        /*006c*/ 	.word	0x00000008
.L_599:


//--------------------- .nv.info._ZN2at6native27unrolled_elementwise_kernelIZZZNS0_61_GLOBAL__N__132982cb_23_ActivationSiluKernel_cu_1520ed90_292420silu_backward_kernelERNS_18TensorIteratorBaseEENKUlvE_clEvENKUlvE2_clEvEUlN3c108BFloat16ES8_E_St5arrayIPcLm3EELi4E23TrivialOffsetCalculatorILi2EjESD_ILi1EjENS0_6memory15LoadWithoutCastENSG_16StoreWithoutCastEEEviT_T0_T2_T3_T4_T5_ --------------------------
	.section	.nv.info._ZN2at6native27unrolled_elementwise_kernelIZZZNS0_61_GLOBAL__N__132982cb_23_ActivationSiluKernel_cu_1520ed90_292420silu_backward_kernelERNS_18TensorIteratorBaseEENKUlvE_clEvENKUlvE2_clEvEUlN3c108BFloat16ES8_E_St5arrayIPcLm3EELi4E23TrivialOffsetCalculatorILi2EjESD_ILi1EjENS0_6memory15LoadWithoutCastENSG_16StoreWithoutCastEEEviT_T0_T2_T3_T4_T5_,"",@"SHT_CUDA_INFO"
	.sectionflags	@""
	.align	4


	//----- nvinfo : EIATTR_CUDA_API_VERSION
	.align		4
        /*0000*/ 	.byte	0x04, 0x37
        /*0002*/ 	.short	(.L_601 - .L_600)
.L_600:
        /*0004*/ 	.word	0x00000082


	//----- nvinfo : EIATTR_KPARAM_INFO
	.align		4
.L_601:
        /*0008*/ 	.byte	0x04, 0x17
        /*000a*/ 	.short	(.L_603 - .L_602)
.L_602:
        /*000c*/ 	.word	0x00000000
        /*0010*/ 	.short	0x0006
        /*0012*/ 	.short	0x0023
        /*0014*/ 	.byte	0x00, 0xf0, 0x05, 0x00


	//----- nvinfo : EIATTR_KPARAM_INFO
	.align		4
.L_603:
        /*0018*/ 	.byte	0x04, 0x17
        /*001a*/ 	.short	(.L_605 - .L_604)
.L_604:
        /*001c*/ 	.word	0x00000000
        /*0020*/ 	.short	0x0005
        /*0022*/ 	.short	0x0022
        /*0024*/ 	.byte	0x00, 0xf0, 0x05, 0x00


	//----- nvinfo : EIATTR_KPARAM_INFO
	.align		4
.L_605:
        /*0028*/ 	.byte	0x04, 0x17
        /*002a*/ 	.short	(.L_607 - .L_606)
.L_606:
        /*002c*/ 	.word	0x00000000
        /*0030*/ 	.short	0x0004
        /*0032*/ 	.short	0x0021
        /*0034*/ 	.byte	0x00, 0xf0, 0x05, 0x00


	//----- nvinfo : EIATTR_KPARAM_INFO
	.align		4
.L_607:
        /*0038*/ 	.byte	0x04, 0x17
        /*003a*/ 	.short	(.L_609 - .L_608)
.L_608:
        /*003c*/ 	.word	0x00000000
        /*0040*/ 	.short	0x0003
        /*0042*/ 	.short	0x0020
        /*0044*/ 	.byte	0x00, 0xf0, 0x05, 0x00


	//----- nvinfo : EIATTR_KPARAM_INFO
	.align		4
.L_609:
        /*0048*/ 	.byte	0x04, 0x17
        /*004a*/ 	.short	(.L_611 - .L_610)
.L_610:
        /*004c*/ 	.word	0x00000000
        /*0050*/ 	.short	0x0002
        /*0052*/ 	.short	0x0008
        /*0054*/ 	.byte	0x00, 0xf0, 0x61, 0x00


	//----- nvinfo : EIATTR_KPARAM_INFO
	.align		4
.L_611:
        /*0058*/ 	.byte	0x04, 0x17
        /*005a*/ 	.short	(.L_613 - .L_612)
.L_612:
        /*005c*/ 	.word	0x00000000
        /*0060*/ 	.short	0x0001
        /*0062*/ 	.short	0x0004
        /*0064*/ 	.byte	0x00, 0xf0, 0x05, 0x00


	//----- nvinfo : EIATTR_KPARAM_INFO
	.align		4
.L_613:
        /*0068*/ 	.byte	0x04, 0x17
        /*006a*/ 	.short	(.L_615 - .L_614)
.L_614:
        /*006c*/ 	.word	0x00000000
        /*0070*/ 	.short	0x0000
        /*0072*/ 	.short	0x0000
        /*0074*/ 	.byte	0x00, 0xf0, 0x11, 0x00


	//----- nvinfo : EIATTR_SPARSE_MMA_MASK
	.align		4
.L_615:
        /*0078*/ 	.byte	0x03, 0x50
        /*007a*/ 	.short	0x0000


	//----- nvinfo : EIATTR_MAXREG_COUNT
	.align		4
        /*007c*/ 	.byte	0x03, 0x1b
        /*007e*/ 	.short	0x00ff


	//----- nvinfo : EIATTR_MERCURY_ISA_VERSION
	.align		4
        /*0080*/ 	.byte	0x03, 0x5f
        /*0082*/ 	.short	0x0101


	//----- nvinfo : EIATTR_EXIT_INSTR_OFFSETS
	.align		4
        /*0084*/ 	.byte	0x04, 0x1c
        /*0086*/ 	.short	(.L_617 - .L_616)


	//   ....[0]....
.L_616:
        /*0088*/ 	.word	0x00000850


	//   ....[1]....
        /*008c*/ 	.word	0x000008a0


	//----- nvinfo : EIATTR_MAX_THREADS
	.align		4
.L_617:
        /*0090*/ 	.byte	0x04, 0x05
        /*0092*/ 	.short	(.L_619 - .L_618)
.L_618:
        /*0094*/ 	.word	0x00000080
        /*0098*/ 	.word	0x00000001
        /*009c*/ 	.word	0x00000001


	//----- nvinfo : EIATTR_CRS_STACK_SIZE
	.align		4
.L_619:
        /*00a0*/ 	.byte	0x04, 0x1e
        /*00a2*/ 	.short	(.L_621 - .L_620)
.L_620:
        /*00a4*/ 	.word	0x00000000


	//----- nvinfo : EIATTR_CBANK_PARAM_SIZE
	.align		4
.L_621:
        /*00a8*/ 	.byte	0x03, 0x19
        /*00aa*/ 	.short	0x0024


	//----- nvinfo : EIATTR_PARAM_CBANK
	.align		4
        /*00ac*/ 	.byte	0x04, 0x0a
        /*00ae*/ 	.short	(.L_623 - .L_622)
	.align		4
.L_622:
        /*00b0*/ 	.word	index@(.nv.constant0._ZN2at6native27unrolled_elementwise_kernelIZZZNS0_61_GLOBAL__N__132982cb_23_ActivationSiluKernel_cu_1520ed90_292420silu_backward_kernelERNS_18TensorIteratorBaseEENKUlvE_clEvENKUlvE2_clEvEUlN3c108BFloat16ES8_E_St5arrayIPcLm3EELi4E23TrivialOffsetCalculatorILi2EjESD_ILi1EjENS0_6memory15LoadWithoutCastENSG_16StoreWithoutCastEEEviT_T0_T2_T3_T4_T5_)
        /*00b4*/ 	.short	0x0210
        /*00b6*/ 	.short	0x0024


	//----- nvinfo : EIATTR_SW_WAR
	.align		4
.L_623:
        /*00b8*/ 	.byte	0x04, 0x36
        /*00ba*/ 	.short	(.L_625 - .L_624)
.L_624:
        /*00bc*/ 	.word	0x00000008
.L_625:


//--------------------- .nv.info._ZN2at6native29vectorized_elementwise_kernelILi2EZZZNS0_61_GLOBAL__N__132982cb_23_ActivationSiluKernel_cu_1520ed90_292420silu_backward_kernelERNS_18TensorIteratorBaseEENKUlvE_clEvENKUlvE2_clEvEUlN3c108BFloat16ES8_E_St5arrayIPcLm3EEEEviT0_T1_ --------------------------
	.section	.nv.info._ZN2at6native29vectorized_elementwise_kernelILi2EZZZNS0_61_GLOBAL__N__132982cb_23_ActivationSiluKernel_cu_1520ed90_292420silu_backward_kernelERNS_18TensorIteratorBaseEENKUlvE_clEvENKUlvE2_clEvEUlN3c108BFloat16ES8_E_St5arrayIPcLm3EEEEviT0_T1_,"",@"SHT_CUDA_INFO"
	.sectionflags	@""
	.align	4


	//----- nvinfo : EIATTR_CUDA_API_VERSION
	.align		4
        /*0000*/ 	.byte	0x04, 0x37
        /*0002*/ 	.short	(.L_627 - .L_626)
.L_626:
        /*0004*/ 	.word	0x00000082


	//----- nvinfo : EIATTR_KPARAM_INFO
	.align		4
.L_627:
        /*0008*/ 	.byte	0x04, 0x17
        /*000a*/ 	.short	(.L_629 - .L_628)
.L_628:
        /*000c*/ 	.word	0x00000000
        /*0010*/ 	.short	0x0002
        /*0012*/ 	.short	0x0008
        /*0014*/ 	.byte	0x00, 0xf0, 0x61, 0x00


	//----- nvinfo : EIATTR_KPARAM_INFO
	.align		4
.L_629:
        /*0018*/ 	.byte	0x04, 0x17
        /*001a*/ 	.short	(.L_631 - .L_630)
.L_630:
        /*001c*/ 	.word	0x00000000
        /*0020*/ 	.short	0x0001
        /*0022*/ 	.short	0x0004
        /*0024*/ 	.byte	0x00, 0xf0, 0x05, 0x00


	//----- nvinfo : EIATTR_KPARAM_INFO
	.align		4
.L_631:
        /*0028*/ 	.byte	0x04, 0x17
        /*002a*/ 	.short	(.L_633 - .L_632)
.L_632:
        /*002c*/ 	.word	0x00000000
        /*0030*/ 	.short	0x0000
        /*0032*/ 	.short	0x0000
        /*0034*/ 	.byte	0x00, 0xf0, 0x11, 0x00


	//----- nvinfo : EIATTR_SPARSE_MMA_MASK
	.align		4
.L_633:
        /*0038*/ 	.byte	0x03, 0x50
        /*003a*/ 	.short	0x0000


	//----- nvinfo : EIATTR_MAXREG_COUNT
	.align		4
        /*003c*/ 	.byte	0x03, 0x1b
        /*003e*/ 	.short	0x00ff


	//----- nvinfo : EIATTR_MERCURY_ISA_VERSION
	.align		4
        /*0040*/ 	.byte	0x03, 0x5f
        /*0042*/ 	.short	0x0101


	//----- nvinfo : EIATTR_EXIT_INSTR_OFFSETS
	.align		4
        /*0044*/ 	.byte	0x04, 0x1c
        /*0046*/ 	.short	(.L_635 - .L_634)


	//   ....[0]....
.L_634:
        /*0048*/ 	.word	0x000007a0


	//   ....[1]....
        /*004c*/ 	.word	0x000018a0


	//   ....[2]....
        /*0050*/ 	.word	0x000018f0


	//----- nvinfo : EIATTR_MAX_THREADS
	.align		4
.L_635:
        /*0054*/ 	.byte	0x04, 0x05
        /*0056*/ 	.short	(.L_637 - .L_636)
.L_636:
        /*0058*/ 	.word	0x00000080
        /*005c*/ 	.word	0x00000001
        /*0060*/ 	.word	0x00000001


	//----- nvinfo : EIATTR_CRS_STACK_SIZE
	.align		4
.L_637:
        /*0064*/ 	.byte	0x04, 0x1e
        /*0066*/ 	.short	(.L_639 - .L_638)
.L_638:
        /*0068*/ 	.word	0x00000000


	//----- nvinfo : EIATTR_CBANK_PARAM_SIZE
	.align		4
.L_639:
        /*006c*/ 	.byte	0x03, 0x19
        /*006e*/ 	.short	0x0020


	//----- nvinfo : EIATTR_PARAM_CBANK
	.align		4
        /*0070*/ 	.byte	0x04, 0x0a
        /*0072*/ 	.short	(.L_641 - .L_640)
	.align		4
.L_640:
        /*0074*/ 	.word	index@(.nv.constant0._ZN2at6native29vectorized_elementwise_kernelILi2EZZZNS0_61_GLOBAL__N__132982cb_23_ActivationSiluKernel_cu_1520ed90_292420silu_backward_kernelERNS_18TensorIteratorBaseEENKUlvE_clEvENKUlvE2_clEvEUlN3c108BFloat16ES8_E_St5arrayIPcLm3EEEEviT0_T1_)
        /*0078*/ 	.short	0x0210
        /*007a*/ 	.short	0x0020


	//----- nvinfo : EIATTR_SW_WAR
	.align		4
.L_641:
        /*007c*/ 	.byte	0x04, 0x36
        /*007e*/ 	.short	(.L_643 - .L_642)
.L_642:
        /*0080*/ 	.word	0x00000008
.L_643:


//--------------------- .nv.info._ZN2at6native29vectorized_elementwise_kernelILi4EZZZNS0_61_GLOBAL__N__132982cb_23_ActivationSiluKernel_cu_1520ed90_292420silu_backward_kernelERNS_18TensorIteratorBaseEENKUlvE_clEvENKUlvE2_clEvEUlN3c108BFloat16ES8_E_St5arrayIPcLm3EEEEviT0_T1_ --------------------------
	.section	.nv.info._ZN2at6native29vectorized_elementwise_kernelILi4EZZZNS0_61_GLOBAL__N__132982cb_23_ActivationSiluKernel_cu_1520ed90_292420silu_backward_kernelERNS_18TensorIteratorBaseEENKUlvE_clEvENKUlvE2_clEvEUlN3c108BFloat16ES8_E_St5arrayIPcLm3EEEEviT0_T1_,"",@"SHT_CUDA_INFO"
	.sectionflags	@""
	.align	4


	//----- nvinfo : EIATTR_CUDA_API_VERSION
	.align		4
        /*0000*/ 	.byte	0x04, 0x37
        /*0002*/ 	.short	(.L_645 - .L_644)
.L_644:
        /*0004*/ 	.word	0x00000082


	//----- nvinfo : EIATTR_KPARAM_INFO
	.align		4
.L_645:
        /*0008*/ 	.byte	0x04, 0x17
        /*000a*/ 	.short	(.L_647 - .L_646)
.L_646:
        /*000c*/ 	.word	0x00000000
        /*0010*/ 	.short	0x0002
        /*0012*/ 	.short	0x0008
        /*0014*/ 	.byte	0x00, 0xf0, 0x61, 0x00


	//----- nvinfo : EIATTR_KPARAM_INFO
	.align		4
.L_647:
        /*0018*/ 	.byte	0x04, 0x17
        /*001a*/ 	.short	(.L_649 - .L_648)
.L_648:
        /*001c*/ 	.word	0x00000000
        /*0020*/ 	.short	0x0001
        /*0022*/ 	.short	0x0004
        /*0024*/ 	.byte	0x00, 0xf0, 0x05, 0x00


	//----- nvinfo : EIATTR_KPARAM_INFO
	.align		4
.L_649:
        /*0028*/ 	.byte	0x04, 0x17
        /*002a*/ 	.short	(.L_651 - .L_650)
.L_650:
        /*002c*/ 	.word	0x00000000
        /*0030*/ 	.short	0x0000
        /*0032*/ 	.short	0x0000
        /*0034*/ 	.byte	0x00, 0xf0, 0x11, 0x00


	//----- nvinfo : EIATTR_SPARSE_MMA_MASK
	.align		4
.L_651:
        /*0038*/ 	.byte	0x03, 0x50
        /*003a*/ 	.short	0x0000


	//----- nvinfo : EIATTR_MAXREG_COUNT
	.align		4
        /*003c*/ 	.byte	0x03, 0x1b
        /*003e*/ 	.short	0x00ff


	//----- nvinfo : EIATTR_MERCURY_ISA_VERSION
	.align		4
        /*0040*/ 	.byte	0x03, 0x5f
        /*0042*/ 	.short	0x0101


	//----- nvinfo : EIATTR_EXIT_INSTR_OFFSETS
	.align		4
        /*0044*/ 	.byte	0x04, 0x1c
        /*0046*/ 	.short	(.L_653 - .L_652)


	//   ....[0]....
.L_652:
        /*0048*/ 	.word	0x00000740


	//   ....[1]....
        /*004c*/ 	.word	0x00001840


	//   ....[2]....
        /*0050*/ 	.word	0x00001890


	//----- nvinfo : EIATTR_MAX_THREADS
	.align		4
.L_653:
        /*0054*/ 	.byte	0x04, 0x05
        /*0056*/ 	.short	(.L_655 - .L_654)
.L_654:
        /*0058*/ 	.word	0x00000080
        /*005c*/ 	.word	0x00000001
        /*0060*/ 	.word	0x00000001


	//----- nvinfo : EIATTR_CRS_STACK_SIZE
	.align		4
.L_655:
        /*0064*/ 	.byte	0x04, 0x1e
        /*0066*/ 	.short	(.L_657 - .L_656)
.L_656:
        /*0068*/ 	.word	0x00000000


	//----- nvinfo : EIATTR_CBANK_PARAM_SIZE
	.align		4
.L_657:
        /*006c*/ 	.byte	0x03, 0x19
        /*006e*/ 	.short	0x0020


	//----- nvinfo : EIATTR_PARAM_CBANK
	.align		4
        /*0070*/ 	.byte	0x04, 0x0a
        /*0072*/ 	.short	(.L_659 - .L_658)
	.align		4
.L_658:
        /*0074*/ 	.word	index@(.nv.constant0._ZN2at6native29vectorized_elementwise_kernelILi4EZZZNS0_61_GLOBAL__N__132982cb_23_ActivationSiluKernel_cu_1520ed90_292420silu_backward_kernelERNS_18TensorIteratorBaseEENKUlvE_clEvENKUlvE2_clEvEUlN3c108BFloat16ES8_E_St5arrayIPcLm3EEEEviT0_T1_)
        /*0078*/ 	.short	0x0210
        /*007a*/ 	.short	0x0020


	//----- nvinfo : EIATTR_SW_WAR
	.align		4
.L_659:
        /*007c*/ 	.byte	0x04, 0x36
        /*007e*/ 	.short	(.L_661 - .L_660)
.L_660:
        /*0080*/ 	.word	0x00000008
.L_661:


//--------------------- .nv.info._ZN2at6native29vectorized_elementwise_kernelILi8EZZZNS0_61_GLOBAL__N__132982cb_23_ActivationSiluKernel_cu_1520ed90_292420silu_backward_kernelERNS_18TensorIteratorBaseEENKUlvE_clEvENKUlvE2_clEvEUlN3c108BFloat16ES8_E_St5arrayIPcLm3EEEEviT0_T1_ --------------------------
	.section	.nv.info._ZN2at6native29vectorized_elementwise_kernelILi8EZZZNS0_61_GLOBAL__N__132982cb_23_ActivationSiluKernel_cu_1520ed90_292420silu_backward_kernelERNS_18TensorIteratorBaseEENKUlvE_clEvENKUlvE2_clEvEUlN3c108BFloat16ES8_E_St5arrayIPcLm3EEEEviT0_T1_,"",@"SHT_CUDA_INFO"
	.sectionflags	@""
	.align	4


	//----- nvinfo : EIATTR_CUDA_API_VERSION
	.align		4
        /*0000*/ 	.byte	0x04, 0x37
        /*0002*/ 	.short	(.L_663 - .L_662)
.L_662:
        /*0004*/ 	.word	0x00000082


	//----- nvinfo : EIATTR_KPARAM_INFO
	.align		4
.L_663:
        /*0008*/ 	.byte	0x04, 0x17
        /*000a*/ 	.short	(.L_665 - .L_664)
.L_664:
        /*000c*/ 	.word	0x00000000
        /*0010*/ 	.short	0x0002
        /*0012*/ 	.short	0x0008
        /*0014*/ 	.byte	0x00, 0xf0, 0x61, 0x00


	//----- nvinfo : EIATTR_KPARAM_INFO
	.align		4
.L_665:
        /*0018*/ 	.byte	0x04, 0x17
        /*001a*/ 	.short	(.L_667 - .L_666)
.L_666:
        /*001c*/ 	.word	0x00000000
        /*0020*/ 	.short	0x0001
        /*0022*/ 	.short	0x0004
        /*0024*/ 	.byte	0x00, 0xf0, 0x05, 0x00


	//----- nvinfo : EIATTR_KPARAM_INFO
	.align		4
.L_667:
        /*0028*/ 	.byte	0x04, 0x17
        /*002a*/ 	.short	(.L_669 - .L_668)
.L_668:
        /*002c*/ 	.word	0x00000000
        /*0030*/ 	.short	0x0000
        /*0032*/ 	.short	0x0000
        /*0034*/ 	.byte	0x00, 0xf0, 0x11, 0x00


	//----- nvinfo : EIATTR_SPARSE_MMA_MASK
	.align		4
.L_669:
        /*0038*/ 	.byte	0x03, 0x50
        /*003a*/ 	.short	0x0000


	//----- nvinfo : EIATTR_MAXREG_COUNT
	.align		4
        /*003c*/ 	.byte	0x03, 0x1b
        /*003e*/ 	.short	0x00ff


	//----- nvinfo : EIATTR_MERCURY_ISA_VERSION
	.align		4
        /*0040*/ 	.byte	0x03, 0x5f
        /*0042*/ 	.short	0x0101


	//----- nvinfo : EIATTR_EXIT_INSTR_OFFSETS
	.align		4
        /*0044*/ 	.byte	0x04, 0x1c
        /*0046*/ 	.short	(.L_671 - .L_670)


	//   ....[0]....
.L_670:
        /*0048*/ 	.word	0x00000710


	//   ....[1]....
        /*004c*/ 	.word	0x00001810


	//   ....[2]....
        /*0050*/ 	.word	0x00001860


	//----- nvinfo : EIATTR_MAX_THREADS
	.align		4
.L_671:
        /*0054*/ 	.byte	0x04, 0x05
        /*0056*/ 	.short	(.L_673 - .L_672)
.L_672:
        /*0058*/ 	.word	0x00000080
        /*005c*/ 	.word	0x00000001
        /*0060*/ 	.word	0x00000001


	//----- nvinfo : EIATTR_CRS_STACK_SIZE
	.align		4
.L_673:
        /*0064*/ 	.byte	0x04, 0x1e
        /*0066*/ 	.short	(.L_675 - .L_674)
.L_674:
        /*0068*/ 	.word	0x00000000


	//----- nvinfo : EIATTR_CBANK_PARAM_SIZE
	.align		4
.L_675:
        /*006c*/ 	.byte	0x03, 0x19
        /*006e*/ 	.short	0x0020


	//----- nvinfo : EIATTR_PARAM_CBANK
	.align		4
        /*0070*/ 	.byte	0x04, 0x0a
        /*0072*/ 	.short	(.L_677 - .L_676)
	.align		4
.L_676:
        /*0074*/ 	.word	index@(.nv.constant0._ZN2at6native29vectorized_elementwise_kernelILi8EZZZNS0_61_GLOBAL__N__132982cb_23_ActivationSiluKernel_cu_1520ed90_292420silu_backward_kernelERNS_18TensorIteratorBaseEENKUlvE_clEvENKUlvE2_clEvEUlN3c108BFloat16ES8_E_St5arrayIPcLm3EEEEviT0_T1_)
        /*0078*/ 	.short	0x0210
        /*007a*/ 	.short	0x0020


	//----- nvinfo : EIATTR_SW_WAR
	.align		4
.L_677:
        /*007c*/ 	.byte	0x04, 0x36
        /*007e*/ 	.short	(.L_679 - .L_678)
.L_678:
        /*0080*/ 	.word	0x00000008
.L_679:


//--------------------- .nv.info._ZN2at6native18elementwise_kernelILi128ELi4EZNS0_15gpu_kernel_implIZZZNS0_61_GLOBAL__N__132982cb_23_ActivationSiluKernel_cu_1520ed90_292420silu_backward_kernelERNS_18TensorIteratorBaseEENKUlvE_clEvENKUlvE1_clEvEUlN3c104HalfES9_E_EEvS5_RKT_EUliE_EEviT1_ --------------------------
	.section	.nv.info._ZN2at6native18elementwise_kernelILi128ELi4EZNS0_15gpu_kernel_implIZZZNS0_61_GLOBAL__N__132982cb_23_ActivationSiluKernel_cu_1520ed90_292420silu_backward_kernelERNS_18TensorIteratorBaseEENKUlvE_clEvENKUlvE1_clEvEUlN3c104HalfES9_E_EEvS5_RKT_EUliE_EEviT1_,"",@"SHT_CUDA_INFO"
	.sectionflags	@""
	.align	4


	//----- nvinfo : EIATTR_CUDA_API_VERSION
	.align		4
        /*0000*/ 	.byte	0x04, 0x37
        /*0002*/ 	.short	(.L_681 - .L_680)
.L_680:
        /*0004*/ 	.word	0x00000082


	//----- nvinfo : EIATTR_KPARAM_INFO
	.align		4
.L_681:
        /*0008*/ 	.byte	0x04, 0x17
        /*000a*/ 	.short	(.L_683 - .L_682)
.L_682:
        /*000c*/ 	.word	0x00000000
        /*0010*/ 	.short	0x0001
        /*0012*/ 	.short	0x0008
        /*0014*/ 	.byte	0x00, 0xf0, 0x21, 0x0a


	//----- nvinfo : EIATTR_KPARAM_INFO
	.align		4
.L_683:
        /*0018*/ 	.byte	0x04, 0x17
        /*001a*/ 	.short	(.L_685 - .L_684)
.L_684:
        /*001c*/ 	.word	0x00000000
        /*0020*/ 	.short	0x0000
        /*0022*/ 	.short	0x0000
        /*0024*/ 	.byte	0x00, 0xf0, 0x11, 0x00


	//----- nvinfo : EIATTR_SPARSE_MMA_MASK
	.align		4
.L_685:
        /*0028*/ 	.byte	0x03, 0x50
        /*002a*/ 	.short	0x0000


	//----- nvinfo : EIATTR_MAXREG_COUNT
	.align		4
        /*002c*/ 	.byte	0x03, 0x1b
        /*002e*/ 	.short	0x0080


	//----- nvinfo : EIATTR_EXTERNS
	.align		4
        /*0030*/ 	.byte	0x04, 0x0f
        /*0032*/ 	.short	(.L_687 - .L_686)


	//   ....[0]....
	.align		4
.L_686:
        /*0034*/ 	.word	index@(__assertfail)


	//----- nvinfo : EIATTR_MERCURY_ISA_VERSION
	.align		4
.L_687:
        /*0038*/ 	.byte	0x03, 0x5f
        /*003a*/ 	.short	0x0101


	//----- nvinfo : EIATTR_SYSCALL_OFFSETS
	.align		4
        /*003c*/ 	.byte	0x04, 0x46
        /*003e*/ 	.short	(.L_689 - .L_688)


	//   ....[0]....
.L_688:
        /*0040*/ 	.word	0x000026c0


	//   ....[1]....
        /*0044*/ 	.word	0x00003670


	//   ....[2]....
        /*0048*/ 	.word	0x00004680


	//   ....[3]....
        /*004c*/ 	.word	0x00006d90


	//   ....[4]....
        /*0050*/ 	.word	0x00007d40


	//   ....[5]....
        /*0054*/ 	.word	0x00008d50


	//   ....[6]....
        /*0058*/ 	.word	0x0000b450


	//   ....[7]....
        /*005c*/ 	.word	0x0000c400


	//   ....[8]....
        /*0060*/ 	.word	0x0000d410


	//   ....[9]....
        /*0064*/ 	.word	0x0000fb00


	//   ....[10]....
        /*0068*/ 	.word	0x00010ab0


	//   ....[11]....
        /*006c*/ 	.word	0x00011ac0


	//----- nvinfo : EIATTR_EXIT_INSTR_OFFSETS
	.align		4
.L_689:
        /*0070*/ 	.byte	0x04, 0x1c
        /*0072*/ 	.short	(.L_691 - .L_690)


	//   ....[0]....
.L_690:
        /*0074*/ 	.word	0x0000d4e0


	//   ....[1]....
        /*0078*/ 	.word	0x00010cf0


	//   ....[2]....
        /*007c*/ 	.word	0x00010d30


	//   ....[3]....
        /*0080*/ 	.word	0x00010dd0


	//   ....[4]....
        /*0084*/ 	.word	0x00010e10


	//   ....[5]....
        /*0088*/ 	.word	0x00010e50


	//   ....[6]....
        /*008c*/ 	.word	0x00010ee0


	//   ....[7]....
        /*0090*/ 	.word	0x00010f00


	//   ....[8]....
        /*0094*/ 	.word	0x00010fa0


	//   ....[9]....
        /*0098*/ 	.word	0x00010ff0


	//   ....[10]....
        /*009c*/ 	.word	0x00011040


	//   ....[11]....
        /*00a0*/ 	.word	0x00011110


	//   ....[12]....
        /*00a4*/ 	.word	0x00011170


	//   ....[13]....
        /*00a8*/ 	.word	0x00011300


	//   ....[14]....
        /*00ac*/ 	.word	0x00011460


	//   ....[15]....
        /*00b0*/ 	.word	0x000114a0


	//   ....[16]....
        /*00b4*/ 	.word	0x00011560


	//   ....[17]....
        /*00b8*/ 	.word	0x000116e0


	//   ....[18]....
        /*00bc*/ 	.word	0x00011860


	//   ....[19]....
        /*00c0*/ 	.word	0x000119c0


	//   ....[20]....
        /*00c4*/ 	.word	0x00011ad0


	//   ....[21]....
        /*00c8*/ 	.word	0x00011b10


	//   ....[22]....
        /*00cc*/ 	.word	0x00011b50


	//----- nvinfo : EIATTR_MAX_THREADS
	.align		4
.L_691:
        /*00d0*/ 	.byte	0x04, 0x05
        /*00d2*/ 	.short	(.L_693 - .L_692)
.L_692:
        /*00d4*/ 	.word	0x00000080
        /*00d8*/ 	.word	0x00000001
        /*00dc*/ 	.word	0x00000001


	//----- nvinfo : EIATTR_CRS_STACK_SIZE
	.align		4
.L_693:
        /*00e0*/ 	.byte	0x04, 0x1e
        /*00e2*/ 	.short	(.L_695 - .L_694)
.L_694:
        /*00e4*/ 	.word	0x00000000


	//----- nvinfo : EIATTR_CBANK_PARAM_SIZE
	.align		4
.L_695:
        /*00e8*/ 	.byte	0x03, 0x19
        /*00ea*/ 	.short	0x0290


	//----- nvinfo : EIATTR_PARAM_CBANK
	.align		4
        /*00ec*/ 	.byte	0x04, 0x0a
        /*00ee*/ 	.short	(.L_697 - .L_696)
	.align		4
.L_696:
        /*00f0*/ 	.word	index@(.nv.constant0._ZN2at6native18elementwise_kernelILi128ELi4EZNS0_15gpu_kernel_implIZZZNS0_61_GLOBAL__N__132982cb_23_ActivationSiluKernel_cu_1520ed90_292420silu_backward_kernelERNS_18TensorIteratorBaseEENKUlvE_clEvENKUlvE1_clEvEUlN3c104HalfES9_E_EEvS5_RKT_EUliE_EEviT1_)
        /*00f4*/ 	.short	0x0210
        /*00f6*/ 	.short	0x0290


	//----- nvinfo : EIATTR_SW_WAR
	.align		4
.L_697:
        /*00f8*/ 	.byte	0x04, 0x36
        /*00fa*/ 	.short	(.L_699 - .L_698)
.L_698:
        /*00fc*/ 	.word	0x00000008
.L_699:


//--------------------- .nv.info._ZN2at6native27unrolled_elementwise_kernelIZZZNS0_61_GLOBAL__N__132982cb_23_ActivationSiluKernel_cu_1520ed90_292420silu_backward_kernelERNS_18TensorIteratorBaseEENKUlvE_clEvENKUlvE1_clEvEUlN3c104HalfES8_E_St5arrayIPcLm3EELi4E23TrivialOffsetCalculatorILi2EjESD_ILi1EjENS0_6memory12LoadWithCastILi2EEENSG_13StoreWithCastILi1EEEEEviT_T0_T2_T3_T4_T5_ --------------------------
	.section	.nv.info._ZN2at6native27unrolled_elementwise_kernelIZZZNS0_61_GLOBAL__N__132982cb_23_ActivationSiluKernel_cu_1520ed90_292420silu_backward_kernelERNS_18TensorIteratorBaseEENKUlvE_clEvENKUlvE1_clEvEUlN3c104HalfES8_E_St5arrayIPcLm3EELi4E23TrivialOffsetCalculatorILi2EjESD_ILi1EjENS0_6memory12LoadWithCastILi2EEENSG_13StoreWithCastILi1EEEEEviT_T0_T2_T3_T4_T5_,"",@"SHT_CUDA_INFO"
	.sectionflags	@""
	.align	4


	//----- nvinfo : EIATTR_CUDA_API_VERSION
	.align		4
        /*0000*/ 	.byte	0x04, 0x37
        /*0002*/ 	.short	(.L_701 - .L_700)
.L_700:
        /*0004*/ 	.word	0x00000082


	//----- nvinfo : EIATTR_KPARAM_INFO
	.align		4
.L_701:
        /*0008*/ 	.byte	0x04, 0x17
        /*000a*/ 	.short	(.L_703 - .L_702)
.L_702:
        /*000c*/ 	.word	0x00000000
        /*0010*/ 	.short	0x0006
        /*0012*/ 	.short	0x0030
        /*0014*/ 	.byte	0x00, 0xf0, 0x21, 0x00


	//----- nvinfo : EIATTR_KPARAM_INFO
	.align		4
.L_703:
        /*0018*/ 	.byte	0x04, 0x17
        /*001a*/ 	.short	(.L_705 - .L_704)
.L_704:
        /*001c*/ 	.word	0x00000000
        /*0020*/ 	.short	0x0005
        /*0022*/ 	.short	0x0024
        /*0024*/ 	.byte	0x00, 0xf0, 0x31, 0x00


	//----- nvinfo : EIATTR_KPARAM_INFO
	.align		4
.L_705:
        /*0028*/ 	.byte	0x04, 0x17
        /*002a*/ 	.short	(.L_707 - .L_706)
.L_706:
        /*002c*/ 	.word	0x00000000
        /*0030*/ 	.short	0x0004
        /*0032*/ 	.short	0x0021
        /*0034*/ 	.byte	0x00, 0xf0, 0x05, 0x00


	//----- nvinfo : EIATTR_KPARAM_INFO
	.align		4
.L_707:
        /*0038*/ 	.byte	0x04, 0x17
        /*003a*/ 	.short	(.L_709 - .L_708)
.L_708:
        /*003c*/ 	.word	0x00000000
        /*0040*/ 	.short	0x0003
        /*0042*/ 	.short	0x0020
        /*0044*/ 	.byte	0x00, 0xf0, 0x05, 0x00


	//----- nvinfo : EIATTR_KPARAM_INFO
	.align		4
.L_709:
        /*0048*/ 	.byte	0x04, 0x17
        /*004a*/ 	.short	(.L_711 - .L_710)
.L_710:
        /*004c*/ 	.word	0x00000000
        /*0050*/ 	.short	0x0002
        /*0052*/ 	.short	0x0008
        /*0054*/ 	.byte	0x00, 0xf0, 0x61, 0x00


	//----- nvinfo : EIATTR_KPARAM_INFO
	.align		4
.L_711:
        /*0058*/ 	.byte	0x04, 0x17
        /*005a*/ 	.short	(.L_713 - .L_712)
.L_712:
        /*005c*/ 	.word	0x00000000
        /*0060*/ 	.short	0x0001
        /*0062*/ 	.short	0x0004
        /*0064*/ 	.byte	0x00, 0xf0, 0x05, 0x00


	//----- nvinfo : EIATTR_KPARAM_INFO
	.align		4
.L_713:
        /*0068*/ 	.byte	0x04, 0x17
        /*006a*/ 	.short	(.L_715 - .L_714)
.L_714:
        /*006c*/ 	.word	0x00000000
        /*0070*/ 	.short	0x0000
        /*0072*/ 	.short	0x0000
        /*0074*/ 	.byte	0x00, 0xf0, 0x11, 0x00


	//----- nvinfo : EIATTR_SPARSE_MMA_MASK
	.align		4
.L_715:
        /*0078*/ 	.byte	0x03, 0x50
        /*007a*/ 	.short	0x0000


	//----- nvinfo : EIATTR_MAXREG_COUNT
	.align		4
        /*007c*/ 	.byte	0x03, 0x1b
        /*007e*/ 	.short	0x00ff


	//----- nvinfo : EIATTR_EXTERNS
	.align		4
        /*0080*/ 	.byte	0x04, 0x0f
        /*0082*/ 	.short	(.L_717 - .L_716)


	//   ....[0]....
	.align		4
.L_716:
        /*0084*/ 	.word	index@(__assertfail)


	//----- nvinfo : EIATTR_MERCURY_ISA_VERSION
	.align		4
.L_717:
        /*0088*/ 	.byte	0x03, 0x5f
        /*008a*/ 	.short	0x0101


	//----- nvinfo : EIATTR_SYSCALL_OFFSETS
	.align		4
        /*008c*/ 	.byte	0x04, 0x46
        /*008e*/ 	.short	(.L_719 - .L_718)


	//   ....[0]....
.L_718:
        /*0090*/ 	.word	0x000010c0


	//   ....[1]....
        /*0094*/ 	.word	0x00002150


	//   ....[2]....
        /*0098*/ 	.word	0x00003260


	//   ....[3]....
        /*009c*/ 	.word	0x000042f0


	//   ....[4]....
        /*00a0*/ 	.word	0x00005410


	//   ....[5]....
        /*00a4*/ 	.word	0x000064b0


	//   ....[6]....
        /*00a8*/ 	.word	0x000075b0


	//   ....[7]....
        /*00ac*/ 	.word	0x00008570


	//   ....[8]....
        /*00b0*/ 	.word	0x00009a90


	//   ....[9]....
        /*00b4*/ 	.word	0x0000aab0


	//   ....[10]....
        /*00b8*/ 	.word	0x0000ba90


	//   ....[11]....
        /*00bc*/ 	.word	0x0000ca70


	//----- nvinfo : EIATTR_EXIT_INSTR_OFFSETS
	.align		4
.L_719:
        /*00c0*/ 	.byte	0x04, 0x1c
        /*00c2*/ 	.short	(.L_721 - .L_720)


	//   ....[0]....
.L_720:
        /*00c4*/ 	.word	0x0000bb50


	//   ....[1]....
        /*00c8*/ 	.word	0x0000bca0


	//   ....[2]....
        /*00cc*/ 	.word	0x0000bce0


	//   ....[3]....
        /*00d0*/ 	.word	0x0000bd80


	//   ....[4]....
        /*00d4*/ 	.word	0x0000bdc0


	//   ....[5]....
        /*00d8*/ 	.word	0x0000be00


	//   ....[6]....
        /*00dc*/ 	.word	0x0000be90


	//   ....[7]....
        /*00e0*/ 	.word	0x0000beb0


	//   ....[8]....
        /*00e4*/ 	.word	0x0000bf50


	//   ....[9]....
        /*00e8*/ 	.word	0x0000bfa0


	//   ....[10]....
        /*00ec*/ 	.word	0x0000bff0


	//   ....[11]....
        /*00f0*/ 	.word	0x0000c0c0


	//   ....[12]....
        /*00f4*/ 	.word	0x0000c120


	//   ....[13]....
        /*00f8*/ 	.word	0x0000c2b0


	//   ....[14]....
        /*00fc*/ 	.word	0x0000c410


	//   ....[15]....
        /*0100*/ 	.word	0x0000c450


	//   ....[16]....
        /*0104*/ 	.word	0x0000c510


	//   ....[17]....
        /*0108*/ 	.word	0x0000c690


	//   ....[18]....
        /*010c*/ 	.word	0x0000c810


	//   ....[19]....
        /*0110*/ 	.word	0x0000c970


	//   ....[20]....
        /*0114*/ 	.word	0x0000ca80


	//   ....[21]....
        /*0118*/ 	.word	0x0000cac0


	//   ....[22]....
        /*011c*/ 	.word	0x0000cb00


	//----- nvinfo : EIATTR_MAX_THREADS
	.align		4
.L_721:
        /*0120*/ 	.byte	0x04, 0x05
        /*0122*/ 	.short	(.L_723 - .L_722)
.L_722:
        /*0124*/ 	.word	0x00000080
        /*0128*/ 	.word	0x00000001
        /*012c*/ 	.word	0x00000001


	//----- nvinfo : EIATTR_CRS_STACK_SIZE
	.align		4
.L_723:
        /*0130*/ 	.byte	0x04, 0x1e
        /*0132*/ 	.short	(.L_725 - .L_724)
.L_724:
        /*0134*/ 	.word	0x00000000


	//----- nvinfo : EIATTR_CBANK_PARAM_SIZE
	.align		4
.L_725:
        /*0138*/ 	.byte	0x03, 0x19
        /*013a*/ 	.short	0x0038


	//----- nvinfo : EIATTR_PARAM_CBANK
	.align		4
        /*013c*/ 	.byte	0x04, 0x0a
        /*013e*/ 	.short	(.L_727 - .L_726)
	.align		4
.L_726:
        /*0140*/ 	.word	index@(.nv.constant0._ZN2at6native27unrolled_elementwise_kernelIZZZNS0_61_GLOBAL__N__132982cb_23_ActivationSiluKernel_cu_1520ed90_292420silu_backward_kernelERNS_18TensorIteratorBaseEENKUlvE_clEvENKUlvE1_clEvEUlN3c104HalfES8_E_St5arrayIPcLm3EELi4E23TrivialOffsetCalculatorILi2EjESD_ILi1EjENS0_6memory12LoadWithCastILi2EEENSG_13StoreWithCastILi1EEEEEviT_T0_T2_T3_T4_T5_)
        /*0144*/ 	.short	0x0210
        /*0146*/ 	.short	0x0038


	//----- nvinfo : EIATTR_SW_WAR
	.align		4
.L_727:
        /*0148*/ 	.byte	0x04, 0x36
        /*014a*/ 	.short	(.L_729 - .L_728)
.L_728:
        /*014c*/ 	.word	0x00000008
.L_729:


//--------------------- .nv.info._ZN2at6native18elementwise_kernelILi128ELi4EZNS0_22gpu_kernel_impl_nocastIZZZNS0_61_GLOBAL__N__132982cb_23_ActivationSiluKernel_cu_1520ed90_292420silu_backward_kernelERNS_18TensorIteratorBaseEENKUlvE_clEvENKUlvE1_clEvEUlN3c104HalfES9_E_EEvS5_RKT_EUliE_EEviT1_ --------------------------
	.section	.nv.info._ZN2at6native18elementwise_kernelILi128ELi4EZNS0_22gpu_kernel_impl_nocastIZZZNS0_61_GLOBAL__N__132982cb_23_ActivationSiluKernel_cu_1520ed90_292420silu_backward_kernelERNS_18TensorIteratorBaseEENKUlvE_clEvENKUlvE1_clEvEUlN3c104HalfES9_E_EEvS5_RKT_EUliE_EEviT1_,"",@"SHT_CUDA_INFO"
	.sectionflags	@""
	.align	4


	//----- nvinfo : EIATTR_CUDA_API_VERSION
	.align		4
        /*0000*/ 	.byte	0x04, 0x37
        /*0002*/ 	.short	(.L_731 - .L_730)
.L_730:
        /*0004*/ 	.word	0x00000082


	//----- nvinfo : EIATTR_KPARAM_INFO
	.align		4
.L_731:
        /*0008*/ 	.byte	0x04, 0x17
        /*000a*/ 	.short	(.L_733 - .L_732)
.L_732:
        /*000c*/ 	.word	0x00000000
        /*0010*/ 	.short	0x0001
        /*0012*/ 	.short	0x0008
        /*0014*/ 	.byte	0x00, 0xf0, 0x21, 0x0a


	//----- nvinfo : EIATTR_KPARAM_INFO
	.align		4
.L_733:
        /*0018*/ 	.byte	0x04, 0x17
        /*001a*/ 	.short	(.L_735 - .L_734)
.L_734:
        /*001c*/ 	.word	0x00000000
        /*0020*/ 	.short	0x0000
        /*0022*/ 	.short	0x0000
        /*0024*/ 	.byte	0x00, 0xf0, 0x11, 0x00


	//----- nvinfo : EIATTR_SPARSE_MMA_MASK
	.align		4
.L_735:
        /*0028*/ 	.byte	0x03, 0x50
        /*002a*/ 	.short	0x0000


	//----- nvinfo : EIATTR_MAXREG_COUNT
	.align		4
        /*002c*/ 	.byte	0x03, 0x1b
        /*002e*/ 	.short	0x0080


	//----- nvinfo : EIATTR_MERCURY_ISA_VERSION
	.align		4
        /*0030*/ 	.byte	0x03, 0x5f
        /*0032*/ 	.short	0x0101


	//----- nvinfo : EIATTR_EXIT_INSTR_OFFSETS
	.align		4
        /*0034*/ 	.byte	0x04, 0x1c
        /*0036*/ 	.short	(.L_737 - .L_736)


	//   ....[0]....
.L_736:
        /*0038*/ 	.word	0x000047d0


	//   ....[1]....
        /*003c*/ 	.word	0x00005f60


	//----- nvinfo : EIATTR_MAX_THREADS
	.align		4
.L_737:
        /*0040*/ 	.byte	0x04, 0x05
        /*0042*/ 	.short	(.L_739 - .L_738)
.L_738:
        /*0044*/ 	.word	0x00000080
        /*0048*/ 	.word	0x00000001
        /*004c*/ 	.word	0x00000001


	//----- nvinfo : EIATTR_CRS_STACK_SIZE
	.align		4
.L_739:
        /*0050*/ 	.byte	0x04, 0x1e
        /*0052*/ 	.short	(.L_741 - .L_740)
.L_740:
        /*0054*/ 	.word	0x00000000


	//----- nvinfo : EIATTR_CBANK_PARAM_SIZE
	.align		4
.L_741:
        /*0058*/ 	.byte	0x03, 0x19
        /*005a*/ 	.short	0x0290


	//----- nvinfo : EIATTR_PARAM_CBANK
	.align		4
        /*005c*/ 	.byte	0x04, 0x0a
        /*005e*/ 	.short	(.L_743 - .L_742)
	.align		4
.L_742:
        /*0060*/ 	.word	index@(.nv.constant0._ZN2at6native18elementwise_kernelILi128ELi4EZNS0_22gpu_kernel_impl_nocastIZZZNS0_61_GLOBAL__N__132982cb_23_ActivationSiluKernel_cu_1520ed90_292420silu_backward_kernelERNS_18TensorIteratorBaseEENKUlvE_clEvENKUlvE1_clEvEUlN3c104HalfES9_E_EEvS5_RKT_EUliE_EEviT1_)
        /*0064*/ 	.short	0x0210
        /*0066*/ 	.short	0x0290


	//----- nvinfo : EIATTR_SW_WAR
	.align		4
.L_743:
        /*0068*/ 	.byte	0x04, 0x36
        /*006a*/ 	.short	(.L_745 - .L_744)
.L_744:
        /*006c*/ 	.word	0x00000008
.L_745:


//--------------------- .nv.info._ZN2at6native27unrolled_elementwise_kernelIZZZNS0_61_GLOBAL__N__132982cb_23_ActivationSiluKernel_cu_1520ed90_292420silu_backward_kernelERNS_18TensorIteratorBaseEENKUlvE_clEvENKUlvE1_clEvEUlN3c104HalfES8_E_St5arrayIPcLm3EELi4E23TrivialOffsetCalculatorILi2EjESD_ILi1EjENS0_6memory15LoadWithoutCastENSG_16StoreWithoutCastEEEviT_T0_T2_T3_T4_T5_ --------------------------
	.section	.nv.info._ZN2at6native27unrolled_elementwise_kernelIZZZNS0_61_GLOBAL__N__132982cb_23_ActivationSiluKernel_cu_1520ed90_292420silu_backward_kernelERNS_18TensorIteratorBaseEENKUlvE_clEvENKUlvE1_clEvEUlN3c104HalfES8_E_St5arrayIPcLm3EELi4E23TrivialOffsetCalculatorILi2EjESD_ILi1EjENS0_6memory15LoadWithoutCastENSG_16StoreWithoutCastEEEviT_T0_T2_T3_T4_T5_,"",@"SHT_CUDA_INFO"
	.sectionflags	@""
	.align	4


	//----- nvinfo : EIATTR_CUDA_API_VERSION
	.align		4
        /*0000*/ 	.byte	0x04, 0x37
        /*0002*/ 	.short	(.L_747 - .L_746)
.L_746:
        /*0004*/ 	.word	0x00000082


	//----- nvinfo : EIATTR_KPARAM_INFO
	.align		4
.L_747:
        /*0008*/ 	.byte	0x04, 0x17
        /*000a*/ 	.short	(.L_749 - .L_748)
.L_748:
        /*000c*/ 	.word	0x00000000
        /*0010*/ 	.short	0x0006
        /*0012*/ 	.short	0x0023
        /*0014*/ 	.byte	0x00, 0xf0, 0x05, 0x00


	//----- nvinfo : EIATTR_KPARAM_INFO
	.align		4
.L_749:
        /*0018*/ 	.byte	0x04, 0x17
        /*001a*/ 	.short	(.L_751 - .L_750)
.L_750:
        /*001c*/ 	.word	0x00000000
        /*0020*/ 	.short	0x0005
        /*0022*/ 	.short	0x0022
        /*0024*/ 	.byte	0x00, 0xf0, 0x05, 0x00


	//----- nvinfo : EIATTR_KPARAM_INFO
	.align		4
.L_751:
        /*0028*/ 	.byte	0x04, 0x17
        /*002a*/ 	.short	(.L_753 - .L_752)
.L_752:
        /*002c*/ 	.word	0x00000000
        /*0030*/ 	.short	0x0004
        /*0032*/ 	.short	0x0021
        /*0034*/ 	.byte	0x00, 0xf0, 0x05, 0x00


	//----- nvinfo : EIATTR_KPARAM_INFO
	.align		4
.L_753:
        /*0038*/ 	.byte	0x04, 0x17
        /*003a*/ 	.short	(.L_755 - .L_754)
.L_754:
        /*003c*/ 	.word	0x00000000
        /*0040*/ 	.short	0x0003
        /*0042*/ 	.short	0x0020
        /*0044*/ 	.byte	0x00, 0xf0, 0x05, 0x00


	//----- nvinfo : EIATTR_KPARAM_INFO
	.align		4
.L_755:
        /*0048*/ 	.byte	0x04, 0x17
        /*004a*/ 	.short	(.L_757 - .L_756)
.L_756:
        /*004c*/ 	.word	0x00000000
        /*0050*/ 	.short	0x0002
        /*0052*/ 	.short	0x0008
        /*0054*/ 	.byte	0x00, 0xf0, 0x61, 0x00


	//----- nvinfo : EIATTR_KPARAM_INFO
	.align		4
.L_757:
        /*0058*/ 	.byte	0x04, 0x17
        /*005a*/ 	.short	(.L_759 - .L_758)
.L_758:
        /*005c*/ 	.word	0x00000000
        /*0060*/ 	.short	0x0001
        /*0062*/ 	.short	0x0004
        /*0064*/ 	.byte	0x00, 0xf0, 0x05, 0x00


	//----- nvinfo : EIATTR_KPARAM_INFO
	.align		4
.L_759:
        /*0068*/ 	.byte	0x04, 0x17
        /*006a*/ 	.short	(.L_761 - .L_760)
.L_760:
        /*006c*/ 	.word	0x00000000
        /*0070*/ 	.short	0x0000
        /*0072*/ 	.short	0x0000
        /*0074*/ 	.byte	0x00, 0xf0, 0x11, 0x00


	//----- nvinfo : EIATTR_SPARSE_MMA_MASK
	.align		4
.L_761:
        /*0078*/ 	.byte	0x03, 0x50
        /*007a*/ 	.short	0x0000


	//----- nvinfo : EIATTR_MAXREG_COUNT
	.align		4
        /*007c*/ 	.byte	0x03, 0x1b
        /*007e*/ 	.short	0x00ff


	//----- nvinfo : EIATTR_MERCURY_ISA_VERSION
	.align		4
        /*0080*/ 	.byte	0x03, 0x5f
        /*0082*/ 	.short	0x0101


	//----- nvinfo : EIATTR_EXIT_INSTR_OFFSETS
	.align		4
        /*0084*/ 	.byte	0x04, 0x1c
        /*0086*/ 	.short	(.L_763 - .L_762)


	//   ....[0]....
.L_762:
        /*0088*/ 	.word	0x00000850


	//   ....[1]....
        /*008c*/ 	.word	0x000008a0


	//----- nvinfo : EIATTR_MAX_THREADS
	.align		4
.L_763:
        /*0090*/ 	.byte	0x04, 0x05
        /*0092*/ 	.short	(.L_765 - .L_764)
.L_764:
        /*0094*/ 	.word	0x00000080
        /*0098*/ 	.word	0x00000001
        /*009c*/ 	.word	0x00000001


	//----- nvinfo : EIATTR_CRS_STACK_SIZE
	.align		4
.L_765:
        /*00a0*/ 	.byte	0x04, 0x1e
        /*00a2*/ 	.short	(.L_767 - .L_766)
.L_766:
        /*00a4*/ 	.word	0x00000000


	//----- nvinfo : EIATTR_CBANK_PARAM_SIZE
	.align		4
.L_767:
        /*00a8*/ 	.byte	0x03, 0x19
        /*00aa*/ 	.short	0x0024


	//----- nvinfo : EIATTR_PARAM_CBANK
	.align		4
        /*00ac*/ 	.byte	0x04, 0x0a
        /*00ae*/ 	.short	(.L_769 - .L_768)
	.align		4
.L_768:
        /*00b0*/ 	.word	index@(.nv.constant0._ZN2at6native27unrolled_elementwise_kernelIZZZNS0_61_GLOBAL__N__132982cb_23_ActivationSiluKernel_cu_1520ed90_292420silu_backward_kernelERNS_18TensorIteratorBaseEENKUlvE_clEvENKUlvE1_clEvEUlN3c104HalfES8_E_St5arrayIPcLm3EELi4E23TrivialOffsetCalculatorILi2EjESD_ILi1EjENS0_6memory15LoadWithoutCastENSG_16StoreWithoutCastEEEviT_T0_T2_T3_T4_T5_)
        /*00b4*/ 	.short	0x0210
        /*00b6*/ 	.short	0x0024


	//----- nvinfo : EIATTR_SW_WAR
	.align		4
.L_769:
        /*00b8*/ 	.byte	0x04, 0x36
        /*00ba*/ 	.short	(.L_771 - .L_770)
.L_770:
        /*00bc*/ 	.word	0x00000008
.L_771:


//--------------------- .nv.info._ZN2at6native29vectorized_elementwise_kernelILi2EZZZNS0_61_GLOBAL__N__132982cb_23_ActivationSiluKernel_cu_1520ed90_292420silu_backward_kernelERNS_18TensorIteratorBaseEENKUlvE_clEvENKUlvE1_clEvEUlN3c104HalfES8_E_St5arrayIPcLm3EEEEviT0_T1_ --------------------------
	.section	.nv.info._ZN2at6native29vectorized_elementwise_kernelILi2EZZZNS0_61_GLOBAL__N__132982cb_23_ActivationSiluKernel_cu_1520ed90_292420silu_backward_kernelERNS_18TensorIteratorBaseEENKUlvE_clEvENKUlvE1_clEvEUlN3c104HalfES8_E_St5arrayIPcLm3EEEEviT0_T1_,"",@"SHT_CUDA_INFO"
	.sectionflags	@""
	.align	4


	//----- nvinfo : EIATTR_CUDA_API_VERSION
	.align		4
        /*0000*/ 	.byte	0x04, 0x37
        /*0002*/ 	.short	(.L_773 - .L_772)
.L_772:
        /*0004*/ 	.word	0x00000082


	//----- nvinfo : EIATTR_KPARAM_INFO
	.align		4
.L_773:
        /*0008*/ 	.byte	0x04, 0x17
        /*000a*/ 	.short	(.L_775 - .L_774)
.L_774:
        /*000c*/ 	.word	0x00000000
        /*0010*/ 	.short	0x0002
        /*0012*/ 	.short	0x0008
        /*0014*/ 	.byte	0x00, 0xf0, 0x61, 0x00


	//----- nvinfo : EIATTR_KPARAM_INFO
	.align		4
.L_775:
        /*0018*/ 	.byte	0x04, 0x17
        /*001a*/ 	.short	(.L_777 - .L_776)
.L_776:
        /*001c*/ 	.word	0x00000000
        /*0020*/ 	.short	0x0001
        /*0022*/ 	.short	0x0004
        /*0024*/ 	.byte	0x00, 0xf0, 0x05, 0x00


	//----- nvinfo : EIATTR_KPARAM_INFO
	.align		4
.L_777:
        /*0028*/ 	.byte	0x04, 0x17
        /*002a*/ 	.short	(.L_779 - .L_778)
.L_778:
        /*002c*/ 	.word	0x00000000
        /*0030*/ 	.short	0x0000
        /*0032*/ 	.short	0x0000
        /*0034*/ 	.byte	0x00, 0xf0, 0x11, 0x00


	//----- nvinfo : EIATTR_SPARSE_MMA_MASK
	.align		4
.L_779:
        /*0038*/ 	.byte	0x03, 0x50
        /*003a*/ 	.short	0x0000


	//----- nvinfo : EIATTR_MAXREG_COUNT
	.align		4
        /*003c*/ 	.byte	0x03, 0x1b
        /*003e*/ 	.short	0x00ff


	//----- nvinfo : EIATTR_MERCURY_ISA_VERSION
	.align		4
        /*0040*/ 	.byte	0x03, 0x5f
        /*0042*/ 	.short	0x0101


	//----- nvinfo : EIATTR_EXIT_INSTR_OFFSETS
	.align		4
        /*0044*/ 	.byte	0x04, 0x1c
        /*0046*/ 	.short	(.L_781 - .L_780)


	//   ....[0]....
.L_780:
        /*0048*/ 	.word	0x00000720


	//   ....[1]....
        /*004c*/ 	.word	0x00001820


	//   ....[2]....
        /*0050*/ 	.word	0x00001870


	//----- nvinfo : EIATTR_MAX_THREADS
	.align		4
.L_781:
        /*0054*/ 	.byte	0x04, 0x05
        /*0056*/ 	.short	(.L_783 - .L_782)
.L_782:
        /*0058*/ 	.word	0x00000080
        /*005c*/ 	.word	0x00000001
        /*0060*/ 	.word	0x00000001


	//----- nvinfo : EIATTR_CRS_STACK_SIZE
	.align		4
.L_783:
        /*0064*/ 	.byte	0x04, 0x1e
        /*0066*/ 	.short	(.L_785 - .L_784)
.L_784:
        /*0068*/ 	.word	0x00000000


	//----- nvinfo : EIATTR_CBANK_PARAM_SIZE
	.align		4
.L_785:
        /*006c*/ 	.byte	0x03, 0x19
        /*006e*/ 	.short	0x0020


	//----- nvinfo : EIATTR_PARAM_CBANK
	.align		4
        /*0070*/ 	.byte	0x04, 0x0a
        /*0072*/ 	.short	(.L_787 - .L_786)
	.align		4
.L_786:
        /*0074*/ 	.word	index@(.nv.constant0._ZN2at6native29vectorized_elementwise_kernelILi2EZZZNS0_61_GLOBAL__N__132982cb_23_ActivationSiluKernel_cu_1520ed90_292420silu_backward_kernelERNS_18TensorIteratorBaseEENKUlvE_clEvENKUlvE1_clEvEUlN3c104HalfES8_E_St5arrayIPcLm3EEEEviT0_T1_)
        /*0078*/ 	.short	0x0210
        /*007a*/ 	.short	0x0020


	//----- nvinfo : EIATTR_SW_WAR
	.align		4
.L_787:
        /*007c*/ 	.byte	0x04, 0x36
        /*007e*/ 	.short	(.L_789 - .L_788)
.L_788:
        /*0080*/ 	.word	0x00000008
.L_789:


//--------------------- .nv.info._ZN2at6native29vectorized_elementwise_kernelILi4EZZZNS0_61_GLOBAL__N__132982cb_23_ActivationSiluKernel_cu_1520ed90_292420silu_backward_kernelERNS_18TensorIteratorBaseEENKUlvE_clEvENKUlvE1_clEvEUlN3c104HalfES8_E_St5arrayIPcLm3EEEEviT0_T1_ --------------------------
	.section	.nv.info._ZN2at6native29vectorized_elementwise_kernelILi4EZZZNS0_61_GLOBAL__N__132982cb_23_ActivationSiluKernel_cu_1520ed90_292420silu_backward_kernelERNS_18TensorIteratorBaseEENKUlvE_clEvENKUlvE1_clEvEUlN3c104HalfES8_E_St5arrayIPcLm3EEEEviT0_T1_,"",@"SHT_CUDA_INFO"
	.sectionflags	@""
	.align	4


	//----- nvinfo : EIATTR_CUDA_API_VERSION
	.align		4
        /*0000*/ 	.byte	0x04, 0x37
        /*0002*/ 	.short	(.L_791 - .L_790)
.L_790:
        /*0004*/ 	.word	0x00000082


	//----- nvinfo : EIATTR_KPARAM_INFO
	.align		4
.L_791:
        /*0008*/ 	.byte	0x04, 0x17
        /*000a*/ 	.short	(.L_793 - .L_792)
.L_792:
        /*000c*/ 	.word	0x00000000
        /*0010*/ 	.short	0x0002
        /*0012*/ 	.short	0x0008
        /*0014*/ 	.byte	0x00, 0xf0, 0x61, 0x00


	//----- nvinfo : EIATTR_KPARAM_INFO
	.align		4
.L_793:
        /*0018*/ 	.byte	0x04, 0x17
        /*001a*/ 	.short	(.L_795 - .L_794)
.L_794:
        /*001c*/ 	.word	0x00000000
        /*0020*/ 	.short	0x0001
        /*0022*/ 	.short	0x0004
        /*0024*/ 	.byte	0x00, 0xf0, 0x05, 0x00


	//----- nvinfo : EIATTR_KPARAM_INFO
	.align		4
.L_795:
        /*0028*/ 	.byte	0x04, 0x17
        /*002a*/ 	.short	(.L_797 - .L_796)
.L_796:
        /*002c*/ 	.word	0x00000000
        /*0030*/ 	.short	0x0000
        /*0032*/ 	.short	0x0000
        /*0034*/ 	.byte	0x00, 0xf0, 0x11, 0x00


	//----- nvinfo : EIATTR_SPARSE_MMA_MASK
	.align		4
.L_797:
        /*0038*/ 	.byte	0x03, 0x50
        /*003a*/ 	.short	0x0000


	//----- nvinfo : EIATTR_MAXREG_COUNT
	.align		4
        /*003c*/ 	.byte	0x03, 0x1b
        /*003e*/ 	.short	0x00ff


	//----- nvinfo : EIATTR_MERCURY_ISA_VERSION
	.align		4
        /*0040*/ 	.byte	0x03, 0x5f
        /*0042*/ 	.short	0x0101


	//----- nvinfo : EIATTR_EXIT_INSTR_OFFSETS
	.align		4
        /*0044*/ 	.byte	0x04, 0x1c
        /*0046*/ 	.short	(.L_799 - .L_798)


	//   ....[0]....
.L_798:
        /*0048*/ 	.word	0x000006c0


	//   ....[1]....
        /*004c*/ 	.word	0x000017c0


	//   ....[2]....
        /*0050*/ 	.word	0x00001810


	//----- nvinfo : EIATTR_MAX_THREADS
	.align		4
.L_799:
        /*0054*/ 	.byte	0x04, 0x05
        /*0056*/ 	.short	(.L_801 - .L_800)
.L_800:
        /*0058*/ 	.word	0x00000080
        /*005c*/ 	.word	0x00000001
        /*0060*/ 	.word	0x00000001


	//----- nvinfo : EIATTR_CRS_STACK_SIZE
	.align		4
.L_801:
        /*0064*/ 	.byte	0x04, 0x1e
        /*0066*/ 	.short	(.L_803 - .L_802)
.L_802:
        /*0068*/ 	.word	0x00000000


	//----- nvinfo : EIATTR_CBANK_PARAM_SIZE
	.align		4
.L_803:
        /*006c*/ 	.byte	0x03, 0x19
        /*006e*/ 	.short	0x0020


	//----- nvinfo : EIATTR_PARAM_CBANK
	.align		4
        /*0070*/ 	.byte	0x04, 0x0a
        /*0072*/ 	.short	(.L_805 - .L_804)
	.align		4
.L_804:
        /*0074*/ 	.word	index@(.nv.constant0._ZN2at6native29vectorized_elementwise_kernelILi4EZZZNS0_61_GLOBAL__N__132982cb_23_ActivationSiluKernel_cu_1520ed90_292420silu_backward_kernelERNS_18TensorIteratorBaseEENKUlvE_clEvENKUlvE1_clEvEUlN3c104HalfES8_E_St5arrayIPcLm3EEEEviT0_T1_)
        /*0078*/ 	.short	0x0210
        /*007a*/ 	.short	0x0020


	//----- nvinfo : EIATTR_SW_WAR
	.align		4
.L_805:
        /*007c*/ 	.byte	0x04, 0x36
        /*007e*/ 	.short	(.L_807 - .L_806)
.L_806:
        /*0080*/ 	.word	0x00000008
.L_807:


//--------------------- .nv.info._ZN2at6native29vectorized_elementwise_kernelILi8EZZZNS0_61_GLOBAL__N__132982cb_23_ActivationSiluKernel_cu_1520ed90_292420silu_backward_kernelERNS_18TensorIteratorBaseEENKUlvE_clEvENKUlvE1_clEvEUlN3c104HalfES8_E_St5arrayIPcLm3EEEEviT0_T1_ --------------------------
	.section	.nv.info._ZN2at6native29vectorized_elementwise_kernelILi8EZZZNS0_61_GLOBAL__N__132982cb_23_ActivationSiluKernel_cu_1520ed90_292420silu_backward_kernelERNS_18TensorIteratorBaseEENKUlvE_clEvENKUlvE1_clEvEUlN3c104HalfES8_E_St5arrayIPcLm3EEEEviT0_T1_,"",@"SHT_CUDA_INFO"
	.sectionflags	@""
	.align	4


	//----- nvinfo : EIATTR_CUDA_API_VERSION
	.align		4
        /*0000*/ 	.byte	0x04, 0x37
        /*0002*/ 	.short	(.L_809 - .L_808)
.L_808:
        /*0004*/ 	.word	0x00000082


	//----- nvinfo : EIATTR_KPARAM_INFO
	.align		4
.L_809:
        /*0008*/ 	.byte	0x04, 0x17
        /*000a*/ 	.short	(.L_811 - .L_810)
.L_810:
        /*000c*/ 	.word	0x00000000
        /*0010*/ 	.short	0x0002
        /*0012*/ 	.short	0x0008
        /*0014*/ 	.byte	0x00, 0xf0, 0x61, 0x00


	//----- nvinfo : EIATTR_KPARAM_INFO
	.align		4
.L_811:
        /*0018*/ 	.byte	0x04, 0x17
        /*001a*/ 	.short	(.L_813 - .L_812)
.L_812:
        /*001c*/ 	.word	0x00000000
        /*0020*/ 	.short	0x0001
        /*0022*/ 	.short	0x0004
        /*0024*/ 	.byte	0x00, 0xf0, 0x05, 0x00


	//----- nvinfo : EIATTR_KPARAM_INFO
	.align		4
.L_813:
        /*0028*/ 	.byte	0x04, 0x17
        /*002a*/ 	.short	(.L_815 - .L_814)
.L_814:
        /*002c*/ 	.word	0x00000000
        /*0030*/ 	.short	0x0000
        /*0032*/ 	.short	0x0000
        /*0034*/ 	.byte	0x00, 0xf0, 0x11, 0x00


	//----- nvinfo : EIATTR_SPARSE_MMA_MASK
	.align		4
.L_815:
        /*0038*/ 	.byte	0x03, 0x50
        /*003a*/ 	.short	0x0000


	//----- nvinfo : EIATTR_MAXREG_COUNT
	.align		4
        /*003c*/ 	.byte	0x03, 0x1b
        /*003e*/ 	.short	0x00ff


	//----- nvinfo : EIATTR_MERCURY_ISA_VERSION
	.align		4
        /*0040*/ 	.byte	0x03, 0x5f
        /*0042*/ 	.short	0x0101


	//----- nvinfo : EIATTR_EXIT_INSTR_OFFSETS
	.align		4
        /*0044*/ 	.byte	0x04, 0x1c
        /*0046*/ 	.short	(.L_817 - .L_816)


	//   ....[0]....
.L_816:
        /*0048*/ 	.word	0x00000690


	//   ....[1]....
        /*004c*/ 	.word	0x00001790


	//   ....[2]....
        /*0050*/ 	.word	0x000017e0


	//----- nvinfo : EIATTR_MAX_THREADS
	.align		4
.L_817:
        /*0054*/ 	.byte	0x04, 0x05
        /*0056*/ 	.short	(.L_819 - .L_818)
.L_818:
        /*0058*/ 	.word	0x00000080
        /*005c*/ 	.word	0x00000001
        /*0060*/ 	.word	0x00000001


	//----- nvinfo : EIATTR_CRS_STACK_SIZE
	.align		4
.L_819:
        /*0064*/ 	.byte	0x04, 0x1e
        /*0066*/ 	.short	(.L_821 - .L_820)
.L_820:
        /*0068*/ 	.word	0x00000000


	//----- nvinfo : EIATTR_CBANK_PARAM_SIZE
	.align		4
.L_821:
        /*006c*/ 	.byte	0x03, 0x19
        /*006e*/ 	.short	0x0020


	//----- nvinfo : EIATTR_PARAM_CBANK
	.align		4
        /*0070*/ 	.byte	0x04, 0x0a
        /*0072*/ 	.short	(.L_823 - .L_822)
	.align		4
.L_822:
        /*0074*/ 	.word	index@(.nv.constant0._ZN2at6native29vectorized_elementwise_kernelILi8EZZZNS0_61_GLOBAL__N__132982cb_23_ActivationSiluKernel_cu_1520ed90_292420silu_backward_kernelERNS_18TensorIteratorBaseEENKUlvE_clEvENKUlvE1_clEvEUlN3c104HalfES8_E_St5arrayIPcLm3EEEEviT0_T1_)
        /*0078*/ 	.short	0x0210
        /*007a*/ 	.short	0x0020


	//----- nvinfo : EIATTR_SW_WAR
	.align		4
.L_823:
        /*007c*/ 	.byte	0x04, 0x36
        /*007e*/ 	.short	(.L_825 - .L_824)
.L_824:
        /*0080*/ 	.word	0x00000008
.L_825:


//--------------------- .nv.info._ZN2at6native18elementwise_kernelILi128ELi4EZNS0_15gpu_kernel_implIZZZNS0_61_GLOBAL__N__132982cb_23_ActivationSiluKernel_cu_1520ed90_292420silu_backward_kernelERNS_18TensorIteratorBaseEENKUlvE_clEvENKUlvE0_clEvEUlffE_EEvS5_RKT_EUliE_EEviT1_ --------------------------
	.section	.nv.info._ZN2at6native18elementwise_kernelILi128ELi4EZNS0_15gpu_kernel_implIZZZNS0_61_GLOBAL__N__132982cb_23_ActivationSiluKernel_cu_1520ed90_292420silu_backward_kernelERNS_18TensorIteratorBaseEENKUlvE_clEvENKUlvE0_clEvEUlffE_EEvS5_RKT_EUliE_EEviT1_,"",@"SHT_CUDA_INFO"
	.sectionflags	@""
	.align	4


	//----- nvinfo : EIATTR_CUDA_API_VERSION
	.align		4
        /*0000*/ 	.byte	0x04, 0x37
        /*0002*/ 	.short	(.L_827 - .L_826)
.L_826:
        /*0004*/ 	.word	0x00000082


	//----- nvinfo : EIATTR_KPARAM_INFO
	.align		4
.L_827:
        /*0008*/ 	.byte	0x04, 0x17
        /*000a*/ 	.short	(.L_829 - .L_828)
.L_828:
        /*000c*/ 	.word	0x00000000
        /*0010*/ 	.short	0x0001
        /*0012*/ 	.short	0x0008
        /*0014*/ 	.byte	0x00, 0xf0, 0x21, 0x0a


	//----- nvinfo : EIATTR_KPARAM_INFO
	.align		4
.L_829:
        /*0018*/ 	.byte	0x04, 0x17
        /*001a*/ 	.short	(.L_831 - .L_830)
.L_830:
        /*001c*/ 	.word	0x00000000
        /*0020*/ 	.short	0x0000
        /*0022*/ 	.short	0x0000
        /*0024*/ 	.byte	0x00, 0xf0, 0x11, 0x00


	//----- nvinfo : EIATTR_SPARSE_MMA_MASK
	.align		4
.L_831:
        /*0028*/ 	.byte	0x03, 0x50
        /*002a*/ 	.short	0x0000


	//----- nvinfo : EIATTR_MAXREG_COUNT
	.align		4
        /*002c*/ 	.byte	0x03, 0x1b
        /*002e*/ 	.short	0x0080


	//----- nvinfo : EIATTR_EXTERNS
	.align		4
        /*0030*/ 	.byte	0x04, 0x0f
        /*0032*/ 	.short	(.L_833 - .L_832)


	//   ....[0]....
	.align		4
.L_832:
        /*0034*/ 	.word	index@(__assertfail)


	//----- nvinfo : EIATTR_MERCURY_ISA_VERSION
	.align		4
.L_833:
        /*0038*/ 	.byte	0x03, 0x5f
        /*003a*/ 	.short	0x0101


	//----- nvinfo : EIATTR_SYSCALL_OFFSETS
	.align		4
        /*003c*/ 	.byte	0x04, 0x46
        /*003e*/ 	.short	(.L_835 - .L_834)


	//   ....[0]....
.L_834:
        /*0040*/ 	.word	0x00002490


	//   ....[1]....
        /*0044*/ 	.word	0x000032b0


	//   ....[2]....
        /*0048*/ 	.word	0x00004180


	//   ....[3]....
        /*004c*/ 	.word	0x00006640


	//   ....[4]....
        /*0050*/ 	.word	0x00007460


	//   ....[5]....
        /*0054*/ 	.word	0x00008330


	//   ....[6]....
        /*0058*/ 	.word	0x0000a7e0


	//   ....[7]....
        /*005c*/ 	.word	0x0000b600


	//   ....[8]....
        /*0060*/ 	.word	0x0000c4d0


	//   ....[9]....
        /*0064*/ 	.word	0x0000e970


	//   ....[10]....
        /*0068*/ 	.word	0x0000f790


	//   ....[11]....
        /*006c*/ 	.word	0x00010660


	//----- nvinfo : EIATTR_EXIT_INSTR_OFFSETS
	.align		4
.L_835:
        /*0070*/ 	.byte	0x04, 0x1c
        /*0072*/ 	.short	(.L_837 - .L_836)


	//   ....[0]....
.L_836:
        /*0074*/ 	.word	0x0000c580


	//   ....[1]....
        /*0078*/ 	.word	0x0000f980


	//   ....[2]....
        /*007c*/ 	.word	0x0000f9c0


	//   ....[3]....
        /*0080*/ 	.word	0x0000fa50


	//   ....[4]....
        /*0084*/ 	.word	0x0000fa80


	//   ....[5]....
        /*0088*/ 	.word	0x0000fab0


	//   ....[6]....
        /*008c*/ 	.word	0x0000fb30


	//   ....[7]....
        /*0090*/ 	.word	0x0000fb60


	//   ....[8]....
        /*0094*/ 	.word	0x0000fbf0


	//   ....[9]....
        /*0098*/ 	.word	0x0000fc30


	//   ....[10]....
        /*009c*/ 	.word	0x0000fc70


	//   ....[11]....
        /*00a0*/ 	.word	0x0000fd30


	//   ....[12]....
        /*00a4*/ 	.word	0x0000fd80


	//   ....[13]....
        /*00a8*/ 	.word	0x0000ff00


	//   ....[14]....
        /*00ac*/ 	.word	0x00010050


	//   ....[15]....
        /*00b0*/ 	.word	0x00010080


	//   ....[16]....
        /*00b4*/ 	.word	0x00010130


	//   ....[17]....
        /*00b8*/ 	.word	0x000102a0


	//   ....[18]....
        /*00bc*/ 	.word	0x00010410


	//   ....[19]....
        /*00c0*/ 	.word	0x00010560


	//   ....[20]....
        /*00c4*/ 	.word	0x00010670


	//   ....[21]....
        /*00c8*/ 	.word	0x000106a0


	//   ....[22]....
        /*00cc*/ 	.word	0x000106d0


	//----- nvinfo : EIATTR_MAX_THREADS
	.align		4
.L_837:
        /*00d0*/ 	.byte	0x04, 0x05
        /*00d2*/ 	.short	(.L_839 - .L_838)
.L_838:
        /*00d4*/ 	.word	0x00000080
        /*00d8*/ 	.word	0x00000001
        /*00dc*/ 	.word	0x00000001


	//----- nvinfo : EIATTR_CRS_STACK_SIZE
	.align		4
.L_839:
        /*00e0*/ 	.byte	0x04, 0x1e
        /*00e2*/ 	.short	(.L_841 - .L_840)
.L_840:
        /*00e4*/ 	.word	0x00000000


	//----- nvinfo : EIATTR_CBANK_PARAM_SIZE
	.align		4
.L_841:
        /*00e8*/ 	.byte	0x03, 0x19
        /*00ea*/ 	.short	0x0290


	//----- nvinfo : EIATTR_PARAM_CBANK
	.align		4
        /*00ec*/ 	.byte	0x04, 0x0a
        /*00ee*/ 	.short	(.L_843 - .L_842)
	.align		4
.L_842:
        /*00f0*/ 	.word	index@(.nv.constant0._ZN2at6native18elementwise_kernelILi128ELi4EZNS0_15gpu_kernel_implIZZZNS0_61_GLOBAL__N__132982cb_23_ActivationSiluKernel_cu_1520ed90_292420silu_backward_kernelERNS_18TensorIteratorBaseEENKUlvE_clEvENKUlvE0_clEvEUlffE_EEvS5_RKT_EUliE_EEviT1_)
        /*00f4*/ 	.short	0x0210
        /*00f6*/ 	.short	0x0290


	//----- nvinfo : EIATTR_SW_WAR
	.align		4
.L_843:
        /*00f8*/ 	.byte	0x04, 0x36
        /*00fa*/ 	.short	(.L_845 - .L_844)
.L_844:
        /*00fc*/ 	.word	0x00000008
.L_845:


//--------------------- .nv.info._ZN2at6native27unrolled_elementwise_kernelIZZZNS0_61_GLOBAL__N__132982cb_23_ActivationSiluKernel_cu_1520ed90_292420silu_backward_kernelERNS_18TensorIteratorBaseEENKUlvE_clEvENKUlvE0_clEvEUlffE_St5arrayIPcLm3EELi4E23TrivialOffsetCalculatorILi2EjESB_ILi1EjENS0_6memory12LoadWithCastILi2EEENSE_13StoreWithCastILi1EEEEEviT_T0_T2_T3_T4_T5_ --------------------------
	.section	.nv.info._ZN2at6native27unrolled_elementwise_kernelIZZZNS0_61_GLOBAL__N__132982cb_23_ActivationSiluKernel_cu_1520ed90_292420silu_backward_kernelERNS_18TensorIteratorBaseEENKUlvE_clEvENKUlvE0_clEvEUlffE_St5arrayIPcLm3EELi4E23TrivialOffsetCalculatorILi2EjESB_ILi1EjENS0_6memory12LoadWithCastILi2EEENSE_13StoreWithCastILi1EEEEEviT_T0_T2_T3_T4_T5_,"",@"SHT_CUDA_INFO"
	.sectionflags	@""
	.align	4


	//----- nvinfo : EIATTR_CUDA_API_VERSION
	.align		4
        /*0000*/ 	.byte	0x04, 0x37
        /*0002*/ 	.short	(.L_847 - .L_846)
.L_846:
        /*0004*/ 	.word	0x00000082


	//----- nvinfo : EIATTR_KPARAM_INFO
	.align		4
.L_847:
        /*0008*/ 	.byte	0x04, 0x17
        /*000a*/ 	.short	(.L_849 - .L_848)
.L_848:
        /*000c*/ 	.word	0x00000000
        /*0010*/ 	.short	0x0006
        /*0012*/ 	.short	0x0030
        /*0014*/ 	.byte	0x00, 0xf0, 0x21, 0x00


	//----- nvinfo : EIATTR_KPARAM_INFO
	.align		4
.L_849:
        /*0018*/ 	.byte	0x04, 0x17
        /*001a*/ 	.short	(.L_851 - .L_850)
.L_850:
        /*001c*/ 	.word	0x00000000
        /*0020*/ 	.short	0x0005
        /*0022*/ 	.short	0x0024
        /*0024*/ 	.byte	0x00, 0xf0, 0x31, 0x00


	//----- nvinfo : EIATTR_KPARAM_INFO
	.align		4
.L_851:
        /*0028*/ 	.byte	0x04, 0x17
        /*002a*/ 	.short	(.L_853 - .L_852)
.L_852:
        /*002c*/ 	.word	0x00000000
        /*0030*/ 	.short	0x0004
        /*0032*/ 	.short	0x0021
        /*0034*/ 	.byte	0x00, 0xf0, 0x05, 0x00


	//----- nvinfo : EIATTR_KPARAM_INFO
	.align		4
.L_853:
        /*0038*/ 	.byte	0x04, 0x17
        /*003a*/ 	.short	(.L_855 - .L_854)
.L_854:
        /*003c*/ 	.word	0x00000000
        /*0040*/ 	.short	0x0003
        /*0042*/ 	.short	0x0020
        /*0044*/ 	.byte	0x00, 0xf0, 0x05, 0x00


	//----- nvinfo : EIATTR_KPARAM_INFO
	.align		4
.L_855:
        /*0048*/ 	.byte	0x04, 0x17
        /*004a*/ 	.short	(.L_857 - .L_856)
.L_856:
        /*004c*/ 	.word	0x00000000
        /*0050*/ 	.short	0x0002
        /*0052*/ 	.short	0x0008
        /*0054*/ 	.byte	0x00, 0xf0, 0x61, 0x00


	//----- nvinfo : EIATTR_KPARAM_INFO
	.align		4
.L_857:
        /*0058*/ 	.byte	0x04, 0x17
        /*005a*/ 	.short	(.L_859 - .L_858)
.L_858:
        /*005c*/ 	.word	0x00000000
        /*0060*/ 	.short	0x0001
        /*0062*/ 	.short	0x0004
        /*0064*/ 	.byte	0x00, 0xf0, 0x05, 0x00


	//----- nvinfo : EIATTR_KPARAM_INFO
	.align		4
.L_859:
        /*0068*/ 	.byte	0x04, 0x17
        /*006a*/ 	.short	(.L_861 - .L_860)
.L_860:
        /*006c*/ 	.word	0x00000000
        /*0070*/ 	.short	0x0000
        /*0072*/ 	.short	0x0000
        /*0074*/ 	.byte	0x00, 0xf0, 0x11, 0x00


	//----- nvinfo : EIATTR_SPARSE_MMA_MASK
	.align		4
.L_861:
        /*0078*/ 	.byte	0x03, 0x50
        /*007a*/ 	.short	0x0000


	//----- nvinfo : EIATTR_MAXREG_COUNT
	.align		4
        /*007c*/ 	.byte	0x03, 0x1b
        /*007e*/ 	.short	0x00ff


	//----- nvinfo : EIATTR_EXTERNS
	.align		4
        /*0080*/ 	.byte	0x04, 0x0f
        /*0082*/ 	.short	(.L_863 - .L_862)


	//   ....[0]....
	.align		4
.L_862:
        /*0084*/ 	.word	index@(__assertfail)


	//----- nvinfo : EIATTR_MERCURY_ISA_VERSION
	.align		4
.L_863:
        /*0088*/ 	.byte	0x03, 0x5f
        /*008a*/ 	.short	0x0101


	//----- nvinfo : EIATTR_SYSCALL_OFFSETS
	.align		4
        /*008c*/ 	.byte	0x04, 0x46
        /*008e*/ 	.short	(.L_865 - .L_864)


	//   ....[0]....
.L_864:
        /*0090*/ 	.word	0x00000e90


	//   ....[1]....
        /*0094*/ 	.word	0x00001cc0


	//   ....[2]....
        /*0098*/ 	.word	0x00002b70


	//   ....[3]....
        /*009c*/ 	.word	0x000039a0


	//   ....[4]....
        /*00a0*/ 	.word	0x00004850


	//   ....[5]....
        /*00a4*/ 	.word	0x00005690


	//   ....[6]....
        /*00a8*/ 	.word	0x00006530


	//   ....[7]....
        /*00ac*/ 	.word	0x00007340


	//   ....[8]....
        /*00b0*/ 	.word	0x000085b0


	//   ....[9]....
        /*00b4*/ 	.word	0x000094b0


	//   ....[10]....
        /*00b8*/ 	.word	0x0000a370


	//   ....[11]....
        /*00bc*/ 	.word	0x0000b230


	//----- nvinfo : EIATTR_EXIT_INSTR_OFFSETS
	.align		4
.L_865:
        /*00c0*/ 	.byte	0x04, 0x1c
        /*00c2*/ 	.short	(.L_867 - .L_866)


	//   ....[0]....
.L_866:
        /*00c4*/ 	.word	0x0000a410


	//   ....[1]....
        /*00c8*/ 	.word	0x0000a550


	//   ....[2]....
        /*00cc*/ 	.word	0x0000a590


	//   ....[3]....
        /*00d0*/ 	.word	0x0000a620


	//   ....[4]....
        /*00d4*/ 	.word	0x0000a650


	//   ....[5]....
        /*00d8*/ 	.word	0x0000a680


	//   ....[6]....
        /*00dc*/ 	.word	0x0000a700


	//   ....[7]....
        /*00e0*/ 	.word	0x0000a730


	//   ....[8]....
        /*00e4*/ 	.word	0x0000a7c0


	//   ....[9]....
        /*00e8*/ 	.word	0x0000a800


	//   ....[10]....
        /*00ec*/ 	.word	0x0000a840


	//   ....[11]....
        /*00f0*/ 	.word	0x0000a900


	//   ....[12]....
        /*00f4*/ 	.word	0x0000a950


	//   ....[13]....
        /*00f8*/ 	.word	0x0000aad0


	//   ....[14]....
        /*00fc*/ 	.word	0x0000ac20


	//   ....[15]....
        /*0100*/ 	.word	0x0000ac50


	//   ....[16]....
        /*0104*/ 	.word	0x0000ad00


	//   ....[17]....
        /*0108*/ 	.word	0x0000ae70


	//   ....[18]....
        /*010c*/ 	.word	0x0000afe0


	//   ....[19]....
        /*0110*/ 	.word	0x0000b130


	//   ....[20]....
        /*0114*/ 	.word	0x0000b240


	//   ....[21]....
        /*0118*/ 	.word	0x0000b270


	//   ....[22]....
        /*011c*/ 	.word	0x0000b2a0


	//----- nvinfo : EIATTR_MAX_THREADS
	.align		4
.L_867:
        /*0120*/ 	.byte	0x04, 0x05
        /*0122*/ 	.short	(.L_869 - .L_868)
.L_868:
        /*0124*/ 	.word	0x00000080
        /*0128*/ 	.word	0x00000001
        /*012c*/ 	.word	0x00000001


	//----- nvinfo : EIATTR_CRS_STACK_SIZE
	.align		4
.L_869:
        /*0130*/ 	.byte	0x04, 0x1e
        /*0132*/ 	.short	(.L_871 - .L_870)
.L_870:
        /*0134*/ 	.word	0x00000000


	//----- nvinfo : EIATTR_CBANK_PARAM_SIZE
	.align		4
.L_871:
        /*0138*/ 	.byte	0x03, 0x19
        /*013a*/ 	.short	0x0038


	//----- nvinfo : EIATTR_PARAM_CBANK
	.align		4
        /*013c*/ 	.byte	0x04, 0x0a
        /*013e*/ 	.short	(.L_873 - .L_872)
	.align		4
.L_872:
        /*0140*/ 	.word	index@(.nv.constant0._ZN2at6native27unrolled_elementwise_kernelIZZZNS0_61_GLOBAL__N__132982cb_23_ActivationSiluKernel_cu_1520ed90_292420silu_backward_kernelERNS_18TensorIteratorBaseEENKUlvE_clEvENKUlvE0_clEvEUlffE_St5arrayIPcLm3EELi4E23TrivialOffsetCalculatorILi2EjESB_ILi1EjENS0_6memory12LoadWithCastILi2EEENSE_13StoreWithCastILi1EEEEEviT_T0_T2_T3_T4_T5_)
        /*0144*/ 	.short	0x0210
        /*0146*/ 	.short	0x0038


	//----- nvinfo : EIATTR_SW_WAR
	.align		4
.L_873:
        /*0148*/ 	.byte	0x04, 0x36
        /*014a*/ 	.short	(.L_875 - .L_874)
.L_874:
        /*014c*/ 	.word	0x00000008
.L_875:


//--------------------- .nv.info._ZN2at6native18elementwise_kernelILi128ELi2EZNS0_22gpu_kernel_impl_nocastIZZZNS0_61_GLOBAL__N__132982cb_23_ActivationSiluKernel_cu_1520ed90_292420silu_backward_kernelERNS_18TensorIteratorBaseEENKUlvE_clEvENKUlvE0_clEvEUlffE_EEvS5_RKT_EUliE_EEviT1_ --------------------------
	.section	.nv.info._ZN2at6native18elementwise_kernelILi128ELi2EZNS0_22gpu_kernel_impl_nocastIZZZNS0_61_GLOBAL__N__132982cb_23_ActivationSiluKernel_cu_1520ed90_292420silu_backward_kernelERNS_18TensorIteratorBaseEENKUlvE_clEvENKUlvE0_clEvEUlffE_EEvS5_RKT_EUliE_EEviT1_,"",@"SHT_CUDA_INFO"
	.sectionflags	@""
	.align	4


	//----- nvinfo : EIATTR_CUDA_API_VERSION
	.align		4
        /*0000*/ 	.byte	0x04, 0x37
        /*0002*/ 	.short	(.L_877 - .L_876)
.L_876:
        /*0004*/ 	.word	0x00000082


	//----- nvinfo : EIATTR_KPARAM_INFO
	.align		4
.L_877:
        /*0008*/ 	.byte	0x04, 0x17
        /*000a*/ 	.short	(.L_879 - .L_878)
.L_878:
        /*000c*/ 	.word	0x00000000
        /*0010*/ 	.short	0x0001
        /*0012*/ 	.short	0x0008
        /*0014*/ 	.byte	0x00, 0xf0, 0x21, 0x0a


	//----- nvinfo : EIATTR_KPARAM_INFO
	.align		4
.L_879:
        /*0018*/ 	.byte	0x04, 0x17
        /*001a*/ 	.short	(.L_881 - .L_880)
.L_880:
        /*001c*/ 	.word	0x00000000
        /*0020*/ 	.short	0x0000
        /*0022*/ 	.short	0x0000
        /*0024*/ 	.byte	0x00, 0xf0, 0x11, 0x00


	//----- nvinfo : EIATTR_SPARSE_MMA_MASK
	.align		4
.L_881:
        /*0028*/ 	.byte	0x03, 0x50
        /*002a*/ 	.short	0x0000


	//----- nvinfo : EIATTR_MAXREG_COUNT
	.align		4
        /*002c*/ 	.byte	0x03, 0x1b
        /*002e*/ 	.short	0x0080


	//----- nvinfo : EIATTR_MERCURY_ISA_VERSION
	.align		4
        /*0030*/ 	.byte	0x03, 0x5f
        /*0032*/ 	.short	0x0101


	//----- nvinfo : EIATTR_EXIT_INSTR_OFFSETS
	.align		4
        /*0034*/ 	.byte	0x04, 0x1c
        /*0036*/ 	.short	(.L_883 - .L_882)


	//   ....[0]....
.L_882:
        /*0038*/ 	.word	0x00001820


	//   ....[1]....
        /*003c*/ 	.word	0x00002f80


	//----- nvinfo : EIATTR_MAX_THREADS
	.align		4
.L_883:
        /*0040*/ 	.byte	0x04, 0x05
        /*0042*/ 	.short	(.L_885 - .L_884)
.L_884:
        /*0044*/ 	.word	0x00000080
        /*0048*/ 	.word	0x00000001
        /*004c*/ 	.word	0x00000001


	//----- nvinfo : EIATTR_CRS_STACK_SIZE
	.align		4
.L_885:
        /*0050*/ 	.byte	0x04, 0x1e
        /*0052*/ 	.short	(.L_887 - .L_886)
.L_886:
        /*0054*/ 	.word	0x00000000


	//----- nvinfo : EIATTR_CBANK_PARAM_SIZE
	.align		4
.L_887:
        /*0058*/ 	.byte	0x03, 0x19
        /*005a*/ 	.short	0x0290


	//----- nvinfo : EIATTR_PARAM_CBANK
	.align		4
        /*005c*/ 	.byte	0x04, 0x0a
        /*005e*/ 	.short	(.L_889 - .L_888)
	.align		4
.L_888:
        /*0060*/ 	.word	index@(.nv.constant0._ZN2at6native18elementwise_kernelILi128ELi2EZNS0_22gpu_kernel_impl_nocastIZZZNS0_61_GLOBAL__N__132982cb_23_ActivationSiluKernel_cu_1520ed90_292420silu_backward_kernelERNS_18TensorIteratorBaseEENKUlvE_clEvENKUlvE0_clEvEUlffE_EEvS5_RKT_EUliE_EEviT1_)
        /*0064*/ 	.short	0x0210
        /*0066*/ 	.short	0x0290


	//----- nvinfo : EIATTR_SW_WAR
	.align		4
.L_889:
        /*0068*/ 	.byte	0x04, 0x36
        /*006a*/ 	.short	(.L_891 - .L_890)
.L_890:
        /*006c*/ 	.word	0x00000008
.L_891:


//--------------------- .nv.info._ZN2at6native27unrolled_elementwise_kernelIZZZNS0_61_GLOBAL__N__132982cb_23_ActivationSiluKernel_cu_1520ed90_292420silu_backward_kernelERNS_18TensorIteratorBaseEENKUlvE_clEvENKUlvE0_clEvEUlffE_St5arrayIPcLm3EELi4E23TrivialOffsetCalculatorILi2EjESB_ILi1EjENS0_6memory15LoadWithoutCastENSE_16StoreWithoutCastEEEviT_T0_T2_T3_T4_T5_ --------------------------
	.section	.nv.info._ZN2at6native27unrolled_elementwise_kernelIZZZNS0_61_GLOBAL__N__132982cb_23_ActivationSiluKernel_cu_1520ed90_292420silu_backward_kernelERNS_18TensorIteratorBaseEENKUlvE_clEvENKUlvE0_clEvEUlffE_St5arrayIPcLm3EELi4E23TrivialOffsetCalculatorILi2EjESB_ILi1EjENS0_6memory15LoadWithoutCastENSE_16StoreWithoutCastEEEviT_T0_T2_T3_T4_T5_,"",@"SHT_CUDA_INFO"
	.sectionflags	@""
	.align	4


	//----- nvinfo : EIATTR_CUDA_API_VERSION
	.align		4
        /*0000*/ 	.byte	0x04, 0x37
        /*0002*/ 	.short	(.L_893 - .L_892)
.L_892:
        /*0004*/ 	.word	0x00000082


	//----- nvinfo : EIATTR_KPARAM_INFO
	.align		4
.L_893:
        /*0008*/ 	.byte	0x04, 0x17
        /*000a*/ 	.short	(.L_895 - .L_894)
.L_894:
        /*000c*/ 	.word	0x00000000
        /*0010*/ 	.short	0x0006
        /*0012*/ 	.short	0x0023
        /*0014*/ 	.byte	0x00, 0xf0, 0x05, 0x00


	//----- nvinfo : EIATTR_KPARAM_INFO
	.align		4
.L_895:
        /*0018*/ 	.byte	0x04, 0x17
        /*001a*/ 	.short	(.L_897 - .L_896)
.L_896:
        /*001c*/ 	.word	0x00000000
        /*0020*/ 	.short	0x0005
        /*0022*/ 	.short	0x0022
        /*0024*/ 	.byte	0x00, 0xf0, 0x05, 0x00


	//----- nvinfo : EIATTR_KPARAM_INFO
	.align		4
.L_897:
        /*0028*/ 	.byte	0x04, 0x17
        /*002a*/ 	.short	(.L_899 - .L_898)
.L_898:
        /*002c*/ 	.word	0x00000000
        /*0030*/ 	.short	0x0004
        /*0032*/ 	.short	0x0021
        /*0034*/ 	.byte	0x00, 0xf0, 0x05, 0x00


	//----- nvinfo : EIATTR_KPARAM_INFO
	.align		4
.L_899:
        /*0038*/ 	.byte	0x04, 0x17
        /*003a*/ 	.short	(.L_901 - .L_900)
.L_900:
        /*003c*/ 	.word	0x00000000
        /*0040*/ 	.short	0x0003
        /*0042*/ 	.short	0x0020
        /*0044*/ 	.byte	0x00, 0xf0, 0x05, 0x00


	//----- nvinfo : EIATTR_KPARAM_INFO
	.align		4
.L_901:
        /*0048*/ 	.byte	0x04, 0x17
        /*004a*/ 	.short	(.L_903 - .L_902)
.L_902:
        /*004c*/ 	.word	0x00000000
        /*0050*/ 	.short	0x0002
        /*0052*/ 	.short	0x0008
        /*0054*/ 	.byte	0x00, 0xf0, 0x61, 0x00


	//----- nvinfo : EIATTR_KPARAM_INFO
	.align		4
.L_903:
        /*0058*/ 	.byte	0x04, 0x17
        /*005a*/ 	.short	(.L_905 - .L_904)
.L_904:
        /*005c*/ 	.word	0x00000000
        /*0060*/ 	.short	0x0001
        /*0062*/ 	.short	0x0004
        /*0064*/ 	.byte	0x00, 0xf0, 0x05, 0x00


	//----- nvinfo : EIATTR_KPARAM_INFO
	.align		4
.L_905:
        /*0068*/ 	.byte	0x04, 0x17
        /*006a*/ 	.short	(.L_907 - .L_906)
.L_906:
        /*006c*/ 	.word	0x00000000
        /*0070*/ 	.short	0x0000
        /*0072*/ 	.short	0x0000
        /*0074*/ 	.byte	0x00, 0xf0, 0x11, 0x00


	//----- nvinfo : EIATTR_SPARSE_MMA_MASK
	.align		4
.L_907:
        /*0078*/ 	.byte	0x03, 0x50
        /*007a*/ 	.short	0x0000


	//----- nvinfo : EIATTR_MAXREG_COUNT
	.align		4
        /*007c*/ 	.byte	0x03, 0x1b
        /*007e*/ 	.short	0x00ff


	//----- nvinfo : EIATTR_MERCURY_ISA_VERSION
	.align		4
        /*0080*/ 	.byte	0x03, 0x5f
        /*0082*/ 	.short	0x0101


	//----- nvinfo : EIATTR_EXIT_INSTR_OFFSETS
	.align		4
        /*0084*/ 	.byte	0x04, 0x1c
        /*0086*/ 	.short	(.L_909 - .L_908)


	//   ....[0]....
.L_908:
        /*0088*/ 	.word	0x00000690


	//   ....[1]....
        /*008c*/ 	.word	0x00000720


	//----- nvinfo : EIATTR_MAX_THREADS
	.align		4
.L_909:
        /*0090*/ 	.byte	0x04, 0x05
        /*0092*/ 	.short	(.L_911 - .L_910)
.L_910:
        /*0094*/ 	.word	0x00000080
        /*0098*/ 	.word	0x00000001
        /*009c*/ 	.word	0x00000001


	//----- nvinfo : EIATTR_CRS_STACK_SIZE
	.align		4
.L_911:
        /*00a0*/ 	.byte	0x04, 0x1e
        /*00a2*/ 	.short	(.L_913 - .L_912)
.L_912:
        /*00a4*/ 	.word	0x00000000


	//----- nvinfo : EIATTR_CBANK_PARAM_SIZE
	.align		4
.L_913:
        /*00a8*/ 	.byte	0x03, 0x19
        /*00aa*/ 	.short	0x0024


	//----- nvinfo : EIATTR_PARAM_CBANK
	.align		4
        /*00ac*/ 	.byte	0x04, 0x0a
        /*00ae*/ 	.short	(.L_915 - .L_914)
	.align		4
.L_914:
        /*00b0*/ 	.word	index@(.nv.constant0._ZN2at6native27unrolled_elementwise_kernelIZZZNS0_61_GLOBAL__N__132982cb_23_ActivationSiluKernel_cu_1520ed90_292420silu_backward_kernelERNS_18TensorIteratorBaseEENKUlvE_clEvENKUlvE0_clEvEUlffE_St5arrayIPcLm3EELi4E23TrivialOffsetCalculatorILi2EjESB_ILi1EjENS0_6memory15LoadWithoutCastENSE_16StoreWithoutCastEEEviT_T0_T2_T3_T4_T5_)
        /*00b4*/ 	.short	0x0210
        /*00b6*/ 	.short	0x0024


	//----- nvinfo : EIATTR_SW_WAR
	.align		4
.L_915:
        /*00b8*/ 	.byte	0x04, 0x36
        /*00ba*/ 	.short	(.L_917 - .L_916)
.L_916:
        /*00bc*/ 	.word	0x00000008
.L_917:


//--------------------- .nv.info._ZN2at6native29vectorized_elementwise_kernelILi2EZZZNS0_61_GLOBAL__N__132982cb_23_ActivationSiluKernel_cu_1520ed90_292420silu_backward_kernelERNS_18TensorIteratorBaseEENKUlvE_clEvENKUlvE0_clEvEUlffE_St5arrayIPcLm3EEEEviT0_T1_ --------------------------
	.section	.nv.info._ZN2at6native29vectorized_elementwise_kernelILi2EZZZNS0_61_GLOBAL__N__132982cb_23_ActivationSiluKernel_cu_1520ed90_292420silu_backward_kernelERNS_18TensorIteratorBaseEENKUlvE_clEvENKUlvE0_clEvEUlffE_St5arrayIPcLm3EEEEviT0_T1_,"",@"SHT_CUDA_INFO"
	.sectionflags	@""
	.align	4


	//----- nvinfo : EIATTR_CUDA_API_VERSION
	.align		4
        /*0000*/ 	.byte	0x04, 0x37
        /*0002*/ 	.short	(.L_919 - .L_918)
.L_918:
        /*0004*/ 	.word	0x00000082


	//----- nvinfo : EIATTR_KPARAM_INFO
	.align		4
.L_919:
        /*0008*/ 	.byte	0x04, 0x17
        /*000a*/ 	.short	(.L_921 - .L_920)
.L_920:
        /*000c*/ 	.word	0x00000000
        /*0010*/ 	.short	0x0002
        /*0012*/ 	.short	0x0008
        /*0014*/ 	.byte	0x00, 0xf0, 0x61, 0x00


	//----- nvinfo : EIATTR_KPARAM_INFO
	.align		4
.L_921:
        /*0018*/ 	.byte	0x04, 0x17
        /*001a*/ 	.short	(.L_923 - .L_922)
.L_922:
        /*001c*/ 	.word	0x00000000
        /*0020*/ 	.short	0x0001
        /*0022*/ 	.short	0x0004
        /*0024*/ 	.byte	0x00, 0xf0, 0x05, 0x00


	//----- nvinfo : EIATTR_KPARAM_INFO
	.align		4
.L_923:
        /*0028*/ 	.byte	0x04, 0x17
        /*002a*/ 	.short	(.L_925 - .L_924)
.L_924:
        /*002c*/ 	.word	0x00000000
        /*0030*/ 	.short	0x0000
        /*0032*/ 	.short	0x0000
        /*0034*/ 	.byte	0x00, 0xf0, 0x11, 0x00


	//----- nvinfo : EIATTR_SPARSE_MMA_MASK
	.align		4
.L_925:
        /*0038*/ 	.byte	0x03, 0x50
        /*003a*/ 	.short	0x0000


	//----- nvinfo : EIATTR_MAXREG_COUNT
	.align		4
        /*003c*/ 	.byte	0x03, 0x1b
        /*003e*/ 	.short	0x00ff


	//----- nvinfo : EIATTR_MERCURY_ISA_VERSION
	.align		4
        /*0040*/ 	.byte	0x03, 0x5f
        /*0042*/ 	.short	0x0101


	//----- nvinfo : EIATTR_EXIT_INSTR_OFFSETS
	.align		4
        /*0044*/ 	.byte	0x04, 0x1c
        /*0046*/ 	.short	(.L_927 - .L_926)


	//   ....[0]....
.L_926:
        /*0048*/ 	.word	0x000005e0


	//   ....[1]....
        /*004c*/ 	.word	0x00001390


	//   ....[2]....
        /*0050*/ 	.word	0x000013e0


	//----- nvinfo : EIATTR_MAX_THREADS
	.align		4
.L_927:
        /*0054*/ 	.byte	0x04, 0x05
        /*0056*/ 	.short	(.L_929 - .L_928)
.L_928:
        /*0058*/ 	.word	0x00000080
        /*005c*/ 	.word	0x00000001
        /*0060*/ 	.word	0x00000001


	//----- nvinfo : EIATTR_CRS_STACK_SIZE
	.align		4
.L_929:
        /*0064*/ 	.byte	0x04, 0x1e
        /*0066*/ 	.short	(.L_931 - .L_930)
.L_930:
        /*0068*/ 	.word	0x00000000


	//----- nvinfo : EIATTR_CBANK_PARAM_SIZE
	.align		4
.L_931:
        /*006c*/ 	.byte	0x03, 0x19
        /*006e*/ 	.short	0x0020


	//----- nvinfo : EIATTR_PARAM_CBANK
	.align		4
        /*0070*/ 	.byte	0x04, 0x0a
        /*0072*/ 	.short	(.L_933 - .L_932)
	.align		4
.L_932:
        /*0074*/ 	.word	index@(.nv.constant0._ZN2at6native29vectorized_elementwise_kernelILi2EZZZNS0_61_GLOBAL__N__132982cb_23_ActivationSiluKernel_cu_1520ed90_292420silu_backward_kernelERNS_18TensorIteratorBaseEENKUlvE_clEvENKUlvE0_clEvEUlffE_St5arrayIPcLm3EEEEviT0_T1_)
        /*0078*/ 	.short	0x0210
        /*007a*/ 	.short	0x0020


	//----- nvinfo : EIATTR_SW_WAR
	.align		4
.L_933:
        /*007c*/ 	.byte	0x04, 0x36
        /*007e*/ 	.short	(.L_935 - .L_934)
.L_934:
        /*0080*/ 	.word	0x00000008
.L_935:


//--------------------- .nv.info._ZN2at6native29vectorized_elementwise_kernelILi4EZZZNS0_61_GLOBAL__N__132982cb_23_ActivationSiluKernel_cu_1520ed90_292420silu_backward_kernelERNS_18TensorIteratorBaseEENKUlvE_clEvENKUlvE0_clEvEUlffE_St5arrayIPcLm3EEEEviT0_T1_ --------------------------
	.section	.nv.info._ZN2at6native29vectorized_elementwise_kernelILi4EZZZNS0_61_GLOBAL__N__132982cb_23_ActivationSiluKernel_cu_1520ed90_292420silu_backward_kernelERNS_18TensorIteratorBaseEENKUlvE_clEvENKUlvE0_clEvEUlffE_St5arrayIPcLm3EEEEviT0_T1_,"",@"SHT_CUDA_INFO"
	.sectionflags	@""
	.align	4


	//----- nvinfo : EIATTR_CUDA_API_VERSION
	.align		4
        /*0000*/ 	.byte	0x04, 0x37
        /*0002*/ 	.short	(.L_937 - .L_936)
.L_936:
        /*0004*/ 	.word	0x00000082


	//----- nvinfo : EIATTR_KPARAM_INFO
	.align		4
.L_937:
        /*0008*/ 	.byte	0x04, 0x17
        /*000a*/ 	.short	(.L_939 - .L_938)
.L_938:
        /*000c*/ 	.word	0x00000000
        /*0010*/ 	.short	0x0002
        /*0012*/ 	.short	0x0008
        /*0014*/ 	.byte	0x00, 0xf0, 0x61, 0x00


	//----- nvinfo : EIATTR_KPARAM_INFO
	.align		4
.L_939:
        /*0018*/ 	.byte	0x04, 0x17
        /*001a*/ 	.short	(.L_941 - .L_940)
.L_940:
        /*001c*/ 	.word	0x00000000
        /*0020*/ 	.short	0x0001
        /*0022*/ 	.short	0x0004
        /*0024*/ 	.byte	0x00, 0xf0, 0x05, 0x00


	//----- nvinfo : EIATTR_KPARAM_INFO
	.align		4
.L_941:
        /*0028*/ 	.byte	0x04, 0x17
        /*002a*/ 	.short	(.L_943 - .L_942)
.L_942:
        /*002c*/ 	.word	0x00000000
        /*0030*/ 	.short	0x0000
        /*0032*/ 	.short	0x0000
        /*0034*/ 	.byte	0x00, 0xf0, 0x11, 0x00


	//----- nvinfo : EIATTR_SPARSE_MMA_MASK
	.align		4
.L_943:
        /*0038*/ 	.byte	0x03, 0x50
        /*003a*/ 	.short	0x0000


	//----- nvinfo : EIATTR_MAXREG_COUNT
	.align		4
        /*003c*/ 	.byte	0x03, 0x1b
        /*003e*/ 	.short	0x00ff


	//----- nvinfo : EIATTR_MERCURY_ISA_VERSION
	.align		4
        /*0040*/ 	.byte	0x03, 0x5f
        /*0042*/ 	.short	0x0101


	//----- nvinfo : EIATTR_EXIT_INSTR_OFFSETS
	.align		4
        /*0044*/ 	.byte	0x04, 0x1c
        /*0046*/ 	.short	(.L_945 - .L_944)


	//   ....[0]....
.L_944:
        /*0048*/ 	.word	0x00000580


	//   ....[1]....
        /*004c*/ 	.word	0x00001330


	//   ....[2]....
        /*0050*/ 	.word	0x00001380


	//----- nvinfo : EIATTR_MAX_THREADS
	.align		4
.L_945:
        /*0054*/ 	.byte	0x04, 0x05
        /*0056*/ 	.short	(.L_947 - .L_946)
.L_946:
        /*0058*/ 	.word	0x00000080
        /*005c*/ 	.word	0x00000001
        /*0060*/ 	.word	0x00000001


	//----- nvinfo : EIATTR_CRS_STACK_SIZE
	.align		4
.L_947:
        /*0064*/ 	.byte	0x04, 0x1e
        /*0066*/ 	.short	(.L_949 - .L_948)
.L_948:
        /*0068*/ 	.word	0x00000000


	//----- nvinfo : EIATTR_CBANK_PARAM_SIZE
	.align		4
.L_949:
        /*006c*/ 	.byte	0x03, 0x19
        /*006e*/ 	.short	0x0020


	//----- nvinfo : EIATTR_PARAM_CBANK
	.align		4
        /*0070*/ 	.byte	0x04, 0x0a
        /*0072*/ 	.short	(.L_951 - .L_950)
	.align		4
.L_950:
        /*0074*/ 	.word	index@(.nv.constant0._ZN2at6native29vectorized_elementwise_kernelILi4EZZZNS0_61_GLOBAL__N__132982cb_23_ActivationSiluKernel_cu_1520ed90_292420silu_backward_kernelERNS_18TensorIteratorBaseEENKUlvE_clEvENKUlvE0_clEvEUlffE_St5arrayIPcLm3EEEEviT0_T1_)
        /*0078*/ 	.short	0x0210
        /*007a*/ 	.short	0x0020


	//----- nvinfo : EIATTR_SW_WAR
	.align		4
.L_951:
        /*007c*/ 	.byte	0x04, 0x36
        /*007e*/ 	.short	(.L_953 - .L_952)
.L_952:
        /*0080*/ 	.word	0x00000008
.L_953:


//--------------------- .nv.info._ZN2at6native29vectorized_elementwise_kernelILi8EZZZNS0_61_GLOBAL__N__132982cb_23_ActivationSiluKernel_cu_1520ed90_292420silu_backward_kernelERNS_18TensorIteratorBaseEENKUlvE_clEvENKUlvE0_clEvEUlffE_St5arrayIPcLm3EEEEviT0_T1_ --------------------------
	.section	.nv.info._ZN2at6native29vectorized_elementwise_kernelILi8EZZZNS0_61_GLOBAL__N__132982cb_23_ActivationSiluKernel_cu_1520ed90_292420silu_backward_kernelERNS_18TensorIteratorBaseEENKUlvE_clEvENKUlvE0_clEvEUlffE_St5arrayIPcLm3EEEEviT0_T1_,"",@"SHT_CUDA_INFO"
	.sectionflags	@""
	.align	4


	//----- nvinfo : EIATTR_CUDA_API_VERSION
	.align		4
        /*0000*/ 	.byte	0x04, 0x37
        /*0002*/ 	.short	(.L_955 - .L_954)
.L_954:
        /*0004*/ 	.word	0x00000082


	//----- nvinfo : EIATTR_KPARAM_INFO
	.align		4
.L_955:
        /*0008*/ 	.byte	0x04, 0x17
        /*000a*/ 	.short	(.L_957 - .L_956)
.L_956:
        /*000c*/ 	.word	0x00000000
        /*0010*/ 	.short	0x0002
        /*0012*/ 	.short	0x0008
        /*0014*/ 	.byte	0x00, 0xf0, 0x61, 0x00


	//----- nvinfo : EIATTR_KPARAM_INFO
	.align		4
.L_957:
        /*0018*/ 	.byte	0x04, 0x17
        /*001a*/ 	.short	(.L_959 - .L_958)
.L_958:
        /*001c*/ 	.word	0x00000000
        /*0020*/ 	.short	0x0001
        /*0022*/ 	.short	0x0004
        /*0024*/ 	.byte	0x00, 0xf0, 0x05, 0x00


	//----- nvinfo : EIATTR_KPARAM_INFO
	.align		4
.L_959:
        /*0028*/ 	.byte	0x04, 0x17
        /*002a*/ 	.short	(.L_961 - .L_960)
.L_960:
        /*002c*/ 	.word	0x00000000
        /*0030*/ 	.short	0x0000
        /*0032*/ 	.short	0x0000
        /*0034*/ 	.byte	0x00, 0xf0, 0x11, 0x00


	//----- nvinfo : EIATTR_SPARSE_MMA_MASK
	.align		4
.L_961:
        /*0038*/ 	.byte	0x03, 0x50
        /*003a*/ 	.short	0x0000


	//----- nvinfo : EIATTR_MAXREG_COUNT
	.align		4
        /*003c*/ 	.byte	0x03, 0x1b
        /*003e*/ 	.short	0x00ff


	//----- nvinfo : EIATTR_MERCURY_ISA_VERSION
	.align		4
        /*0040*/ 	.byte	0x03, 0x5f
        /*0042*/ 	.short	0x0101


	//----- nvinfo : EIATTR_EXIT_INSTR_OFFSETS
	.align		4
        /*0044*/ 	.byte	0x04, 0x1c
        /*0046*/ 	.short	(.L_963 - .L_962)


	//   ....[0]....
.L_962:
        /*0048*/ 	.word	0x00000580


	//   ....[1]....
        /*004c*/ 	.word	0x00001330


	//   ....[2]....
        /*0050*/ 	.word	0x00001380


	//----- nvinfo : EIATTR_MAX_THREADS
	.align		4
.L_963:
        /*0054*/ 	.byte	0x04, 0x05
        /*0056*/ 	.short	(.L_965 - .L_964)
.L_964:
        /*0058*/ 	.word	0x00000080
        /*005c*/ 	.word	0x00000001
        /*0060*/ 	.word	0x00000001


	//----- nvinfo : EIATTR_CRS_STACK_SIZE
	.align		4
.L_965:
        /*0064*/ 	.byte	0x04, 0x1e
        /*0066*/ 	.short	(.L_967 - .L_966)
.L_966:
        /*0068*/ 	.word	0x00000000


	//----- nvinfo : EIATTR_CBANK_PARAM_SIZE
	.align		4
.L_967:
        /*006c*/ 	.byte	0x03, 0x19
        /*006e*/ 	.short	0x0020


	//----- nvinfo : EIATTR_PARAM_CBANK
	.align		4
        /*0070*/ 	.byte	0x04, 0x0a
        /*0072*/ 	.short	(.L_969 - .L_968)
	.align		4
.L_968:
        /*0074*/ 	.word	index@(.nv.constant0._ZN2at6native29vectorized_elementwise_kernelILi8EZZZNS0_61_GLOBAL__N__132982cb_23_ActivationSiluKernel_cu_1520ed90_292420silu_backward_kernelERNS_18TensorIteratorBaseEENKUlvE_clEvENKUlvE0_clEvEUlffE_St5arrayIPcLm3EEEEviT0_T1_)
        /*0078*/ 	.short	0x0210
        /*007a*/ 	.short	0x0020


	//----- nvinfo : EIATTR_SW_WAR
	.align		4
.L_969:
        /*007c*/ 	.byte	0x04, 0x36
        /*007e*/ 	.short	(.L_971 - .L_970)
.L_970:
        /*0080*/ 	.word	0x00000008
.L_971:


//--------------------- .nv.info._ZN2at6native18elementwise_kernelILi128ELi4EZNS0_15gpu_kernel_implIZZZNS0_61_GLOBAL__N__132982cb_23_ActivationSiluKernel_cu_1520ed90_292420silu_backward_kernelERNS_18TensorIteratorBaseEENKUlvE_clEvENKUlvE_clEvEUlddE_EEvS5_RKT_EUliE_EEviT1_ --------------------------
	.section	.nv.info._ZN2at6native18elementwise_kernelILi128ELi4EZNS0_15gpu_kernel_implIZZZNS0_61_GLOBAL__N__132982cb_23_ActivationSiluKernel_cu_1520ed90_292420silu_backward_kernelERNS_18TensorIteratorBaseEENKUlvE_clEvENKUlvE_clEvEUlddE_EEvS5_RKT_EUliE_EEviT1_,"",@"SHT_CUDA_INFO"
	.sectionflags	@""
	.align	4


	//----- nvinfo : EIATTR_CUDA_API_VERSION
	.align		4
        /*0000*/ 	.byte	0x04, 0x37
        /*0002*/ 	.short	(.L_973 - .L_972)
.L_972:
        /*0004*/ 	.word	0x00000082


	//----- nvinfo : EIATTR_KPARAM_INFO
	.align		4
.L_973:
        /*0008*/ 	.byte	0x04, 0x17
        /*000a*/ 	.short	(.L_975 - .L_974)
.L_974:
        /*000c*/ 	.word	0x00000000
        /*0010*/ 	.short	0x0001
        /*0012*/ 	.short	0x0008
        /*0014*/ 	.byte	0x00, 0xf0, 0x21, 0x0a


	//----- nvinfo : EIATTR_KPARAM_INFO
	.align		4
.L_975:
        /*0018*/ 	.byte	0x04, 0x17
        /*001a*/ 	.short	(.L_977 - .L_976)
.L_976:
        /*001c*/ 	.word	0x00000000
        /*0020*/ 	.short	0x0000
        /*0022*/ 	.short	0x0000
        /*0024*/ 	.byte	0x00, 0xf0, 0x11, 0x00


	//----- nvinfo : EIATTR_SPARSE_MMA_MASK
	.align		4
.L_977:
        /*0028*/ 	.byte	0x03, 0x50
        /*002a*/ 	.short	0x0000


	//----- nvinfo : EIATTR_MAXREG_COUNT
	.align		4
        /*002c*/ 	.byte	0x03, 0x1b
        /*002e*/ 	.short	0x0080


	//----- nvinfo : EIATTR_EXTERNS
	.align		4
        /*0030*/ 	.byte	0x04, 0x0f
        /*0032*/ 	.short	(.L_979 - .L_978)


	//   ....[0]....
	.align		4
.L_978:
        /*0034*/ 	.word	index@(__assertfail)


	//----- nvinfo : EIATTR_MERCURY_ISA_VERSION
	.align		4
.L_979:
        /*0038*/ 	.byte	0x03, 0x5f
        /*003a*/ 	.short	0x0101


	//----- nvinfo : EIATTR_SYSCALL_OFFSETS
	.align		4
        /*003c*/ 	.byte	0x04, 0x46
        /*003e*/ 	.short	(.L_981 - .L_980)


	//   ....[0]....
.L_980:
        /*0040*/ 	.word	0x00002570


	//   ....[1]....
        /*0044*/ 	.word	0x00003480


	//   ....[2]....
        /*0048*/ 	.word	0x00004ad0


	//   ....[3]....
        /*004c*/ 	.word	0x00007090


	//   ....[4]....
        /*0050*/ 	.word	0x00007fa0


	//   ....[5]....
        /*0054*/ 	.word	0x000095f0


	//   ....[6]....
        /*0058*/ 	.word	0x0000bba0


	//   ....[7]....
        /*005c*/ 	.word	0x0000cab0


	//   ....[8]....
        /*0060*/ 	.word	0x0000e100


	//   ....[9]....
        /*0064*/ 	.word	0x000106a0


	//   ....[10]....
        /*0068*/ 	.word	0x000115b0


	//   ....[11]....
        /*006c*/ 	.word	0x00012c00


	//----- nvinfo : EIATTR_EXIT_INSTR_OFFSETS
	.align		4
.L_981:
        /*0070*/ 	.byte	0x04, 0x1c
        /*0072*/ 	.short	(.L_983 - .L_982)


	//   ....[0]....
.L_982:
        /*0074*/ 	.word	0x0000e1b0


	//   ....[1]....
        /*0078*/ 	.word	0x00011c40


	//   ....[2]....
        /*007c*/ 	.word	0x00011c80


	//   ....[3]....
        /*0080*/ 	.word	0x00011d10


	//   ....[4]....
        /*0084*/ 	.word	0x00011d40


	//   ....[5]....
        /*0088*/ 	.word	0x00011d70


	//   ....[6]....
        /*008c*/ 	.word	0x00011e40


	//   ....[7]....
        /*0090*/ 	.word	0x00011ec0


	//   ....[8]....
        /*0094*/ 	.word	0x00011fa0


	//   ....[9]....
        /*0098*/ 	.word	0x00012030


	//   ....[10]....
        /*009c*/ 	.word	0x00012050


	//   ....[11]....
        /*00a0*/ 	.word	0x00012110


	//   ....[12]....
        /*00a4*/ 	.word	0x00012140


	//   ....[13]....
        /*00a8*/ 	.word	0x00012310


	//   ....[14]....
        /*00ac*/ 	.word	0x000124b0


	//   ....[15]....
        /*00b0*/ 	.word	0x00012530


	//   ....[16]....
        /*00b4*/ 	.word	0x000125e0


	//   ....[17]....
        /*00b8*/ 	.word	0x000127a0


	//   ....[18]....
        /*00bc*/ 	.word	0x00012960


	//   ....[19]....
        /*00c0*/ 	.word	0x00012b00


	//   ....[20]....
        /*00c4*/ 	.word	0x00012c10


	//   ....[21]....
        /*00c8*/ 	.word	0x00012c40


	//   ....[22]....
        /*00cc*/ 	.word	0x00012c70


	//----- nvinfo : EIATTR_MAX_THREADS
	.align		4
.L_983:
        /*00d0*/ 	.byte	0x04, 0x05
        /*00d2*/ 	.short	(.L_985 - .L_984)
.L_984:
        /*00d4*/ 	.word	0x00000080
        /*00d8*/ 	.word	0x00000001
        /*00dc*/ 	.word	0x00000001


	//----- nvinfo : EIATTR_CRS_STACK_SIZE
	.align		4
.L_985:
        /*00e0*/ 	.byte	0x04, 0x1e
        /*00e2*/ 	.short	(.L_987 - .L_986)
.L_986:
        /*00e4*/ 	.word	0x00000000


	//----- nvinfo : EIATTR_CBANK_PARAM_SIZE
	.align		4
.L_987:
        /*00e8*/ 	.byte	0x03, 0x19
        /*00ea*/ 	.short	0x0290


	//----- nvinfo : EIATTR_PARAM_CBANK
	.align		4
        /*00ec*/ 	.byte	0x04, 0x0a
        /*00ee*/ 	.short	(.L_989 - .L_988)
	.align		4
.L_988:
        /*00f0*/ 	.word	index@(.nv.constant0._ZN2at6native18elementwise_kernelILi128ELi4EZNS0_15gpu_kernel_implIZZZNS0_61_GLOBAL__N__132982cb_23_ActivationSiluKernel_cu_1520ed90_292420silu_backward_kernelERNS_18TensorIteratorBaseEENKUlvE_clEvENKUlvE_clEvEUlddE_EEvS5_RKT_EUliE_EEviT1_)
        /*00f4*/ 	.short	0x0210
        /*00f6*/ 	.short	0x0290


	//----- nvinfo : EIATTR_SW_WAR
	.align		4
.L_989:
        /*00f8*/ 	.byte	0x04, 0x36
        /*00fa*/ 	.short	(.L_991 - .L_990)
.L_990:
        /*00fc*/ 	.word	0x00000008
.L_991:


//--------------------- .nv.info._ZN2at6native27unrolled_elementwise_kernelIZZZNS0_61_GLOBAL__N__132982cb_23_ActivationSiluKernel_cu_1520ed90_292420silu_backward_kernelERNS_18TensorIteratorBaseEENKUlvE_clEvENKUlvE_clEvEUlddE_St5arrayIPcLm3EELi4E23TrivialOffsetCalculatorILi2EjESB_ILi1EjENS0_6memory12LoadWithCastILi2EEENSE_13StoreWithCastILi1EEEEEviT_T0_T2_T3_T4_T5_ --------------------------
	.section	.nv.info._ZN2at6native27unrolled_elementwise_kernelIZZZNS0_61_GLOBAL__N__132982cb_23_ActivationSiluKernel_cu_1520ed90_292420silu_backward_kernelERNS_18TensorIteratorBaseEENKUlvE_clEvENKUlvE_clEvEUlddE_St5arrayIPcLm3EELi4E23TrivialOffsetCalculatorILi2EjESB_ILi1EjENS0_6memory12LoadWithCastILi2EEENSE_13StoreWithCastILi1EEEEEviT_T0_T2_T3_T4_T5_,"",@"SHT_CUDA_INFO"
	.sectionflags	@""
	.align	4


	//----- nvinfo : EIATTR_CUDA_API_VERSION
	.align		4
        /*0000*/ 	.byte	0x04, 0x37
        /*0002*/ 	.short	(.L_993 - .L_992)
.L_992:
        /*0004*/ 	.word	0x00000082


	//----- nvinfo : EIATTR_KPARAM_INFO
	.align		4
.L_993:
        /*0008*/ 	.byte	0x04, 0x17
        /*000a*/ 	.short	(.L_995 - .L_994)
.L_994:
        /*000c*/ 	.word	0x00000000
        /*0010*/ 	.short	0x0006
        /*0012*/ 	.short	0x0030
        /*0014*/ 	.byte	0x00, 0xf0, 0x21, 0x00


	//----- nvinfo : EIATTR_KPARAM_INFO
	.align		4
.L_995:
        /*0018*/ 	.byte	0x04, 0x17
        /*001a*/ 	.short	(.L_997 - .L_996)
.L_996:
        /*001c*/ 	.word	0x00000000
        /*0020*/ 	.short	0x0005
        /*0022*/ 	.short	0x0024
        /*0024*/ 	.byte	0x00, 0xf0, 0x31, 0x00


	//----- nvinfo : EIATTR_KPARAM_INFO
	.align		4
.L_997:
        /*0028*/ 	.byte	0x04, 0x17
        /*002a*/ 	.short	(.L_999 - .L_998)
.L_998:
        /*002c*/ 	.word	0x00000000
        /*0030*/ 	.short	0x0004
        /*0032*/ 	.short	0x0021
        /*0034*/ 	.byte	0x00, 0xf0, 0x05, 0x00


	//----- nvinfo : EIATTR_KPARAM_INFO
	.align		4
.L_999:
        /*0038*/ 	.byte	0x04, 0x17
        /*003a*/ 	.short	(.L_1001 - .L_1000)
.L_1000:
        /*003c*/ 	.word	0x00000000
        /*0040*/ 	.short	0x0003
        /*0042*/ 	.short	0x0020
        /*0044*/ 	.byte	0x00, 0xf0, 0x05, 0x00


	//----- nvinfo : EIATTR_KPARAM_INFO
	.align		4
.L_1001:
        /*0048*/ 	.byte	0x04, 0x17
        /*004a*/ 	.short	(.L_1003 - .L_1002)
.L_1002:
        /*004c*/ 	.word	0x00000000
        /*0050*/ 	.short	0x0002
        /*0052*/ 	.short	0x0008
        /*0054*/ 	.byte	0x00, 0xf0, 0x61, 0x00


	//----- nvinfo : EIATTR_KPARAM_INFO
	.align		4
.L_1003:
        /*0058*/ 	.byte	0x04, 0x17
        /*005a*/ 	.short	(.L_1005 - .L_1004)
.L_1004:
        /*005c*/ 	.word	0x00000000
        /*0060*/ 	.short	0x0001
        /*0062*/ 	.short	0x0004
        /*0064*/ 	.byte	0x00, 0xf0, 0x05, 0x00


	//----- nvinfo : EIATTR_KPARAM_INFO
	.align		4
.L_1005:
        /*0068*/ 	.byte	0x04, 0x17
        /*006a*/ 	.short	(.L_1007 - .L_1006)
.L_1006:
        /*006c*/ 	.word	0x00000000
        /*0070*/ 	.short	0x0000
        /*0072*/ 	.short	0x0000
        /*0074*/ 	.byte	0x00, 0xf0, 0x11, 0x00


	//----- nvinfo : EIATTR_SPARSE_MMA_MASK
	.align		4
.L_1007:
        /*0078*/ 	.byte	0x03, 0x50
        /*007a*/ 	.short	0x0000


	//----- nvinfo : EIATTR_MAXREG_COUNT
	.align		4
        /*007c*/ 	.byte	0x03, 0x1b
        /*007e*/ 	.short	0x00ff


	//----- nvinfo : EIATTR_EXTERNS
	.align		4
        /*0080*/ 	.byte	0x04, 0x0f
        /*0082*/ 	.short	(.L_1009 - .L_1008)


	//   ....[0]....
	.align		4
.L_1008:
        /*0084*/ 	.word	index@(__assertfail)


	//----- nvinfo : EIATTR_MERCURY_ISA_VERSION
	.align		4
.L_1009:
        /*0088*/ 	.byte	0x03, 0x5f
        /*008a*/ 	.short	0x0101


	//----- nvinfo : EIATTR_SYSCALL_OFFSETS
	.align		4
        /*008c*/ 	.byte	0x04, 0x46
        /*008e*/ 	.short	(.L_1011 - .L_1010)


	//   ....[0]....
.L_1010:
        /*0090*/ 	.word	0x00000fa0


	//   ....[1]....
        /*0094*/ 	.word	0x00001ec0


	//   ....[2]....
        /*0098*/ 	.word	0x00002e60


	//   ....[3]....
        /*009c*/ 	.word	0x00003d80


	//   ....[4]....
        /*00a0*/ 	.word	0x00004d30


	//   ....[5]....
        /*00a4*/ 	.word	0x00005c50


	//   ....[6]....
        /*00a8*/ 	.word	0x00006be0


	//   ....[7]....
        /*00ac*/ 	.word	0x00007b10


	//   ....[8]....
        /*00b0*/ 	.word	0x0000a440


	//   ....[9]....
        /*00b4*/ 	.word	0x0000b630


	//   ....[10]....
        /*00b8*/ 	.word	0x0000c7e0


	//   ....[11]....
        /*00bc*/ 	.word	0x0000d990


	//----- nvinfo : EIATTR_EXIT_INSTR_OFFSETS
	.align		4
.L_1011:
        /*00c0*/ 	.byte	0x04, 0x1c
        /*00c2*/ 	.short	(.L_1013 - .L_1012)


	//   ....[0]....
.L_1012:
        /*00c4*/ 	.word	0x0000c880


	//   ....[1]....
        /*00c8*/ 	.word	0x0000c9d0


	//   ....[2]....
        /*00cc*/ 	.word	0x0000ca10


	//   ....[3]....
        /*00d0*/ 	.word	0x0000caa0


	//   ....[4]....
        /*00d4*/ 	.word	0x0000cad0


	//   ....[5]....
        /*00d8*/ 	.word	0x0000cb00


	//   ....[6]....
        /*00dc*/ 	.word	0x0000cbd0


	//   ....[7]....
        /*00e0*/ 	.word	0x0000cc50


	//   ....[8]....
        /*00e4*/ 	.word	0x0000cd30


	//   ....[9]....
        /*00e8*/ 	.word	0x0000cdc0


	//   ....[10]....
        /*00ec*/ 	.word	0x0000cde0


	//   ....[11]....
        /*00f0*/ 	.word	0x0000cea0


	//   ....[12]....
        /*00f4*/ 	.word	0x0000ced0


	//   ....[13]....
        /*00f8*/ 	.word	0x0000d0a0


	//   ....[14]....
        /*00fc*/ 	.word	0x0000d240


	//   ....[15]....
        /*0100*/ 	.word	0x0000d2c0


	//   ....[16]....
        /*0104*/ 	.word	0x0000d370


	//   ....[17]....
        /*0108*/ 	.word	0x0000d530


	//   ....[18]....
        /*010c*/ 	.word	0x0000d6f0


	//   ....[19]....
        /*0110*/ 	.word	0x0000d890


	//   ....[20]....
        /*0114*/ 	.word	0x0000d9a0


	//   ....[21]....
        /*0118*/ 	.word	0x0000d9d0


	//   ....[22]....
        /*011c*/ 	.word	0x0000da00


	//----- nvinfo : EIATTR_MAX_THREADS
	.align		4
.L_1013:
        /*0120*/ 	.byte	0x04, 0x05
        /*0122*/ 	.short	(.L_1015 - .L_1014)
.L_1014:
        /*0124*/ 	.word	0x00000080
        /*0128*/ 	.word	0x00000001
        /*012c*/ 	.word	0x00000001


	//----- nvinfo : EIATTR_CRS_STACK_SIZE
	.align		4
.L_1015:
        /*0130*/ 	.byte	0x04, 0x1e
        /*0132*/ 	.short	(.L_1017 - .L_1016)
.L_1016:
        /*0134*/ 	.word	0x00000000


	//----- nvinfo : EIATTR_CBANK_PARAM_SIZE
	.align		4
.L_1017:
        /*0138*/ 	.byte	0x03, 0x19
        /*013a*/ 	.short	0x0038


	//----- nvinfo : EIATTR_PARAM_CBANK
	.align		4
        /*013c*/ 	.byte	0x04, 0x0a
        /*013e*/ 	.short	(.L_1019 - .L_1018)
	.align		4
.L_1018:
        /*0140*/ 	.word	index@(.nv.constant0._ZN2at6native27unrolled_elementwise_kernelIZZZNS0_61_GLOBAL__N__132982cb_23_ActivationSiluKernel_cu_1520ed90_292420silu_backward_kernelERNS_18TensorIteratorBaseEENKUlvE_clEvENKUlvE_clEvEUlddE_St5arrayIPcLm3EELi4E23TrivialOffsetCalculatorILi2EjESB_ILi1EjENS0_6memory12LoadWithCastILi2EEENSE_13StoreWithCastILi1EEEEEviT_T0_T2_T3_T4_T5_)
        /*0144*/ 	.short	0x0210
        /*0146*/ 	.short	0x0038


	//----- nvinfo : EIATTR_SW_WAR
	.align		4
.L_1019:
        /*0148*/ 	.byte	0x04, 0x36
        /*014a*/ 	.short	(.L_1021 - .L_1020)
.L_1020:
        /*014c*/ 	.word	0x00000008
.L_1021:


//--------------------- .nv.info._ZN2at6native18elementwise_kernelILi128ELi2EZNS0_22gpu_kernel_impl_nocastIZZZNS0_61_GLOBAL__N__132982cb_23_ActivationSiluKernel_cu_1520ed90_292420silu_backward_kernelERNS_18TensorIteratorBaseEENKUlvE_clEvENKUlvE_clEvEUlddE_EEvS5_RKT_EUliE_EEviT1_ --------------------------
	.section	.nv.info._ZN2at6native18elementwise_kernelILi128ELi2EZNS0_22gpu_kernel_impl_nocastIZZZNS0_61_GLOBAL__N__132982cb_23_ActivationSiluKernel_cu_1520ed90_292420silu_backward_kernelERNS_18TensorIteratorBaseEENKUlvE_clEvENKUlvE_clEvEUlddE_EEvS5_RKT_EUliE_EEviT1_,"",@"SHT_CUDA_INFO"
	.sectionflags	@""
	.align	4


	//----- nvinfo : EIATTR_CUDA_API_VERSION
	.align		4
        /*0000*/ 	.byte	0x04, 0x37
        /*0002*/ 	.short	(.L_1023 - .L_1022)
.L_1022:
        /*0004*/ 	.word	0x00000082


	//----- nvinfo : EIATTR_KPARAM_INFO
	.align		4
.L_1023:
        /*0008*/ 	.byte	0x04, 0x17
        /*000a*/ 	.short	(.L_1025 - .L_1024)
.L_1024:
        /*000c*/ 	.word	0x00000000
        /*0010*/ 	.short	0x0001
        /*0012*/ 	.short	0x0008
        /*0014*/ 	.byte	0x00, 0xf0, 0x21, 0x0a


	//----- nvinfo : EIATTR_KPARAM_INFO
	.align		4
.L_1025:
        /*0018*/ 	.byte	0x04, 0x17
        /*001a*/ 	.short	(.L_1027 - .L_1026)
.L_1026:
        /*001c*/ 	.word	0x00000000
        /*0020*/ 	.short	0x0000
        /*0022*/ 	.short	0x0000
        /*0024*/ 	.byte	0x00, 0xf0, 0x11, 0x00


	//----- nvinfo : EIATTR_SPARSE_MMA_MASK
	.align		4
.L_1027:
        /*0028*/ 	.byte	0x03, 0x50
        /*002a*/ 	.short	0x0000


	//----- nvinfo : EIATTR_MAXREG_COUNT
	.align		4
        /*002c*/ 	.byte	0x03, 0x1b
        /*002e*/ 	.short	0x0080


	//----- nvinfo : EIATTR_MERCURY_ISA_VERSION
	.align		4
        /*0030*/ 	.byte	0x03, 0x5f
        /*0032*/ 	.short	0x0101


	//----- nvinfo : EIATTR_EXIT_INSTR_OFFSETS
	.align		4
        /*0034*/ 	.byte	0x04, 0x1c
        /*0036*/ 	.short	(.L_1029 - .L_1028)


	//   ....[0]....
.L_1028:
        /*0038*/ 	.word	0x00001cf0


	//   ....[1]....
        /*003c*/ 	.word	0x00003900


	//----- nvinfo : EIATTR_MAX_THREADS
	.align		4
.L_1029:
        /*0040*/ 	.byte	0x04, 0x05
        /*0042*/ 	.short	(.L_1031 - .L_1030)
.L_1030:
        /*0044*/ 	.word	0x00000080
        /*0048*/ 	.word	0x00000001
        /*004c*/ 	.word	0x00000001


	//----- nvinfo : EIATTR_CRS_STACK_SIZE
	.align		4
.L_1031:
        /*0050*/ 	.byte	0x04, 0x1e
        /*0052*/ 	.short	(.L_1033 - .L_1032)
.L_1032:
        /*0054*/ 	.word	0x00000000


	//----- nvinfo : EIATTR_CBANK_PARAM_SIZE
	.align		4
.L_1033:
        /*0058*/ 	.byte	0x03, 0x19
        /*005a*/ 	.short	0x0290


	//----- nvinfo : EIATTR_PARAM_CBANK
	.align		4
        /*005c*/ 	.byte	0x04, 0x0a
        /*005e*/ 	.short	(.L_1035 - .L_1034)
	.align		4
.L_1034:
        /*0060*/ 	.word	index@(.nv.constant0._ZN2at6native18elementwise_kernelILi128ELi2EZNS0_22gpu_kernel_impl_nocastIZZZNS0_61_GLOBAL__N__132982cb_23_ActivationSiluKernel_cu_1520ed90_292420silu_backward_kernelERNS_18TensorIteratorBaseEENKUlvE_clEvENKUlvE_clEvEUlddE_EEvS5_RKT_EUliE_EEviT1_)
        /*0064*/ 	.short	0x0210
        /*0066*/ 	.short	0x0290


	//----- nvinfo : EIATTR_SW_WAR
	.align		4
.L_1035:
        /*0068*/ 	.byte	0x04, 0x36
        /*006a*/ 	.short	(.L_1037 - .L_1036)
.L_1036:
        /*006c*/ 	.word	0x00000008
.L_1037:


//--------------------- .nv.info._ZN2at6native27unrolled_elementwise_kernelIZZZNS0_61_GLOBAL__N__132982cb_23_ActivationSiluKernel_cu_1520ed90_292420silu_backward_kernelERNS_18TensorIteratorBaseEENKUlvE_clEvENKUlvE_clEvEUlddE_St5arrayIPcLm3EELi4E23TrivialOffsetCalculatorILi2EjESB_ILi1EjENS0_6memory15LoadWithoutCastENSE_16StoreWithoutCastEEEviT_T0_T2_T3_T4_T5_ --------------------------
	.section	.nv.info._ZN2at6native27unrolled_elementwise_kernelIZZZNS0_61_GLOBAL__N__132982cb_23_ActivationSiluKernel_cu_1520ed90_292420silu_backward_kernelERNS_18TensorIteratorBaseEENKUlvE_clEvENKUlvE_clEvEUlddE_St5arrayIPcLm3EELi4E23TrivialOffsetCalculatorILi2EjESB_ILi1EjENS0_6memory15LoadWithoutCastENSE_16StoreWithoutCastEEEviT_T0_T2_T3_T4_T5_,"",@"SHT_CUDA_INFO"
	.sectionflags	@""
	.align	4


	//----- nvinfo : EIATTR_CUDA_API_VERSION
	.align		4
        /*0000*/ 	.byte	0x04, 0x37
        /*0002*/ 	.short	(.L_1039 - .L_1038)
.L_1038:
        /*0004*/ 	.word	0x00000082


	//----- nvinfo : EIATTR_KPARAM_INFO
	.align		4
.L_1039:
        /*0008*/ 	.byte	0x04, 0x17
        /*000a*/ 	.short	(.L_1041 - .L_1040)
.L_1040:
        /*000c*/ 	.word	0x00000000
        /*0010*/ 	.short	0x0006
        /*0012*/ 	.short	0x0023
        /*0014*/ 	.byte	0x00, 0xf0, 0x05, 0x00


	//----- nvinfo : EIATTR_KPARAM_INFO
	.align		4
.L_1041:
        /*0018*/ 	.byte	0x04, 0x17
        /*001a*/ 	.short	(.L_1043 - .L_1042)
.L_1042:
        /*001c*/ 	.word	0x00000000
        /*0020*/ 	.short	0x0005
        /*0022*/ 	.short	0x0022
        /*0024*/ 	.byte	0x00, 0xf0, 0x05, 0x00


	//----- nvinfo : EIATTR_KPARAM_INFO
	.align		4
.L_1043:
        /*0028*/ 	.byte	0x04, 0x17
        /*002a*/ 	.short	(.L_1045 - .L_1044)
.L_1044:
        /*002c*/ 	.word	0x00000000
        /*0030*/ 	.short	0x0004
        /*0032*/ 	.short	0x0021
        /*0034*/ 	.byte	0x00, 0xf0, 0x05, 0x00


	//----- nvinfo : EIATTR_KPARAM_INFO
	.align		4
.L_1045:
        /*0038*/ 	.byte	0x04, 0x17
        /*003a*/ 	.short	(.L_1047 - .L_1046)
.L_1046:
        /*003c*/ 	.word	0x00000000
        /*0040*/ 	.short	0x0003
        /*0042*/ 	.short	0x0020
        /*0044*/ 	.byte	0x00, 0xf0, 0x05, 0x00


	//----- nvinfo : EIATTR_KPARAM_INFO
	.align		4
.L_1047:
        /*0048*/ 	.byte	0x04, 0x17
        /*004a*/ 	.short	(.L_1049 - .L_1048)
.L_1048:
        /*004c*/ 	.word	0x00000000
        /*0050*/ 	.short	0x0002
        /*0052*/ 	.short	0x0008
        /*0054*/ 	.byte	0x00, 0xf0, 0x61, 0x00


	//----- nvinfo : EIATTR_KPARAM_INFO
	.align		4
.L_1049:
        /*0058*/ 	.byte	0x04, 0x17
        /*005a*/ 	.short	(.L_1051 - .L_1050)
.L_1050:
        /*005c*/ 	.word	0x00000000
        /*0060*/ 	.short	0x0001
        /*0062*/ 	.short	0x0004
        /*0064*/ 	.byte	0x00, 0xf0, 0x05, 0x00


	//----- nvinfo : EIATTR_KPARAM_INFO
	.align		4
.L_1051:
        /*0068*/ 	.byte	0x04, 0x17
        /*006a*/ 	.short	(.L_1053 - .L_1052)
.L_1052:
        /*006c*/ 	.word	0x00000000
        /*0070*/ 	.short	0x0000
        /*0072*/ 	.short	0x0000
        /*0074*/ 	.byte	0x00, 0xf0, 0x11, 0x00


	//----- nvinfo : EIATTR_SPARSE_MMA_MASK
	.align		4
.L_1053:
        /*0078*/ 	.byte	0x03, 0x50
        /*007a*/ 	.short	0x0000


	//----- nvinfo : EIATTR_MAXREG_COUNT
	.align		4
        /*007c*/ 	.byte	0x03, 0x1b
        /*007e*/ 	.short	0x00ff


	//----- nvinfo : EIATTR_MERCURY_ISA_VERSION
	.align		4
        /*0080*/ 	.byte	0x03, 0x5f
        /*0082*/ 	.short	0x0101


	//----- nvinfo : EIATTR_EXIT_INSTR_OFFSETS
	.align		4
        /*0084*/ 	.byte	0x04, 0x1c
        /*0086*/ 	.short	(.L_1055 - .L_1054)


	//   ....[0]....
.L_1054:
        /*0088*/ 	.word	0x00001b10


	//   ....[1]....
        /*008c*/ 	.word	0x00001b70


	//----- nvinfo : EIATTR_MAX_THREADS
	.align		4
.L_1055:
        /*0090*/ 	.byte	0x04, 0x05
        /*0092*/ 	.short	(.L_1057 - .L_1056)
.L_1056:
        /*0094*/ 	.word	0x00000080
        /*0098*/ 	.word	0x00000001
        /*009c*/ 	.word	0x00000001


	//----- nvinfo : EIATTR_CRS_STACK_SIZE
	.align		4
.L_1057:
        /*00a0*/ 	.byte	0x04, 0x1e
        /*00a2*/ 	.short	(.L_1059 - .L_1058)
.L_1058:
        /*00a4*/ 	.word	0x00000000


	//----- nvinfo : EIATTR_CBANK_PARAM_SIZE
	.align		4
.L_1059:
        /*00a8*/ 	.byte	0x03, 0x19
        /*00aa*/ 	.short	0x0024


	//----- nvinfo : EIATTR_PARAM_CBANK
	.align		4
        /*00ac*/ 	.byte	0x04, 0x0a
        /*00ae*/ 	.short	(.L_1061 - .L_1060)
	.align		4
.L_1060:
        /*00b0*/ 	.word	index@(.nv.constant0._ZN2at6native27unrolled_elementwise_kernelIZZZNS0_61_GLOBAL__N__132982cb_23_ActivationSiluKernel_cu_1520ed90_292420silu_backward_kernelERNS_18TensorIteratorBaseEENKUlvE_clEvENKUlvE_clEvEUlddE_St5arrayIPcLm3EELi4E23TrivialOffsetCalculatorILi2EjESB_ILi1EjENS0_6memory15LoadWithoutCastENSE_16StoreWithoutCastEEEviT_T0_T2_T3_T4_T5_)
        /*00b4*/ 	.short	0x0210
        /*00b6*/ 	.short	0x0024


	//----- nvinfo : EIATTR_SW_WAR
	.align		4
.L_1061:
        /*00b8*/ 	.byte	0x04, 0x36
        /*00ba*/ 	.short	(.L_1063 - .L_1062)
.L_1062:
        /*00bc*/ 	.word	0x00000008
.L_1063:


//--------------------- .nv.info._ZN2at6native29vectorized_elementwise_kernelILi2EZZZNS0_61_GLOBAL__N__132982cb_23_ActivationSiluKernel_cu_1520ed90_292420silu_backward_kernelERNS_18TensorIteratorBaseEENKUlvE_clEvENKUlvE_clEvEUlddE_St5arrayIPcLm3EEEEviT0_T1_ --------------------------
	.section	.nv.info._ZN2at6native29vectorized_elementwise_kernelILi2EZZZNS0_61_GLOBAL__N__132982cb_23_ActivationSiluKernel_cu_1520ed90_292420silu_backward_kernelERNS_18TensorIteratorBaseEENKUlvE_clEvENKUlvE_clEvEUlddE_St5arrayIPcLm3EEEEviT0_T1_,"",@"SHT_CUDA_INFO"
	.sectionflags	@""
	.align	4


	//----- nvinfo : EIATTR_CUDA_API_VERSION
	.align		4
        /*0000*/ 	.byte	0x04, 0x37
        /*0002*/ 	.short	(.L_1065 - .L_1064)
.L_1064:
        /*0004*/ 	.word	0x00000082


	//----- nvinfo : EIATTR_KPARAM_INFO
	.align		4
.L_1065:
        /*0008*/ 	.byte	0x04, 0x17
        /*000a*/ 	.short	(.L_1067 - .L_1066)
.L_1066:
        /*000c*/ 	.word	0x00000000
        /*0010*/ 	.short	0x0002
        /*0012*/ 	.short	0x0008
        /*0014*/ 	.byte	0x00, 0xf0, 0x61, 0x00


	//----- nvinfo : EIATTR_KPARAM_INFO
	.align		4
.L_1067:
        /*0018*/ 	.byte	0x04, 0x17
        /*001a*/ 	.short	(.L_1069 - .L_1068)
.L_1068:
        /*001c*/ 	.word	0x00000000
        /*0020*/ 	.short	0x0001
        /*0022*/ 	.short	0x0004
        /*0024*/ 	.byte	0x00, 0xf0, 0x05, 0x00


	//----- nvinfo : EIATTR_KPARAM_INFO
	.align		4
.L_1069:
        /*0028*/ 	.byte	0x04, 0x17
        /*002a*/ 	.short	(.L_1071 - .L_1070)
.L_1070:
        /*002c*/ 	.word	0x00000000
        /*0030*/ 	.short	0x0000
        /*0032*/ 	.short	0x0000
        /*0034*/ 	.byte	0x00, 0xf0, 0x11, 0x00


	//----- nvinfo : EIATTR_SPARSE_MMA_MASK
	.align		4
.L_1071:
        /*0038*/ 	.byte	0x03, 0x50
        /*003a*/ 	.short	0x0000


	//----- nvinfo : EIATTR_MAXREG_COUNT
	.align		4
        /*003c*/ 	.byte	0x03, 0x1b
        /*003e*/ 	.short	0x00ff


	//----- nvinfo : EIATTR_MERCURY_ISA_VERSION
	.align		4
        /*0040*/ 	.byte	0x03, 0x5f
        /*0042*/ 	.short	0x0101


	//----- nvinfo : EIATTR_EXIT_INSTR_OFFSETS
	.align		4
        /*0044*/ 	.byte	0x04, 0x1c
        /*0046*/ 	.short	(.L_1073 - .L_1072)


	//   ....[0]....
.L_1072:
        /*0048*/ 	.word	0x00002b40


	//   ....[1]....
        /*004c*/ 	.word	0x00006060


	//   ....[2]....
        /*0050*/ 	.word	0x000060b0


	//----- nvinfo : EIATTR_MAX_THREADS
	.align		4
.L_1073:
        /*0054*/ 	.byte	0x04, 0x05
        /*0056*/ 	.short	(.L_1075 - .L_1074)
.L_1074:
        /*0058*/ 	.word	0x00000080
        /*005c*/ 	.word	0x00000001
        /*0060*/ 	.word	0x00000001


	//----- nvinfo : EIATTR_CRS_STACK_SIZE
	.align		4
.L_1075:
        /*0064*/ 	.byte	0x04, 0x1e
        /*0066*/ 	.short	(.L_1077 - .L_1076)
.L_1076:
        /*0068*/ 	.word	0x00000000


	//----- nvinfo : EIATTR_CBANK_PARAM_SIZE
	.align		4
.L_1077:
        /*006c*/ 	.byte	0x03, 0x19
        /*006e*/ 	.short	0x0020


	//----- nvinfo : EIATTR_PARAM_CBANK
	.align		4
        /*0070*/ 	.byte	0x04, 0x0a
        /*0072*/ 	.short	(.L_1079 - .L_1078)
	.align		4
.L_1078:
        /*0074*/ 	.word	index@(.nv.constant0._ZN2at6native29vectorized_elementwise_kernelILi2EZZZNS0_61_GLOBAL__N__132982cb_23_ActivationSiluKernel_cu_1520ed90_292420silu_backward_kernelERNS_18TensorIteratorBaseEENKUlvE_clEvENKUlvE_clEvEUlddE_St5arrayIPcLm3EEEEviT0_T1_)
        /*0078*/ 	.short	0x0210
        /*007a*/ 	.short	0x0020


	//----- nvinfo : EIATTR_SW_WAR
	.align		4
.L_1079:
        /*007c*/ 	.byte	0x04, 0x36
        /*007e*/ 	.short	(.L_1081 - .L_1080)
.L_1080:
        /*0080*/ 	.word	0x00000008
.L_1081:


//--------------------- .nv.info._ZN2at6native29vectorized_elementwise_kernelILi4EZZZNS0_61_GLOBAL__N__132982cb_23_ActivationSiluKernel_cu_1520ed90_292420silu_backward_kernelERNS_18TensorIteratorBaseEENKUlvE_clEvENKUlvE_clEvEUlddE_St5arrayIPcLm3EEEEviT0_T1_ --------------------------
	.section	.nv.info._ZN2at6native29vectorized_elementwise_kernelILi4EZZZNS0_61_GLOBAL__N__132982cb_23_ActivationSiluKernel_cu_1520ed90_292420silu_backward_kernelERNS_18TensorIteratorBaseEENKUlvE_clEvENKUlvE_clEvEUlddE_St5arrayIPcLm3EEEEviT0_T1_,"",@"SHT_CUDA_INFO"
	.sectionflags	@""
	.align	4


	//----- nvinfo : EIATTR_CUDA_API_VERSION
	.align		4
        /*0000*/ 	.byte	0x04, 0x37
        /*0002*/ 	.short	(.L_1083 - .L_1082)
.L_1082:
        /*0004*/ 	.word	0x00000082


	//----- nvinfo : EIATTR_KPARAM_INFO
	.align		4
.L_1083:
        /*0008*/ 	.byte	0x04, 0x17
        /*000a*/ 	.short	(.L_1085 - .L_1084)
.L_1084:
        /*000c*/ 	.word	0x00000000
        /*0010*/ 	.short	0x0002
        /*0012*/ 	.short	0x0008
        /*0014*/ 	.byte	0x00, 0xf0, 0x61, 0x00


	//----- nvinfo : EIATTR_KPARAM_INFO
	.align		4
.L_1085:
        /*0018*/ 	.byte	0x04, 0x17
        /*001a*/ 	.short	(.L_1087 - .L_1086)
.L_1086:
        /*001c*/ 	.word	0x00000000
        /*0020*/ 	.short	0x0001
        /*0022*/ 	.short	0x0004
        /*0024*/ 	.byte	0x00, 0xf0, 0x05, 0x00


	//----- nvinfo : EIATTR_KPARAM_INFO
	.align		4
.L_1087:
        /*0028*/ 	.byte	0x04, 0x17
        /*002a*/ 	.short	(.L_1089 - .L_1088)
.L_1088:
        /*002c*/ 	.word	0x00000000
        /*0030*/ 	.short	0x0000
        /*0032*/ 	.short	0x0000
        /*0034*/ 	.byte	0x00, 0xf0, 0x11, 0x00


	//----- nvinfo : EIATTR_SPARSE_MMA_MASK
	.align		4
.L_1089:
        /*0038*/ 	.byte	0x03, 0x50
        /*003a*/ 	.short	0x0000


	//----- nvinfo : EIATTR_MAXREG_COUNT
	.align		4
        /*003c*/ 	.byte	0x03, 0x1b
        /*003e*/ 	.short	0x00ff


	//----- nvinfo : EIATTR_MERCURY_ISA_VERSION
	.align		4
        /*0040*/ 	.byte	0x03, 0x5f
        /*0042*/ 	.short	0x0101


	//----- nvinfo : EIATTR_EXIT_INSTR_OFFSETS
	.align		4
        /*0044*/ 	.byte	0x04, 0x1c
        /*0046*/ 	.short	(.L_1091 - .L_1090)


	//   ....[0]....
.L_1090:
        /*0048*/ 	.word	0x00002b40


	//   ....[1]....
        /*004c*/ 	.word	0x00006060


	//   ....[2]....
        /*0050*/ 	.word	0x000060b0


	//----- nvinfo : EIATTR_MAX_THREADS
	.align		4
.L_1091:
        /*0054*/ 	.byte	0x04, 0x05
        /*0056*/ 	.short	(.L_1093 - .L_1092)
.L_1092:
        /*0058*/ 	.word	0x00000080
        /*005c*/ 	.word	0x00000001
        /*0060*/ 	.word	0x00000001


	//----- nvinfo : EIATTR_CRS_STACK_SIZE
	.align		4
.L_1093:
        /*0064*/ 	.byte	0x04, 0x1e
        /*0066*/ 	.short	(.L_1095 - .L_1094)
.L_1094:
        /*0068*/ 	.word	0x00000000


	//----- nvinfo : EIATTR_CBANK_PARAM_SIZE
	.align		4
.L_1095:
        /*006c*/ 	.byte	0x03, 0x19
        /*006e*/ 	.short	0x0020


	//----- nvinfo : EIATTR_PARAM_CBANK
	.align		4
        /*0070*/ 	.byte	0x04, 0x0a
        /*0072*/ 	.short	(.L_1097 - .L_1096)
	.align		4
.L_1096:
        /*0074*/ 	.word	index@(.nv.constant0._ZN2at6native29vectorized_elementwise_kernelILi4EZZZNS0_61_GLOBAL__N__132982cb_23_ActivationSiluKernel_cu_1520ed90_292420silu_backward_kernelERNS_18TensorIteratorBaseEENKUlvE_clEvENKUlvE_clEvEUlddE_St5arrayIPcLm3EEEEviT0_T1_)
        /*0078*/ 	.short	0x0210
        /*007a*/ 	.short	0x0020


	//----- nvinfo : EIATTR_SW_WAR
	.align		4
.L_1097:
        /*007c*/ 	.byte	0x04, 0x36
        /*007e*/ 	.short	(.L_1099 - .L_1098)
.L_1098:
        /*0080*/ 	.word	0x00000008
.L_1099:


//--------------------- .nv.info._ZN2at6native29vectorized_elementwise_kernelILi8EZZZNS0_61_GLOBAL__N__132982cb_23_ActivationSiluKernel_cu_1520ed90_292420silu_backward_kernelERNS_18TensorIteratorBaseEENKUlvE_clEvENKUlvE_clEvEUlddE_St5arrayIPcLm3EEEEviT0_T1_ --------------------------
	.section	.nv.info._ZN2at6native29vectorized_elementwise_kernelILi8EZZZNS0_61_GLOBAL__N__132982cb_23_ActivationSiluKernel_cu_1520ed90_292420silu_backward_kernelERNS_18TensorIteratorBaseEENKUlvE_clEvENKUlvE_clEvEUlddE_St5arrayIPcLm3EEEEviT0_T1_,"",@"SHT_CUDA_INFO"
	.sectionflags	@""
	.align	4


	//----- nvinfo : EIATTR_CUDA_API_VERSION
	.align		4
        /*0000*/ 	.byte	0x04, 0x37
        /*0002*/ 	.short	(.L_1101 - .L_1100)
.L_1100:
        /*0004*/ 	.word	0x00000082


	//----- nvinfo : EIATTR_KPARAM_INFO
	.align		4
.L_1101:
        /*0008*/ 	.byte	0x04, 0x17
        /*000a*/ 	.short	(.L_1103 - .L_1102)
.L_1102:
        /*000c*/ 	.word	0x00000000
        /*0010*/ 	.short	0x0002
        /*0012*/ 	.short	0x0008
        /*0014*/ 	.byte	0x00, 0xf0, 0x61, 0x00


	//----- nvinfo : EIATTR_KPARAM_INFO
	.align		4
.L_1103:
        /*0018*/ 	.byte	0x04, 0x17
        /*001a*/ 	.short	(.L_1105 - .L_1104)
.L_1104:
        /*001c*/ 	.word	0x00000000
        /*0020*/ 	.short	0x0001
        /*0022*/ 	.short	0x0004
        /*0024*/ 	.byte	0x00, 0xf0, 0x05, 0x00


	//----- nvinfo : EIATTR_KPARAM_INFO
	.align		4
.L_1105:
        /*0028*/ 	.byte	0x04, 0x17
        /*002a*/ 	.short	(.L_1107 - .L_1106)
.L_1106:
        /*002c*/ 	.word	0x00000000
        /*0030*/ 	.short	0x0000
        /*0032*/ 	.short	0x0000
        /*0034*/ 	.byte	0x00, 0xf0, 0x11, 0x00


	//----- nvinfo : EIATTR_SPARSE_MMA_MASK
	.align		4
.L_1107:
        /*0038*/ 	.byte	0x03, 0x50
        /*003a*/ 	.short	0x0000


	//----- nvinfo : EIATTR_MAXREG_COUNT
	.align		4
        /*003c*/ 	.byte	0x03, 0x1b
        /*003e*/ 	.short	0x00ff


	//----- nvinfo : EIATTR_MERCURY_ISA_VERSION
	.align		4
        /*0040*/ 	.byte	0x03, 0x5f
        /*0042*/ 	.short	0x0101


	//----- nvinfo : EIATTR_EXIT_INSTR_OFFSETS
	.align		4
        /*0044*/ 	.byte	0x04, 0x1c
        /*0046*/ 	.short	(.L_1109 - .L_1108)


	//   ....[0]....
.L_1108:
        /*0048*/ 	.word	0x00002b40


	//   ....[1]....
        /*004c*/ 	.word	0x00006060


	//   ....[2]....
        /*0050*/ 	.word	0x000060b0


	//----- nvinfo : EIATTR_MAX_THREADS
	.align		4
.L_1109:
        /*0054*/ 	.byte	0x04, 0x05
        /*0056*/ 	.short	(.L_1111 - .L_1110)
.L_1110:
        /*0058*/ 	.word	0x00000080
        /*005c*/ 	.word	0x00000001
        /*0060*/ 	.word	0x00000001


	//----- nvinfo : EIATTR_CRS_STACK_SIZE
	.align		4
.L_1111:
        /*0064*/ 	.byte	0x04, 0x1e
        /*0066*/ 	.short	(.L_1113 - .L_1112)
.L_1112:
        /*0068*/ 	.word	0x00000000


	//----- nvinfo : EIATTR_CBANK_PARAM_SIZE
	.align		4
.L_1113:
        /*006c*/ 	.byte	0x03, 0x19
        /*006e*/ 	.short	0x0020


	//----- nvinfo : EIATTR_PARAM_CBANK
	.align		4
        /*0070*/ 	.byte	0x04, 0x0a
        /*0072*/ 	.short	(.L_1115 - .L_1114)
	.align		4
.L_1114:
        /*0074*/ 	.word	index@(.nv.constant0._ZN2at6native29vectorized_elementwise_kernelILi8EZZZNS0_61_GLOBAL__N__132982cb_23_ActivationSiluKernel_cu_1520ed90_292420silu_backward_kernelERNS_18TensorIteratorBaseEENKUlvE_clEvENKUlvE_clEvEUlddE_St5arrayIPcLm3EEEEviT0_T1_)
        /*0078*/ 	.short	0x0210
        /*007a*/ 	.short	0x0020


	//----- nvinfo : EIATTR_SW_WAR
	.align		4
.L_1115:
        /*007c*/ 	.byte	0x04, 0x36
        /*007e*/ 	.short	(.L_1117 - .L_1116)
.L_1116:
        /*0080*/ 	.word	0x00000008
.L_1117:


//--------------------- .nv.info._ZN2at6native18elementwise_kernelILi128ELi4EZNS0_15gpu_kernel_implIZZZNS0_61_GLOBAL__N__132982cb_23_ActivationSiluKernel_cu_1520ed90_292411silu_kernelERNS_18TensorIteratorBaseEENKUlvE_clEvENKUlvE4_clEvEUlN3c108BFloat16EE_EEvS5_RKT_EUliE_EEviT1_ --------------------------
	.section	.nv.info._ZN2at6native18elementwise_kernelILi128ELi4EZNS0_15gpu_kernel_implIZZZNS0_61_GLOBAL__N__132982cb_23_ActivationSiluKernel_cu_1520ed90_292411silu_kernelERNS_18TensorIteratorBaseEENKUlvE_clEvENKUlvE4_clEvEUlN3c108BFloat16EE_EEvS5_RKT_EUliE_EEviT1_,"",@"SHT_CUDA_INFO"
	.sectionflags	@""
	.align	4


	//----- nvinfo : EIATTR_CUDA_API_VERSION
	.align		4
        /*0000*/ 	.byte	0x04, 0x37
        /*0002*/ 	.short	(.L_1119 - .L_1118)
.L_1118:
        /*0004*/ 	.word	0x00000082


	//----- nvinfo : EIATTR_KPARAM_INFO
	.align		4
.L_1119:
        /*0008*/ 	.byte	0x04, 0x17
        /*000a*/ 	.short	(.L_1121 - .L_1120)
.L_1120:
        /*000c*/ 	.word	0x00000000
        /*0010*/ 	.short	0x0001
        /*0012*/ 	.short	0x0008
        /*0014*/ 	.byte	0x00, 0xf0, 0x61, 0x08


	//----- nvinfo : EIATTR_KPARAM_INFO
	.align		4
.L_1121:
        /*0018*/ 	.byte	0x04, 0x17
        /*001a*/ 	.short	(.L_1123 - .L_1122)
.L_1122:
        /*001c*/ 	.word	0x00000000
        /*0020*/ 	.short	0x0000
        /*0022*/ 	.short	0x0000
        /*0024*/ 	.byte	0x00, 0xf0, 0x11, 0x00


	//----- nvinfo : EIATTR_SPARSE_MMA_MASK
	.align		4
.L_1123:
        /*0028*/ 	.byte	0x03, 0x50
        /*002a*/ 	.short	0x0000


	//----- nvinfo : EIATTR_MAXREG_COUNT
	.align		4
        /*002c*/ 	.byte	0x03, 0x1b
        /*002e*/ 	.short	0x0080


	//----- nvinfo : EIATTR_EXTERNS
	.align		4
        /*0030*/ 	.byte	0x04, 0x0f
        /*0032*/ 	.short	(.L_1125 - .L_1124)


	//   ....[0]....
	.align		4
.L_1124:
        /*0034*/ 	.word	index@(__assertfail)


	//----- nvinfo : EIATTR_MERCURY_ISA_VERSION
	.align		4
.L_1125:
        /*0038*/ 	.byte	0x03, 0x5f
        /*003a*/ 	.short	0x0101


	//----- nvinfo : EIATTR_SYSCALL_OFFSETS
	.align		4
        /*003c*/ 	.byte	0x04, 0x46
        /*003e*/ 	.short	(.L_1127 - .L_1126)


	//   ....[0]....
.L_1126:
        /*0040*/ 	.word	0x000022d0


	//   ....[1]....
        /*0044*/ 	.word	0x000032a0


	//   ....[2]....
        /*0048*/ 	.word	0x000055d0


	//   ....[3]....
        /*004c*/ 	.word	0x000065a0


	//   ....[4]....
        /*0050*/ 	.word	0x000088c0


	//   ....[5]....
        /*0054*/ 	.word	0x00009890


	//   ....[6]....
        /*0058*/ 	.word	0x0000bba0


	//   ....[7]....
        /*005c*/ 	.word	0x0000cb70


	//----- nvinfo : EIATTR_EXIT_INSTR_OFFSETS
	.align		4
.L_1127:
        /*0060*/ 	.byte	0x04, 0x1c
        /*0062*/ 	.short	(.L_1129 - .L_1128)


	//   ....[0]....
.L_1128:
        /*0064*/ 	.word	0x00009960


	//   ....[1]....
        /*0068*/ 	.word	0x0000bda0


	//   ....[2]....
        /*006c*/ 	.word	0x0000bde0


	//   ....[3]....
        /*0070*/ 	.word	0x0000be80


	//   ....[4]....
        /*0074*/ 	.word	0x0000bec0


	//   ....[5]....
        /*0078*/ 	.word	0x0000bf00


	//   ....[6]....
        /*007c*/ 	.word	0x0000bf90


	//   ....[7]....
        /*0080*/ 	.word	0x0000bfd0


	//   ....[8]....
        /*0084*/ 	.word	0x0000c070


	//   ....[9]....
        /*0088*/ 	.word	0x0000c0c0


	//   ....[10]....
        /*008c*/ 	.word	0x0000c110


	//   ....[11]....
        /*0090*/ 	.word	0x0000c1e0


	//   ....[12]....
        /*0094*/ 	.word	0x0000c240


	//   ....[13]....
        /*0098*/ 	.word	0x0000c3d0


	//   ....[14]....
        /*009c*/ 	.word	0x0000c530


	//   ....[15]....
        /*00a0*/ 	.word	0x0000c550


	//   ....[16]....
        /*00a4*/ 	.word	0x0000c610


	//   ....[17]....
        /*00a8*/ 	.word	0x0000c790


	//   ....[18]....
        /*00ac*/ 	.word	0x0000c910


	//   ....[19]....
        /*00b0*/ 	.word	0x0000ca70


	//   ....[20]....
        /*00b4*/ 	.word	0x0000cb80


	//   ....[21]....
        /*00b8*/ 	.word	0x0000cbc0


	//   ....[22]....
        /*00bc*/ 	.word	0x0000cc00


	//----- nvinfo : EIATTR_MAX_THREADS
	.align		4
.L_1129:
        /*00c0*/ 	.byte	0x04, 0x05
        /*00c2*/ 	.short	(.L_1131 - .L_1130)
.L_1130:
        /*00c4*/ 	.word	0x00000080
        /*00c8*/ 	.word	0x00000001
        /*00cc*/ 	.word	0x00000001


	//----- nvinfo : EIATTR_CRS_STACK_SIZE
	.align		4
.L_1131:
        /*00d0*/ 	.byte	0x04, 0x1e
        /*00d2*/ 	.short	(.L_1133 - .L_1132)
.L_1132:
        /*00d4*/ 	.word	0x00000000


	//----- nvinfo : EIATTR_CBANK_PARAM_SIZE
	.align		4
.L_1133:
        /*00d8*/ 	.byte	0x03, 0x19
        /*00da*/ 	.short	0x0220


	//----- nvinfo : EIATTR_PARAM_CBANK
	.align		4
        /*00dc*/ 	.byte	0x04, 0x0a
        /*00de*/ 	.short	(.L_1135 - .L_1134)
	.align		4
.L_1134:
        /*00e0*/ 	.word	index@(.nv.constant0._ZN2at6native18elementwise_kernelILi128ELi4EZNS0_15gpu_kernel_implIZZZNS0_61_GLOBAL__N__132982cb_23_ActivationSiluKernel_cu_1520ed90_292411silu_kernelERNS_18TensorIteratorBaseEENKUlvE_clEvENKUlvE4_clEvEUlN3c108BFloat16EE_EEvS5_RKT_EUliE_EEviT1_)
        /*00e4*/ 	.short	0x0210
        /*00e6*/ 	.short	0x0220


	//----- nvinfo : EIATTR_SW_WAR
	.align		4
.L_1135:
        /*00e8*/ 	.byte	0x04, 0x36
        /*00ea*/ 	.short	(.L_1137 - .L_1136)
.L_1136:
        /*00ec*/ 	.word	0x00000008
.L_1137:


//--------------------- .nv.info._ZN2at6native27unrolled_elementwise_kernelIZZZNS0_61_GLOBAL__N__132982cb_23_ActivationSiluKernel_cu_1520ed90_292411silu_kernelERNS_18TensorIteratorBaseEENKUlvE_clEvENKUlvE4_clEvEUlN3c108BFloat16EE_St5arrayIPcLm2EELi4E23TrivialOffsetCalculatorILi1EjESE_NS0_6memory12LoadWithCastILi1EEENSF_13StoreWithCastILi1EEEEEviT_T0_T2_T3_T4_T5_ --------------------------
	.section	.nv.info._ZN2at6native27unrolled_elementwise_kernelIZZZNS0_61_GLOBAL__N__132982cb_23_ActivationSiluKernel_cu_1520ed90_292411silu_kernelERNS_18TensorIteratorBaseEENKUlvE_clEvENKUlvE4_clEvEUlN3c108BFloat16EE_St5arrayIPcLm2EELi4E23TrivialOffsetCalculatorILi1EjESE_NS0_6memory12LoadWithCastILi1EEENSF_13StoreWithCastILi1EEEEEviT_T0_T2_T3_T4_T5_,"",@"SHT_CUDA_INFO"
	.sectionflags	@""
	.align	4


	//----- nvinfo : EIATTR_CUDA_API_VERSION
	.align		4
        /*0000*/ 	.byte	0x04, 0x37
        /*0002*/ 	.short	(.L_1139 - .L_1138)
.L_1138:
        /*0004*/ 	.word	0x00000082


	//----- nvinfo : EIATTR_KPARAM_INFO
	.align		4
.L_1139:
        /*0008*/ 	.byte	0x04, 0x17
        /*000a*/ 	.short	(.L_1141 - .L_1140)
.L_1140:
        /*000c*/ 	.word	0x00000000
        /*0010*/ 	.short	0x0006
        /*0012*/ 	.short	0x0024
        /*0014*/ 	.byte	0x00, 0xf0, 0x21, 0x00


	//----- nvinfo : EIATTR_KPARAM_INFO
	.align		4
.L_1141:
        /*0018*/ 	.byte	0x04, 0x17
        /*001a*/ 	.short	(.L_1143 - .L_1142)
.L_1142:
        /*001c*/ 	.word	0x00000000
        /*0020*/ 	.short	0x0005
        /*0022*/ 	.short	0x001c
        /*0024*/ 	.byte	0x00, 0xf0, 0x21, 0x00


	//----- nvinfo : EIATTR_KPARAM_INFO
	.align		4
.L_1143:
        /*0028*/ 	.byte	0x04, 0x17
        /*002a*/ 	.short	(.L_1145 - .L_1144)
.L_1144:
        /*002c*/ 	.word	0x00000000
        /*0030*/ 	.short	0x0004
        /*0032*/ 	.short	0x0019
        /*0034*/ 	.byte	0x00, 0xf0, 0x05, 0x00


	//----- nvinfo : EIATTR_KPARAM_INFO
	.align		4
.L_1145:
        /*0038*/ 	.byte	0x04, 0x17
        /*003a*/ 	.short	(.L_1147 - .L_1146)
.L_1146:
        /*003c*/ 	.word	0x00000000
        /*0040*/ 	.short	0x0003
        /*0042*/ 	.short	0x0018
        /*0044*/ 	.byte	0x00, 0xf0, 0x05, 0x00


	//----- nvinfo : EIATTR_KPARAM_INFO
	.align		4
.L_1147:
        /*0048*/ 	.byte	0x04, 0x17
        /*004a*/ 	.short	(.L_1149 - .L_1148)
.L_1148:
        /*004c*/ 	.word	0x00000000
        /*0050*/ 	.short	0x0002
        /*0052*/ 	.short	0x0008
        /*0054*/ 	.byte	0x00, 0xf0, 0x41, 0x00


	//----- nvinfo : EIATTR_KPARAM_INFO
	.align		4
.L_1149:
        /*0058*/ 	.byte	0x04, 0x17
        /*005a*/ 	.short	(.L_1151 - .L_1150)
.L_1150:
        /*005c*/ 	.word	0x00000000
        /*0060*/ 	.short	0x0001
        /*0062*/ 	.short	0x0004
        /*0064*/ 	.byte	0x00, 0xf0, 0x05, 0x00


	//----- nvinfo : EIATTR_KPARAM_INFO
	.align		4
.L_1151:
        /*0068*/ 	.byte	0x04, 0x17
        /*006a*/ 	.short	(.L_1153 - .L_1152)
.L_1152:
        /*006c*/ 	.word	0x00000000
        /*0070*/ 	.short	0x0000
        /*0072*/ 	.short	0x0000
        /*0074*/ 	.byte	0x00, 0xf0, 0x11, 0x00


	//----- nvinfo : EIATTR_SPARSE_MMA_MASK
	.align		4
.L_1153:
        /*0078*/ 	.byte	0x03, 0x50
        /*007a*/ 	.short	0x0000


	//----- nvinfo : EIATTR_MAXREG_COUNT
	.align		4
        /*007c*/ 	.byte	0x03, 0x1b
        /*007e*/ 	.short	0x00ff


	//----- nvinfo : EIATTR_EXTERNS
	.align		4
        /*0080*/ 	.byte	0x04, 0x0f
        /*0082*/ 	.short	(.L_1155 - .L_1154)


	//   ....[0]....
	.align		4
.L_1154:
        /*0084*/ 	.word	index@(__assertfail)


	//----- nvinfo : EIATTR_MERCURY_ISA_VERSION
	.align		4
.L_1155:
        /*0088*/ 	.byte	0x03, 0x5f
        /*008a*/ 	.short	0x0101


	//----- nvinfo : EIATTR_SYSCALL_OFFSETS
	.align		4
        /*008c*/ 	.byte	0x04, 0x46
        /*008e*/ 	.short	(.L_1157 - .L_1156)


	//   ....[0]....
.L_1156:
        /*0090*/ 	.word	0x000010e0


	//   ....[1]....
        /*0094*/ 	.word	0x00002220


	//   ....[2]....
        /*0098*/ 	.word	0x00003370


	//   ....[3]....
        /*009c*/ 	.word	0x00004490


	//   ....[4]....
        /*00a0*/ 	.word	0x00005810


	//   ....[5]....
        /*00a4*/ 	.word	0x00006830


	//   ....[6]....
        /*00a8*/ 	.word	0x00007810


	//   ....[7]....
        /*00ac*/ 	.word	0x000087f0


	//----- nvinfo : EIATTR_EXIT_INSTR_OFFSETS
	.align		4
.L_1157:
        /*00b0*/ 	.byte	0x04, 0x1c
        /*00b2*/ 	.short	(.L_1159 - .L_1158)


	//   ....[0]....
.L_1158:
        /*00b4*/ 	.word	0x000078d0


	//   ....[1]....
        /*00b8*/ 	.word	0x00007a20


	//   ....[2]....
        /*00bc*/ 	.word	0x00007a60


	//   ....[3]....
        /*00c0*/ 	.word	0x00007b00


	//   ....[4]....
        /*00c4*/ 	.word	0x00007b40


	//   ....[5]....
        /*00c8*/ 	.word	0x00007b80


	//   ....[6]....
        /*00cc*/ 	.word	0x00007c10


	//   ....[7]....
        /*00d0*/ 	.word	0x00007c50


	//   ....[8]....
        /*00d4*/ 	.word	0x00007cf0


	//   ....[9]....
        /*00d8*/ 	.word	0x00007d40


	//   ....[10]....
        /*00dc*/ 	.word	0x00007d90


	//   ....[11]....
        /*00e0*/ 	.word	0x00007e60


	//   ....[12]....
        /*00e4*/ 	.word	0x00007ec0


	//   ....[13]....
        /*00e8*/ 	.word	0x00008050


	//   ....[14]....
        /*00ec*/ 	.word	0x000081b0


	//   ....[15]....
        /*00f0*/ 	.word	0x000081d0


	//   ....[16]....
        /*00f4*/ 	.word	0x00008290


	//   ....[17]....
        /*00f8*/ 	.word	0x00008410


	//   ....[18]....
        /*00fc*/ 	.word	0x00008590


	//   ....[19]....
        /*0100*/ 	.word	0x000086f0


	//   ....[20]....
        /*0104*/ 	.word	0x00008800


	//   ....[21]....
        /*0108*/ 	.word	0x00008840


	//   ....[22]....
        /*010c*/ 	.word	0x00008880


	//----- nvinfo : EIATTR_MAX_THREADS
	.align		4
.L_1159:
        /*0110*/ 	.byte	0x04, 0x05
        /*0112*/ 	.short	(.L_1161 - .L_1160)
.L_1160:
        /*0114*/ 	.word	0x00000080
        /*0118*/ 	.word	0x00000001
        /*011c*/ 	.word	0x00000001


	//----- nvinfo : EIATTR_CRS_STACK_SIZE
	.align		4
.L_1161:
        /*0120*/ 	.byte	0x04, 0x1e
        /*0122*/ 	.short	(.L_1163 - .L_1162)
.L_1162:
        /*0124*/ 	.word	0x00000000


	//----- nvinfo : EIATTR_CBANK_PARAM_SIZE
	.align		4
.L_1163:
        /*0128*/ 	.byte	0x03, 0x19
        /*012a*/ 	.short	0x002c


	//----- nvinfo : EIATTR_PARAM_CBANK
	.align		4
        /*012c*/ 	.byte	0x04, 0x0a
        /*012e*/ 	.short	(.L_1165 - .L_1164)
	.align		4
.L_1164:
        /*0130*/ 	.word	index@(.nv.constant0._ZN2at6native27unrolled_elementwise_kernelIZZZNS0_61_GLOBAL__N__132982cb_23_ActivationSiluKernel_cu_1520ed90_292411silu_kernelERNS_18TensorIteratorBaseEENKUlvE_clEvENKUlvE4_clEvEUlN3c108BFloat16EE_St5arrayIPcLm2EELi4E23TrivialOffsetCalculatorILi1EjESE_NS0_6memory12LoadWithCastILi1EEENSF_13StoreWithCastILi1EEEEEviT_T0_T2_T3_T4_T5_)
        /*0134*/ 	.short	0x0210
        /*0136*/ 	.short	0x002c


	//----- nvinfo : EIATTR_SW_WAR
	.align		4
.L_1165:
        /*0138*/ 	.byte	0x04, 0x36
        /*013a*/ 	.short	(.L_1167 - .L_1166)
.L_1166:
        /*013c*/ 	.word	0x00000008
.L_1167:


//--------------------- .nv.info._ZN2at6native18elementwise_kernelILi128ELi4EZNS0_22gpu_kernel_impl_nocastIZZZNS0_61_GLOBAL__N__132982cb_23_ActivationSiluKernel_cu_1520ed90_292411silu_kernelERNS_18TensorIteratorBaseEENKUlvE_clEvENKUlvE4_clEvEUlN3c108BFloat16EE_EEvS5_RKT_EUliE_EEviT1_ --------------------------
	.section	.nv.info._ZN2at6native18elementwise_kernelILi128ELi4EZNS0_22gpu_kernel_impl_nocastIZZZNS0_61_GLOBAL__N__132982cb_23_ActivationSiluKernel_cu_1520ed90_292411silu_kernelERNS_18TensorIteratorBaseEENKUlvE_clEvENKUlvE4_clEvEUlN3c108BFloat16EE_EEvS5_RKT_EUliE_EEviT1_,"",@"SHT_CUDA_INFO"
	.sectionflags	@""
	.align	4


	//----- nvinfo : EIATTR_CUDA_API_VERSION
	.align		4
        /*0000*/ 	.byte	0x04, 0x37
        /*0002*/ 	.short	(.L_1169 - .L_1168)
.L_1168:
        /*0004*/ 	.word	0x00000082


	//----- nvinfo : EIATTR_KPARAM_INFO
	.align		4
.L_1169:
        /*0008*/ 	.byte	0x04, 0x17
        /*000a*/ 	.short	(.L_1171 - .L_1170)
.L_1170:
        /*000c*/ 	.word	0x00000000
        /*0010*/ 	.short	0x0001
        /*0012*/ 	.short	0x0008
        /*0014*/ 	.byte	0x00, 0xf0, 0x61, 0x08


	//----- nvinfo : EIATTR_KPARAM_INFO
	.align		4
.L_1171:
        /*0018*/ 	.byte	0x04, 0x17
        /*001a*/ 	.short	(.L_1173 - .L_1172)
.L_1172:
        /*001c*/ 	.word	0x00000000
        /*0020*/ 	.short	0x0000
        /*0022*/ 	.short	0x0000
        /*0024*/ 	.byte	0x00, 0xf0, 0x11, 0x00


	//----- nvinfo : EIATTR_SPARSE_MMA_MASK
	.align		4
.L_1173:
        /*0028*/ 	.byte	0x03, 0x50
        /*002a*/ 	.short	0x0000


	//----- nvinfo : EIATTR_MAXREG_COUNT
	.align		4
        /*002c*/ 	.byte	0x03, 0x1b
        /*002e*/ 	.short	0x0080


	//----- nvinfo : EIATTR_MERCURY_ISA_VERSION
	.align		4
        /*0030*/ 	.byte	0x03, 0x5f
        /*0032*/ 	.short	0x0101


	//----- nvinfo : EIATTR_EXIT_INSTR_OFFSETS
	.align		4
        /*0034*/ 	.byte	0x04, 0x1c
        /*0036*/ 	.short	(.L_1175 - .L_1174)


	//   ....[0]....
.L_1174:
        /*0038*/ 	.word	0x00003cb0


	//   ....[1]....
        /*003c*/ 	.word	0x00005090


	//----- nvinfo : EIATTR_MAX_THREADS
	.align		4
.L_1175:
        /*0040*/ 	.byte	0x04, 0x05
        /*0042*/ 	.short	(.L_1177 - .L_1176)
.L_1176:
        /*0044*/ 	.word	0x00000080
        /*0048*/ 	.word	0x00000001
        /*004c*/ 	.word	0x00000001


	//----- nvinfo : EIATTR_CRS_STACK_SIZE
	.align		4
.L_1177:
        /*0050*/ 	.byte	0x04, 0x1e
        /*0052*/ 	.short	(.L_1179 - .L_1178)
.L_1178:
        /*0054*/ 	.word	0x00000000


	//----- nvinfo : EIATTR_CBANK_PARAM_SIZE
	.align		4
.L_1179:
        /*0058*/ 	.byte	0x03, 0x19
        /*005a*/ 	.short	0x0220


	//----- nvinfo : EIATTR_PARAM_CBANK
	.align		4
        /*005c*/ 	.byte	0x04, 0x0a
        /*005e*/ 	.short	(.L_1181 - .L_1180)
	.align		4
.L_1180:
        /*0060*/ 	.word	index@(.nv.constant0._ZN2at6native18elementwise_kernelILi128ELi4EZNS0_22gpu_kernel_impl_nocastIZZZNS0_61_GLOBAL__N__132982cb_23_ActivationSiluKernel_cu_1520ed90_292411silu_kernelERNS_18TensorIteratorBaseEENKUlvE_clEvENKUlvE4_clEvEUlN3c108BFloat16EE_EEvS5_RKT_EUliE_EEviT1_)
        /*0064*/ 	.short	0x0210
        /*0066*/ 	.short	0x0220


	//----- nvinfo : EIATTR_SW_WAR
	.align		4
.L_1181:
        /*0068*/ 	.byte	0x04, 0x36
        /*006a*/ 	.short	(.L_1183 - .L_1182)
.L_1182:
        /*006c*/ 	.word	0x00000008
.L_1183:


//--------------------- .nv.info._ZN2at6native27unrolled_elementwise_kernelIZZZNS0_61_GLOBAL__N__132982cb_23_ActivationSiluKernel_cu_1520ed90_292411silu_kernelERNS_18TensorIteratorBaseEENKUlvE_clEvENKUlvE4_clEvEUlN3c108BFloat16EE_St5arrayIPcLm2EELi4E23TrivialOffsetCalculatorILi1EjESE_NS0_6memory15LoadWithoutCastENSF_16StoreWithoutCastEEEviT_T0_T2_T3_T4_T5_ --------------------------
	.section	.nv.info._ZN2at6native27unrolled_elementwise_kernelIZZZNS0_61_GLOBAL__N__132982cb_23_ActivationSiluKernel_cu_1520ed90_292411silu_kernelERNS_18TensorIteratorBaseEENKUlvE_clEvENKUlvE4_clEvEUlN3c108BFloat16EE_St5arrayIPcLm2EELi4E23TrivialOffsetCalculatorILi1EjESE_NS0_6memory15LoadWithoutCastENSF_16StoreWithoutCastEEEviT_T0_T2_T3_T4_T5_,"",@"SHT_CUDA_INFO"
	.sectionflags	@""
	.align	4


	//----- nvinfo : EIATTR_CUDA_API_VERSION
	.align		4
        /*0000*/ 	.byte	0x04, 0x37
        /*0002*/ 	.short	(.L_1185 - .L_1184)
.L_1184:
        /*0004*/ 	.word	0x00000082


	//----- nvinfo : EIATTR_KPARAM_INFO
	.align		4
.L_1185:
        /*0008*/ 	.byte	0x04, 0x17
        /*000a*/ 	.short	(.L_1187 - .L_1186)
.L_1186:
        /*000c*/ 	.word	0x00000000
        /*0010*/ 	.short	0x0006
        /*0012*/ 	.short	0x001b
        /*0014*/ 	.byte	0x00, 0xf0, 0x05, 0x00


	//----- nvinfo : EIATTR_KPARAM_INFO
	.align		4
.L_1187:
        /*0018*/ 	.byte	0x04, 0x17
        /*001a*/ 	.short	(.L_1189 - .L_1188)
.L_1188:
        /*001c*/ 	.word	0x00000000
        /*0020*/ 	.short	0x0005
        /*0022*/ 	.short	0x001a
        /*0024*/ 	.byte	0x00, 0xf0, 0x05, 0x00


	//----- nvinfo : EIATTR_KPARAM_INFO
	.align		4
.L_1189:
        /*0028*/ 	.byte	0x04, 0x17
        /*002a*/ 	.short	(.L_1191 - .L_1190)
.L_1190:
        /*002c*/ 	.word	0x00000000
        /*0030*/ 	.short	0x0004
        /*0032*/ 	.short	0x0019
        /*0034*/ 	.byte	0x00, 0xf0, 0x05, 0x00


	//----- nvinfo : EIATTR_KPARAM_INFO
	.align		4
.L_1191:
        /*0038*/ 	.byte	0x04, 0x17
        /*003a*/ 	.short	(.L_1193 - .L_1192)
.L_1192:
        /*003c*/ 	.word	0x00000000
        /*0040*/ 	.short	0x0003
        /*0042*/ 	.short	0x0018
        /*0044*/ 	.byte	0x00, 0xf0, 0x05, 0x00


	//----- nvinfo : EIATTR_KPARAM_INFO
	.align		4
.L_1193:
        /*0048*/ 	.byte	0x04, 0x17
        /*004a*/ 	.short	(.L_1195 - .L_1194)
.L_1194:
        /*004c*/ 	.word	0x00000000
        /*0050*/ 	.short	0x0002
        /*0052*/ 	.short	0x0008
        /*0054*/ 	.byte	0x00, 0xf0, 0x41, 0x00


	//----- nvinfo : EIATTR_KPARAM_INFO
	.align		4
.L_1195:
        /*0058*/ 	.byte	0x04, 0x17
        /*005a*/ 	.short	(.L_1197 - .L_1196)
.L_1196:
        /*005c*/ 	.word	0x00000000
        /*0060*/ 	.short	0x0001
        /*0062*/ 	.short	0x0004
        /*0064*/ 	.byte	0x00, 0xf0, 0x05, 0x00


	//----- nvinfo : EIATTR_KPARAM_INFO
	.align		4
.L_1197:
        /*0068*/ 	.byte	0x04, 0x17
        /*006a*/ 	.short	(.L_1199 - .L_1198)
.L_1198:
        /*006c*/ 	.word	0x00000000
        /*0070*/ 	.short	0x0000
        /*0072*/ 	.short	0x0000
        /*0074*/ 	.byte	0x00, 0xf0, 0x11, 0x00


	//----- nvinfo : EIATTR_SPARSE_MMA_MASK
	.align		4
.L_1199:
        /*0078*/ 	.byte	0x03, 0x50
        /*007a*/ 	.short	0x0000


	//----- nvinfo : EIATTR_MAXREG_COUNT
	.align		4
        /*007c*/ 	.byte	0x03, 0x1b
        /*007e*/ 	.short	0x00ff


	//----- nvinfo : EIATTR_MERCURY_ISA_VERSION
	.align		4
        /*0080*/ 	.byte	0x03, 0x5f
        /*0082*/ 	.short	0x0101


	//----- nvinfo : EIATTR_EXIT_INSTR_OFFSETS
	.align		4
        /*0084*/ 	.byte	0x04, 0x1c
        /*0086*/ 	.short	(.L_1201 - .L_1200)


	//   ....[0]....
.L_1200:
        /*0088*/ 	.word	0x00000560


	//   ....[1]....
        /*008c*/ 	.word	0x000005d0


	//----- nvinfo : EIATTR_MAX_THREADS
	.align		4
.L_1201:
        /*0090*/ 	.byte	0x04, 0x05
        /*0092*/ 	.short	(.L_1203 - .L_1202)
.L_1202:
        /*0094*/ 	.word	0x00000080
        /*0098*/ 	.word	0x00000001
        /*009c*/ 	.word	0x00000001


	//----- nvinfo : EIATTR_CRS_STACK_SIZE
	.align		4
.L_1203:
        /*00a0*/ 	.byte	0x04, 0x1e
        /*00a2*/ 	.short	(.L_1205 - .L_1204)
.L_1204:
        /*00a4*/ 	.word	0x00000000


	//----- nvinfo : EIATTR_CBANK_PARAM_SIZE
	.align		4
.L_1205:
        /*00a8*/ 	.byte	0x03, 0x19
        /*00aa*/ 	.short	0x001c


	//----- nvinfo : EIATTR_PARAM_CBANK
	.align		4
        /*00ac*/ 	.byte	0x04, 0x0a
        /*00ae*/ 	.short	(.L_1207 - .L_1206)
	.align		4
.L_1206:
        /*00b0*/ 	.word	index@(.nv.constant0._ZN2at6native27unrolled_elementwise_kernelIZZZNS0_61_GLOBAL__N__132982cb_23_ActivationSiluKernel_cu_1520ed90_292411silu_kernelERNS_18TensorIteratorBaseEENKUlvE_clEvENKUlvE4_clEvEUlN3c108BFloat16EE_St5arrayIPcLm2EELi4E23TrivialOffsetCalculatorILi1EjESE_NS0_6memory15LoadWithoutCastENSF_16StoreWithoutCastEEEviT_T0_T2_T3_T4_T5_)
        /*00b4*/ 	.short	0x0210
        /*00b6*/ 	.short	0x001c


	//----- nvinfo : EIATTR_SW_WAR
	.align		4
.L_1207:
        /*00b8*/ 	.byte	0x04, 0x36
        /*00ba*/ 	.short	(.L_1209 - .L_1208)
.L_1208:
        /*00bc*/ 	.word	0x00000008
.L_1209:


//--------------------- .nv.info._ZN2at6native29vectorized_elementwise_kernelILi2EZZZNS0_61_GLOBAL__N__132982cb_23_ActivationSiluKernel_cu_1520ed90_292411silu_kernelERNS_18TensorIteratorBaseEENKUlvE_clEvENKUlvE4_clEvEUlN3c108BFloat16EE_St5arrayIPcLm2EEEEviT0_T1_ --------------------------
	.section	.nv.info._ZN2at6native29vectorized_elementwise_kernelILi2EZZZNS0_61_GLOBAL__N__132982cb_23_ActivationSiluKernel_cu_1520ed90_292411silu_kernelERNS_18TensorIteratorBaseEENKUlvE_clEvENKUlvE4_clEvEUlN3c108BFloat16EE_St5arrayIPcLm2EEEEviT0_T1_,"",@"SHT_CUDA_INFO"
	.sectionflags	@""
	.align	4


	//----- nvinfo : EIATTR_CUDA_API_VERSION
	.align		4
        /*0000*/ 	.byte	0x04, 0x37
        /*0002*/ 	.short	(.L_1211 - .L_1210)
.L_1210:
        /*0004*/ 	.word	0x00000082


	//----- nvinfo : EIATTR_KPARAM_INFO
	.align		4
.L_1211:
        /*0008*/ 	.byte	0x04, 0x17
        /*000a*/ 	.short	(.L_1213 - .L_1212)
.L_1212:
        /*000c*/ 	.word	0x00000000
        /*0010*/ 	.short	0x0002
        /*0012*/ 	.short	0x0008
        /*0014*/ 	.byte	0x00, 0xf0, 0x41, 0x00


	//----- nvinfo : EIATTR_KPARAM_INFO
	.align		4
.L_1213:
        /*0018*/ 	.byte	0x04, 0x17
        /*001a*/ 	.short	(.L_1215 - .L_1214)
.L_1214:
        /*001c*/ 	.word	0x00000000
        /*0020*/ 	.short	0x0001
        /*0022*/ 	.short	0x0004
        /*0024*/ 	.byte	0x00, 0xf0, 0x05, 0x00


	//----- nvinfo : EIATTR_KPARAM_INFO
	.align		4
.L_1215:
        /*0028*/ 	.byte	0x04, 0x17
        /*002a*/ 	.short	(.L_1217 - .L_1216)
.L_1216:
        /*002c*/ 	.word	0x00000000
        /*0030*/ 	.short	0x0000
        /*0032*/ 	.short	0x0000
        /*0034*/ 	.byte	0x00, 0xf0, 0x11, 0x00


	//----- nvinfo : EIATTR_SPARSE_MMA_MASK
	.align		4
.L_1217:
        /*0038*/ 	.byte	0x03, 0x50
        /*003a*/ 	.short	0x0000


	//----- nvinfo : EIATTR_MAXREG_COUNT
	.align		4
        /*003c*/ 	.byte	0x03, 0x1b
        /*003e*/ 	.short	0x00ff


	//----- nvinfo : EIATTR_MERCURY_ISA_VERSION
	.align		4
        /*0040*/ 	.byte	0x03, 0x5f
        /*0042*/ 	.short	0x0101


	//----- nvinfo : EIATTR_EXIT_INSTR_OFFSETS
	.align		4
        /*0044*/ 	.byte	0x04, 0x1c
        /*0046*/ 	.short	(.L_1219 - .L_1218)


	//   ....[0]....
.L_1218:
        /*0048*/ 	.word	0x000004f0


	//   ....[1]....
        /*004c*/ 	.word	0x00001040


	//   ....[2]....
        /*0050*/ 	.word	0x00001090


	//----- nvinfo : EIATTR_MAX_THREADS
	.align		4
.L_1219:
        /*0054*/ 	.byte	0x04, 0x05
        /*0056*/ 	.short	(.L_1221 - .L_1220)
.L_1220:
        /*0058*/ 	.word	0x00000080
        /*005c*/ 	.word	0x00000001
        /*0060*/ 	.word	0x00000001


	//----- nvinfo : EIATTR_CRS_STACK_SIZE
	.align		4
.L_1221:
        /*0064*/ 	.byte	0x04, 0x1e
        /*0066*/ 	.short	(.L_1223 - .L_1222)
.L_1222:
        /*0068*/ 	.word	0x00000000


	//----- nvinfo : EIATTR_CBANK_PARAM_SIZE
	.align		4
.L_1223:
        /*006c*/ 	.byte	0x03, 0x19
        /*006e*/ 	.short	0x0018


	//----- nvinfo : EIATTR_PARAM_CBANK
	.align		4
        /*0070*/ 	.byte	0x04, 0x0a
        /*0072*/ 	.short	(.L_1225 - .L_1224)
	.align		4
.L_1224:
        /*0074*/ 	.word	index@(.nv.constant0._ZN2at6native29vectorized_elementwise_kernelILi2EZZZNS0_61_GLOBAL__N__132982cb_23_ActivationSiluKernel_cu_1520ed90_292411silu_kernelERNS_18TensorIteratorBaseEENKUlvE_clEvENKUlvE4_clEvEUlN3c108BFloat16EE_St5arrayIPcLm2EEEEviT0_T1_)
        /*0078*/ 	.short	0x0210
        /*007a*/ 	.short	0x0018


	//----- nvinfo : EIATTR_SW_WAR
	.align		4
.L_1225:
        /*007c*/ 	.byte	0x04, 0x36
        /*007e*/ 	.short	(.L_1227 - .L_1226)
.L_1226:
        /*0080*/ 	.word	0x00000008
.L_1227:


//--------------------- .nv.info._ZN2at6native29vectorized_elementwise_kernelILi4EZZZNS0_61_GLOBAL__N__132982cb_23_ActivationSiluKernel_cu_1520ed90_292411silu_kernelERNS_18TensorIteratorBaseEENKUlvE_clEvENKUlvE4_clEvEUlN3c108BFloat16EE_St5arrayIPcLm2EEEEviT0_T1_ --------------------------
	.section	.nv.info._ZN2at6native29vectorized_elementwise_kernelILi4EZZZNS0_61_GLOBAL__N__132982cb_23_ActivationSiluKernel_cu_1520ed90_292411silu_kernelERNS_18TensorIteratorBaseEENKUlvE_clEvENKUlvE4_clEvEUlN3c108BFloat16EE_St5arrayIPcLm2EEEEviT0_T1_,"",@"SHT_CUDA_INFO"
	.sectionflags	@""
	.align	4


	//----- nvinfo : EIATTR_CUDA_API_VERSION
	.align		4
        /*0000*/ 	.byte	0x04, 0x37
        /*0002*/ 	.short	(.L_1229 - .L_1228)
.L_1228:
        /*0004*/ 	.word	0x00000082


	//----- nvinfo : EIATTR_KPARAM_INFO
	.align		4
.L_1229:
        /*0008*/ 	.byte	0x04, 0x17
        /*000a*/ 	.short	(.L_1231 - .L_1230)
.L_1230:
        /*000c*/ 	.word	0x00000000
        /*0010*/ 	.short	0x0002
        /*0012*/ 	.short	0x0008
        /*0014*/ 	.byte	0x00, 0xf0, 0x41, 0x00


	//----- nvinfo : EIATTR_KPARAM_INFO
	.align		4
.L_1231:
        /*0018*/ 	.byte	0x04, 0x17
        /*001a*/ 	.short	(.L_1233 - .L_1232)
.L_1232:
        /*001c*/ 	.word	0x00000000
        /*0020*/ 	.short	0x0001
        /*0022*/ 	.short	0x0004
        /*0024*/ 	.byte	0x00, 0xf0, 0x05, 0x00


	//----- nvinfo : EIATTR_KPARAM_INFO
	.align		4
.L_1233:
        /*0028*/ 	.byte	0x04, 0x17
        /*002a*/ 	.short	(.L_1235 - .L_1234)
.L_1234:
        /*002c*/ 	.word	0x00000000
        /*0030*/ 	.short	0x0000
        /*0032*/ 	.short	0x0000
        /*0034*/ 	.byte	0x00, 0xf0, 0x11, 0x00


	//----- nvinfo : EIATTR_SPARSE_MMA_MASK
	.align		4
.L_1235:
        /*0038*/ 	.byte	0x03, 0x50
        /*003a*/ 	.short	0x0000


	//----- nvinfo : EIATTR_MAXREG_COUNT
	.align		4
        /*003c*/ 	.byte	0x03, 0x1b
        /*003e*/ 	.short	0x00ff


	//----- nvinfo : EIATTR_MERCURY_ISA_VERSION
	.align		4
        /*0040*/ 	.byte	0x03, 0x5f
        /*0042*/ 	.short	0x0101


	//----- nvinfo : EIATTR_EXIT_INSTR_OFFSETS
	.align		4
        /*0044*/ 	.byte	0x04, 0x1c
        /*0046*/ 	.short	(.L_1237 - .L_1236)


	//   ....[0]....
.L_1236:
        /*0048*/ 	.word	0x000004b0


	//   ....[1]....
        /*004c*/ 	.word	0x00001000


	//   ....[2]....
        /*0050*/ 	.word	0x00001050


	//----- nvinfo : EIATTR_MAX_THREADS
	.align		4
.L_1237:
        /*0054*/ 	.byte	0x04, 0x05
        /*0056*/ 	.short	(.L_1239 - .L_1238)
.L_1238:
        /*0058*/ 	.word	0x00000080
        /*005c*/ 	.word	0x00000001
        /*0060*/ 	.word	0x00000001


	//----- nvinfo : EIATTR_CRS_STACK_SIZE
	.align		4
.L_1239:
        /*0064*/ 	.byte	0x04, 0x1e
        /*0066*/ 	.short	(.L_1241 - .L_1240)
.L_1240:
        /*0068*/ 	.word	0x00000000


	//----- nvinfo : EIATTR_CBANK_PARAM_SIZE
	.align		4
.L_1241:
        /*006c*/ 	.byte	0x03, 0x19
        /*006e*/ 	.short	0x0018


	//----- nvinfo : EIATTR_PARAM_CBANK
	.align		4
        /*0070*/ 	.byte	0x04, 0x0a
        /*0072*/ 	.short	(.L_1243 - .L_1242)
	.align		4
.L_1242:
        /*0074*/ 	.word	index@(.nv.constant0._ZN2at6native29vectorized_elementwise_kernelILi4EZZZNS0_61_GLOBAL__N__132982cb_23_ActivationSiluKernel_cu_1520ed90_292411silu_kernelERNS_18TensorIteratorBaseEENKUlvE_clEvENKUlvE4_clEvEUlN3c108BFloat16EE_St5arrayIPcLm2EEEEviT0_T1_)
        /*0078*/ 	.short	0x0210
        /*007a*/ 	.short	0x0018


	//----- nvinfo : EIATTR_SW_WAR
	.align		4
.L_1243:
        /*007c*/ 	.byte	0x04, 0x36
        /*007e*/ 	.short	(.L_1245 - .L_1244)
.L_1244:
        /*0080*/ 	.word	0x00000008
.L_1245:


//--------------------- .nv.info._ZN2at6native29vectorized_elementwise_kernelILi8EZZZNS0_61_GLOBAL__N__132982cb_23_ActivationSiluKernel_cu_1520ed90_292411silu_kernelERNS_18TensorIteratorBaseEENKUlvE_clEvENKUlvE4_clEvEUlN3c108BFloat16EE_St5arrayIPcLm2EEEEviT0_T1_ --------------------------
	.section	.nv.info._ZN2at6native29vectorized_elementwise_kernelILi8EZZZNS0_61_GLOBAL__N__132982cb_23_ActivationSiluKernel_cu_1520ed90_292411silu_kernelERNS_18TensorIteratorBaseEENKUlvE_clEvENKUlvE4_clEvEUlN3c108BFloat16EE_St5arrayIPcLm2EEEEviT0_T1_,"",@"SHT_CUDA_INFO"
	.sectionflags	@""
	.align	4


	//----- nvinfo : EIATTR_CUDA_API_VERSION
	.align		4
        /*0000*/ 	.byte	0x04, 0x37
        /*0002*/ 	.short	(.L_1247 - .L_1246)
.L_1246:
        /*0004*/ 	.word	0x00000082


	//----- nvinfo : EIATTR_KPARAM_INFO
	.align		4
.L_1247:
        /*0008*/ 	.byte	0x04, 0x17
        /*000a*/ 	.short	(.L_1249 - .L_1248)
.L_1248:
        /*000c*/ 	.word	0x00000000
        /*0010*/ 	.short	0x0002
        /*0012*/ 	.short	0x0008
        /*0014*/ 	.byte	0x00, 0xf0, 0x41, 0x00


	//----- nvinfo : EIATTR_KPARAM_INFO
	.align		4
.L_1249:
        /*0018*/ 	.byte	0x04, 0x17
        /*001a*/ 	.short	(.L_1251 - .L_1250)
.L_1250:
        /*001c*/ 	.word	0x00000000
        /*0020*/ 	.short	0x0001
        /*0022*/ 	.short	0x0004
        /*0024*/ 	.byte	0x00, 0xf0, 0x05, 0x00


	//----- nvinfo : EIATTR_KPARAM_INFO
	.align		4
.L_1251:
        /*0028*/ 	.byte	0x04, 0x17
        /*002a*/ 	.short	(.L_1253 - .L_1252)
.L_1252:
        /*002c*/ 	.word	0x00000000
        /*0030*/ 	.short	0x0000
        /*0032*/ 	.short	0x0000
        /*0034*/ 	.byte	0x00, 0xf0, 0x11, 0x00


	//----- nvinfo : EIATTR_SPARSE_MMA_MASK
	.align		4
.L_1253:
        /*0038*/ 	.byte	0x03, 0x50
        /*003a*/ 	.short	0x0000


	//----- nvinfo : EIATTR_MAXREG_COUNT
	.align		4
        /*003c*/ 	.byte	0x03, 0x1b
        /*003e*/ 	.short	0x00ff


	//----- nvinfo : EIATTR_MERCURY_ISA_VERSION
	.align		4
        /*0040*/ 	.byte	0x03, 0x5f
        /*0042*/ 	.short	0x0101


	//----- nvinfo : EIATTR_EXIT_INSTR_OFFSETS
	.align		4
        /*0044*/ 	.byte	0x04, 0x1c
        /*0046*/ 	.short	(.L_1255 - .L_1254)


	//   ....[0]....
.L_1254:
        /*0048*/ 	.word	0x00000490


	//   ....[1]....
        /*004c*/ 	.word	0x00000fe0


	//   ....[2]....
        /*0050*/ 	.word	0x00001030


	//----- nvinfo : EIATTR_MAX_THREADS
	.align		4
.L_1255:
        /*0054*/ 	.byte	0x04, 0x05
        /*0056*/ 	.short	(.L_1257 - .L_1256)
.L_1256:
        /*0058*/ 	.word	0x00000080
        /*005c*/ 	.word	0x00000001
        /*0060*/ 	.word	0x00000001


	//----- nvinfo : EIATTR_CRS_STACK_SIZE
	.align		4
.L_1257:
        /*0064*/ 	.byte	0x04, 0x1e
        /*0066*/ 	.short	(.L_1259 - .L_1258)
.L_1258:
        /*0068*/ 	.word	0x00000000


	//----- nvinfo : EIATTR_CBANK_PARAM_SIZE
	.align		4
.L_1259:
        /*006c*/ 	.byte	0x03, 0x19
        /*006e*/ 	.short	0x0018


	//----- nvinfo : EIATTR_PARAM_CBANK
	.align		4
        /*0070*/ 	.byte	0x04, 0x0a
        /*0072*/ 	.short	(.L_1261 - .L_1260)
	.align		4
.L_1260:
        /*0074*/ 	.word	index@(.nv.constant0._ZN2at6native29vectorized_elementwise_kernelILi8EZZZNS0_61_GLOBAL__N__132982cb_23_ActivationSiluKernel_cu_1520ed90_292411silu_kernelERNS_18TensorIteratorBaseEENKUlvE_clEvENKUlvE4_clEvEUlN3c108BFloat16EE_St5arrayIPcLm2EEEEviT0_T1_)
        /*0078*/ 	.short	0x0210
        /*007a*/ 	.short	0x0018


	//----- nvinfo : EIATTR_SW_WAR
	.align		4
.L_1261:
        /*007c*/ 	.byte	0x04, 0x36
        /*007e*/ 	.short	(.L_1263 - .L_1262)
.L_1262:
        /*0080*/ 	.word	0x00000008
.L_1263:


//--------------------- .nv.info._ZN2at6native18elementwise_kernelILi128ELi4EZNS0_15gpu_kernel_implIZZZNS0_61_GLOBAL__N__132982cb_23_ActivationSiluKernel_cu_1520ed90_292411silu_kernelERNS_18TensorIteratorBaseEENKUlvE_clEvENKUlvE3_clEvEUlN3c104HalfEE_EEvS5_RKT_EUliE_EEviT1_ --------------------------
	.section	.nv.info._ZN2at6native18elementwise_kernelILi128ELi4EZNS0_15gpu_kernel_implIZZZNS0_61_GLOBAL__N__132982cb_23_ActivationSiluKernel_cu_1520ed90_292411silu_kernelERNS_18TensorIteratorBaseEENKUlvE_clEvENKUlvE3_clEvEUlN3c104HalfEE_EEvS5_RKT_EUliE_EEviT1_,"",@"SHT_CUDA_INFO"
	.sectionflags	@""
	.align	4


	//----- nvinfo : EIATTR_CUDA_API_VERSION
	.align		4
        /*0000*/ 	.byte	0x04, 0x37
        /*0002*/ 	.short	(.L_1265 - .L_1264)
.L_1264:
        /*0004*/ 	.word	0x00000082


	//----- nvinfo : EIATTR_KPARAM_INFO
	.align		4
.L_1265:
        /*0008*/ 	.byte	0x04, 0x17
        /*000a*/ 	.short	(.L_1267 - .L_1266)
.L_1266:
        /*000c*/ 	.word	0x00000000
        /*0010*/ 	.short	0x0001
        /*0012*/ 	.short	0x0008
        /*0014*/ 	.byte	0x00, 0xf0, 0x61, 0x08


	//----- nvinfo : EIATTR_KPARAM_INFO
	.align		4
.L_1267:
        /*0018*/ 	.byte	0x04, 0x17
        /*001a*/ 	.short	(.L_1269 - .L_1268)
.L_1268:
        /*001c*/ 	.word	0x00000000
        /*0020*/ 	.short	0x0000
        /*0022*/ 	.short	0x0000
        /*0024*/ 	.byte	0x00, 0xf0, 0x11, 0x00


	//----- nvinfo : EIATTR_SPARSE_MMA_MASK
	.align		4
.L_1269:
        /*0028*/ 	.byte	0x03, 0x50
        /*002a*/ 	.short	0x0000


	//----- nvinfo : EIATTR_MAXREG_COUNT
	.align		4
        /*002c*/ 	.byte	0x03, 0x1b
        /*002e*/ 	.short	0x0080


	//----- nvinfo : EIATTR_EXTERNS
	.align		4
        /*0030*/ 	.byte	0x04, 0x0f
        /*0032*/ 	.short	(.L_1271 - .L_1270)


	//   ....[0]....
	.align		4
.L_1270:
        /*0034*/ 	.word	index@(__assertfail)


	//----- nvinfo : EIATTR_MERCURY_ISA_VERSION
	.align		4
.L_1271:
        /*0038*/ 	.byte	0x03, 0x5f
        /*003a*/ 	.short	0x0101


	//----- nvinfo : EIATTR_SYSCALL_OFFSETS
	.align		4
        /*003c*/ 	.byte	0x04, 0x46
        /*003e*/ 	.short	(.L_1273 - .L_1272)


	//   ....[0]....
.L_1272:
        /*0040*/ 	.word	0x000022b0


	//   ....[1]....
        /*0044*/ 	.word	0x00003280


	//   ....[2]....
        /*0048*/ 	.word	0x00005590


	//   ....[3]....
        /*004c*/ 	.word	0x00006560


	//   ....[4]....
        /*0050*/ 	.word	0x00008860


	//   ....[5]....
        /*0054*/ 	.word	0x00009830


	//   ....[6]....
        /*0058*/ 	.word	0x0000bb20


	//   ....[7]....
        /*005c*/ 	.word	0x0000caf0


	//----- nvinfo : EIATTR_EXIT_INSTR_OFFSETS
	.align		4
.L_1273:
        /*0060*/ 	.byte	0x04, 0x1c
        /*0062*/ 	.short	(.L_1275 - .L_1274)


	//   ....[0]....
.L_1274:
        /*0064*/ 	.word	0x00009900


	//   ....[1]....
        /*0068*/ 	.word	0x0000bd20


	//   ....[2]....
        /*006c*/ 	.word	0x0000bd60


	//   ....[3]....
        /*0070*/ 	.word	0x0000be00


	//   ....[4]....
        /*0074*/ 	.word	0x0000be40


	//   ....[5]....
        /*0078*/ 	.word	0x0000be80


	//   ....[6]....
        /*007c*/ 	.word	0x0000bf10


	//   ....[7]....
        /*0080*/ 	.word	0x0000bf30


	//   ....[8]....
        /*0084*/ 	.word	0x0000bfd0


	//   ....[9]....
        /*0088*/ 	.word	0x0000c020


	//   ....[10]....
        /*008c*/ 	.word	0x0000c070


	//   ....[11]....
        /*0090*/ 	.word	0x0000c140


	//   ....[12]....
        /*0094*/ 	.word	0x0000c1a0


	//   ....[13]....
        /*0098*/ 	.word	0x0000c330


	//   ....[14]....
        /*009c*/ 	.word	0x0000c490


	//   ....[15]....
        /*00a0*/ 	.word	0x0000c4d0


	//   ....[16]....
        /*00a4*/ 	.word	0x0000c590


	//   ....[17]....
        /*00a8*/ 	.word	0x0000c710


	//   ....[18]....
        /*00ac*/ 	.word	0x0000c890


	//   ....[19]....
        /*00b0*/ 	.word	0x0000c9f0


	//   ....[20]....
        /*00b4*/ 	.word	0x0000cb00


	//   ....[21]....
        /*00b8*/ 	.word	0x0000cb40


	//   ....[22]....
        /*00bc*/ 	.word	0x0000cb80


	//----- nvinfo : EIATTR_MAX_THREADS
	.align		4
.L_1275:
        /*00c0*/ 	.byte	0x04, 0x05
        /*00c2*/ 	.short	(.L_1277 - .L_1276)
.L_1276:
        /*00c4*/ 	.word	0x00000080
        /*00c8*/ 	.word	0x00000001
        /*00cc*/ 	.word	0x00000001


	//----- nvinfo : EIATTR_CRS_STACK_SIZE
	.align		4
.L_1277:
        /*00d0*/ 	.byte	0x04, 0x1e
        /*00d2*/ 	.short	(.L_1279 - .L_1278)
.L_1278:
        /*00d4*/ 	.word	0x00000000


	//----- nvinfo : EIATTR_CBANK_PARAM_SIZE
	.align		4
.L_1279:
        /*00d8*/ 	.byte	0x03, 0x19
        /*00da*/ 	.short	0x0220


	//----- nvinfo : EIATTR_PARAM_CBANK
	.align		4
        /*00dc*/ 	.byte	0x04, 0x0a
        /*00de*/ 	.short	(.L_1281 - .L_1280)
	.align		4
.L_1280:
        /*00e0*/ 	.word	index@(.nv.constant0._ZN2at6native18elementwise_kernelILi128ELi4EZNS0_15gpu_kernel_implIZZZNS0_61_GLOBAL__N__132982cb_23_ActivationSiluKernel_cu_1520ed90_292411silu_kernelERNS_18TensorIteratorBaseEENKUlvE_clEvENKUlvE3_clEvEUlN3c104HalfEE_EEvS5_RKT_EUliE_EEviT1_)
        /*00e4*/ 	.short	0x0210
        /*00e6*/ 	.short	0x0220


	//----- nvinfo : EIATTR_SW_WAR
	.align		4
.L_1281:
        /*00e8*/ 	.byte	0x04, 0x36
        /*00ea*/ 	.short	(.L_1283 - .L_1282)
.L_1282:
        /*00ec*/ 	.word	0x00000008
.L_1283:


//--------------------- .nv.info._ZN2at6native27unrolled_elementwise_kernelIZZZNS0_61_GLOBAL__N__132982cb_23_ActivationSiluKernel_cu_1520ed90_292411silu_kernelERNS_18TensorIteratorBaseEENKUlvE_clEvENKUlvE3_clEvEUlN3c104HalfEE_St5arrayIPcLm2EELi4E23TrivialOffsetCalculatorILi1EjESE_NS0_6memory12LoadWithCastILi1EEENSF_13StoreWithCastILi1EEEEEviT_T0_T2_T3_T4_T5_ --------------------------
	.section	.nv.info._ZN2at6native27unrolled_elementwise_kernelIZZZNS0_61_GLOBAL__N__132982cb_23_ActivationSiluKernel_cu_1520ed90_292411silu_kernelERNS_18TensorIteratorBaseEENKUlvE_clEvENKUlvE3_clEvEUlN3c104HalfEE_St5arrayIPcLm2EELi4E23TrivialOffsetCalculatorILi1EjESE_NS0_6memory12LoadWithCastILi1EEENSF_13StoreWithCastILi1EEEEEviT_T0_T2_T3_T4_T5_,"",@"SHT_CUDA_INFO"
	.sectionflags	@""
	.align	4


	//----- nvinfo : EIATTR_CUDA_API_VERSION
	.align		4
        /*0000*/ 	.byte	0x04, 0x37
        /*0002*/ 	.short	(.L_1285 - .L_1284)
.L_1284:
        /*0004*/ 	.word	0x00000082


	//----- nvinfo : EIATTR_KPARAM_INFO
	.align		4
.L_1285:
        /*0008*/ 	.byte	0x04, 0x17
        /*000a*/ 	.short	(.L_1287 - .L_1286)
.L_1286:
        /*000c*/ 	.word	0x00000000
        /*0010*/ 	.short	0x0006
        /*0012*/ 	.short	0x0024
        /*0014*/ 	.byte	0x00, 0xf0, 0x21, 0x00


	//----- nvinfo : EIATTR_KPARAM_INFO
	.align		4
.L_1287:
        /*0018*/ 	.byte	0x04, 0x17
        /*001a*/ 	.short	(.L_1289 - .L_1288)
.L_1288:
        /*001c*/ 	.word	0x00000000
        /*0020*/ 	.short	0x0005
        /*0022*/ 	.short	0x001c
        /*0024*/ 	.byte	0x00, 0xf0, 0x21, 0x00


	//----- nvinfo : EIATTR_KPARAM_INFO
	.align		4
.L_1289:
        /*0028*/ 	.byte	0x04, 0x17
        /*002a*/ 	.short	(.L_1291 - .L_1290)
.L_1290:
        /*002c*/ 	.word	0x00000000
        /*0030*/ 	.short	0x0004
        /*0032*/ 	.short	0x0019
        /*0034*/ 	.byte	0x00, 0xf0, 0x05, 0x00


	//----- nvinfo : EIATTR_KPARAM_INFO
	.align		4
.L_1291:
        /*0038*/ 	.byte	0x04, 0x17
        /*003a*/ 	.short	(.L_1293 - .L_1292)
.L_1292:
        /*003c*/ 	.word	0x00000000
        /*0040*/ 	.short	0x0003
        /*0042*/ 	.short	0x0018
        /*0044*/ 	.byte	0x00, 0xf0, 0x05, 0x00


	//----- nvinfo : EIATTR_KPARAM_INFO
	.align		4
.L_1293:
        /*0048*/ 	.byte	0x04, 0x17
        /*004a*/ 	.short	(.L_1295 - .L_1294)
.L_1294:
        /*004c*/ 	.word	0x00000000
        /*0050*/ 	.short	0x0002
        /*0052*/ 	.short	0x0008
        /*0054*/ 	.byte	0x00, 0xf0, 0x41, 0x00


	//----- nvinfo : EIATTR_KPARAM_INFO
	.align		4
.L_1295:
        /*0058*/ 	.byte	0x04, 0x17
        /*005a*/ 	.short	(.L_1297 - .L_1296)
.L_1296:
        /*005c*/ 	.word	0x00000000
        /*0060*/ 	.short	0x0001
        /*0062*/ 	.short	0x0004
        /*0064*/ 	.byte	0x00, 0xf0, 0x05, 0x00


	//----- nvinfo : EIATTR_KPARAM_INFO
	.align		4
.L_1297:
        /*0068*/ 	.byte	0x04, 0x17
        /*006a*/ 	.short	(.L_1299 - .L_1298)
.L_1298:
        /*006c*/ 	.word	0x00000000
        /*0070*/ 	.short	0x0000
        /*0072*/ 	.short	0x0000
        /*0074*/ 	.byte	0x00, 0xf0, 0x11, 0x00


	//----- nvinfo : EIATTR_SPARSE_MMA_MASK
	.align		4
.L_1299:
        /*0078*/ 	.byte	0x03, 0x50
        /*007a*/ 	.short	0x0000


	//----- nvinfo : EIATTR_MAXREG_COUNT
	.align		4
        /*007c*/ 	.byte	0x03, 0x1b
        /*007e*/ 	.short	0x00ff


	//----- nvinfo : EIATTR_EXTERNS
	.align		4
        /*0080*/ 	.byte	0x04, 0x0f
        /*0082*/ 	.short	(.L_1301 - .L_1300)


	//   ....[0]....
	.align		4
.L_1300:
        /*0084*/ 	.word	index@(__assertfail)


	//----- nvinfo : EIATTR_MERCURY_ISA_VERSION
	.align		4
.L_1301:
        /*0088*/ 	.byte	0x03, 0x5f
        /*008a*/ 	.short	0x0101


	//----- nvinfo : EIATTR_SYSCALL_OFFSETS
	.align		4
        /*008c*/ 	.byte	0x04, 0x46
        /*008e*/ 	.short	(.L_1303 - .L_1302)


	//   ....[0]....
.L_1302:
        /*0090*/ 	.word	0x000010b0


	//   ....[1]....
        /*0094*/ 	.word	0x000021c0


	//   ....[2]....
        /*0098*/ 	.word	0x000032e0


	//   ....[3]....
        /*009c*/ 	.word	0x000043d0


	//   ....[4]....
        /*00a0*/ 	.word	0x00005750


	//   ....[5]....
        /*00a4*/ 	.word	0x00006770


	//   ....[6]....
        /*00a8*/ 	.word	0x00007750


	//   ....[7]....
        /*00ac*/ 	.word	0x00008730


	//----- nvinfo : EIATTR_EXIT_INSTR_OFFSETS
	.align		4
.L_1303:
        /*00b0*/ 	.byte	0x04, 0x1c
        /*00b2*/ 	.short	(.L_1305 - .L_1304)


	//   ....[0]....
.L_1304:
        /*00b4*/ 	.word	0x00007810


	//   ....[1]....
        /*00b8*/ 	.word	0x00007960


	//   ....[2]....
        /*00bc*/ 	.word	0x000079a0


	//   ....[3]....
        /*00c0*/ 	.word	0x00007a40


	//   ....[4]....
        /*00c4*/ 	.word	0x00007a80


	//   ....[5]....
        /*00c8*/ 	.word	0x00007ac0


	//   ....[6]....
        /*00cc*/ 	.word	0x00007b50


	//   ....[7]....
        /*00d0*/ 	.word	0x00007b70


	//   ....[8]....
        /*00d4*/ 	.word	0x00007c10


	//   ....[9]....
        /*00d8*/ 	.word	0x00007c60


	//   ....[10]....
        /*00dc*/ 	.word	0x00007cb0


	//   ....[11]....
        /*00e0*/ 	.word	0x00007d80


	//   ....[12]....
        /*00e4*/ 	.word	0x00007de0


	//   ....[13]....
        /*00e8*/ 	.word	0x00007f70


	//   ....[14]....
        /*00ec*/ 	.word	0x000080d0


	//   ....[15]....
        /*00f0*/ 	.word	0x00008110


	//   ....[16]....
        /*00f4*/ 	.word	0x000081d0


	//   ....[17]....
        /*00f8*/ 	.word	0x00008350


	//   ....[18]....
        /*00fc*/ 	.word	0x000084d0


	//   ....[19]....
        /*0100*/ 	.word	0x00008630


	//   ....[20]....
        /*0104*/ 	.word	0x00008740


	//   ....[21]....
        /*0108*/ 	.word	0x00008780


	//   ....[22]....
        /*010c*/ 	.word	0x000087c0


	//----- nvinfo : EIATTR_MAX_THREADS
	.align		4
.L_1305:
        /*0110*/ 	.byte	0x04, 0x05
        /*0112*/ 	.short	(.L_1307 - .L_1306)
.L_1306:
        /*0114*/ 	.word	0x00000080
        /*0118*/ 	.word	0x00000001
        /*011c*/ 	.word	0x00000001


	//----- nvinfo : EIATTR_CRS_STACK_SIZE
	.align		4
.L_1307:
        /*0120*/ 	.byte	0x04, 0x1e
        /*0122*/ 	.short	(.L_1309 - .L_1308)
.L_1308:
        /*0124*/ 	.word	0x00000000


	//----- nvinfo : EIATTR_CBANK_PARAM_SIZE
	.align		4
.L_1309:
        /*0128*/ 	.byte	0x03, 0x19
        /*012a*/ 	.short	0x002c


	//----- nvinfo : EIATTR_PARAM_CBANK
	.align		4
        /*012c*/ 	.byte	0x04, 0x0a
        /*012e*/ 	.short	(.L_1311 - .L_1310)
	.align		4
.L_1310:
        /*0130*/ 	.word	index@(.nv.constant0._ZN2at6native27unrolled_elementwise_kernelIZZZNS0_61_GLOBAL__N__132982cb_23_ActivationSiluKernel_cu_1520ed90_292411silu_kernelERNS_18TensorIteratorBaseEENKUlvE_clEvENKUlvE3_clEvEUlN3c104HalfEE_St5arrayIPcLm2EELi4E23TrivialOffsetCalculatorILi1EjESE_NS0_6memory12LoadWithCastILi1EEENSF_13StoreWithCastILi1EEEEEviT_T0_T2_T3_T4_T5_)
        /*0134*/ 	.short	0x0210
        /*0136*/ 	.short	0x002c


	//----- nvinfo : EIATTR_SW_WAR
	.align		4
.L_1311:
        /*0138*/ 	.byte	0x04, 0x36
        /*013a*/ 	.short	(.L_1313 - .L_1312)
.L_1312:
        /*013c*/ 	.word	0x00000008
.L_1313:


//--------------------- .nv.info._ZN2at6native18elementwise_kernelILi128ELi4EZNS0_22gpu_kernel_impl_nocastIZZZNS0_61_GLOBAL__N__132982cb_23_ActivationSiluKernel_cu_1520ed90_292411silu_kernelERNS_18TensorIteratorBaseEENKUlvE_clEvENKUlvE3_clEvEUlN3c104HalfEE_EEvS5_RKT_EUliE_EEviT1_ --------------------------
	.section	.nv.info._ZN2at6native18elementwise_kernelILi128ELi4EZNS0_22gpu_kernel_impl_nocastIZZZNS0_61_GLOBAL__N__132982cb_23_ActivationSiluKernel_cu_1520ed90_292411silu_kernelERNS_18TensorIteratorBaseEENKUlvE_clEvENKUlvE3_clEvEUlN3c104HalfEE_EEvS5_RKT_EUliE_EEviT1_,"",@"SHT_CUDA_INFO"
	.sectionflags	@""
	.align	4


	//----- nvinfo : EIATTR_CUDA_API_VERSION
	.align		4
        /*0000*/ 	.byte	0x04, 0x37
        /*0002*/ 	.short	(.L_1315 - .L_1314)
.L_1314:
        /*0004*/ 	.word	0x00000082


	//----- nvinfo : EIATTR_KPARAM_INFO
	.align		4
.L_1315:
        /*0008*/ 	.byte	0x04, 0x17
        /*000a*/ 	.short	(.L_1317 - .L_1316)
.L_1316:
        /*000c*/ 	.word	0x00000000
        /*0010*/ 	.short	0x0001
        /*0012*/ 	.short	0x0008
        /*0014*/ 	.byte	0x00, 0xf0, 0x61, 0x08


	//----- nvinfo : EIATTR_KPARAM_INFO
	.align		4
.L_1317:
        /*0018*/ 	.byte	0x04, 0x17
        /*001a*/ 	.short	(.L_1319 - .L_1318)
.L_1318:
        /*001c*/ 	.word	0x00000000
        /*0020*/ 	.short	0x0000
        /*0022*/ 	.short	0x0000
        /*0024*/ 	.byte	0x00, 0xf0, 0x11, 0x00


	//----- nvinfo : EIATTR_SPARSE_MMA_MASK
	.align		4
.L_1319:
        /*0028*/ 	.byte	0x03, 0x50
        /*002a*/ 	.short	0x0000


	//----- nvinfo : EIATTR_MAXREG_COUNT
	.align		4
        /*002c*/ 	.byte	0x03, 0x1b
        /*002e*/ 	.short	0x0080


	//----- nvinfo : EIATTR_MERCURY_ISA_VERSION
	.align		4
        /*0030*/ 	.byte	0x03, 0x5f
        /*0032*/ 	.short	0x0101


	//----- nvinfo : EIATTR_EXIT_INSTR_OFFSETS
	.align		4
        /*0034*/ 	.byte	0x04, 0x1c
        /*0036*/ 	.short	(.L_1321 - .L_1320)


	//   ....[0]....
.L_1320:
        /*0038*/ 	.word	0x00003cb0


	//   ....[1]....
        /*003c*/ 	.word	0x00005090


	//----- nvinfo : EIATTR_MAX_THREADS
	.align		4
.L_1321:
        /*0040*/ 	.byte	0x04, 0x05
        /*0042*/ 	.short	(.L_1323 - .L_1322)
.L_1322:
        /*0044*/ 	.word	0x00000080
        /*0048*/ 	.word	0x00000001
        /*004c*/ 	.word	0x00000001


	//----- nvinfo : EIATTR_CRS_STACK_SIZE
	.align		4
.L_1323:
        /*0050*/ 	.byte	0x04, 0x1e
        /*0052*/ 	.short	(.L_1325 - .L_1324)
.L_1324:
        /*0054*/ 	.word	0x00000000


	//----- nvinfo : EIATTR_CBANK_PARAM_SIZE
	.align		4
.L_1325:
        /*0058*/ 	.byte	0x03, 0x19
        /*005a*/ 	.short	0x0220


	//----- nvinfo : EIATTR_PARAM_CBANK
	.align		4
        /*005c*/ 	.byte	0x04, 0x0a
        /*005e*/ 	.short	(.L_1327 - .L_1326)
	.align		4
.L_1326:
        /*0060*/ 	.word	index@(.nv.constant0._ZN2at6native18elementwise_kernelILi128ELi4EZNS0_22gpu_kernel_impl_nocastIZZZNS0_61_GLOBAL__N__132982cb_23_ActivationSiluKernel_cu_1520ed90_292411silu_kernelERNS_18TensorIteratorBaseEENKUlvE_clEvENKUlvE3_clEvEUlN3c104HalfEE_EEvS5_RKT_EUliE_EEviT1_)
        /*0064*/ 	.short	0x0210
        /*0066*/ 	.short	0x0220


	//----- nvinfo : EIATTR_SW_WAR
	.align		4
.L_1327:
        /*0068*/ 	.byte	0x04, 0x36
        /*006a*/ 	.short	(.L_1329 - .L_1328)
.L_1328:
        /*006c*/ 	.word	0x00000008
.L_1329:


//--------------------- .nv.info._ZN2at6native27unrolled_elementwise_kernelIZZZNS0_61_GLOBAL__N__132982cb_23_ActivationSiluKernel_cu_1520ed90_292411silu_kernelERNS_18TensorIteratorBaseEENKUlvE_clEvENKUlvE3_clEvEUlN3c104HalfEE_St5arrayIPcLm2EELi4E23TrivialOffsetCalculatorILi1EjESE_NS0_6memory15LoadWithoutCastENSF_16StoreWithoutCastEEEviT_T0_T2_T3_T4_T5_ --------------------------
	.section	.nv.info._ZN2at6native27unrolled_elementwise_kernelIZZZNS0_61_GLOBAL__N__132982cb_23_ActivationSiluKernel_cu_1520ed90_292411silu_kernelERNS_18TensorIteratorBaseEENKUlvE_clEvENKUlvE3_clEvEUlN3c104HalfEE_St5arrayIPcLm2EELi4E23TrivialOffsetCalculatorILi1EjESE_NS0_6memory15LoadWithoutCastENSF_16StoreWithoutCastEEEviT_T0_T2_T3_T4_T5_,"",@"SHT_CUDA_INFO"
	.sectionflags	@""
	.align	4


	//----- nvinfo : EIATTR_CUDA_API_VERSION
	.align		4
        /*0000*/ 	.byte	0x04, 0x37
        /*0002*/ 	.short	(.L_1331 - .L_1330)
.L_1330:
        /*0004*/ 	.word	0x00000082


	//----- nvinfo : EIATTR_KPARAM_INFO
	.align		4
.L_1331:
        /*0008*/ 	.byte	0x04, 0x17
        /*000a*/ 	.short	(.L_1333 - .L_1332)
.L_1332:
        /*000c*/ 	.word	0x00000000
        /*0010*/ 	.short	0x0006
        /*0012*/ 	.short	0x001b
        /*0014*/ 	.byte	0x00, 0xf0, 0x05, 0x00


	//----- nvinfo : EIATTR_KPARAM_INFO
	.align		4
.L_1333:
        /*0018*/ 	.byte	0x04, 0x17
        /*001a*/ 	.short	(.L_1335 - .L_1334)
.L_1334:
        /*001c*/ 	.word	0x00000000
        /*0020*/ 	.short	0x0005
        /*0022*/ 	.short	0x001a
        /*0024*/ 	.byte	0x00, 0xf0, 0x05, 0x00


	//----- nvinfo : EIATTR_KPARAM_INFO
	.align		4
.L_1335:
        /*0028*/ 	.byte	0x04, 0x17
        /*002a*/ 	.short	(.L_1337 - .L_1336)
.L_1336:
        /*002c*/ 	.word	0x00000000
        /*0030*/ 	.short	0x0004
        /*0032*/ 	.short	0x0019
        /*0034*/ 	.byte	0x00, 0xf0, 0x05, 0x00


	//----- nvinfo : EIATTR_KPARAM_INFO
	.align		4
.L_1337:
        /*0038*/ 	.byte	0x04, 0x17
        /*003a*/ 	.short	(.L_1339 - .L_1338)
.L_1338:
        /*003c*/ 	.word	0x00000000
        /*0040*/ 	.short	0x0003
        /*0042*/ 	.short	0x0018
        /*0044*/ 	.byte	0x00, 0xf0, 0x05, 0x00


	//----- nvinfo : EIATTR_KPARAM_INFO
	.align		4
.L_1339:
        /*0048*/ 	.byte	0x04, 0x17
        /*004a*/ 	.short	(.L_1341 - .L_1340)
.L_1340:
        /*004c*/ 	.word	0x00000000
        /*0050*/ 	.short	0x0002
        /*0052*/ 	.short	0x0008
        /*0054*/ 	.byte	0x00, 0xf0, 0x41, 0x00


	//----- nvinfo : EIATTR_KPARAM_INFO
	.align		4
.L_1341:
        /*0058*/ 	.byte	0x04, 0x17
        /*005a*/ 	.short	(.L_1343 - .L_1342)
.L_1342:
        /*005c*/ 	.word	0x00000000
        /*0060*/ 	.short	0x0001
        /*0062*/ 	.short	0x0004
        /*0064*/ 	.byte	0x00, 0xf0, 0x05, 0x00


	//----- nvinfo : EIATTR_KPARAM_INFO
	.align		4
.L_1343:
        /*0068*/ 	.byte	0x04, 0x17
        /*006a*/ 	.short	(.L_1345 - .L_1344)
.L_1344:
        /*006c*/ 	.word	0x00000000
        /*0070*/ 	.short	0x0000
        /*0072*/ 	.short	0x0000
        /*0074*/ 	.byte	0x00, 0xf0, 0x11, 0x00


	//----- nvinfo : EIATTR_SPARSE_MMA_MASK
	.align		4
.L_1345:
        /*0078*/ 	.byte	0x03, 0x50
        /*007a*/ 	.short	0x0000


	//----- nvinfo : EIATTR_MAXREG_COUNT
	.align		4
        /*007c*/ 	.byte	0x03, 0x1b
        /*007e*/ 	.short	0x00ff


	//----- nvinfo : EIATTR_MERCURY_ISA_VERSION
	.align		4
        /*0080*/ 	.byte	0x03, 0x5f
        /*0082*/ 	.short	0x0101


	//----- nvinfo : EIATTR_EXIT_INSTR_OFFSETS
	.align		4
        /*0084*/ 	.byte	0x04, 0x1c
        /*0086*/ 	.short	(.L_1347 - .L_1346)


	//   ....[0]....
.L_1346:
        /*0088*/ 	.word	0x00000560


	//   ....[1]....
        /*008c*/ 	.word	0x000005d0


	//----- nvinfo : EIATTR_MAX_THREADS
	.align		4
.L_1347:
        /*0090*/ 	.byte	0x04, 0x05
        /*0092*/ 	.short	(.L_1349 - .L_1348)
.L_1348:
        /*0094*/ 	.word	0x00000080
        /*0098*/ 	.word	0x00000001
        /*009c*/ 	.word	0x00000001


	//----- nvinfo : EIATTR_CRS_STACK_SIZE
	.align		4
.L_1349:
        /*00a0*/ 	.byte	0x04, 0x1e
        /*00a2*/ 	.short	(.L_1351 - .L_1350)
.L_1350:
        /*00a4*/ 	.word	0x00000000


	//----- nvinfo : EIATTR_CBANK_PARAM_SIZE
	.align		4
.L_1351:
        /*00a8*/ 	.byte	0x03, 0x19
        /*00aa*/ 	.short	0x001c


	//----- nvinfo : EIATTR_PARAM_CBANK
	.align		4
        /*00ac*/ 	.byte	0x04, 0x0a
        /*00ae*/ 	.short	(.L_1353 - .L_1352)
	.align		4
.L_1352:
        /*00b0*/ 	.word	index@(.nv.constant0._ZN2at6native27unrolled_elementwise_kernelIZZZNS0_61_GLOBAL__N__132982cb_23_ActivationSiluKernel_cu_1520ed90_292411silu_kernelERNS_18TensorIteratorBaseEENKUlvE_clEvENKUlvE3_clEvEUlN3c104HalfEE_St5arrayIPcLm2EELi4E23TrivialOffsetCalculatorILi1EjESE_NS0_6memory15LoadWithoutCastENSF_16StoreWithoutCastEEEviT_T0_T2_T3_T4_T5_)
        /*00b4*/ 	.short	0x0210
        /*00b6*/ 	.short	0x001c


	//----- nvinfo : EIATTR_SW_WAR
	.align		4
.L_1353:
        /*00b8*/ 	.byte	0x04, 0x36
        /*00ba*/ 	.short	(.L_1355 - .L_1354)
.L_1354:
        /*00bc*/ 	.word	0x00000008
.L_1355:


//--------------------- .nv.info._ZN2at6native29vectorized_elementwise_kernelILi2EZZZNS0_61_GLOBAL__N__132982cb_23_ActivationSiluKernel_cu_1520ed90_292411silu_kernelERNS_18TensorIteratorBaseEENKUlvE_clEvENKUlvE3_clEvEUlN3c104HalfEE_St5arrayIPcLm2EEEEviT0_T1_ --------------------------
	.section	.nv.info._ZN2at6native29vectorized_elementwise_kernelILi2EZZZNS0_61_GLOBAL__N__132982cb_23_ActivationSiluKernel_cu_1520ed90_292411silu_kernelERNS_18TensorIteratorBaseEENKUlvE_clEvENKUlvE3_clEvEUlN3c104HalfEE_St5arrayIPcLm2EEEEviT0_T1_,"",@"SHT_CUDA_INFO"
	.sectionflags	@""
	.align	4


	//----- nvinfo : EIATTR_CUDA_API_VERSION
	.align		4
        /*0000*/ 	.byte	0x04, 0x37
        /*0002*/ 	.short	(.L_1357 - .L_1356)
.L_1356:
        /*0004*/ 	.word	0x00000082


	//----- nvinfo : EIATTR_KPARAM_INFO
	.align		4
.L_1357:
        /*0008*/ 	.byte	0x04, 0x17
        /*000a*/ 	.short	(.L_1359 - .L_1358)
.L_1358:
        /*000c*/ 	.word	0x00000000
        /*0010*/ 	.short	0x0002
        /*0012*/ 	.short	0x0008
        /*0014*/ 	.byte	0x00, 0xf0, 0x41, 0x00


	//----- nvinfo : EIATTR_KPARAM_INFO
	.align		4
.L_1359:
        /*0018*/ 	.byte	0x04, 0x17
        /*001a*/ 	.short	(.L_1361 - .L_1360)
.L_1360:
        /*001c*/ 	.word	0x00000000
        /*0020*/ 	.short	0x0001
        /*0022*/ 	.short	0x0004
        /*0024*/ 	.byte	0x00, 0xf0, 0x05, 0x00


	//----- nvinfo : EIATTR_KPARAM_INFO
	.align		4
.L_1361:
        /*0028*/ 	.byte	0x04, 0x17
        /*002a*/ 	.short	(.L_1363 - .L_1362)
.L_1362:
        /*002c*/ 	.word	0x00000000
        /*0030*/ 	.short	0x0000
        /*0032*/ 	.short	0x0000
        /*0034*/ 	.byte	0x00, 0xf0, 0x11, 0x00


	//----- nvinfo : EIATTR_SPARSE_MMA_MASK
	.align		4
.L_1363:
        /*0038*/ 	.byte	0x03, 0x50
        /*003a*/ 	.short	0x0000


	//----- nvinfo : EIATTR_MAXREG_COUNT
	.align		4
        /*003c*/ 	.byte	0x03, 0x1b
        /*003e*/ 	.short	0x00ff


	//----- nvinfo : EIATTR_MERCURY_ISA_VERSION
	.align		4
        /*0040*/ 	.byte	0x03, 0x5f
        /*0042*/ 	.short	0x0101


	//----- nvinfo : EIATTR_EXIT_INSTR_OFFSETS
	.align		4
        /*0044*/ 	.byte	0x04, 0x1c
        /*0046*/ 	.short	(.L_1365 - .L_1364)


	//   ....[0]....
.L_1364:
        /*0048*/ 	.word	0x000004b0


	//   ....[1]....
        /*004c*/ 	.word	0x00001000


	//   ....[2]....
        /*0050*/ 	.word	0x00001050


	//----- nvinfo : EIATTR_MAX_THREADS
	.align		4
.L_1365:
        /*0054*/ 	.byte	0x04, 0x05
        /*0056*/ 	.short	(.L_1367 - .L_1366)
.L_1366:
        /*0058*/ 	.word	0x00000080
        /*005c*/ 	.word	0x00000001
        /*0060*/ 	.word	0x00000001


	//----- nvinfo : EIATTR_CRS_STACK_SIZE
	.align		4
.L_1367:
        /*0064*/ 	.byte	0x04, 0x1e
        /*0066*/ 	.short	(.L_1369 - .L_1368)
.L_1368:
        /*0068*/ 	.word	0x00000000


	//----- nvinfo : EIATTR_CBANK_PARAM_SIZE
	.align		4
.L_1369:
        /*006c*/ 	.byte	0x03, 0x19
        /*006e*/ 	.short	0x0018


	//----- nvinfo : EIATTR_PARAM_CBANK
	.align		4
        /*0070*/ 	.byte	0x04, 0x0a
        /*0072*/ 	.short	(.L_1371 - .L_1370)
	.align		4
.L_1370:
        /*0074*/ 	.word	index@(.nv.constant0._ZN2at6native29vectorized_elementwise_kernelILi2EZZZNS0_61_GLOBAL__N__132982cb_23_ActivationSiluKernel_cu_1520ed90_292411silu_kernelERNS_18TensorIteratorBaseEENKUlvE_clEvENKUlvE3_clEvEUlN3c104HalfEE_St5arrayIPcLm2EEEEviT0_T1_)
        /*0078*/ 	.short	0x0210
        /*007a*/ 	.short	0x0018


	//----- nvinfo : EIATTR_SW_WAR
	.align		4
.L_1371:
        /*007c*/ 	.byte	0x04, 0x36
        /*007e*/ 	.short	(.L_1373 - .L_1372)
.L_1372:
        /*0080*/ 	.word	0x00000008
.L_1373:


//--------------------- .nv.info._ZN2at6native29vectorized_elementwise_kernelILi4EZZZNS0_61_GLOBAL__N__132982cb_23_ActivationSiluKernel_cu_1520ed90_292411silu_kernelERNS_18TensorIteratorBaseEENKUlvE_clEvENKUlvE3_clEvEUlN3c104HalfEE_St5arrayIPcLm2EEEEviT0_T1_ --------------------------
	.section	.nv.info._ZN2at6native29vectorized_elementwise_kernelILi4EZZZNS0_61_GLOBAL__N__132982cb_23_ActivationSiluKernel_cu_1520ed90_292411silu_kernelERNS_18TensorIteratorBaseEENKUlvE_clEvENKUlvE3_clEvEUlN3c104HalfEE_St5arrayIPcLm2EEEEviT0_T1_,"",@"SHT_CUDA_INFO"
	.sectionflags	@""
	.align	4


	//----- nvinfo : EIATTR_CUDA_API_VERSION
	.align		4
        /*0000*/ 	.byte	0x04, 0x37
        /*0002*/ 	.short	(.L_1375 - .L_1374)
.L_1374:
        /*0004*/ 	.word	0x00000082


	//----- nvinfo : EIATTR_KPARAM_INFO
	.align		4
.L_1375:
        /*0008*/ 	.byte	0x04, 0x17
        /*000a*/ 	.short	(.L_1377 - .L_1376)
.L_1376:
        /*000c*/ 	.word	0x00000000
        /*0010*/ 	.short	0x0002
        /*0012*/ 	.short	0x0008
        /*0014*/ 	.byte	0x00, 0xf0, 0x41, 0x00


	//----- nvinfo : EIATTR_KPARAM_INFO
	.align		4
.L_1377:
        /*0018*/ 	.byte	0x04, 0x17
        /*001a*/ 	.short	(.L_1379 - .L_1378)
.L_1378:
        /*001c*/ 	.word	0x00000000
        /*0020*/ 	.short	0x0001
        /*0022*/ 	.short	0x0004
        /*0024*/ 	.byte	0x00, 0xf0, 0x05, 0x00


	//----- nvinfo : EIATTR_KPARAM_INFO
	.align		4
.L_1379:
        /*0028*/ 	.byte	0x04, 0x17
        /*002a*/ 	.short	(.L_1381 - .L_1380)
.L_1380:
        /*002c*/ 	.word	0x00000000
        /*0030*/ 	.short	0x0000
        /*0032*/ 	.short	0x0000
        /*0034*/ 	.byte	0x00, 0xf0, 0x11, 0x00


	//----- nvinfo : EIATTR_SPARSE_MMA_MASK
	.align		4
.L_1381:
        /*0038*/ 	.byte	0x03, 0x50
        /*003a*/ 	.short	0x0000


	//----- nvinfo : EIATTR_MAXREG_COUNT
	.align		4
        /*003c*/ 	.byte	0x03, 0x1b
        /*003e*/ 	.short	0x00ff


	//----- nvinfo : EIATTR_MERCURY_ISA_VERSION
	.align		4
        /*0040*/ 	.byte	0x03, 0x5f
        /*0042*/ 	.short	0x0101


	//----- nvinfo : EIATTR_EXIT_INSTR_OFFSETS
	.align		4
        /*0044*/ 	.byte	0x04, 0x1c
        /*0046*/ 	.short	(.L_1383 - .L_1382)


	//   ....[0]....
.L_1382:
        /*0048*/ 	.word	0x00000470


	//   ....[1]....
        /*004c*/ 	.word	0x00000fc0


	//   ....[2]....
        /*0050*/ 	.word	0x00001010


	//----- nvinfo : EIATTR_MAX_THREADS
	.align		4
.L_1383:
        /*0054*/ 	.byte	0x04, 0x05
        /*0056*/ 	.short	(.L_1385 - .L_1384)
.L_1384:
        /*0058*/ 	.word	0x00000080
        /*005c*/ 	.word	0x00000001
        /*0060*/ 	.word	0x00000001


	//----- nvinfo : EIATTR_CRS_STACK_SIZE
	.align		4
.L_1385:
        /*0064*/ 	.byte	0x04, 0x1e
        /*0066*/ 	.short	(.L_1387 - .L_1386)
.L_1386:
        /*0068*/ 	.word	0x00000000


	//----- nvinfo : EIATTR_CBANK_PARAM_SIZE
	.align		4
.L_1387:
        /*006c*/ 	.byte	0x03, 0x19
        /*006e*/ 	.short	0x0018


	//----- nvinfo : EIATTR_PARAM_CBANK
	.align		4
        /*0070*/ 	.byte	0x04, 0x0a
        /*0072*/ 	.short	(.L_1389 - .L_1388)
	.align		4
.L_1388:
        /*0074*/ 	.word	index@(.nv.constant0._ZN2at6native29vectorized_elementwise_kernelILi4EZZZNS0_61_GLOBAL__N__132982cb_23_ActivationSiluKernel_cu_1520ed90_292411silu_kernelERNS_18TensorIteratorBaseEENKUlvE_clEvENKUlvE3_clEvEUlN3c104HalfEE_St5arrayIPcLm2EEEEviT0_T1_)
        /*0078*/ 	.short	0x0210
        /*007a*/ 	.short	0x0018


	//----- nvinfo : EIATTR_SW_WAR
	.align		4
.L_1389:
        /*007c*/ 	.byte	0x04, 0x36
        /*007e*/ 	.short	(.L_1391 - .L_1390)
.L_1390:
        /*0080*/ 	.word	0x00000008
.L_1391:


//--------------------- .nv.info._ZN2at6native29vectorized_elementwise_kernelILi8EZZZNS0_61_GLOBAL__N__132982cb_23_ActivationSiluKernel_cu_1520ed90_292411silu_kernelERNS_18TensorIteratorBaseEENKUlvE_clEvENKUlvE3_clEvEUlN3c104HalfEE_St5arrayIPcLm2EEEEviT0_T1_ --------------------------
	.section	.nv.info._ZN2at6native29vectorized_elementwise_kernelILi8EZZZNS0_61_GLOBAL__N__132982cb_23_ActivationSiluKernel_cu_1520ed90_292411silu_kernelERNS_18TensorIteratorBaseEENKUlvE_clEvENKUlvE3_clEvEUlN3c104HalfEE_St5arrayIPcLm2EEEEviT0_T1_,"",@"SHT_CUDA_INFO"
	.sectionflags	@""
	.align	4


	//----- nvinfo : EIATTR_CUDA_API_VERSION
	.align		4
        /*0000*/ 	.byte	0x04, 0x37
        /*0002*/ 	.short	(.L_1393 - .L_1392)
.L_1392:
        /*0004*/ 	.word	0x00000082


	//----- nvinfo : EIATTR_KPARAM_INFO
	.align		4
.L_1393:
        /*0008*/ 	.byte	0x04, 0x17
        /*000a*/ 	.short	(.L_1395 - .L_1394)
.L_1394:
        /*000c*/ 	.word	0x00000000
        /*0010*/ 	.short	0x0002
        /*0012*/ 	.short	0x0008
        /*0014*/ 	.byte	0x00, 0xf0, 0x41, 0x00


	//----- nvinfo : EIATTR_KPARAM_INFO
	.align		4
.L_1395:
        /*0018*/ 	.byte	0x04, 0x17
        /*001a*/ 	.short	(.L_1397 - .L_1396)
.L_1396:
        /*001c*/ 	.word	0x00000000
        /*0020*/ 	.short	0x0001
        /*0022*/ 	.short	0x0004
        /*0024*/ 	.byte	0x00, 0xf0, 0x05, 0x00


	//----- nvinfo : EIATTR_KPARAM_INFO
	.align		4
.L_1397:
        /*0028*/ 	.byte	0x04, 0x17
        /*002a*/ 	.short	(.L_1399 - .L_1398)
.L_1398:
        /*002c*/ 	.word	0x00000000
        /*0030*/ 	.short	0x0000
        /*0032*/ 	.short	0x0000
        /*0034*/ 	.byte	0x00, 0xf0, 0x11, 0x00


	//----- nvinfo : EIATTR_SPARSE_MMA_MASK
	.align		4
.L_1399:
        /*0038*/ 	.byte	0x03, 0x50
        /*003a*/ 	.short	0x0000


	//----- nvinfo : EIATTR_MAXREG_COUNT
	.align		4
        /*003c*/ 	.byte	0x03, 0x1b
        /*003e*/ 	.short	0x00ff


	//----- nvinfo : EIATTR_MERCURY_ISA_VERSION
	.align		4
        /*0040*/ 	.byte	0x03, 0x5f
        /*0042*/ 	.short	0x0101


	//----- nvinfo : EIATTR_EXIT_INSTR_OFFSETS
	.align		4
        /*0044*/ 	.byte	0x04, 0x1c
        /*0046*/ 	.short	(.L_1401 - .L_1400)


	//   ....[0]....
.L_1400:
        /*0048*/ 	.word	0x00000450


	//   ....[1]....
        /*004c*/ 	.word	0x00000fa0


	//   ....[2]....
        /*0050*/ 	.word	0x00000ff0


	//----- nvinfo : EIATTR_MAX_THREADS
	.align		4
.L_1401:
        /*0054*/ 	.byte	0x04, 0x05
        /*0056*/ 	.short	(.L_1403 - .L_1402)
.L_1402:
        /*0058*/ 	.word	0x00000080
        /*005c*/ 	.word	0x00000001
        /*0060*/ 	.word	0x00000001


	//----- nvinfo : EIATTR_CRS_STACK_SIZE
	.align		4
.L_1403:
        /*0064*/ 	.byte	0x04, 0x1e
        /*0066*/ 	.short	(.L_1405 - .L_1404)
.L_1404:
        /*0068*/ 	.word	0x00000000


	//----- nvinfo : EIATTR_CBANK_PARAM_SIZE
	.align		4
.L_1405:
        /*006c*/ 	.byte	0x03, 0x19
        /*006e*/ 	.short	0x0018


	//----- nvinfo : EIATTR_PARAM_CBANK
	.align		4
        /*0070*/ 	.byte	0x04, 0x0a
        /*0072*/ 	.short	(.L_1407 - .L_1406)
	.align		4
.L_1406:
        /*0074*/ 	.word	index@(.nv.constant0._ZN2at6native29vectorized_elementwise_kernelILi8EZZZNS0_61_GLOBAL__N__132982cb_23_ActivationSiluKernel_cu_1520ed90_292411silu_kernelERNS_18TensorIteratorBaseEENKUlvE_clEvENKUlvE3_clEvEUlN3c104HalfEE_St5arrayIPcLm2EEEEviT0_T1_)
        /*0078*/ 	.short	0x0210
        /*007a*/ 	.short	0x0018


	//----- nvinfo : EIATTR_SW_WAR
	.align		4
.L_1407:
        /*007c*/ 	.byte	0x04, 0x36
        /*007e*/ 	.short	(.L_1409 - .L_1408)
.L_1408:
        /*0080*/ 	.word	0x00000008
.L_1409:


//--------------------- .nv.info._ZN2at6native18elementwise_kernelILi128ELi4EZNS0_15gpu_kernel_implIZZZNS0_61_GLOBAL__N__132982cb_23_ActivationSiluKernel_cu_1520ed90_292411silu_kernelERNS_18TensorIteratorBaseEENKUlvE_clEvENKUlvE2_clEvEUlN3c107complexIfEEE_EEvS5_RKT_EUliE_EEviT1_ --------------------------
	.section	.nv.info._ZN2at6native18elementwise_kernelILi128ELi4EZNS0_15gpu_kernel_implIZZZNS0_61_GLOBAL__N__132982cb_23_ActivationSiluKernel_cu_1520ed90_292411silu_kernelERNS_18TensorIteratorBaseEENKUlvE_clEvENKUlvE2_clEvEUlN3c107complexIfEEE_EEvS5_RKT_EUliE_EEviT1_,"",@"SHT_CUDA_INFO"
	.sectionflags	@""
	.align	4


	//----- nvinfo : EIATTR_CUDA_API_VERSION
	.align		4
        /*0000*/ 	.byte	0x04, 0x37
        /*0002*/ 	.short	(.L_1411 - .L_1410)
.L_1410:
        /*0004*/ 	.word	0x00000082


	//----- nvinfo : EIATTR_KPARAM_INFO
	.align		4
.L_1411:
        /*0008*/ 	.byte	0x04, 0x17
        /*000a*/ 	.short	(.L_1413 - .L_1412)
.L_1412:
        /*000c*/ 	.word	0x00000000
        /*0010*/ 	.short	0x0001
        /*0012*/ 	.short	0x0008
        /*0014*/ 	.byte	0x00, 0xf0, 0x61, 0x08


	//----- nvinfo : EIATTR_KPARAM_INFO
	.align		4
.L_1413:
        /*0018*/ 	.byte	0x04, 0x17
        /*001a*/ 	.short	(.L_1415 - .L_1414)
.L_1414:
        /*001c*/ 	.word	0x00000000
        /*0020*/ 	.short	0x0000
        /*0022*/ 	.short	0x0000
        /*0024*/ 	.byte	0x00, 0xf0, 0x11, 0x00


	//----- nvinfo : EIATTR_SPARSE_MMA_MASK
	.align		4
.L_1415:
        /*0028*/ 	.byte	0x03, 0x50
        /*002a*/ 	.short	0x0000


	//----- nvinfo : EIATTR_MAXREG_COUNT
	.align		4
        /*002c*/ 	.byte	0x03, 0x1b
        /*002e*/ 	.short	0x0080


	//----- nvinfo : EIATTR_EXTERNS
	.align		4
        /*0030*/ 	.byte	0x04, 0x0f
        /*0032*/ 	.short	(.L_1417 - .L_1416)


	//   ....[0]....
	.align		4
.L_1416:
        /*0034*/ 	.word	index@(__assertfail)


	//----- nvinfo : EIATTR_MERCURY_ISA_VERSION
	.align		4
.L_1417:
        /*0038*/ 	.byte	0x03, 0x5f
        /*003a*/ 	.short	0x0101


	//----- nvinfo : EIATTR_SYSCALL_OFFSETS
	.align		4
        /*003c*/ 	.byte	0x04, 0x46
        /*003e*/ 	.short	(.L_1419 - .L_1418)


	//   ....[0]....
.L_1418:
        /*0040*/ 	.word	0x00002290


	//   ....[1]....
        /*0044*/ 	.word	0x000036e0


	//   ....[2]....
        /*0048*/ 	.word	0x000059b0


	//   ....[3]....
        /*004c*/ 	.word	0x00006e00


	//   ....[4]....
        /*0050*/ 	.word	0x000090c0


	//   ....[5]....
        /*0054*/ 	.word	0x0000a500


	//   ....[6]....
        /*0058*/ 	.word	0x0000c7b0


	//   ....[7]....
        /*005c*/ 	.word	0x0000dbf0


	//----- nvinfo : EIATTR_EXIT_INSTR_OFFSETS
	.align		4
.L_1419:
        /*0060*/ 	.byte	0x04, 0x1c
        /*0062*/ 	.short	(.L_1421 - .L_1420)


	//   ....[0]....
.L_1420:
        /*0064*/ 	.word	0x0000a5b0


	//   ....[1]....
        /*0068*/ 	.word	0x0000cf00


	//   ....[2]....
        /*006c*/ 	.word	0x0000cf40


	//   ....[3]....
        /*0070*/ 	.word	0x0000cfd0


	//   ....[4]....
        /*0074*/ 	.word	0x0000d000


	//   ....[5]....
        /*0078*/ 	.word	0x0000d030


	//   ....[6]....
        /*007c*/ 	.word	0x0000d0b0


	//   ....[7]....
        /*0080*/ 	.word	0x0000d0e0


	//   ....[8]....
        /*0084*/ 	.word	0x0000d160


	//   ....[9]....
        /*0088*/ 	.word	0x0000d190


	//   ....[10]....
        /*008c*/ 	.word	0x0000d1d0


	//   ....[11]....
        /*0090*/ 	.word	0x0000d2b0


	//   ....[12]....
        /*0094*/ 	.word	0x0000d310


	//   ....[13]....
        /*0098*/ 	.word	0x0000d490


	//   ....[14]....
        /*009c*/ 	.word	0x0000d5e0


	//   ....[15]....
        /*00a0*/ 	.word	0x0000d610


	//   ....[16]....
        /*00a4*/ 	.word	0x0000d6c0


	//   ....[17]....
        /*00a8*/ 	.word	0x0000d830


	//   ....[18]....
        /*00ac*/ 	.word	0x0000d9a0


	//   ....[19]....
        /*00b0*/ 	.word	0x0000daf0


	//   ....[20]....
        /*00b4*/ 	.word	0x0000dc00


	//   ....[21]....
        /*00b8*/ 	.word	0x0000dc30


	//   ....[22]....
        /*00bc*/ 	.word	0x0000dc60


	//----- nvinfo : EIATTR_MAX_THREADS
	.align		4
.L_1421:
        /*00c0*/ 	.byte	0x04, 0x05
        /*00c2*/ 	.short	(.L_1423 - .L_1422)
.L_1422:
        /*00c4*/ 	.word	0x00000080
        /*00c8*/ 	.word	0x00000001
        /*00cc*/ 	.word	0x00000001


	//----- nvinfo : EIATTR_CRS_STACK_SIZE
	.align		4
.L_1423:
        /*00d0*/ 	.byte	0x04, 0x1e
        /*00d2*/ 	.short	(.L_1425 - .L_1424)
.L_1424:
        /*00d4*/ 	.word	0x00000000


	//----- nvinfo : EIATTR_CBANK_PARAM_SIZE
	.align		4
.L_1425:
        /*00d8*/ 	.byte	0x03, 0x19
        /*00da*/ 	.short	0x0220


	//----- nvinfo : EIATTR_PARAM_CBANK
	.align		4
        /*00dc*/ 	.byte	0x04, 0x0a
        /*00de*/ 	.short	(.L_1427 - .L_1426)
	.align		4
.L_1426:
        /*00e0*/ 	.word	index@(.nv.constant0._ZN2at6native18elementwise_kernelILi128ELi4EZNS0_15gpu_kernel_implIZZZNS0_61_GLOBAL__N__132982cb_23_ActivationSiluKernel_cu_1520ed90_292411silu_kernelERNS_18TensorIteratorBaseEENKUlvE_clEvENKUlvE2_clEvEUlN3c107complexIfEEE_EEvS5_RKT_EUliE_EEviT1_)
        /*00e4*/ 	.short	0x0210
        /*00e6*/ 	.short	0x0220


	//----- nvinfo : EIATTR_SW_WAR
	.align		4
.L_1427:
        /*00e8*/ 	.byte	0x04, 0x36
        /*00ea*/ 	.short	(.L_1429 - .L_1428)
.L_1428:
        /*00ec*/ 	.word	0x00000008
.L_1429:


//--------------------- .nv.info._ZN2at6native27unrolled_elementwise_kernelIZZZNS0_61_GLOBAL__N__132982cb_23_ActivationSiluKernel_cu_1520ed90_292411silu_kernelERNS_18TensorIteratorBaseEENKUlvE_clEvENKUlvE2_clEvEUlN3c107complexIfEEE_St5arrayIPcLm2EELi4E23TrivialOffsetCalculatorILi1EjESF_NS0_6memory12LoadWithCastILi1EEENSG_13StoreWithCastILi1EEEEEviT_T0_T2_T3_T4_T5_ --------------------------
	.section	.nv.info._ZN2at6native27unrolled_elementwise_kernelIZZZNS0_61_GLOBAL__N__132982cb_23_ActivationSiluKernel_cu_1520ed90_292411silu_kernelERNS_18TensorIteratorBaseEENKUlvE_clEvENKUlvE2_clEvEUlN3c107complexIfEEE_St5arrayIPcLm2EELi4E23TrivialOffsetCalculatorILi1EjESF_NS0_6memory12LoadWithCastILi1EEENSG_13StoreWithCastILi1EEEEEviT_T0_T2_T3_T4_T5_,"",@"SHT_CUDA_INFO"
	.sectionflags	@""
	.align	4


	//----- nvinfo : EIATTR_CUDA_API_VERSION
	.align		4
        /*0000*/ 	.byte	0x04, 0x37
        /*0002*/ 	.short	(.L_1431 - .L_1430)
.L_1430:
        /*0004*/ 	.word	0x00000082


	//----- nvinfo : EIATTR_KPARAM_INFO
	.align		4
.L_1431:
        /*0008*/ 	.byte	0x04, 0x17
        /*000a*/ 	.short	(.L_1433 - .L_1432)
.L_1432:
        /*000c*/ 	.word	0x00000000
        /*0010*/ 	.short	0x0006
        /*0012*/ 	.short	0x0024
        /*0014*/ 	.byte	0x00, 0xf0, 0x21, 0x00


	//----- nvinfo : EIATTR_KPARAM_INFO
	.align		4
.L_1433:
        /*0018*/ 	.byte	0x04, 0x17
        /*001a*/ 	.short	(.L_1435 - .L_1434)
.L_1434:
        /*001c*/ 	.word	0x00000000
        /*0020*/ 	.short	0x0005
        /*0022*/ 	.short	0x001c
        /*0024*/ 	.byte	0x00, 0xf0, 0x21, 0x00


	//----- nvinfo : EIATTR_KPARAM_INFO
	.align		4
.L_1435:
        /*0028*/ 	.byte	0x04, 0x17
        /*002a*/ 	.short	(.L_1437 - .L_1436)
.L_1436:
        /*002c*/ 	.word	0x00000000
        /*0030*/ 	.short	0x0004
        /*0032*/ 	.short	0x0019
        /*0034*/ 	.byte	0x00, 0xf0, 0x05, 0x00


	//----- nvinfo : EIATTR_KPARAM_INFO
	.align		4
.L_1437:
        /*0038*/ 	.byte	0x04, 0x17
        /*003a*/ 	.short	(.L_1439 - .L_1438)
.L_1438:
        /*003c*/ 	.word	0x00000000
        /*0040*/ 	.short	0x0003
        /*0042*/ 	.short	0x0018
        /*0044*/ 	.byte	0x00, 0xf0, 0x05, 0x00


	//----- nvinfo : EIATTR_KPARAM_INFO
	.align		4
.L_1439:
        /*0048*/ 	.byte	0x04, 0x17
        /*004a*/ 	.short	(.L_1441 - .L_1440)
.L_1440:
        /*004c*/ 	.word	0x00000000
        /*0050*/ 	.short	0x0002
        /*0052*/ 	.short	0x0008
        /*0054*/ 	.byte	0x00, 0xf0, 0x41, 0x00


	//----- nvinfo : EIATTR_KPARAM_INFO
	.align		4
.L_1441:
        /*0058*/ 	.byte	0x04, 0x17
        /*005a*/ 	.short	(.L_1443 - .L_1442)
.L_1442:
        /*005c*/ 	.word	0x00000000
        /*0060*/ 	.short	0x0001
        /*0062*/ 	.short	0x0004
        /*0064*/ 	.byte	0x00, 0xf0, 0x05, 0x00


	//----- nvinfo : EIATTR_KPARAM_INFO
	.align		4
.L_1443:
        /*0068*/ 	.byte	0x04, 0x17
        /*006a*/ 	.short	(.L_1445 - .L_1444)
.L_1444:
        /*006c*/ 	.word	0x00000000
        /*0070*/ 	.short	0x0000
        /*0072*/ 	.short	0x0000
        /*0074*/ 	.byte	0x00, 0xf0, 0x11, 0x00


	//----- nvinfo : EIATTR_SPARSE_MMA_MASK
	.align		4
.L_1445:
        /*0078*/ 	.byte	0x03, 0x50
        /*007a*/ 	.short	0x0000


	//----- nvinfo : EIATTR_MAXREG_COUNT
	.align		4
        /*007c*/ 	.byte	0x03, 0x1b
        /*007e*/ 	.short	0x00ff


	//----- nvinfo : EIATTR_EXTERNS
	.align		4
        /*0080*/ 	.byte	0x04, 0x0f
        /*0082*/ 	.short	(.L_1447 - .L_1446)


	//   ....[0]....
	.align		4
.L_1446:
        /*0084*/ 	.word	index@(__assertfail)


	//----- nvinfo : EIATTR_MERCURY_ISA_VERSION
	.align		4
.L_1447:
        /*0088*/ 	.byte	0x03, 0x5f
        /*008a*/ 	.short	0x0101


	//----- nvinfo : EIATTR_SYSCALL_OFFSETS
	.align		4
        /*008c*/ 	.byte	0x04, 0x46
        /*008e*/ 	.short	(.L_1449 - .L_1448)


	//   ....[0]....
.L_1448:
        /*0090*/ 	.word	0x00000fc0


	//   ....[1]....
        /*0094*/ 	.word	0x00001fd0


	//   ....[2]....
        /*0098*/ 	.word	0x00002ff0


	//   ....[3]....
        /*009c*/ 	.word	0x00003fe0


	//   ....[4]....
        /*00a0*/ 	.word	0x00006840


	//   ....[5]....
        /*00a4*/ 	.word	0x00007750


	//   ....[6]....
        /*00a8*/ 	.word	0x00008620


	//   ....[7]....
        /*00ac*/ 	.word	0x000094f0


	//----- nvinfo : EIATTR_EXIT_INSTR_OFFSETS
	.align		4
.L_1449:
        /*00b0*/ 	.byte	0x04, 0x1c
        /*00b2*/ 	.short	(.L_1451 - .L_1450)


	//   ....[0]....
.L_1450:
        /*00b4*/ 	.word	0x000086c0


	//   ....[1]....
        /*00b8*/ 	.word	0x00008800


	//   ....[2]....
        /*00bc*/ 	.word	0x00008840


	//   ....[3]....
        /*00c0*/ 	.word	0x000088d0


	//   ....[4]....
        /*00c4*/ 	.word	0x00008900


	//   ....[5]....
        /*00c8*/ 	.word	0x00008930


	//   ....[6]....
        /*00cc*/ 	.word	0x000089b0


	//   ....[7]....
        /*00d0*/ 	.word	0x000089e0


	//   ....[8]....
        /*00d4*/ 	.word	0x00008a60


	//   ....[9]....
        /*00d8*/ 	.word	0x00008a90


	//   ....[10]....
        /*00dc*/ 	.word	0x00008ad0


	//   ....[11]....
        /*00e0*/ 	.word	0x00008bb0


	//   ....[12]....
        /*00e4*/ 	.word	0x00008c10


	//   ....[13]....
        /*00e8*/ 	.word	0x00008d90


	//   ....[14]....
        /*00ec*/ 	.word	0x00008ee0


	//   ....[15]....
        /*00f0*/ 	.word	0x00008f10


	//   ....[16]....
        /*00f4*/ 	.word	0x00008fc0


	//   ....[17]....
        /*00f8*/ 	.word	0x00009130


	//   ....[18]....
        /*00fc*/ 	.word	0x000092a0


	//   ....[19]....
        /*0100*/ 	.word	0x000093f0


	//   ....[20]....
        /*0104*/ 	.word	0x00009500


	//   ....[21]....
        /*0108*/ 	.word	0x00009530


	//   ....[22]....
        /*010c*/ 	.word	0x00009560


	//----- nvinfo : EIATTR_MAX_THREADS
	.align		4
.L_1451:
        /*0110*/ 	.byte	0x04, 0x05
        /*0112*/ 	.short	(.L_1453 - .L_1452)
.L_1452:
        /*0114*/ 	.word	0x00000080
        /*0118*/ 	.word	0x00000001
        /*011c*/ 	.word	0x00000001


	//----- nvinfo : EIATTR_CRS_STACK_SIZE
	.align		4
.L_1453:
        /*0120*/ 	.byte	0x04, 0x1e
        /*0122*/ 	.short	(.L_1455 - .L_1454)
.L_1454:
        /*0124*/ 	.word	0x00000000


	//----- nvinfo : EIATTR_CBANK_PARAM_SIZE
	.align		4
.L_1455:
        /*0128*/ 	.byte	0x03, 0x19
        /*012a*/ 	.short	0x002c


	//----- nvinfo : EIATTR_PARAM_CBANK
	.align		4
        /*012c*/ 	.byte	0x04, 0x0a
        /*012e*/ 	.short	(.L_1457 - .L_1456)
	.align		4
.L_1456:
        /*0130*/ 	.word	index@(.nv.constant0._ZN2at6native27unrolled_elementwise_kernelIZZZNS0_61_GLOBAL__N__132982cb_23_ActivationSiluKernel_cu_1520ed90_292411silu_kernelERNS_18TensorIteratorBaseEENKUlvE_clEvENKUlvE2_clEvEUlN3c107complexIfEEE_St5arrayIPcLm2EELi4E23TrivialOffsetCalculatorILi1EjESF_NS0_6memory12LoadWithCastILi1EEENSG_13StoreWithCastILi1EEEEEviT_T0_T2_T3_T4_T5_)
        /*0134*/ 	.short	0x0210
        /*0136*/ 	.short	0x002c


	//----- nvinfo : EIATTR_SW_WAR
	.align		4
.L_1457:
        /*0138*/ 	.byte	0x04, 0x36
        /*013a*/ 	.short	(.L_1459 - .L_1458)
.L_1458:
        /*013c*/ 	.word	0x00000008
.L_1459:


//--------------------- .nv.info._ZN2at6native18elementwise_kernelILi128ELi2EZNS0_22gpu_kernel_impl_nocastIZZZNS0_61_GLOBAL__N__132982cb_23_ActivationSiluKernel_cu_1520ed90_292411silu_kernelERNS_18TensorIteratorBaseEENKUlvE_clEvENKUlvE2_clEvEUlN3c107complexIfEEE_EEvS5_RKT_EUliE_EEviT1_ --------------------------
	.section	.nv.info._ZN2at6native18elementwise_kernelILi128ELi2EZNS0_22gpu_kernel_impl_nocastIZZZNS0_61_GLOBAL__N__132982cb_23_ActivationSiluKernel_cu_1520ed90_292411silu_kernelERNS_18TensorIteratorBaseEENKUlvE_clEvENKUlvE2_clEvEUlN3c107complexIfEEE_EEvS5_RKT_EUliE_EEviT1_,"",@"SHT_CUDA_INFO"
	.sectionflags	@""
	.align	4


	//----- nvinfo : EIATTR_CUDA_API_VERSION
	.align		4
        /*0000*/ 	.byte	0x04, 0x37
        /*0002*/ 	.short	(.L_1461 - .L_1460)
.L_1460:
        /*0004*/ 	.word	0x00000082


	//----- nvinfo : EIATTR_KPARAM_INFO
	.align		4
.L_1461:
        /*0008*/ 	.byte	0x04, 0x17
        /*000a*/ 	.short	(.L_1463 - .L_1462)
.L_1462:
        /*000c*/ 	.word	0x00000000
        /*0010*/ 	.short	0x0001
        /*0012*/ 	.short	0x0008
        /*0014*/ 	.byte	0x00, 0xf0, 0x61, 0x08


	//----- nvinfo : EIATTR_KPARAM_INFO
	.align		4
.L_1463:
        /*0018*/ 	.byte	0x04, 0x17
        /*001a*/ 	.short	(.L_1465 - .L_1464)
.L_1464:
        /*001c*/ 	.word	0x00000000
        /*0020*/ 	.short	0x0000
        /*0022*/ 	.short	0x0000
        /*0024*/ 	.byte	0x00, 0xf0, 0x11, 0x00


	//----- nvinfo : EIATTR_SPARSE_MMA_MASK
	.align		4
.L_1465:
        /*0028*/ 	.byte	0x03, 0x50
        /*002a*/ 	.short	0x0000


	//----- nvinfo : EIATTR_MAXREG_COUNT
	.align		4
        /*002c*/ 	.byte	0x03, 0x1b
        /*002e*/ 	.short	0x0080


	//----- nvinfo : EIATTR_MERCURY_ISA_VERSION
	.align		4
        /*0030*/ 	.byte	0x03, 0x5f
        /*0032*/ 	.short	0x0101


	//----- nvinfo : EIATTR_EXIT_INSTR_OFFSETS
	.align		4
        /*0034*/ 	.byte	0x04, 0x1c
        /*0036*/ 	.short	(.L_1467 - .L_1466)


	//   ....[0]....
.L_1466:
        /*0038*/ 	.word	0x000019f0


	//   ....[1]....
        /*003c*/ 	.word	0x00003330


	//----- nvinfo : EIATTR_MAX_THREADS
	.align		4
.L_1467:
        /*0040*/ 	.byte	0x04, 0x05
        /*0042*/ 	.short	(.L_1469 - .L_1468)
.L_1468:
        /*0044*/ 	.word	0x00000080
        /*0048*/ 	.word	0x00000001
        /*004c*/ 	.word	0x00000001


	//----- nvinfo : EIATTR_CRS_STACK_SIZE
	.align		4
.L_1469:
        /*0050*/ 	.byte	0x04, 0x1e
        /*0052*/ 	.short	(.L_1471 - .L_1470)
.L_1470:
        /*0054*/ 	.word	0x00000000


	//----- nvinfo : EIATTR_CBANK_PARAM_SIZE
	.align		4
.L_1471:
        /*0058*/ 	.byte	0x03, 0x19
        /*005a*/ 	.short	0x0220


	//----- nvinfo : EIATTR_PARAM_CBANK
	.align		4
        /*005c*/ 	.byte	0x04, 0x0a
        /*005e*/ 	.short	(.L_1473 - .L_1472)
	.align		4
.L_1472:
        /*0060*/ 	.word	index@(.nv.constant0._ZN2at6native18elementwise_kernelILi128ELi2EZNS0_22gpu_kernel_impl_nocastIZZZNS0_61_GLOBAL__N__132982cb_23_ActivationSiluKernel_cu_1520ed90_292411silu_kernelERNS_18TensorIteratorBaseEENKUlvE_clEvENKUlvE2_clEvEUlN3c107complexIfEEE_EEvS5_RKT_EUliE_EEviT1_)
        /*0064*/ 	.short	0x0210
        /*0066*/ 	.short	0x0220


	//----- nvinfo : EIATTR_SW_WAR
	.align		4
.L_1473:
        /*0068*/ 	.byte	0x04, 0x36
        /*006a*/ 	.short	(.L_1475 - .L_1474)
.L_1474:
        /*006c*/ 	.word	0x00000008
.L_1475:


//--------------------- .nv.info._ZN2at6native27unrolled_elementwise_kernelIZZZNS0_61_GLOBAL__N__132982cb_23_ActivationSiluKernel_cu_1520ed90_292411silu_kernelERNS_18TensorIteratorBaseEENKUlvE_clEvENKUlvE2_clEvEUlN3c107complexIfEEE_St5arrayIPcLm2EELi4E23TrivialOffsetCalculatorILi1EjESF_NS0_6memory15LoadWithoutCastENSG_16StoreWithoutCastEEEviT_T0_T2_T3_T4_T5_ --------------------------
	.section	.nv.info._ZN2at6native27unrolled_elementwise_kernelIZZZNS0_61_GLOBAL__N__132982cb_23_ActivationSiluKernel_cu_1520ed90_292411silu_kernelERNS_18TensorIteratorBaseEENKUlvE_clEvENKUlvE2_clEvEUlN3c107complexIfEEE_St5arrayIPcLm2EELi4E23TrivialOffsetCalculatorILi1EjESF_NS0_6memory15LoadWithoutCastENSG_16StoreWithoutCastEEEviT_T0_T2_T3_T4_T5_,"",@"SHT_CUDA_INFO"
	.sectionflags	@""
	.align	4


	//----- nvinfo : EIATTR_CUDA_API_VERSION
	.align		4
        /*0000*/ 	.byte	0x04, 0x37
        /*0002*/ 	.short	(.L_1477 - .L_1476)
.L_1476:
        /*0004*/ 	.word	0x00000082


	//----- nvinfo : EIATTR_KPARAM_INFO
	.align		4
.L_1477:
        /*0008*/ 	.byte	0x04, 0x17
        /*000a*/ 	.short	(.L_1479 - .L_1478)
.L_1478:
        /*000c*/ 	.word	0x00000000
        /*0010*/ 	.short	0x0006
        /*0012*/ 	.short	0x001b
        /*0014*/ 	.byte	0x00, 0xf0, 0x05, 0x00


	//----- nvinfo : EIATTR_KPARAM_INFO
	.align		4
.L_1479:
        /*0018*/ 	.byte	0x04, 0x17
        /*001a*/ 	.short	(.L_1481 - .L_1480)
.L_1480:
        /*001c*/ 	.word	0x00000000
        /*0020*/ 	.short	0x0005
        /*0022*/ 	.short	0x001a
        /*0024*/ 	.byte	0x00, 0xf0, 0x05, 0x00


	//----- nvinfo : EIATTR_KPARAM_INFO
	.align		4
.L_1481:
        /*0028*/ 	.byte	0x04, 0x17
        /*002a*/ 	.short	(.L_1483 - .L_1482)
.L_1482:
        /*002c*/ 	.word	0x00000000
        /*0030*/ 	.short	0x0004
        /*0032*/ 	.short	0x0019
        /*0034*/ 	.byte	0x00, 0xf0, 0x05, 0x00


	//----- nvinfo : EIATTR_KPARAM_INFO
	.align		4
.L_1483:
        /*0038*/ 	.byte	0x04, 0x17
        /*003a*/ 	.short	(.L_1485 - .L_1484)
.L_1484:
        /*003c*/ 	.word	0x00000000
        /*0040*/ 	.short	0x0003
        /*0042*/ 	.short	0x0018
        /*0044*/ 	.byte	0x00, 0xf0, 0x05, 0x00


	//----- nvinfo : EIATTR_KPARAM_INFO
	.align		4
.L_1485:
        /*0048*/ 	.byte	0x04, 0x17
        /*004a*/ 	.short	(.L_1487 - .L_1486)
.L_1486:
        /*004c*/ 	.word	0x00000000
        /*0050*/ 	.short	0x0002
        /*0052*/ 	.short	0x0008
        /*0054*/ 	.byte	0x00, 0xf0, 0x41, 0x00


	//----- nvinfo : EIATTR_KPARAM_INFO
	.align		4
.L_1487:
        /*0058*/ 	.byte	0x04, 0x17
        /*005a*/ 	.short	(.L_1489 - .L_1488)
.L_1488:
        /*005c*/ 	.word	0x00000000
        /*0060*/ 	.short	0x0001
        /*0062*/ 	.short	0x0004
        /*0064*/ 	.byte	0x00, 0xf0, 0x05, 0x00


	//----- nvinfo : EIATTR_KPARAM_INFO
	.align		4
.L_1489:
        /*0068*/ 	.byte	0x04, 0x17
        /*006a*/ 	.short	(.L_1491 - .L_1490)
.L_1490:
        /*006c*/ 	.word	0x00000000
        /*0070*/ 	.short	0x0000
        /*0072*/ 	.short	0x0000
        /*0074*/ 	.byte	0x00, 0xf0, 0x11, 0x00


	//----- nvinfo : EIATTR_SPARSE_MMA_MASK
	.align		4
.L_1491:
        /*0078*/ 	.byte	0x03, 0x50
        /*007a*/ 	.short	0x0000


	//----- nvinfo : EIATTR_MAXREG_COUNT
	.align		4
        /*007c*/ 	.byte	0x03, 0x1b
        /*007e*/ 	.short	0x00ff


	//----- nvinfo : EIATTR_MERCURY_ISA_VERSION
	.align		4
        /*0080*/ 	.byte	0x03, 0x5f
        /*0082*/ 	.short	0x0101


	//----- nvinfo : EIATTR_EXIT_INSTR_OFFSETS
	.align		4
        /*0084*/ 	.byte	0x04, 0x1c
        /*0086*/ 	.short	(.L_1493 - .L_1492)


	//   ....[0]....
.L_1492:
        /*0088*/ 	.word	0x00001ba0


	//   ....[1]....
        /*008c*/ 	.word	0x00001bf0


	//----- nvinfo : EIATTR_MAX_THREADS
	.align		4
.L_1493:
        /*0090*/ 	.byte	0x04, 0x05
        /*0092*/ 	.short	(.L_1495 - .L_1494)
.L_1494:
        /*0094*/ 	.word	0x00000080
        /*0098*/ 	.word	0x00000001
        /*009c*/ 	.word	0x00000001


	//----- nvinfo : EIATTR_CRS_STACK_SIZE
	.align		4
.L_1495:
        /*00a0*/ 	.byte	0x04, 0x1e
        /*00a2*/ 	.short	(.L_1497 - .L_1496)
.L_1496:
        /*00a4*/ 	.word	0x00000000


	//----- nvinfo : EIATTR_CBANK_PARAM_SIZE
	.align		4
.L_1497:
        /*00a8*/ 	.byte	0x03, 0x19
        /*00aa*/ 	.short	0x001c


	//----- nvinfo : EIATTR_PARAM_CBANK
	.align		4
        /*00ac*/ 	.byte	0x04, 0x0a
        /*00ae*/ 	.short	(.L_1499 - .L_1498)
	.align		4
.L_1498:
        /*00b0*/ 	.word	index@(.nv.constant0._ZN2at6native27unrolled_elementwise_kernelIZZZNS0_61_GLOBAL__N__132982cb_23_ActivationSiluKernel_cu_1520ed90_292411silu_kernelERNS_18TensorIteratorBaseEENKUlvE_clEvENKUlvE2_clEvEUlN3c107complexIfEEE_St5arrayIPcLm2EELi4E23TrivialOffsetCalculatorILi1EjESF_NS0_6memory15LoadWithoutCastENSG_16StoreWithoutCastEEEviT_T0_T2_T3_T4_T5_)
        /*00b4*/ 	.short	0x0210
        /*00b6*/ 	.short	0x001c


	//----- nvinfo : EIATTR_SW_WAR
	.align		4
.L_1499:
        /*00b8*/ 	.byte	0x04, 0x36
        /*00ba*/ 	.short	(.L_1501 - .L_1500)
.L_1500:
        /*00bc*/ 	.word	0x00000008
.L_1501:


//--------------------- .nv.info._ZN2at6native29vectorized_elementwise_kernelILi2EZZZNS0_61_GLOBAL__N__132982cb_23_ActivationSiluKernel_cu_1520ed90_292411silu_kernelERNS_18TensorIteratorBaseEENKUlvE_clEvENKUlvE2_clEvEUlN3c107complexIfEEE_St5arrayIPcLm2EEEEviT0_T1_ --------------------------
	.section	.nv.info._ZN2at6native29vectorized_elementwise_kernelILi2EZZZNS0_61_GLOBAL__N__132982cb_23_ActivationSiluKernel_cu_1520ed90_292411silu_kernelERNS_18TensorIteratorBaseEENKUlvE_clEvENKUlvE2_clEvEUlN3c107complexIfEEE_St5arrayIPcLm2EEEEviT0_T1_,"",@"SHT_CUDA_INFO"
	.sectionflags	@""
	.align	4


	//----- nvinfo : EIATTR_CUDA_API_VERSION
	.align		4
        /*0000*/ 	.byte	0x04, 0x37
        /*0002*/ 	.short	(.L_1503 - .L_1502)
.L_1502:
        /*0004*/ 	.word	0x00000082


	//----- nvinfo : EIATTR_KPARAM_INFO
	.align		4
.L_1503:
        /*0008*/ 	.byte	0x04, 0x17
        /*000a*/ 	.short	(.L_1505 - .L_1504)
.L_1504:
        /*000c*/ 	.word	0x00000000
        /*0010*/ 	.short	0x0002
        /*0012*/ 	.short	0x0008
        /*0014*/ 	.byte	0x00, 0xf0, 0x41, 0x00


	//----- nvinfo : EIATTR_KPARAM_INFO
	.align		4
.L_1505:
        /*0018*/ 	.byte	0x04, 0x17
        /*001a*/ 	.short	(.L_1507 - .L_1506)
.L_1506:
        /*001c*/ 	.word	0x00000000
        /*0020*/ 	.short	0x0001
        /*0022*/ 	.short	0x0004
        /*0024*/ 	.byte	0x00, 0xf0, 0x05, 0x00


	//----- nvinfo : EIATTR_KPARAM_INFO
	.align		4
.L_1507:
        /*0028*/ 	.byte	0x04, 0x17
        /*002a*/ 	.short	(.L_1509 - .L_1508)
.L_1508:
        /*002c*/ 	.word	0x00000000
        /*0030*/ 	.short	0x0000
        /*0032*/ 	.short	0x0000
        /*0034*/ 	.byte	0x00, 0xf0, 0x11, 0x00


	//----- nvinfo : EIATTR_SPARSE_MMA_MASK
	.align		4
.L_1509:
        /*0038*/ 	.byte	0x03, 0x50
        /*003a*/ 	.short	0x0000


	//----- nvinfo : EIATTR_MAXREG_COUNT
	.align		4
        /*003c*/ 	.byte	0x03, 0x1b
        /*003e*/ 	.short	0x00ff


	//----- nvinfo : EIATTR_MERCURY_ISA_VERSION
	.align		4
        /*0040*/ 	.byte	0x03, 0x5f
        /*0042*/ 	.short	0x0101


	//----- nvinfo : EIATTR_EXIT_INSTR_OFFSETS
	.align		4
        /*0044*/ 	.byte	0x04, 0x1c
        /*0046*/ 	.short	(.L_1511 - .L_1510)


	//   ....[0]....
.L_1510:
        /*0048*/ 	.word	0x00002f30


	//   ....[1]....
        /*004c*/ 	.word	0x00006630


	//   ....[2]....
        /*0050*/ 	.word	0x00006680


	//----- nvinfo : EIATTR_MAX_THREADS
	.align		4
.L_1511:
        /*0054*/ 	.byte	0x04, 0x05
        /*0056*/ 	.short	(.L_1513 - .L_1512)
.L_1512:
        /*0058*/ 	.word	0x00000080
        /*005c*/ 	.word	0x00000001
        /*0060*/ 	.word	0x00000001


	//----- nvinfo : EIATTR_CRS_STACK_SIZE
	.align		4
.L_1513:
        /*0064*/ 	.byte	0x04, 0x1e
        /*0066*/ 	.short	(.L_1515 - .L_1514)
.L_1514:
        /*0068*/ 	.word	0x00000000


	//----- nvinfo : EIATTR_CBANK_PARAM_SIZE
	.align		4
.L_1515:
        /*006c*/ 	.byte	0x03, 0x19
        /*006e*/ 	.short	0x0018


	//----- nvinfo : EIATTR_PARAM_CBANK
	.align		4
        /*0070*/ 	.byte	0x04, 0x0a
        /*0072*/ 	.short	(.L_1517 - .L_1516)
	.align		4
.L_1516:
        /*0074*/ 	.word	index@(.nv.constant0._ZN2at6native29vectorized_elementwise_kernelILi2EZZZNS0_61_GLOBAL__N__132982cb_23_ActivationSiluKernel_cu_1520ed90_292411silu_kernelERNS_18TensorIteratorBaseEENKUlvE_clEvENKUlvE2_clEvEUlN3c107complexIfEEE_St5arrayIPcLm2EEEEviT0_T1_)
        /*0078*/ 	.short	0x0210
        /*007a*/ 	.short	0x0018


	//----- nvinfo : EIATTR_SW_WAR
	.align		4
.L_1517:
        /*007c*/ 	.byte	0x04, 0x36
        /*007e*/ 	.short	(.L_1519 - .L_1518)
.L_1518:
        /*0080*/ 	.word	0x00000008
.L_1519:


//--------------------- .nv.info._ZN2at6native29vectorized_elementwise_kernelILi4EZZZNS0_61_GLOBAL__N__132982cb_23_ActivationSiluKernel_cu_1520ed90_292411silu_kernelERNS_18TensorIteratorBaseEENKUlvE_clEvENKUlvE2_clEvEUlN3c107complexIfEEE_St5arrayIPcLm2EEEEviT0_T1_ --------------------------
	.section	.nv.info._ZN2at6native29vectorized_elementwise_kernelILi4EZZZNS0_61_GLOBAL__N__132982cb_23_ActivationSiluKernel_cu_1520ed90_292411silu_kernelERNS_18TensorIteratorBaseEENKUlvE_clEvENKUlvE2_clEvEUlN3c107complexIfEEE_St5arrayIPcLm2EEEEviT0_T1_,"",@"SHT_CUDA_INFO"
	.sectionflags	@""
	.align	4


	//----- nvinfo : EIATTR_CUDA_API_VERSION
	.align		4
        /*0000*/ 	.byte	0x04, 0x37
        /*0002*/ 	.short	(.L_1521 - .L_1520)
.L_1520:
        /*0004*/ 	.word	0x00000082


	//----- nvinfo : EIATTR_KPARAM_INFO
	.align		4
.L_1521:
        /*0008*/ 	.byte	0x04, 0x17
        /*000a*/ 	.short	(.L_1523 - .L_1522)
.L_1522:
        /*000c*/ 	.word	0x00000000
        /*0010*/ 	.short	0x0002
        /*0012*/ 	.short	0x0008
        /*0014*/ 	.byte	0x00, 0xf0, 0x41, 0x00


	//----- nvinfo : EIATTR_KPARAM_INFO
	.align		4
.L_1523:
        /*0018*/ 	.byte	0x04, 0x17
        /*001a*/ 	.short	(.L_1525 - .L_1524)
.L_1524:
        /*001c*/ 	.word	0x00000000
        /*0020*/ 	.short	0x0001
        /*0022*/ 	.short	0x0004
        /*0024*/ 	.byte	0x00, 0xf0, 0x05, 0x00


	//----- nvinfo : EIATTR_KPARAM_INFO
	.align		4
.L_1525:
        /*0028*/ 	.byte	0x04, 0x17
        /*002a*/ 	.short	(.L_1527 - .L_1526)
.L_1526:
        /*002c*/ 	.word	0x00000000
        /*0030*/ 	.short	0x0000
        /*0032*/ 	.short	0x0000
        /*0034*/ 	.byte	0x00, 0xf0, 0x11, 0x00


	//----- nvinfo : EIATTR_SPARSE_MMA_MASK
	.align		4
.L_1527:
        /*0038*/ 	.byte	0x03, 0x50
        /*003a*/ 	.short	0x0000


	//----- nvinfo : EIATTR_MAXREG_COUNT
	.align		4
        /*003c*/ 	.byte	0x03, 0x1b
        /*003e*/ 	.short	0x00ff


	//----- nvinfo : EIATTR_MERCURY_ISA_VERSION
	.align		4
        /*0040*/ 	.byte	0x03, 0x5f
        /*0042*/ 	.short	0x0101


	//----- nvinfo : EIATTR_EXIT_INSTR_OFFSETS
	.align		4
        /*0044*/ 	.byte	0x04, 0x1c
        /*0046*/ 	.short	(.L_1529 - .L_1528)


	//   ....[0]....
.L_1528:
        /*0048*/ 	.word	0x00002f30


	//   ....[1]....
        /*004c*/ 	.word	0x00006630


	//   ....[2]....
        /*0050*/ 	.word	0x00006680


	//----- nvinfo : EIATTR_MAX_THREADS
	.align		4
.L_1529:
        /*0054*/ 	.byte	0x04, 0x05
        /*0056*/ 	.short	(.L_1531 - .L_1530)
.L_1530:
        /*0058*/ 	.word	0x00000080
        /*005c*/ 	.word	0x00000001
        /*0060*/ 	.word	0x00000001


	//----- nvinfo : EIATTR_CRS_STACK_SIZE
	.align		4
.L_1531:
        /*0064*/ 	.byte	0x04, 0x1e
        /*0066*/ 	.short	(.L_1533 - .L_1532)
.L_1532:
        /*0068*/ 	.word	0x00000000


	//----- nvinfo : EIATTR_CBANK_PARAM_SIZE
	.align		4
.L_1533:
        /*006c*/ 	.byte	0x03, 0x19
        /*006e*/ 	.short	0x0018


	//----- nvinfo : EIATTR_PARAM_CBANK
	.align		4
        /*0070*/ 	.byte	0x04, 0x0a
        /*0072*/ 	.short	(.L_1535 - .L_1534)
	.align		4
.L_1534:
        /*0074*/ 	.word	index@(.nv.constant0._ZN2at6native29vectorized_elementwise_kernelILi4EZZZNS0_61_GLOBAL__N__132982cb_23_ActivationSiluKernel_cu_1520ed90_292411silu_kernelERNS_18TensorIteratorBaseEENKUlvE_clEvENKUlvE2_clEvEUlN3c107complexIfEEE_St5arrayIPcLm2EEEEviT0_T1_)
        /*0078*/ 	.short	0x0210
        /*007a*/ 	.short	0x0018


	//----- nvinfo : EIATTR_SW_WAR
	.align		4
.L_1535:
        /*007c*/ 	.byte	0x04, 0x36
        /*007e*/ 	.short	(.L_1537 - .L_1536)
.L_1536:
        /*0080*/ 	.word	0x00000008
.L_1537:


//--------------------- .nv.info._ZN2at6native29vectorized_elementwise_kernelILi8EZZZNS0_61_GLOBAL__N__132982cb_23_ActivationSiluKernel_cu_1520ed90_292411silu_kernelERNS_18TensorIteratorBaseEENKUlvE_clEvENKUlvE2_clEvEUlN3c107complexIfEEE_St5arrayIPcLm2EEEEviT0_T1_ --------------------------
	.section	.nv.info._ZN2at6native29vectorized_elementwise_kernelILi8EZZZNS0_61_GLOBAL__N__132982cb_23_ActivationSiluKernel_cu_1520ed90_292411silu_kernelERNS_18TensorIteratorBaseEENKUlvE_clEvENKUlvE2_clEvEUlN3c107complexIfEEE_St5arrayIPcLm2EEEEviT0_T1_,"",@"SHT_CUDA_INFO"
	.sectionflags	@""
	.align	4


	//----- nvinfo : EIATTR_CUDA_API_VERSION
	.align		4
        /*0000*/ 	.byte	0x04, 0x37
        /*0002*/ 	.short	(.L_1539 - .L_1538)
.L_1538:
        /*0004*/ 	.word	0x00000082


	//----- nvinfo : EIATTR_KPARAM_INFO
	.align		4
.L_1539:
        /*0008*/ 	.byte	0x04, 0x17
        /*000a*/ 	.short	(.L_1541 - .L_1540)
.L_1540:
        /*000c*/ 	.word	0x00000000
        /*0010*/ 	.short	0x0002
        /*0012*/ 	.short	0x0008
        /*0014*/ 	.byte	0x00, 0xf0, 0x41, 0x00


	//----- nvinfo : EIATTR_KPARAM_INFO
	.align		4
.L_1541:
        /*0018*/ 	.byte	0x04, 0x17
        /*001a*/ 	.short	(.L_1543 - .L_1542)
.L_1542:
        /*001c*/ 	.word	0x00000000
        /*0020*/ 	.short	0x0001
        /*0022*/ 	.short	0x0004
        /*0024*/ 	.byte	0x00, 0xf0, 0x05, 0x00


	//----- nvinfo : EIATTR_KPARAM_INFO
	.align		4
.L_1543:
        /*0028*/ 	.byte	0x04, 0x17
        /*002a*/ 	.short	(.L_1545 - .L_1544)
.L_1544:
        /*002c*/ 	.word	0x00000000
        /*0030*/ 	.short	0x0000
        /*0032*/ 	.short	0x0000
        /*0034*/ 	.byte	0x00, 0xf0, 0x11, 0x00


	//----- nvinfo : EIATTR_SPARSE_MMA_MASK
	.align		4
.L_1545:
        /*0038*/ 	.byte	0x03, 0x50
        /*003a*/ 	.short	0x0000


	//----- nvinfo : EIATTR_MAXREG_COUNT
	.align		4
        /*003c*/ 	.byte	0x03, 0x1b
        /*003e*/ 	.short	0x00ff


	//----- nvinfo : EIATTR_MERCURY_ISA_VERSION
	.align		4
        /*0040*/ 	.byte	0x03, 0x5f
        /*0042*/ 	.short	0x0101


	//----- nvinfo : EIATTR_EXIT_INSTR_OFFSETS
	.align		4
        /*0044*/ 	.byte	0x04, 0x1c
        /*0046*/ 	.short	(.L_1547 - .L_1546)


	//   ....[0]....
.L_1546:
        /*0048*/ 	.word	0x00002f30


	//   ....[1]....
        /*004c*/ 	.word	0x00006630


	//   ....[2]....
        /*0050*/ 	.word	0x00006680


	//----- nvinfo : EIATTR_MAX_THREADS
	.align		4
.L_1547:
        /*0054*/ 	.byte	0x04, 0x05
        /*0056*/ 	.short	(.L_1549 - .L_1548)
.L_1548:
        /*0058*/ 	.word	0x00000080
        /*005c*/ 	.word	0x00000001
        /*0060*/ 	.word	0x00000001


	//----- nvinfo : EIATTR_CRS_STACK_SIZE
	.align		4
.L_1549:
        /*0064*/ 	.byte	0x04, 0x1e
        /*0066*/ 	.short	(.L_1551 - .L_1550)
.L_1550:
        /*0068*/ 	.word	0x00000000


	//----- nvinfo : EIATTR_CBANK_PARAM_SIZE
	.align		4
.L_1551:
        /*006c*/ 	.byte	0x03, 0x19
        /*006e*/ 	.short	0x0018


	//----- nvinfo : EIATTR_PARAM_CBANK
	.align		4
        /*0070*/ 	.byte	0x04, 0x0a
        /*0072*/ 	.short	(.L_1553 - .L_1552)
	.align		4
.L_1552:
        /*0074*/ 	.word	index@(.nv.constant0._ZN2at6native29vectorized_elementwise_kernelILi8EZZZNS0_61_GLOBAL__N__132982cb_23_ActivationSiluKernel_cu_1520ed90_292411silu_kernelERNS_18TensorIteratorBaseEENKUlvE_clEvENKUlvE2_clEvEUlN3c107complexIfEEE_St5arrayIPcLm2EEEEviT0_T1_)
        /*0078*/ 	.short	0x0210
        /*007a*/ 	.short	0x0018


	//----- nvinfo : EIATTR_SW_WAR
	.align		4
.L_1553:
        /*007c*/ 	.byte	0x04, 0x36
        /*007e*/ 	.short	(.L_1555 - .L_1554)
.L_1554:
        /*0080*/ 	.word	0x00000008
.L_1555:


//--------------------- .nv.info._ZN2at6native18elementwise_kernelILi128ELi4EZNS0_15gpu_kernel_implIZZZNS0_61_GLOBAL__N__132982cb_23_ActivationSiluKernel_cu_1520ed90_292411silu_kernelERNS_18TensorIteratorBaseEENKUlvE_clEvENKUlvE1_clEvEUlN3c107complexIdEEE_EEvS5_RKT_EUliE_EEviT1_ --------------------------
	.section	.nv.info._ZN2at6native18elementwise_kernelILi128ELi4EZNS0_15gpu_kernel_implIZZZNS0_61_GLOBAL__N__132982cb_23_ActivationSiluKernel_cu_1520ed90_292411silu_kernelERNS_18TensorIteratorBaseEENKUlvE_clEvENKUlvE1_clEvEUlN3c107complexIdEEE_EEvS5_RKT_EUliE_EEviT1_,"",@"SHT_CUDA_INFO"
	.sectionflags	@""
	.align	4


	//----- nvinfo : EIATTR_CUDA_API_VERSION
	.align		4
        /*0000*/ 	.byte	0x04, 0x37
        /*0002*/ 	.short	(.L_1557 - .L_1556)
.L_1556:
        /*0004*/ 	.word	0x00000082


	//----- nvinfo : EIATTR_KPARAM_INFO
	.align		4
.L_1557:
        /*0008*/ 	.byte	0x04, 0x17
        /*000a*/ 	.short	(.L_1559 - .L_1558)
.L_1558:
        /*000c*/ 	.word	0x00000000
        /*0010*/ 	.short	0x0001
        /*0012*/ 	.short	0x0008
        /*0014*/ 	.byte	0x00, 0xf0, 0x61, 0x08


	//----- nvinfo : EIATTR_KPARAM_INFO
	.align		4
.L_1559:
        /*0018*/ 	.byte	0x04, 0x17
        /*001a*/ 	.short	(.L_1561 - .L_1560)
.L_1560:
        /*001c*/ 	.word	0x00000000
        /*0020*/ 	.short	0x0000
        /*0022*/ 	.short	0x0000
        /*0024*/ 	.byte	0x00, 0xf0, 0x11, 0x00


	//----- nvinfo : EIATTR_SPARSE_MMA_MASK
	.align		4
.L_1561:
        /*0028*/ 	.byte	0x03, 0x50
        /*002a*/ 	.short	0x0000


	//----- nvinfo : EIATTR_MAXREG_COUNT
	.align		4
        /*002c*/ 	.byte	0x03, 0x1b
        /*002e*/ 	.short	0x0080


	//----- nvinfo : EIATTR_EXTERNS
	.align		4
        /*0030*/ 	.byte	0x04, 0x0f
        /*0032*/ 	.short	(.L_1563 - .L_1562)


	//   ....[0]....
	.align		4
.L_1562:
        /*0034*/ 	.word	index@(__assertfail)


	//----- nvinfo : EIATTR_MERCURY_ISA_VERSION
	.align		4
.L_1563:
        /*0038*/ 	.byte	0x03, 0x5f
        /*003a*/ 	.short	0x0101


	//----- nvinfo : EIATTR_SYSCALL_OFFSETS
	.align		4
        /*003c*/ 	.byte	0x04, 0x46
        /*003e*/ 	.short	(.L_1565 - .L_1564)


	//   ....[0]....
.L_1564:
        /*0040*/ 	.word	0x000023a0


	//   ....[1]....
        /*0044*/ 	.word	0x00005f90


	//   ....[2]....
        /*0048*/ 	.word	0x00008390


	//   ....[3]....
        /*004c*/ 	.word	0x0000bf50


	//   ....[4]....
        /*0050*/ 	.word	0x0000e320


	//   ....[5]....
        /*0054*/ 	.word	0x00011f00


	//   ....[6]....
        /*0058*/ 	.word	0x000142c0


	//   ....[7]....
        /*005c*/ 	.word	0x00017ea0


	//----- nvinfo : EIATTR_EXIT_INSTR_OFFSETS
	.align		4
.L_1565:
        /*0060*/ 	.byte	0x04, 0x1c
        /*0062*/ 	.short	(.L_1567 - .L_1566)


	//   ....[0]....
.L_1566:
        /*0064*/ 	.word	0x00011fb0


	//   ....[1]....
        /*0068*/ 	.word	0x00016ea0


	//   ....[2]....
        /*006c*/ 	.word	0x00016ee0


	//   ....[3]....
        /*0070*/ 	.word	0x00016f70


	//   ....[4]....
        /*0074*/ 	.word	0x00016fa0


	//   ....[5]....
        /*0078*/ 	.word	0x00016fd0


	//   ....[6]....
        /*007c*/ 	.word	0x000170a0


	//   ....[7]....
        /*0080*/ 	.word	0x00017120


	//   ....[8]....
        /*0084*/ 	.word	0x00017220


	//   ....[9]....
        /*0088*/ 	.word	0x000172d0


	//   ....[10]....
        /*008c*/ 	.word	0x000172f0


	//   ....[11]....
        /*0090*/ 	.word	0x000173c0


	//   ....[12]....
        /*0094*/ 	.word	0x000173e0


	//   ....[13]....
        /*0098*/ 	.word	0x000175b0


	//   ....[14]....
        /*009c*/ 	.word	0x00017750


	//   ....[15]....
        /*00a0*/ 	.word	0x000177d0


	//   ....[16]....
        /*00a4*/ 	.word	0x00017880


	//   ....[17]....
        /*00a8*/ 	.word	0x00017a40


	//   ....[18]....
        /*00ac*/ 	.word	0x00017c00


	//   ....[19]....
        /*00b0*/ 	.word	0x00017da0


	//   ....[20]....
        /*00b4*/ 	.word	0x00017eb0


	//   ....[21]....
        /*00b8*/ 	.word	0x00017ee0


	//   ....[22]....
        /*00bc*/ 	.word	0x00017f10


	//----- nvinfo : EIATTR_MAX_THREADS
	.align		4
.L_1567:
        /*00c0*/ 	.byte	0x04, 0x05
        /*00c2*/ 	.short	(.L_1569 - .L_1568)
.L_1568:
        /*00c4*/ 	.word	0x00000080
        /*00c8*/ 	.word	0x00000001
        /*00cc*/ 	.word	0x00000001


	//----- nvinfo : EIATTR_CRS_STACK_SIZE
	.align		4
.L_1569:
        /*00d0*/ 	.byte	0x04, 0x1e
        /*00d2*/ 	.short	(.L_1571 - .L_1570)
.L_1570:
        /*00d4*/ 	.word	0x00000000


	//----- nvinfo : EIATTR_CBANK_PARAM_SIZE
	.align		4
.L_1571:
        /*00d8*/ 	.byte	0x03, 0x19
        /*00da*/ 	.short	0x0220


	//----- nvinfo : EIATTR_PARAM_CBANK
	.align		4
        /*00dc*/ 	.byte	0x04, 0x0a
        /*00de*/ 	.short	(.L_1573 - .L_1572)
	.align		4
.L_1572:
        /*00e0*/ 	.word	index@(.nv.constant0._ZN2at6native18elementwise_kernelILi128ELi4EZNS0_15gpu_kernel_implIZZZNS0_61_GLOBAL__N__132982cb_23_ActivationSiluKernel_cu_1520ed90_292411silu_kernelERNS_18TensorIteratorBaseEENKUlvE_clEvENKUlvE1_clEvEUlN3c107complexIdEEE_EEvS5_RKT_EUliE_EEviT1_)
        /*00e4*/ 	.short	0x0210
        /*00e6*/ 	.short	0x0220


	//----- nvinfo : EIATTR_SW_WAR
	.align		4
.L_1573:
        /*00e8*/ 	.byte	0x04, 0x36
        /*00ea*/ 	.short	(.L_1575 - .L_1574)
.L_1574:
        /*00ec*/ 	.word	0x00000008
.L_1575:


//--------------------- .nv.info._ZN2at6native27unrolled_elementwise_kernelIZZZNS0_61_GLOBAL__N__132982cb_23_ActivationSiluKernel_cu_1520ed90_292411silu_kernelERNS_18TensorIteratorBaseEENKUlvE_clEvENKUlvE1_clEvEUlN3c107complexIdEEE_St5arrayIPcLm2EELi4E23TrivialOffsetCalculatorILi1EjESF_NS0_6memory12LoadWithCastILi1EEENSG_13StoreWithCastILi1EEEEEviT_T0_T2_T3_T4_T5_ --------------------------
	.section	.nv.info._ZN2at6native27unrolled_elementwise_kernelIZZZNS0_61_GLOBAL__N__132982cb_23_ActivationSiluKernel_cu_1520ed90_292411silu_kernelERNS_18TensorIteratorBaseEENKUlvE_clEvENKUlvE1_clEvEUlN3c107complexIdEEE_St5arrayIPcLm2EELi4E23TrivialOffsetCalculatorILi1EjESF_NS0_6memory12LoadWithCastILi1EEENSG_13StoreWithCastILi1EEEEEviT_T0_T2_T3_T4_T5_,"",@"SHT_CUDA_INFO"
	.sectionflags	@""
	.align	4


	//----- nvinfo : EIATTR_CUDA_API_VERSION
	.align		4
        /*0000*/ 	.byte	0x04, 0x37
        /*0002*/ 	.short	(.L_1577 - .L_1576)
.L_1576:
        /*0004*/ 	.word	0x00000082


	//----- nvinfo : EIATTR_KPARAM_INFO
	.align		4
.L_1577:
        /*0008*/ 	.byte	0x04, 0x17
        /*000a*/ 	.short	(.L_1579 - .L_1578)
.L_1578:
        /*000c*/ 	.word	0x00000000
        /*0010*/ 	.short	0x0006
        /*0012*/ 	.short	0x0024
        /*0014*/ 	.byte	0x00, 0xf0, 0x21, 0x00


	//----- nvinfo : EIATTR_KPARAM_INFO
	.align		4
.L_1579:
        /*0018*/ 	.byte	0x04, 0x17
        /*001a*/ 	.short	(.L_1581 - .L_1580)
.L_1580:
        /*001c*/ 	.word	0x00000000
        /*0020*/ 	.short	0x0005
        /*0022*/ 	.short	0x001c
        /*0024*/ 	.byte	0x00, 0xf0, 0x21, 0x00


	//----- nvinfo : EIATTR_KPARAM_INFO
	.align		4
.L_1581:
        /*0028*/ 	.byte	0x04, 0x17
        /*002a*/ 	.short	(.L_1583 - .L_1582)
.L_1582:
        /*002c*/ 	.word	0x00000000
        /*0030*/ 	.short	0x0004
        /*0032*/ 	.short	0x0019
        /*0034*/ 	.byte	0x00, 0xf0, 0x05, 0x00


	//----- nvinfo : EIATTR_KPARAM_INFO
	.align		4
.L_1583:
        /*0038*/ 	.byte	0x04, 0x17
        /*003a*/ 	.short	(.L_1585 - .L_1584)
.L_1584:
        /*003c*/ 	.word	0x00000000
        /*0040*/ 	.short	0x0003
        /*0042*/ 	.short	0x0018
        /*0044*/ 	.byte	0x00, 0xf0, 0x05, 0x00


	//----- nvinfo : EIATTR_KPARAM_INFO
	.align		4
.L_1585:
        /*0048*/ 	.byte	0x04, 0x17
        /*004a*/ 	.short	(.L_1587 - .L_1586)
.L_1586:
        /*004c*/ 	.word	0x00000000
        /*0050*/ 	.short	0x0002
        /*0052*/ 	.short	0x0008
        /*0054*/ 	.byte	0x00, 0xf0, 0x41, 0x00


	//----- nvinfo : EIATTR_KPARAM_INFO
	.align		4
.L_1587:
        /*0058*/ 	.byte	0x04, 0x17
        /*005a*/ 	.short	(.L_1589 - .L_1588)
.L_1588:
        /*005c*/ 	.word	0x00000000
        /*0060*/ 	.short	0x0001
        /*0062*/ 	.short	0x0004
        /*0064*/ 	.byte	0x00, 0xf0, 0x05, 0x00


	//----- nvinfo : EIATTR_KPARAM_INFO
	.align		4
.L_1589:
        /*0068*/ 	.byte	0x04, 0x17
        /*006a*/ 	.short	(.L_1591 - .L_1590)
.L_1590:
        /*006c*/ 	.word	0x00000000
        /*0070*/ 	.short	0x0000
        /*0072*/ 	.short	0x0000
        /*0074*/ 	.byte	0x00, 0xf0, 0x11, 0x00


	//----- nvinfo : EIATTR_SPARSE_MMA_MASK
	.align		4
.L_1591:
        /*0078*/ 	.byte	0x03, 0x50
        /*007a*/ 	.short	0x0000


	//----- nvinfo : EIATTR_MAXREG_COUNT
	.align		4
        /*007c*/ 	.byte	0x03, 0x1b
        /*007e*/ 	.short	0x00ff


	//----- nvinfo : EIATTR_EXTERNS
	.align		4
        /*0080*/ 	.byte	0x04, 0x0f
        /*0082*/ 	.short	(.L_1593 - .L_1592)


	//   ....[0]....
	.align		4
.L_1592:
        /*0084*/ 	.word	index@(__assertfail)


	//----- nvinfo : EIATTR_MERCURY_ISA_VERSION
	.align		4
.L_1593:
        /*0088*/ 	.byte	0x03, 0x5f
        /*008a*/ 	.short	0x0101


	//----- nvinfo : EIATTR_SYSCALL_OFFSETS
	.align		4
        /*008c*/ 	.byte	0x04, 0x46
        /*008e*/ 	.short	(.L_1595 - .L_1594)


	//   ....[0]....
.L_1594:
        /*0090*/ 	.word	0x000010d0


	//   ....[1]....
        /*0094*/ 	.word	0x00002230


	//   ....[2]....
        /*0098*/ 	.word	0x00003380


	//   ....[3]....
        /*009c*/ 	.word	0x000044a0


	//   ....[4]....
        /*00a0*/ 	.word	0x00010620


	//   ....[5]....
        /*00a4*/ 	.word	0x00011850


	//   ....[6]....
        /*00a8*/ 	.word	0x00012a40


	//   ....[7]....
        /*00ac*/ 	.word	0x00013c30


	//----- nvinfo : EIATTR_EXIT_INSTR_OFFSETS
	.align		4
.L_1595:
        /*00b0*/ 	.byte	0x04, 0x1c
        /*00b2*/ 	.short	(.L_1597 - .L_1596)


	//   ....[0]....
.L_1596:
        /*00b4*/ 	.word	0x00012ae0


	//   ....[1]....
        /*00b8*/ 	.word	0x00012c30


	//   ....[2]....
        /*00bc*/ 	.word	0x00012c70


	//   ....[3]....
        /*00c0*/ 	.word	0x00012d00


	//   ....[4]....
        /*00c4*/ 	.word	0x00012d30


	//   ....[5]....
        /*00c8*/ 	.word	0x00012d60


	//   ....[6]....
        /*00cc*/ 	.word	0x00012e30


	//   ....[7]....
        /*00d0*/ 	.word	0x00012eb0


	//   ....[8]....
        /*00d4*/ 	.word	0x00012fb0


	//   ....[9]....
        /*00d8*/ 	.word	0x00013060


	//   ....[10]....
        /*00dc*/ 	.word	0x00013080


	//   ....[11]....
        /*00e0*/ 	.word	0x00013150


	//   ....[12]....
        /*00e4*/ 	.word	0x00013170


	//   ....[13]....
        /*00e8*/ 	.word	0x00013340


	//   ....[14]....
        /*00ec*/ 	.word	0x000134e0


	//   ....[15]....
        /*00f0*/ 	.word	0x00013560


	//   ....[16]....
        /*00f4*/ 	.word	0x00013610


	//   ....[17]....
        /*00f8*/ 	.word	0x000137d0


	//   ....[18]....
        /*00fc*/ 	.word	0x00013990


	//   ....[19]....
        /*0100*/ 	.word	0x00013b30


	//   ....[20]....
        /*0104*/ 	.word	0x00013c40


	//   ....[21]....
        /*0108*/ 	.word	0x00013c70


	//   ....[22]....
        /*010c*/ 	.word	0x00013ca0


	//----- nvinfo : EIATTR_MAX_THREADS
	.align		4
.L_1597:
        /*0110*/ 	.byte	0x04, 0x05
        /*0112*/ 	.short	(.L_1599 - .L_1598)
.L_1598:
        /*0114*/ 	.word	0x00000080
        /*0118*/ 	.word	0x00000001
        /*011c*/ 	.word	0x00000001


	//----- nvinfo : EIATTR_CRS_STACK_SIZE
	.align		4
.L_1599:
        /*0120*/ 	.byte	0x04, 0x1e
        /*0122*/ 	.short	(.L_1601 - .L_1600)
.L_1600:
        /*0124*/ 	.word	0x00000000


	//----- nvinfo : EIATTR_CBANK_PARAM_SIZE
	.align		4
.L_1601:
        /*0128*/ 	.byte	0x03, 0x19
        /*012a*/ 	.short	0x002c


	//----- nvinfo : EIATTR_PARAM_CBANK
	.align		4
        /*012c*/ 	.byte	0x04, 0x0a
        /*012e*/ 	.short	(.L_1603 - .L_1602)
	.align		4
.L_1602:
        /*0130*/ 	.word	index@(.nv.constant0._ZN2at6native27unrolled_elementwise_kernelIZZZNS0_61_GLOBAL__N__132982cb_23_ActivationSiluKernel_cu_1520ed90_292411silu_kernelERNS_18TensorIteratorBaseEENKUlvE_clEvENKUlvE1_clEvEUlN3c107complexIdEEE_St5arrayIPcLm2EELi4E23TrivialOffsetCalculatorILi1EjESF_NS0_6memory12LoadWithCastILi1EEENSG_13StoreWithCastILi1EEEEEviT_T0_T2_T3_T4_T5_)
        /*0134*/ 	.short	0x0210
        /*0136*/ 	.short	0x002c


	//----- nvinfo : EIATTR_SW_WAR
	.align		4
.L_1603:
        /*0138*/ 	.byte	0x04, 0x36
        /*013a*/ 	.short	(.L_1605 - .L_1604)
.L_1604:
        /*013c*/ 	.word	0x00000008
.L_1605:


//--------------------- .nv.info._ZN2at6native18elementwise_kernelILi128ELi2EZNS0_22gpu_kernel_impl_nocastIZZZNS0_61_GLOBAL__N__132982cb_23_ActivationSiluKernel_cu_1520ed90_292411silu_kernelERNS_18TensorIteratorBaseEENKUlvE_clEvENKUlvE1_clEvEUlN3c107complexIdEEE_EEvS5_RKT_EUliE_EEviT1_ --------------------------
	.section	.nv.info._ZN2at6native18elementwise_kernelILi128ELi2EZNS0_22gpu_kernel_impl_nocastIZZZNS0_61_GLOBAL__N__132982cb_23_ActivationSiluKernel_cu_1520ed90_292411silu_kernelERNS_18TensorIteratorBaseEENKUlvE_clEvENKUlvE1_clEvEUlN3c107complexIdEEE_EEvS5_RKT_EUliE_EEviT1_,"",@"SHT_CUDA_INFO"
	.sectionflags	@""
	.align	4


	//----- nvinfo : EIATTR_CUDA_API_VERSION
	.align		4
        /*0000*/ 	.byte	0x04, 0x37
        /*0002*/ 	.short	(.L_1607 - .L_1606)
.L_1606:
        /*0004*/ 	.word	0x00000082


	//----- nvinfo : EIATTR_KPARAM_INFO
	.align		4
.L_1607:
        /*0008*/ 	.byte	0x04, 0x17
        /*000a*/ 	.short	(.L_1609 - .L_1608)
.L_1608:
        /*000c*/ 	.word	0x00000000
        /*0010*/ 	.short	0x0001
        /*0012*/ 	.short	0x0008
        /*0014*/ 	.byte	0x00, 0xf0, 0x61, 0x08


	//----- nvinfo : EIATTR_KPARAM_INFO
	.align		4
.L_1609:
        /*0018*/ 	.byte	0x04, 0x17
        /*001a*/ 	.short	(.L_1611 - .L_1610)
.L_1610:
        /*001c*/ 	.word	0x00000000
        /*0020*/ 	.short	0x0000
        /*0022*/ 	.short	0x0000
        /*0024*/ 	.byte	0x00, 0xf0, 0x11, 0x00


	//----- nvinfo : EIATTR_SPARSE_MMA_MASK
	.align		4
.L_1611:
        /*0028*/ 	.byte	0x03, 0x50
        /*002a*/ 	.short	0x0000


	//----- nvinfo : EIATTR_MAXREG_COUNT
	.align		4
        /*002c*/ 	.byte	0x03, 0x1b
        /*002e*/ 	.short	0x0080


	//----- nvinfo : EIATTR_MERCURY_ISA_VERSION
	.align		4
        /*0030*/ 	.byte	0x03, 0x5f
        /*0032*/ 	.short	0x0101


	//----- nvinfo : EIATTR_EXIT_INSTR_OFFSETS
	.align		4
        /*0034*/ 	.byte	0x04, 0x1c
        /*0036*/ 	.short	(.L_1613 - .L_1612)


	//   ....[0]....
.L_1612:
        /*0038*/ 	.word	0x00003f80


	//   ....[1]....
        /*003c*/ 	.word	0x00007de0


	//----- nvinfo : EIATTR_MAX_THREADS
	.align		4
.L_1613:
        /*0040*/ 	.byte	0x04, 0x05
        /*0042*/ 	.short	(.L_1615 - .L_1614)
.L_1614:
        /*0044*/ 	.word	0x00000080
        /*0048*/ 	.word	0x00000001
        /*004c*/ 	.word	0x00000001


	//----- nvinfo : EIATTR_CRS_STACK_SIZE
	.align		4
.L_1615:
        /*0050*/ 	.byte	0x04, 0x1e
        /*0052*/ 	.short	(.L_1617 - .L_1616)
.L_1616:
        /*0054*/ 	.word	0x00000000


	//----- nvinfo : EIATTR_CBANK_PARAM_SIZE
	.align		4
.L_1617:
        /*0058*/ 	.byte	0x03, 0x19
        /*005a*/ 	.short	0x0220


	//----- nvinfo : EIATTR_PARAM_CBANK
	.align		4
        /*005c*/ 	.byte	0x04, 0x0a
        /*005e*/ 	.short	(.L_1619 - .L_1618)
	.align		4
.L_1618:
        /*0060*/ 	.word	index@(.nv.constant0._ZN2at6native18elementwise_kernelILi128ELi2EZNS0_22gpu_kernel_impl_nocastIZZZNS0_61_GLOBAL__N__132982cb_23_ActivationSiluKernel_cu_1520ed90_292411silu_kernelERNS_18TensorIteratorBaseEENKUlvE_clEvENKUlvE1_clEvEUlN3c107complexIdEEE_EEvS5_RKT_EUliE_EEviT1_)
        /*0064*/ 	.short	0x0210
        /*0066*/ 	.short	0x0220


	//----- nvinfo : EIATTR_SW_WAR
	.align		4
.L_1619:
        /*0068*/ 	.byte	0x04, 0x36
        /*006a*/ 	.short	(.L_1621 - .L_1620)
.L_1620:
        /*006c*/ 	.word	0x00000008
.L_1621:


//--------------------- .nv.info._ZN2at6native27unrolled_elementwise_kernelIZZZNS0_61_GLOBAL__N__132982cb_23_ActivationSiluKernel_cu_1520ed90_292411silu_kernelERNS_18TensorIteratorBaseEENKUlvE_clEvENKUlvE1_clEvEUlN3c107complexIdEEE_St5arrayIPcLm2EELi4E23TrivialOffsetCalculatorILi1EjESF_NS0_6memory15LoadWithoutCastENSG_16StoreWithoutCastEEEviT_T0_T2_T3_T4_T5_ --------------------------
	.section	.nv.info._ZN2at6native27unrolled_elementwise_kernelIZZZNS0_61_GLOBAL__N__132982cb_23_ActivationSiluKernel_cu_1520ed90_292411silu_kernelERNS_18TensorIteratorBaseEENKUlvE_clEvENKUlvE1_clEvEUlN3c107complexIdEEE_St5arrayIPcLm2EELi4E23TrivialOffsetCalculatorILi1EjESF_NS0_6memory15LoadWithoutCastENSG_16StoreWithoutCastEEEviT_T0_T2_T3_T4_T5_,"",@"SHT_CUDA_INFO"
	.sectionflags	@""
	.align	4


	//----- nvinfo : EIATTR_CUDA_API_VERSION
	.align		4
        /*0000*/ 	.byte	0x04, 0x37
        /*0002*/ 	.short	(.L_1623 - .L_1622)
.L_1622:
        /*0004*/ 	.word	0x00000082


	//----- nvinfo : EIATTR_KPARAM_INFO
	.align		4
.L_1623:
        /*0008*/ 	.byte	0x04, 0x17
        /*000a*/ 	.short	(.L_1625 - .L_1624)
.L_1624:
        /*000c*/ 	.word	0x00000000
        /*0010*/ 	.short	0x0006
        /*0012*/ 	.short	0x001b
        /*0014*/ 	.byte	0x00, 0xf0, 0x05, 0x00


	//----- nvinfo : EIATTR_KPARAM_INFO
	.align		4
.L_1625:
        /*0018*/ 	.byte	0x04, 0x17
        /*001a*/ 	.short	(.L_1627 - .L_1626)
.L_1626:
        /*001c*/ 	.word	0x00000000
        /*0020*/ 	.short	0x0005
        /*0022*/ 	.short	0x001a
        /*0024*/ 	.byte	0x00, 0xf0, 0x05, 0x00


	//----- nvinfo : EIATTR_KPARAM_INFO
	.align		4
.L_1627:
        /*0028*/ 	.byte	0x04, 0x17
        /*002a*/ 	.short	(.L_1629 - .L_1628)
.L_1628:
        /*002c*/ 	.word	0x00000000
        /*0030*/ 	.short	0x0004
        /*0032*/ 	.short	0x0019
        /*0034*/ 	.byte	0x00, 0xf0, 0x05, 0x00


	//----- nvinfo : EIATTR_KPARAM_INFO
	.align		4
.L_1629:
        /*0038*/ 	.byte	0x04, 0x17
        /*003a*/ 	.short	(.L_1631 - .L_1630)
.L_1630:
        /*003c*/ 	.word	0x00000000
        /*0040*/ 	.short	0x0003
        /*0042*/ 	.short	0x0018
        /*0044*/ 	.byte	0x00, 0xf0, 0x05, 0x00


	//----- nvinfo : EIATTR_KPARAM_INFO
	.align		4
.L_1631:
        /*0048*/ 	.byte	0x04, 0x17
        /*004a*/ 	.short	(.L_1633 - .L_1632)
.L_1632:
        /*004c*/ 	.word	0x00000000
        /*0050*/ 	.short	0x0002
        /*0052*/ 	.short	0x0008
        /*0054*/ 	.byte	0x00, 0xf0, 0x41, 0x00


	//----- nvinfo : EIATTR_KPARAM_INFO
	.align		4
.L_1633:
        /*0058*/ 	.byte	0x04, 0x17
        /*005a*/ 	.short	(.L_1635 - .L_1634)
.L_1634:
        /*005c*/ 	.word	0x00000000
        /*0060*/ 	.short	0x0001
        /*0062*/ 	.short	0x0004
        /*0064*/ 	.byte	0x00, 0xf0, 0x05, 0x00


	//----- nvinfo : EIATTR_KPARAM_INFO
	.align		4
.L_1635:
        /*0068*/ 	.byte	0x04, 0x17
        /*006a*/ 	.short	(.L_1637 - .L_1636)
.L_1636:
        /*006c*/ 	.word	0x00000000
        /*0070*/ 	.short	0x0000
        /*0072*/ 	.short	0x0000
        /*0074*/ 	.byte	0x00, 0xf0, 0x11, 0x00


	//----- nvinfo : EIATTR_SPARSE_MMA_MASK
	.align		4
.L_1637:
        /*0078*/ 	.byte	0x03, 0x50
        /*007a*/ 	.short	0x0000


	//----- nvinfo : EIATTR_MAXREG_COUNT
	.align		4
        /*007c*/ 	.byte	0x03, 0x1b
        /*007e*/ 	.short	0x00ff


	//----- nvinfo : EIATTR_MERCURY_ISA_VERSION
	.align		4
        /*0080*/ 	.byte	0x03, 0x5f
        /*0082*/ 	.short	0x0101


	//----- nvinfo : EIATTR_EXIT_INSTR_OFFSETS
	.align		4
        /*0084*/ 	.byte	0x04, 0x1c
        /*0086*/ 	.short	(.L_1639 - .L_1638)


	//   ....[0]....
.L_1638:
        /*0088*/ 	.word	0x0000b070


	//   ....[1]....
        /*008c*/ 	.word	0x0000b0d0


	//----- nvinfo : EIATTR_MAX_THREADS
	.align		4
.L_1639:
        /*0090*/ 	.byte	0x04, 0x05
        /*0092*/ 	.short	(.L_1641 - .L_1640)
.L_1640:
        /*0094*/ 	.word	0x00000080
        /*0098*/ 	.word	0x00000001
        /*009c*/ 	.word	0x00000001


	//----- nvinfo : EIATTR_CRS_STACK_SIZE
	.align		4
.L_1641:
        /*00a0*/ 	.byte	0x04, 0x1e
        /*00a2*/ 	.short	(.L_1643 - .L_1642)
.L_1642:
        /*00a4*/ 	.word	0x00000000


	//----- nvinfo : EIATTR_CBANK_PARAM_SIZE
	.align		4
.L_1643:
        /*00a8*/ 	.byte	0x03, 0x19
        /*00aa*/ 	.short	0x001c


	//----- nvinfo : EIATTR_PARAM_CBANK
	.align		4
        /*00ac*/ 	.byte	0x04, 0x0a
        /*00ae*/ 	.short	(.L_1645 - .L_1644)
	.align		4
.L_1644:
        /*00b0*/ 	.word	index@(.nv.constant0._ZN2at6native27unrolled_elementwise_kernelIZZZNS0_61_GLOBAL__N__132982cb_23_ActivationSiluKernel_cu_1520ed90_292411silu_kernelERNS_18TensorIteratorBaseEENKUlvE_clEvENKUlvE1_clEvEUlN3c107complexIdEEE_St5arrayIPcLm2EELi4E23TrivialOffsetCalculatorILi1EjESF_NS0_6memory15LoadWithoutCastENSG_16StoreWithoutCastEEEviT_T0_T2_T3_T4_T5_)
        /*00b4*/ 	.short	0x0210
        /*00b6*/ 	.short	0x001c


	//----- nvinfo : EIATTR_SW_WAR
	.align		4
.L_1645:
        /*00b8*/ 	.byte	0x04, 0x36
        /*00ba*/ 	.short	(.L_1647 - .L_1646)
.L_1646:
        /*00bc*/ 	.word	0x00000008
.L_1647:


//--------------------- .nv.info._ZN2at6native29vectorized_elementwise_kernelILi2EZZZNS0_61_GLOBAL__N__132982cb_23_ActivationSiluKernel_cu_1520ed90_292411silu_kernelERNS_18TensorIteratorBaseEENKUlvE_clEvENKUlvE1_clEvEUlN3c107complexIdEEE_St5arrayIPcLm2EEEEviT0_T1_ --------------------------
	.section	.nv.info._ZN2at6native29vectorized_elementwise_kernelILi2EZZZNS0_61_GLOBAL__N__132982cb_23_ActivationSiluKernel_cu_1520ed90_292411silu_kernelERNS_18TensorIteratorBaseEENKUlvE_clEvENKUlvE1_clEvEUlN3c107complexIdEEE_St5arrayIPcLm2EEEEviT0_T1_,"",@"SHT_CUDA_INFO"
	.sectionflags	@""
	.align	4


	//----- nvinfo : EIATTR_CUDA_API_VERSION
	.align		4
        /*0000*/ 	.byte	0x04, 0x37
        /*0002*/ 	.short	(.L_1649 - .L_1648)
.L_1648:
        /*0004*/ 	.word	0x00000082


	//----- nvinfo : EIATTR_KPARAM_INFO
	.align		4
.L_1649:
        /*0008*/ 	.byte	0x04, 0x17
        /*000a*/ 	.short	(.L_1651 - .L_1650)
.L_1650:
        /*000c*/ 	.word	0x00000000
        /*0010*/ 	.short	0x0002
        /*0012*/ 	.short	0x0008
        /*0014*/ 	.byte	0x00, 0xf0, 0x41, 0x00


	//----- nvinfo : EIATTR_KPARAM_INFO
	.align		4
.L_1651:
        /*0018*/ 	.byte	0x04, 0x17
        /*001a*/ 	.short	(.L_1653 - .L_1652)
.L_1652:
        /*001c*/ 	.word	0x00000000
        /*0020*/ 	.short	0x0001
        /*0022*/ 	.short	0x0004
        /*0024*/ 	.byte	0x00, 0xf0, 0x05, 0x00


	//----- nvinfo : EIATTR_KPARAM_INFO
	.align		4
.L_1653:
        /*0028*/ 	.byte	0x04, 0x17
        /*002a*/ 	.short	(.L_1655 - .L_1654)
.L_1654:
        /*002c*/ 	.word	0x00000000
        /*0030*/ 	.short	0x0000
        /*0032*/ 	.short	0x0000
        /*0034*/ 	.byte	0x00, 0xf0, 0x11, 0x00


	//----- nvinfo : EIATTR_SPARSE_MMA_MASK
	.align		4
.L_1655:
        /*0038*/ 	.byte	0x03, 0x50
        /*003a*/ 	.short	0x0000


	//----- nvinfo : EIATTR_MAXREG_COUNT
	.align		4
        /*003c*/ 	.byte	0x03, 0x1b
        /*003e*/ 	.short	0x00ff


	//----- nvinfo : EIATTR_MERCURY_ISA_VERSION
	.align		4
        /*0040*/ 	.byte	0x03, 0x5f
        /*0042*/ 	.short	0x0101


	//----- nvinfo : EIATTR_EXIT_INSTR_OFFSETS
	.align		4
        /*0044*/ 	.byte	0x04, 0x1c
        /*0046*/ 	.short	(.L_1657 - .L_1656)


	//   ....[0]....
.L_1656:
        /*0048*/ 	.word	0x00015580


	//   ....[1]....
        /*004c*/ 	.word	0x0002b860


	//   ....[2]....
        /*0050*/ 	.word	0x0002b8b0


	//----- nvinfo : EIATTR_MAX_THREADS
	.align		4
.L_1657:
        /*0054*/ 	.byte	0x04, 0x05
        /*0056*/ 	.short	(.L_1659 - .L_1658)
.L_1658:
        /*0058*/ 	.word	0x00000080
        /*005c*/ 	.word	0x00000001
        /*0060*/ 	.word	0x00000001


	//----- nvinfo : EIATTR_CRS_STACK_SIZE
	.align		4
.L_1659:
        /*0064*/ 	.byte	0x04, 0x1e
        /*0066*/ 	.short	(.L_1661 - .L_1660)
.L_1660:
        /*0068*/ 	.word	0x00000000


	//----- nvinfo : EIATTR_CBANK_PARAM_SIZE
	.align		4
.L_1661:
        /*006c*/ 	.byte	0x03, 0x19
        /*006e*/ 	.short	0x0018


	//----- nvinfo : EIATTR_PARAM_CBANK
	.align		4
        /*0070*/ 	.byte	0x04, 0x0a
        /*0072*/ 	.short	(.L_1663 - .L_1662)
	.align		4
.L_1662:
        /*0074*/ 	.word	index@(.nv.constant0._ZN2at6native29vectorized_elementwise_kernelILi2EZZZNS0_61_GLOBAL__N__132982cb_23_ActivationSiluKernel_cu_1520ed90_292411silu_kernelERNS_18TensorIteratorBaseEENKUlvE_clEvENKUlvE1_clEvEUlN3c107complexIdEEE_St5arrayIPcLm2EEEEviT0_T1_)
        /*0078*/ 	.short	0x0210
        /*007a*/ 	.short	0x0018


	//----- nvinfo : EIATTR_SW_WAR
	.align		4
.L_1663:
        /*007c*/ 	.byte	0x04, 0x36
        /*007e*/ 	.short	(.L_1665 - .L_1664)
.L_1664:
        /*0080*/ 	.word	0x00000008
.L_1665:


//--------------------- .nv.info._ZN2at6native29vectorized_elementwise_kernelILi4EZZZNS0_61_GLOBAL__N__132982cb_23_ActivationSiluKernel_cu_1520ed90_292411silu_kernelERNS_18TensorIteratorBaseEENKUlvE_clEvENKUlvE1_clEvEUlN3c107complexIdEEE_St5arrayIPcLm2EEEEviT0_T1_ --------------------------
	.section	.nv.info._ZN2at6native29vectorized_elementwise_kernelILi4EZZZNS0_61_GLOBAL__N__132982cb_23_ActivationSiluKernel_cu_1520ed90_292411silu_kernelERNS_18TensorIteratorBaseEENKUlvE_clEvENKUlvE1_clEvEUlN3c107complexIdEEE_St5arrayIPcLm2EEEEviT0_T1_,"",@"SHT_CUDA_INFO"
	.sectionflags	@""
	.align	4


	//----- nvinfo : EIATTR_CUDA_API_VERSION
	.align		4
        /*0000*/ 	.byte	0x04, 0x37
        /*0002*/ 	.short	(.L_1667 - .L_1666)
.L_1666:
        /*0004*/ 	.word	0x00000082


	//----- nvinfo : EIATTR_KPARAM_INFO
	.align		4
.L_1667:
        /*0008*/ 	.byte	0x04, 0x17
        /*000a*/ 	.short	(.L_1669 - .L_1668)
.L_1668:
        /*000c*/ 	.word	0x00000000
        /*0010*/ 	.short	0x0002
        /*0012*/ 	.short	0x0008
        /*0014*/ 	.byte	0x00, 0xf0, 0x41, 0x00


	//----- nvinfo : EIATTR_KPARAM_INFO
	.align		4
.L_1669:
        /*0018*/ 	.byte	0x04, 0x17
        /*001a*/ 	.short	(.L_1671 - .L_1670)
.L_1670:
        /*001c*/ 	.word	0x00000000
        /*0020*/ 	.short	0x0001
        /*0022*/ 	.short	0x0004
        /*0024*/ 	.byte	0x00, 0xf0, 0x05, 0x00


	//----- nvinfo : EIATTR_KPARAM_INFO
	.align		4
.L_1671:
        /*0028*/ 	.byte	0x04, 0x17
        /*002a*/ 	.short	(.L_1673 - .L_1672)
.L_1672:
        /*002c*/ 	.word	0x00000000
        /*0030*/ 	.short	0x0000
        /*0032*/ 	.short	0x0000
        /*0034*/ 	.byte	0x00, 0xf0, 0x11, 0x00


	//----- nvinfo : EIATTR_SPARSE_MMA_MASK
	.align		4
.L_1673:
        /*0038*/ 	.byte	0x03, 0x50
        /*003a*/ 	.short	0x0000


	//----- nvinfo : EIATTR_MAXREG_COUNT
	.align		4
        /*003c*/ 	.byte	0x03, 0x1b
        /*003e*/ 	.short	0x00ff


	//----- nvinfo : EIATTR_MERCURY_ISA_VERSION
	.align		4
        /*0040*/ 	.byte	0x03, 0x5f
        /*0042*/ 	.short	0x0101


	//----- nvinfo : EIATTR_EXIT_INSTR_OFFSETS
	.align		4
        /*0044*/ 	.byte	0x04, 0x1c
        /*0046*/ 	.short	(.L_1675 - .L_1674)


	//   ....[0]....
.L_1674:
        /*0048*/ 	.word	0x00015580


	//   ....[1]....
        /*004c*/ 	.word	0x0002b860


	//   ....[2]....
        /*0050*/ 	.word	0x0002b8b0


	//----- nvinfo : EIATTR_MAX_THREADS
	.align		4
.L_1675:
        /*0054*/ 	.byte	0x04, 0x05
        /*0056*/ 	.short	(.L_1677 - .L_1676)
.L_1676:
        /*0058*/ 	.word	0x00000080
        /*005c*/ 	.word	0x00000001
        /*0060*/ 	.word	0x00000001


	//----- nvinfo : EIATTR_CRS_STACK_SIZE
	.align		4
.L_1677:
        /*0064*/ 	.byte	0x04, 0x1e
        /*0066*/ 	.short	(.L_1679 - .L_1678)
.L_1678:
        /*0068*/ 	.word	0x00000000


	//----- nvinfo : EIATTR_CBANK_PARAM_SIZE
	.align		4
.L_1679:
        /*006c*/ 	.byte	0x03, 0x19
        /*006e*/ 	.short	0x0018


	//----- nvinfo : EIATTR_PARAM_CBANK
	.align		4
        /*0070*/ 	.byte	0x04, 0x0a
        /*0072*/ 	.short	(.L_1681 - .L_1680)
	.align		4
.L_1680:
        /*0074*/ 	.word	index@(.nv.constant0._ZN2at6native29vectorized_elementwise_kernelILi4EZZZNS0_61_GLOBAL__N__132982cb_23_ActivationSiluKernel_cu_1520ed90_292411silu_kernelERNS_18TensorIteratorBaseEENKUlvE_clEvENKUlvE1_clEvEUlN3c107complexIdEEE_St5arrayIPcLm2EEEEviT0_T1_)
        /*0078*/ 	.short	0x0210
        /*007a*/ 	.short	0x0018


	//----- nvinfo : EIATTR_SW_WAR
	.align		4
.L_1681:
        /*007c*/ 	.byte	0x04, 0x36
        /*007e*/ 	.short	(.L_1683 - .L_1682)
.L_1682:
        /*0080*/ 	.word	0x00000008
.L_1683:


//--------------------- .nv.info._ZN2at6native29vectorized_elementwise_kernelILi8EZZZNS0_61_GLOBAL__N__132982cb_23_ActivationSiluKernel_cu_1520ed90_292411silu_kernelERNS_18TensorIteratorBaseEENKUlvE_clEvENKUlvE1_clEvEUlN3c107complexIdEEE_St5arrayIPcLm2EEEEviT0_T1_ --------------------------
	.section	.nv.info._ZN2at6native29vectorized_elementwise_kernelILi8EZZZNS0_61_GLOBAL__N__132982cb_23_ActivationSiluKernel_cu_1520ed90_292411silu_kernelERNS_18TensorIteratorBaseEENKUlvE_clEvENKUlvE1_clEvEUlN3c107complexIdEEE_St5arrayIPcLm2EEEEviT0_T1_,"",@"SHT_CUDA_INFO"
	.sectionflags	@""
	.align	4


	//----- nvinfo : EIATTR_CUDA_API_VERSION
	.align		4
        /*0000*/ 	.byte	0x04, 0x37
        /*0002*/ 	.short	(.L_1685 - .L_1684)
.L_1684:
        /*0004*/ 	.word	0x00000082


	//----- nvinfo : EIATTR_KPARAM_INFO
	.align		4
.L_1685:
        /*0008*/ 	.byte	0x04, 0x17
        /*000a*/ 	.short	(.L_1687 - .L_1686)
.L_1686:
        /*000c*/ 	.word	0x00000000
        /*0010*/ 	.short	0x0002
        /*0012*/ 	.short	0x0008
        /*0014*/ 	.byte	0x00, 0xf0, 0x41, 0x00


	//----- nvinfo : EIATTR_KPARAM_INFO
	.align		4
.L_1687:
        /*0018*/ 	.byte	0x04, 0x17
        /*001a*/ 	.short	(.L_1689 - .L_1688)
.L_1688:
        /*001c*/ 	.word	0x00000000
        /*0020*/ 	.short	0x0001
        /*0022*/ 	.short	0x0004
        /*0024*/ 	.byte	0x00, 0xf0, 0x05, 0x00


	//----- nvinfo : EIATTR_KPARAM_INFO
	.align		4
.L_1689:
        /*0028*/ 	.byte	0x04, 0x17
        /*002a*/ 	.short	(.L_1691 - .L_1690)
.L_1690:
        /*002c*/ 	.word	0x00000000
        /*0030*/ 	.short	0x0000
        /*0032*/ 	.short	0x0000
        /*0034*/ 	.byte	0x00, 0xf0, 0x11, 0x00


	//----- nvinfo : EIATTR_SPARSE_MMA_MASK
	.align		4
.L_1691:
        /*0038*/ 	.byte	0x03, 0x50
        /*003a*/ 	.short	0x0000


	//----- nvinfo : EIATTR_MAXREG_COUNT
	.align		4
        /*003c*/ 	.byte	0x03, 0x1b
        /*003e*/ 	.short	0x00ff


	//----- nvinfo : EIATTR_MERCURY_ISA_VERSION
	.align		4
        /*0040*/ 	.byte	0x03, 0x5f
        /*0042*/ 	.short	0x0101


	//----- nvinfo : EIATTR_EXIT_INSTR_OFFSETS
	.align		4
        /*0044*/ 	.byte	0x04, 0x1c
        /*0046*/ 	.short	(.L_1693 - .L_1692)


	//   ....[0]....
.L_1692:
        /*0048*/ 	.word	0x00015580


	//   ....[1]....
        /*004c*/ 	.word	0x0002b860


	//   ....[2]....
        /*0050*/ 	.word	0x0002b8b0


	//----- nvinfo : EIATTR_MAX_THREADS
	.align		4
.L_1693:
        /*0054*/ 	.byte	0x04, 0x05
        /*0056*/ 	.short	(.L_1695 - .L_1694)
.L_1694:
        /*0058*/ 	.word	0x00000080
        /*005c*/ 	.word	0x00000001
        /*0060*/ 	.word	0x00000001


	//----- nvinfo : EIATTR_CRS_STACK_SIZE
	.align		4
.L_1695:
        /*0064*/ 	.byte	0x04, 0x1e
        /*0066*/ 	.short	(.L_1697 - .L_1696)
.L_1696:
        /*0068*/ 	.word	0x00000000


	//----- nvinfo : EIATTR_CBANK_PARAM_SIZE
	.align		4
.L_1697:
        /*006c*/ 	.byte	0x03, 0x19
        /*006e*/ 	.short	0x0018


	//----- nvinfo : EIATTR_PARAM_CBANK
	.align		4
        /*0070*/ 	.byte	0x04, 0x0a
        /*0072*/ 	.short	(.L_1699 - .L_1698)
	.align		4
.L_1698:
        /*0074*/ 	.word	index@(.nv.constant0._ZN2at6native29vectorized_elementwise_kernelILi8EZZZNS0_61_GLOBAL__N__132982cb_23_ActivationSiluKernel_cu_1520ed90_292411silu_kernelERNS_18TensorIteratorBaseEENKUlvE_clEvENKUlvE1_clEvEUlN3c107complexIdEEE_St5arrayIPcLm2EEEEviT0_T1_)
        /*0078*/ 	.short	0x0210
        /*007a*/ 	.short	0x0018


	//----- nvinfo : EIATTR_SW_WAR
	.align		4
.L_1699:
        /*007c*/ 	.byte	0x04, 0x36
        /*007e*/ 	.short	(.L_1701 - .L_1700)
.L_1700:
        /*0080*/ 	.word	0x00000008
.L_1701:


//--------------------- .nv.info._ZN2at6native18elementwise_kernelILi128ELi4EZNS0_15gpu_kernel_implIZZZNS0_61_GLOBAL__N__132982cb_23_ActivationSiluKernel_cu_1520ed90_292411silu_kernelERNS_18TensorIteratorBaseEENKUlvE_clEvENKUlvE0_clEvEUlfE_EEvS5_RKT_EUliE_EEviT1_ --------------------------
	.section	.nv.info._ZN2at6native18elementwise_kernelILi128ELi4EZNS0_15gpu_kernel_implIZZZNS0_61_GLOBAL__N__132982cb_23_ActivationSiluKernel_cu_1520ed90_292411silu_kernelERNS_18TensorIteratorBaseEENKUlvE_clEvENKUlvE0_clEvEUlfE_EEvS5_RKT_EUliE_EEviT1_,"",@"SHT_CUDA_INFO"
	.sectionflags	@""
	.align	4


	//----- nvinfo : EIATTR_CUDA_API_VERSION
	.align		4
        /*0000*/ 	.byte	0x04, 0x37
        /*0002*/ 	.short	(.L_1703 - .L_1702)
.L_1702:
        /*0004*/ 	.word	0x00000082


	//----- nvinfo : EIATTR_KPARAM_INFO
	.align		4
.L_1703:
        /*0008*/ 	.byte	0x04, 0x17
        /*000a*/ 	.short	(.L_1705 - .L_1704)
.L_1704:
        /*000c*/ 	.word	0x00000000
        /*0010*/ 	.short	0x0001
        /*0012*/ 	.short	0x0008
        /*0014*/ 	.byte	0x00, 0xf0, 0x61, 0x08


	//----- nvinfo : EIATTR_KPARAM_INFO
	.align		4
.L_1705:
        /*0018*/ 	.byte	0x04, 0x17
        /*001a*/ 	.short	(.L_1707 - .L_1706)
.L_1706:
        /*001c*/ 	.word	0x00000000
        /*0020*/ 	.short	0x0000
        /*0022*/ 	.short	0x0000
        /*0024*/ 	.byte	0x00, 0xf0, 0x11, 0x00


	//----- nvinfo : EIATTR_SPARSE_MMA_MASK
	.align		4
.L_1707:
        /*0028*/ 	.byte	0x03, 0x50
        /*002a*/ 	.short	0x0000


	//----- nvinfo : EIATTR_MAXREG_COUNT
	.align		4
        /*002c*/ 	.byte	0x03, 0x1b
        /*002e*/ 	.short	0x0080


	//----- nvinfo : EIATTR_EXTERNS
	.align		4
        /*0030*/ 	.byte	0x04, 0x0f
        /*0032*/ 	.short	(.L_1709 - .L_1708)


	//   ....[0]....
	.align		4
.L_1708:
        /*0034*/ 	.word	index@(__assertfail)


	//----- nvinfo : EIATTR_MERCURY_ISA_VERSION
	.align		4
.L_1709:
        /*0038*/ 	.byte	0x03, 0x5f
        /*003a*/ 	.short	0x0101


	//----- nvinfo : EIATTR_SYSCALL_OFFSETS
	.align		4
        /*003c*/ 	.byte	0x04, 0x46
        /*003e*/ 	.short	(.L_1711 - .L_1710)


	//   ....[0]....
.L_1710:
        /*0040*/ 	.word	0x00002150


	//   ....[1]....
        /*0044*/ 	.word	0x00002ff0


	//   ....[2]....
        /*0048*/ 	.word	0x00005180


	//   ....[3]....
        /*004c*/ 	.word	0x00006020


	//   ....[4]....
        /*0050*/ 	.word	0x000081a0


	//   ....[5]....
        /*0054*/ 	.word	0x00009040


	//   ....[6]....
        /*0058*/ 	.word	0x0000b1b0


	//   ....[7]....
        /*005c*/ 	.word	0x0000c050


	//----- nvinfo : EIATTR_EXIT_INSTR_OFFSETS
	.align		4
.L_1711:
        /*0060*/ 	.byte	0x04, 0x1c
        /*0062*/ 	.short	(.L_1713 - .L_1712)


	//   ....[0]....
.L_1712:
        /*0064*/ 	.word	0x000090f0


	//   ....[1]....
        /*0068*/ 	.word	0x0000b370


	//   ....[2]....
        /*006c*/ 	.word	0x0000b3b0


	//   ....[3]....
        /*0070*/ 	.word	0x0000b440


	//   ....[4]....
        /*0074*/ 	.word	0x0000b470


	//   ....[5]....
        /*0078*/ 	.word	0x0000b4a0


	//   ....[6]....
        /*007c*/ 	.word	0x0000b520


	//   ....[7]....
        /*0080*/ 	.word	0x0000b550


	//   ....[8]....
        /*0084*/ 	.word	0x0000b5e0


	//   ....[9]....
        /*0088*/ 	.word	0x0000b620


	//   ....[10]....
        /*008c*/ 	.word	0x0000b660


	//   ....[11]....
        /*0090*/ 	.word	0x0000b720


	//   ....[12]....
        /*0094*/ 	.word	0x0000b770


	//   ....[13]....
        /*0098*/ 	.word	0x0000b8f0


	//   ....[14]....
        /*009c*/ 	.word	0x0000ba40


	//   ....[15]....
        /*00a0*/ 	.word	0x0000ba70


	//   ....[16]....
        /*00a4*/ 	.word	0x0000bb20


	//   ....[17]....
        /*00a8*/ 	.word	0x0000bc90


	//   ....[18]....
        /*00ac*/ 	.word	0x0000be00


	//   ....[19]....
        /*00b0*/ 	.word	0x0000bf50


	//   ....[20]....
        /*00b4*/ 	.word	0x0000c060


	//   ....[21]....
        /*00b8*/ 	.word	0x0000c090


	//   ....[22]....
        /*00bc*/ 	.word	0x0000c0c0


	//----- nvinfo : EIATTR_MAX_THREADS
	.align		4
.L_1713:
        /*00c0*/ 	.byte	0x04, 0x05
        /*00c2*/ 	.short	(.L_1715 - .L_1714)
.L_1714:
        /*00c4*/ 	.word	0x00000080
        /*00c8*/ 	.word	0x00000001
        /*00cc*/ 	.word	0x00000001


	//----- nvinfo : EIATTR_CRS_STACK_SIZE
	.align		4
.L_1715:
        /*00d0*/ 	.byte	0x04, 0x1e
        /*00d2*/ 	.short	(.L_1717 - .L_1716)
.L_1716:
        /*00d4*/ 	.word	0x00000000


	//----- nvinfo : EIATTR_CBANK_PARAM_SIZE
	.align		4
.L_1717:
        /*00d8*/ 	.byte	0x03, 0x19
        /*00da*/ 	.short	0x0220


	//----- nvinfo : EIATTR_PARAM_CBANK
	.align		4
        /*00dc*/ 	.byte	0x04, 0x0a
        /*00de*/ 	.short	(.L_1719 - .L_1718)
	.align		4
.L_1718:
        /*00e0*/ 	.word	index@(.nv.constant0._ZN2at6native18elementwise_kernelILi128ELi4EZNS0_15gpu_kernel_implIZZZNS0_61_GLOBAL__N__132982cb_23_ActivationSiluKernel_cu_1520ed90_292411silu_kernelERNS_18TensorIteratorBaseEENKUlvE_clEvENKUlvE0_clEvEUlfE_EEvS5_RKT_EUliE_EEviT1_)
        /*00e4*/ 	.short	0x0210
        /*00e6*/ 	.short	0x0220


	//----- nvinfo : EIATTR_SW_WAR
	.align		4
.L_1719:
        /*00e8*/ 	.byte	0x04, 0x36
        /*00ea*/ 	.short	(.L_1721 - .L_1720)
.L_1720:
        /*00ec*/ 	.word	0x00000008
.L_1721:


//--------------------- .nv.info._ZN2at6native27unrolled_elementwise_kernelIZZZNS0_61_GLOBAL__N__132982cb_23_ActivationSiluKernel_cu_1520ed90_292411silu_kernelERNS_18TensorIteratorBaseEENKUlvE_clEvENKUlvE0_clEvEUlfE_St5arrayIPcLm2EELi4E23TrivialOffsetCalculatorILi1EjESC_NS0_6memory12LoadWithCastILi1EEENSD_13StoreWithCastILi1EEEEEviT_T0_T2_T3_T4_T5_ --------------------------
	.section	.nv.info._ZN2at6native27unrolled_elementwise_kernelIZZZNS0_61_GLOBAL__N__132982cb_23_ActivationSiluKernel_cu_1520ed90_292411silu_kernelERNS_18TensorIteratorBaseEENKUlvE_clEvENKUlvE0_clEvEUlfE_St5arrayIPcLm2EELi4E23TrivialOffsetCalculatorILi1EjESC_NS0_6memory12LoadWithCastILi1EEENSD_13StoreWithCastILi1EEEEEviT_T0_T2_T3_T4_T5_,"",@"SHT_CUDA_INFO"
	.sectionflags	@""
	.align	4


	//----- nvinfo : EIATTR_CUDA_API_VERSION
	.align		4
        /*0000*/ 	.byte	0x04, 0x37
        /*0002*/ 	.short	(.L_1723 - .L_1722)
.L_1722:
        /*0004*/ 	.word	0x00000082


	//----- nvinfo : EIATTR_KPARAM_INFO
	.align		4
.L_1723:
        /*0008*/ 	.byte	0x04, 0x17
        /*000a*/ 	.short	(.L_1725 - .L_1724)
.L_1724:
        /*000c*/ 	.word	0x00000000
        /*0010*/ 	.short	0x0006
        /*0012*/ 	.short	0x0024
        /*0014*/ 	.byte	0x00, 0xf0, 0x21, 0x00


	//----- nvinfo : EIATTR_KPARAM_INFO
	.align		4
.L_1725:
        /*0018*/ 	.byte	0x04, 0x17
        /*001a*/ 	.short	(.L_1727 - .L_1726)
.L_1726:
        /*001c*/ 	.word	0x00000000
        /*0020*/ 	.short	0x0005
        /*0022*/ 	.short	0x001c
        /*0024*/ 	.byte	0x00, 0xf0, 0x21, 0x00


	//----- nvinfo : EIATTR_KPARAM_INFO
	.align		4
.L_1727:
        /*0028*/ 	.byte	0x04, 0x17
        /*002a*/ 	.short	(.L_1729 - .L_1728)
.L_1728:
        /*002c*/ 	.word	0x00000000
        /*0030*/ 	.short	0x0004
        /*0032*/ 	.short	0x0019
        /*0034*/ 	.byte	0x00, 0xf0, 0x05, 0x00


	//----- nvinfo : EIATTR_KPARAM_INFO
	.align		4
.L_1729:
        /*0038*/ 	.byte	0x04, 0x17
        /*003a*/ 	.short	(.L_1731 - .L_1730)
.L_1730:
        /*003c*/ 	.word	0x00000000
        /*0040*/ 	.short	0x0003
        /*0042*/ 	.short	0x0018
        /*0044*/ 	.byte	0x00, 0xf0, 0x05, 0x00


	//----- nvinfo : EIATTR_KPARAM_INFO
	.align		4
.L_1731:
        /*0048*/ 	.byte	0x04, 0x17
        /*004a*/ 	.short	(.L_1733 - .L_1732)
.L_1732:
        /*004c*/ 	.word	0x00000000
        /*0050*/ 	.short	0x0002
        /*0052*/ 	.short	0x0008
        /*0054*/ 	.byte	0x00, 0xf0, 0x41, 0x00


	//----- nvinfo : EIATTR_KPARAM_INFO
	.align		4
.L_1733:
        /*0058*/ 	.byte	0x04, 0x17
        /*005a*/ 	.short	(.L_1735 - .L_1734)
.L_1734:
        /*005c*/ 	.word	0x00000000
        /*0060*/ 	.short	0x0001
        /*0062*/ 	.short	0x0004
        /*0064*/ 	.byte	0x00, 0xf0, 0x05, 0x00


	//----- nvinfo : EIATTR_KPARAM_INFO
	.align		4
.L_1735:
        /*0068*/ 	.byte	0x04, 0x17
        /*006a*/ 	.short	(.L_1737 - .L_1736)
.L_1736:
        /*006c*/ 	.word	0x00000000
        /*0070*/ 	.short	0x0000
        /*0072*/ 	.short	0x0000
        /*0074*/ 	.byte	0x00, 0xf0, 0x11, 0x00


	//----- nvinfo : EIATTR_SPARSE_MMA_MASK
	.align		4
.L_1737:
        /*0078*/ 	.byte	0x03, 0x50
        /*007a*/ 	.short	0x0000


	//----- nvinfo : EIATTR_MAXREG_COUNT
	.align		4
        /*007c*/ 	.byte	0x03, 0x1b
        /*007e*/ 	.short	0x00ff


	//----- nvinfo : EIATTR_EXTERNS
	.align		4
        /*0080*/ 	.byte	0x04, 0x0f
        /*0082*/ 	.short	(.L_1739 - .L_1738)


	//   ....[0]....
	.align		4
.L_1738:
        /*0084*/ 	.word	index@(__assertfail)


	//----- nvinfo : EIATTR_MERCURY_ISA_VERSION
	.align		4
.L_1739:
        /*0088*/ 	.byte	0x03, 0x5f
        /*008a*/ 	.short	0x0101


	//----- nvinfo : EIATTR_SYSCALL_OFFSETS
	.align		4
        /*008c*/ 	.byte	0x04, 0x46
        /*008e*/ 	.short	(.L_1741 - .L_1740)


	//   ....[0]....
.L_1740:
        /*0090*/ 	.word	0x00000e80


	//   ....[1]....
        /*0094*/ 	.word	0x00001d30


	//   ....[2]....
        /*0098*/ 	.word	0x00002bf0


	//   ....[3]....
        /*009c*/ 	.word	0x00003a50


	//   ....[4]....
        /*00a0*/ 	.word	0x00004c00


	//   ....[5]....
        /*00a4*/ 	.word	0x00005b00


	//   ....[6]....
        /*00a8*/ 	.word	0x000069c0


	//   ....[7]....
        /*00ac*/ 	.word	0x00007880


	//----- nvinfo : EIATTR_EXIT_INSTR_OFFSETS
	.align		4
.L_1741:
        /*00b0*/ 	.byte	0x04, 0x1c
        /*00b2*/ 	.short	(.L_1743 - .L_1742)


	//   ....[0]....
.L_1742:
        /*00b4*/ 	.word	0x00006a60


	//   ....[1]....
        /*00b8*/ 	.word	0x00006ba0


	//   ....[2]....
        /*00bc*/ 	.word	0x00006be0


	//   ....[3]....
        /*00c0*/ 	.word	0x00006c70


	//   ....[4]....
        /*00c4*/ 	.word	0x00006ca0


	//   ....[5]....
        /*00c8*/ 	.word	0x00006cd0


	//   ....[6]....
        /*00cc*/ 	.word	0x00006d50


	//   ....[7]....
        /*00d0*/ 	.word	0x00006d80


	//   ....[8]....
        /*00d4*/ 	.word	0x00006e10


	//   ....[9]....
        /*00d8*/ 	.word	0x00006e50


	//   ....[10]....
        /*00dc*/ 	.word	0x00006e90


	//   ....[11]....
        /*00e0*/ 	.word	0x00006f50


	//   ....[12]....
        /*00e4*/ 	.word	0x00006fa0


	//   ....[13]....
        /*00e8*/ 	.word	0x00007120


	//   ....[14]....
        /*00ec*/ 	.word	0x00007270


	//   ....[15]....
        /*00f0*/ 	.word	0x000072a0


	//   ....[16]....
        /*00f4*/ 	.word	0x00007350


	//   ....[17]....
        /*00f8*/ 	.word	0x000074c0


	//   ....[18]....
        /*00fc*/ 	.word	0x00007630


	//   ....[19]....
        /*0100*/ 	.word	0x00007780


	//   ....[20]....
        /*0104*/ 	.word	0x00007890


	//   ....[21]....
        /*0108*/ 	.word	0x000078c0


	//   ....[22]....
        /*010c*/ 	.word	0x000078f0


	//----- nvinfo : EIATTR_MAX_THREADS
	.align		4
.L_1743:
        /*0110*/ 	.byte	0x04, 0x05
        /*0112*/ 	.short	(.L_1745 - .L_1744)
.L_1744:
        /*0114*/ 	.word	0x00000080
        /*0118*/ 	.word	0x00000001
        /*011c*/ 	.word	0x00000001


	//----- nvinfo : EIATTR_CRS_STACK_SIZE
	.align		4
.L_1745:
        /*0120*/ 	.byte	0x04, 0x1e
        /*0122*/ 	.short	(.L_1747 - .L_1746)
.L_1746:
        /*0124*/ 	.word	0x00000000


	//----- nvinfo : EIATTR_CBANK_PARAM_SIZE
	.align		4
.L_1747:
        /*0128*/ 	.byte	0x03, 0x19
        /*012a*/ 	.short	0x002c


	//----- nvinfo : EIATTR_PARAM_CBANK
	.align		4
        /*012c*/ 	.byte	0x04, 0x0a
        /*012e*/ 	.short	(.L_1749 - .L_1748)
	.align		4
.L_1748:
        /*0130*/ 	.word	index@(.nv.constant0._ZN2at6native27unrolled_elementwise_kernelIZZZNS0_61_GLOBAL__N__132982cb_23_ActivationSiluKernel_cu_1520ed90_292411silu_kernelERNS_18TensorIteratorBaseEENKUlvE_clEvENKUlvE0_clEvEUlfE_St5arrayIPcLm2EELi4E23TrivialOffsetCalculatorILi1EjESC_NS0_6memory12LoadWithCastILi1EEENSD_13StoreWithCastILi1EEEEEviT_T0_T2_T3_T4_T5_)
        /*0134*/ 	.short	0x0210
        /*0136*/ 	.short	0x002c


	//----- nvinfo : EIATTR_SW_WAR
	.align		4
.L_1749:
        /*0138*/ 	.byte	0x04, 0x36
        /*013a*/ 	.short	(.L_1751 - .L_1750)
.L_1750:
        /*013c*/ 	.word	0x00000008
.L_1751:


//--------------------- .nv.info._ZN2at6native18elementwise_kernelILi128ELi2EZNS0_22gpu_kernel_impl_nocastIZZZNS0_61_GLOBAL__N__132982cb_23_ActivationSiluKernel_cu_1520ed90_292411silu_kernelERNS_18TensorIteratorBaseEENKUlvE_clEvENKUlvE0_clEvEUlfE_EEvS5_RKT_EUliE_EEviT1_ --------------------------
	.section	.nv.info._ZN2at6native18elementwise_kernelILi128ELi2EZNS0_22gpu_kernel_impl_nocastIZZZNS0_61_GLOBAL__N__132982cb_23_ActivationSiluKernel_cu_1520ed90_292411silu_kernelERNS_18TensorIteratorBaseEENKUlvE_clEvENKUlvE0_clEvEUlfE_EEvS5_RKT_EUliE_EEviT1_,"",@"SHT_CUDA_INFO"
	.sectionflags	@""
	.align	4


	//----- nvinfo : EIATTR_CUDA_API_VERSION
	.align		4
        /*0000*/ 	.byte	0x04, 0x37
        /*0002*/ 	.short	(.L_1753 - .L_1752)
.L_1752:
        /*0004*/ 	.word	0x00000082


	//----- nvinfo : EIATTR_KPARAM_INFO
	.align		4
.L_1753:
        /*0008*/ 	.byte	0x04, 0x17
        /*000a*/ 	.short	(.L_1755 - .L_1754)
.L_1754:
        /*000c*/ 	.word	0x00000000
        /*0010*/ 	.short	0x0001
        /*0012*/ 	.short	0x0008
        /*0014*/ 	.byte	0x00, 0xf0, 0x61, 0x08


	//----- nvinfo : EIATTR_KPARAM_INFO
	.align		4
.L_1755:
        /*0018*/ 	.byte	0x04, 0x17
        /*001a*/ 	.short	(.L_1757 - .L_1756)
.L_1756:
        /*001c*/ 	.word	0x00000000
        /*0020*/ 	.short	0x0000
        /*0022*/ 	.short	0x0000
        /*0024*/ 	.byte	0x00, 0xf0, 0x11, 0x00


	//----- nvinfo : EIATTR_SPARSE_MMA_MASK
	.align		4
.L_1757:
        /*0028*/ 	.byte	0x03, 0x50
        /*002a*/ 	.short	0x0000


	//----- nvinfo : EIATTR_MAXREG_COUNT
	.align		4
        /*002c*/ 	.byte	0x03, 0x1b
        /*002e*/ 	.short	0x0080


	//----- nvinfo : EIATTR_MERCURY_ISA_VERSION
	.align		4
        /*0030*/ 	.byte	0x03, 0x5f
        /*0032*/ 	.short	0x0101


	//----- nvinfo : EIATTR_EXIT_INSTR_OFFSETS
	.align		4
        /*0034*/ 	.byte	0x04, 0x1c
        /*0036*/ 	.short	(.L_1759 - .L_1758)


	//   ....[0]....
.L_1758:
        /*0038*/ 	.word	0x00001480


	//   ....[1]....
        /*003c*/ 	.word	0x00002850


	//----- nvinfo : EIATTR_MAX_THREADS
	.align		4
.L_1759:
        /*0040*/ 	.byte	0x04, 0x05
        /*0042*/ 	.short	(.L_1761 - .L_1760)
.L_1760:
        /*0044*/ 	.word	0x00000080
        /*0048*/ 	.word	0x00000001
        /*004c*/ 	.word	0x00000001


	//----- nvinfo : EIATTR_CRS_STACK_SIZE
	.align		4
.L_1761:
        /*0050*/ 	.byte	0x04, 0x1e
        /*0052*/ 	.short	(.L_1763 - .L_1762)
.L_1762:
        /*0054*/ 	.word	0x00000000


	//----- nvinfo : EIATTR_CBANK_PARAM_SIZE
	.align		4
.L_1763:
        /*0058*/ 	.byte	0x03, 0x19
        /*005a*/ 	.short	0x0220


	//----- nvinfo : EIATTR_PARAM_CBANK
	.align		4
        /*005c*/ 	.byte	0x04, 0x0a
        /*005e*/ 	.short	(.L_1765 - .L_1764)
	.align		4
.L_1764:
        /*0060*/ 	.word	index@(.nv.constant0._ZN2at6native18elementwise_kernelILi128ELi2EZNS0_22gpu_kernel_impl_nocastIZZZNS0_61_GLOBAL__N__132982cb_23_ActivationSiluKernel_cu_1520ed90_292411silu_kernelERNS_18TensorIteratorBaseEENKUlvE_clEvENKUlvE0_clEvEUlfE_EEvS5_RKT_EUliE_EEviT1_)
        /*0064*/ 	.short	0x0210
        /*0066*/ 	.short	0x0220


	//----- nvinfo : EIATTR_SW_WAR
	.align		4
.L_1765:
        /*0068*/ 	.byte	0x04, 0x36
        /*006a*/ 	.short	(.L_1767 - .L_1766)
.L_1766:
        /*006c*/ 	.word	0x00000008
.L_1767:


//--------------------- .nv.info._ZN2at6native27unrolled_elementwise_kernelIZZZNS0_61_GLOBAL__N__132982cb_23_ActivationSiluKernel_cu_1520ed90_292411silu_kernelERNS_18TensorIteratorBaseEENKUlvE_clEvENKUlvE0_clEvEUlfE_St5arrayIPcLm2EELi4E23TrivialOffsetCalculatorILi1EjESC_NS0_6memory15LoadWithoutCastENSD_16StoreWithoutCastEEEviT_T0_T2_T3_T4_T5_ --------------------------
	.section	.nv.info._ZN2at6native27unrolled_elementwise_kernelIZZZNS0_61_GLOBAL__N__132982cb_23_ActivationSiluKernel_cu_1520ed90_292411silu_kernelERNS_18TensorIteratorBaseEENKUlvE_clEvENKUlvE0_clEvEUlfE_St5arrayIPcLm2EELi4E23TrivialOffsetCalculatorILi1EjESC_NS0_6memory15LoadWithoutCastENSD_16StoreWithoutCastEEEviT_T0_T2_T3_T4_T5_,"",@"SHT_CUDA_INFO"
	.sectionflags	@""
	.align	4


	//----- nvinfo : EIATTR_CUDA_API_VERSION
	.align		4
        /*0000*/ 	.byte	0x04, 0x37
        /*0002*/ 	.short	(.L_1769 - .L_1768)
.L_1768:
        /*0004*/ 	.word	0x00000082


	//----- nvinfo : EIATTR_KPARAM_INFO
	.align		4
.L_1769:
        /*0008*/ 	.byte	0x04, 0x17
        /*000a*/ 	.short	(.L_1771 - .L_1770)
.L_1770:
        /*000c*/ 	.word	0x00000000
        /*0010*/ 	.short	0x0006
        /*0012*/ 	.short	0x001b
        /*0014*/ 	.byte	0x00, 0xf0, 0x05, 0x00


	//----- nvinfo : EIATTR_KPARAM_INFO
	.align		4
.L_1771:
        /*0018*/ 	.byte	0x04, 0x17
        /*001a*/ 	.short	(.L_1773 - .L_1772)
.L_1772:
        /*001c*/ 	.word	0x00000000
        /*0020*/ 	.short	0x0005
        /*0022*/ 	.short	0x001a
        /*0024*/ 	.byte	0x00, 0xf0, 0x05, 0x00


	//----- nvinfo : EIATTR_KPARAM_INFO
	.align		4
.L_1773:
        /*0028*/ 	.byte	0x04, 0x17
        /*002a*/ 	.short	(.L_1775 - .L_1774)
.L_1774:
        /*002c*/ 	.word	0x00000000
        /*0030*/ 	.short	0x0004
        /*0032*/ 	.short	0x0019
        /*0034*/ 	.byte	0x00, 0xf0, 0x05, 0x00


	//----- nvinfo : EIATTR_KPARAM_INFO
	.align		4
.L_1775:
        /*0038*/ 	.byte	0x04, 0x17
        /*003a*/ 	.short	(.L_1777 - .L_1776)
.L_1776:
        /*003c*/ 	.word	0x00000000
        /*0040*/ 	.short	0x0003
        /*0042*/ 	.short	0x0018
        /*0044*/ 	.byte	0x00, 0xf0, 0x05, 0x00


	//----- nvinfo : EIATTR_KPARAM_INFO
	.align		4
.L_1777:
        /*0048*/ 	.byte	0x04, 0x17
        /*004a*/ 	.short	(.L_1779 - .L_1778)
.L_1778:
        /*004c*/ 	.word	0x00000000
        /*0050*/ 	.short	0x0002
        /*0052*/ 	.short	0x0008
        /*0054*/ 	.byte	0x00, 0xf0, 0x41, 0x00


	//----- nvinfo : EIATTR_KPARAM_INFO
	.align		4
.L_1779:
        /*0058*/ 	.byte	0x04, 0x17
        /*005a*/ 	.short	(.L_1781 - .L_1780)
.L_1780:
        /*005c*/ 	.word	0x00000000
        /*0060*/ 	.short	0x0001
        /*0062*/ 	.short	0x0004
        /*0064*/ 	.byte	0x00, 0xf0, 0x05, 0x00


	//----- nvinfo : EIATTR_KPARAM_INFO
	.align		4
.L_1781:
        /*0068*/ 	.byte	0x04, 0x17
        /*006a*/ 	.short	(.L_1783 - .L_1782)
.L_1782:
        /*006c*/ 	.word	0x00000000
        /*0070*/ 	.short	0x0000
        /*0072*/ 	.short	0x0000
        /*0074*/ 	.byte	0x00, 0xf0, 0x11, 0x00


	//----- nvinfo : EIATTR_SPARSE_MMA_MASK
	.align		4
.L_1783:
        /*0078*/ 	.byte	0x03, 0x50
        /*007a*/ 	.short	0x0000


	//----- nvinfo : EIATTR_MAXREG_COUNT
	.align		4
        /*007c*/ 	.byte	0x03, 0x1b
        /*007e*/ 	.short	0x00ff


	//----- nvinfo : EIATTR_MERCURY_ISA_VERSION
	.align		4
        /*0080*/ 	.byte	0x03, 0x5f
        /*0082*/ 	.short	0x0101


	//----- nvinfo : EIATTR_EXIT_INSTR_OFFSETS
	.align		4
        /*0084*/ 	.byte	0x04, 0x1c
        /*0086*/ 	.short	(.L_1785 - .L_1784)


	//   ....[0]....
.L_1784:
        /*0088*/ 	.word	0x000004d0


	//   ....[1]....
        /*008c*/ 	.word	0x00000550


	//----- nvinfo : EIATTR_MAX_THREADS
	.align		4
.L_1785:
        /*0090*/ 	.byte	0x04, 0x05
        /*0092*/ 	.short	(.L_1787 - .L_1786)
.L_1786:
        /*0094*/ 	.word	0x00000080
        /*0098*/ 	.word	0x00000001
        /*009c*/ 	.word	0x00000001


	//----- nvinfo : EIATTR_CRS_STACK_SIZE
	.align		4
.L_1787:
        /*00a0*/ 	.byte	0x04, 0x1e
        /*00a2*/ 	.short	(.L_1789 - .L_1788)
.L_1788:
        /*00a4*/ 	.word	0x00000000


	//----- nvinfo : EIATTR_CBANK_PARAM_SIZE
	.align		4
.L_1789:
        /*00a8*/ 	.byte	0x03, 0x19
        /*00aa*/ 	.short	0x001c


	//----- nvinfo : EIATTR_PARAM_CBANK
	.align		4
        /*00ac*/ 	.byte	0x04, 0x0a
        /*00ae*/ 	.short	(.L_1791 - .L_1790)
	.align		4
.L_1790:
        /*00b0*/ 	.word	index@(.nv.constant0._ZN2at6native27unrolled_elementwise_kernelIZZZNS0_61_GLOBAL__N__132982cb_23_ActivationSiluKernel_cu_1520ed90_292411silu_kernelERNS_18TensorIteratorBaseEENKUlvE_clEvENKUlvE0_clEvEUlfE_St5arrayIPcLm2EELi4E23TrivialOffsetCalculatorILi1EjESC_NS0_6memory15LoadWithoutCastENSD_16StoreWithoutCastEEEviT_T0_T2_T3_T4_T5_)
        /*00b4*/ 	.short	0x0210
        /*00b6*/ 	.short	0x001c


	//----- nvinfo : EIATTR_SW_WAR
	.align		4
.L_1791:
        /*00b8*/ 	.byte	0x04, 0x36
        /*00ba*/ 	.short	(.L_1793 - .L_1792)
.L_1792:
        /*00bc*/ 	.word	0x00000008
.L_1793:


//--------------------- .nv.info._ZN2at6native29vectorized_elementwise_kernelILi2EZZZNS0_61_GLOBAL__N__132982cb_23_ActivationSiluKernel_cu_1520ed90_292411silu_kernelERNS_18TensorIteratorBaseEENKUlvE_clEvENKUlvE0_clEvEUlfE_St5arrayIPcLm2EEEEviT0_T1_ --------------------------
	.section	.nv.info._ZN2at6native29vectorized_elementwise_kernelILi2EZZZNS0_61_GLOBAL__N__132982cb_23_ActivationSiluKernel_cu_1520ed90_292411silu_kernelERNS_18TensorIteratorBaseEENKUlvE_clEvENKUlvE0_clEvEUlfE_St5arrayIPcLm2EEEEviT0_T1_,"",@"SHT_CUDA_INFO"
	.sectionflags	@""
	.align	4


	//----- nvinfo : EIATTR_CUDA_API_VERSION
	.align		4
        /*0000*/ 	.byte	0x04, 0x37
        /*0002*/ 	.short	(.L_1795 - .L_1794)
.L_1794:
        /*0004*/ 	.word	0x00000082


	//----- nvinfo : EIATTR_KPARAM_INFO
	.align		4
.L_1795:
        /*0008*/ 	.byte	0x04, 0x17
        /*000a*/ 	.short	(.L_1797 - .L_1796)
.L_1796:
        /*000c*/ 	.word	0x00000000
        /*0010*/ 	.short	0x0002
        /*0012*/ 	.short	0x0008
        /*0014*/ 	.byte	0x00, 0xf0, 0x41, 0x00


	//----- nvinfo : EIATTR_KPARAM_INFO
	.align		4
.L_1797:
        /*0018*/ 	.byte	0x04, 0x17
        /*001a*/ 	.short	(.L_1799 - .L_1798)
.L_1798:
        /*001c*/ 	.word	0x00000000
        /*0020*/ 	.short	0x0001
        /*0022*/ 	.short	0x0004
        /*0024*/ 	.byte	0x00, 0xf0, 0x05, 0x00


	//----- nvinfo : EIATTR_KPARAM_INFO
	.align		4
.L_1799:
        /*0028*/ 	.byte	0x04, 0x17
        /*002a*/ 	.short	(.L_1801 - .L_1800)
.L_1800:
        /*002c*/ 	.word	0x00000000
        /*0030*/ 	.short	0x0000
        /*0032*/ 	.short	0x0000
        /*0034*/ 	.byte	0x00, 0xf0, 0x11, 0x00


	//----- nvinfo : EIATTR_SPARSE_MMA_MASK
	.align		4
.L_1801:
        /*0038*/ 	.byte	0x03, 0x50
        /*003a*/ 	.short	0x0000


	//----- nvinfo : EIATTR_MAXREG_COUNT
	.align		4
        /*003c*/ 	.byte	0x03, 0x1b
        /*003e*/ 	.short	0x00ff


	//----- nvinfo : EIATTR_MERCURY_ISA_VERSION
	.align		4
        /*0040*/ 	.byte	0x03, 0x5f
        /*0042*/ 	.short	0x0101


	//----- nvinfo : EIATTR_EXIT_INSTR_OFFSETS
	.align		4
        /*0044*/ 	.byte	0x04, 0x1c
        /*0046*/ 	.short	(.L_1803 - .L_1802)


	//   ....[0]....
.L_1802:
        /*0048*/ 	.word	0x000003f0


	//   ....[1]....
        /*004c*/ 	.word	0x00000e40


	//   ....[2]....
        /*0050*/ 	.word	0x00000e90


	//----- nvinfo : EIATTR_MAX_THREADS
	.align		4
.L_1803:
        /*0054*/ 	.byte	0x04, 0x05
        /*0056*/ 	.short	(.L_1805 - .L_1804)
.L_1804:
        /*0058*/ 	.word	0x00000080
        /*005c*/ 	.word	0x00000001
        /*0060*/ 	.word	0x00000001


	//----- nvinfo : EIATTR_CRS_STACK_SIZE
	.align		4
.L_1805:
        /*0064*/ 	.byte	0x04, 0x1e
        /*0066*/ 	.short	(.L_1807 - .L_1806)
.L_1806:
        /*0068*/ 	.word	0x00000000


	//----- nvinfo : EIATTR_CBANK_PARAM_SIZE
	.align		4
.L_1807:
        /*006c*/ 	.byte	0x03, 0x19
        /*006e*/ 	.short	0x0018


	//----- nvinfo : EIATTR_PARAM_CBANK
	.align		4
        /*0070*/ 	.byte	0x04, 0x0a
        /*0072*/ 	.short	(.L_1809 - .L_1808)
	.align		4
.L_1808:
        /*0074*/ 	.word	index@(.nv.constant0._ZN2at6native29vectorized_elementwise_kernelILi2EZZZNS0_61_GLOBAL__N__132982cb_23_ActivationSiluKernel_cu_1520ed90_292411silu_kernelERNS_18TensorIteratorBaseEENKUlvE_clEvENKUlvE0_clEvEUlfE_St5arrayIPcLm2EEEEviT0_T1_)
        /*0078*/ 	.short	0x0210
        /*007a*/ 	.short	0x0018


	//----- nvinfo : EIATTR_SW_WAR
	.align		4
.L_1809:
        /*007c*/ 	.byte	0x04, 0x36
        /*007e*/ 	.short	(.L_1811 - .L_1810)
.L_1810:
        /*0080*/ 	.word	0x00000008
.L_1811:


//--------------------- .nv.info._ZN2at6native29vectorized_elementwise_kernelILi4EZZZNS0_61_GLOBAL__N__132982cb_23_ActivationSiluKernel_cu_1520ed90_292411silu_kernelERNS_18TensorIteratorBaseEENKUlvE_clEvENKUlvE0_clEvEUlfE_St5arrayIPcLm2EEEEviT0_T1_ --------------------------
	.section	.nv.info._ZN2at6native29vectorized_elementwise_kernelILi4EZZZNS0_61_GLOBAL__N__132982cb_23_ActivationSiluKernel_cu_1520ed90_292411silu_kernelERNS_18TensorIteratorBaseEENKUlvE_clEvENKUlvE0_clEvEUlfE_St5arrayIPcLm2EEEEviT0_T1_,"",@"SHT_CUDA_INFO"
	.sectionflags	@""
	.align	4


	//----- nvinfo : EIATTR_CUDA_API_VERSION
	.align		4
        /*0000*/ 	.byte	0x04, 0x37
        /*0002*/ 	.short	(.L_1813 - .L_1812)
.L_1812:
        /*0004*/ 	.word	0x00000082


	//----- nvinfo : EIATTR_KPARAM_INFO
	.align		4
.L_1813:
        /*0008*/ 	.byte	0x04, 0x17
        /*000a*/ 	.short	(.L_1815 - .L_1814)
.L_1814:
        /*000c*/ 	.word	0x00000000
        /*0010*/ 	.short	0x0002
        /*0012*/ 	.short	0x0008
        /*0014*/ 	.byte	0x00, 0xf0, 0x41, 0x00


	//----- nvinfo : EIATTR_KPARAM_INFO
	.align		4
.L_1815:
        /*0018*/ 	.byte	0x04, 0x17
        /*001a*/ 	.short	(.L_1817 - .L_1816)
.L_1816:
        /*001c*/ 	.word	0x00000000
        /*0020*/ 	.short	0x0001
        /*0022*/ 	.short	0x0004
        /*0024*/ 	.byte	0x00, 0xf0, 0x05, 0x00


	//----- nvinfo : EIATTR_KPARAM_INFO
	.align		4
.L_1817:
        /*0028*/ 	.byte	0x04, 0x17
        /*002a*/ 	.short	(.L_1819 - .L_1818)
.L_1818:
        /*002c*/ 	.word	0x00000000
        /*0030*/ 	.short	0x0000
        /*0032*/ 	.short	0x0000
        /*0034*/ 	.byte	0x00, 0xf0, 0x11, 0x00


	//----- nvinfo : EIATTR_SPARSE_MMA_MASK
	.align		4
.L_1819:
        /*0038*/ 	.byte	0x03, 0x50
        /*003a*/ 	.short	0x0000


	//----- nvinfo : EIATTR_MAXREG_COUNT
	.align		4
        /*003c*/ 	.byte	0x03, 0x1b
        /*003e*/ 	.short	0x00ff


	//----- nvinfo : EIATTR_MERCURY_ISA_VERSION
	.align		4
        /*0040*/ 	.byte	0x03, 0x5f
        /*0042*/ 	.short	0x0101


	//----- nvinfo : EIATTR_EXIT_INSTR_OFFSETS
	.align		4
        /*0044*/ 	.byte	0x04, 0x1c
        /*0046*/ 	.short	(.L_1821 - .L_1820)


	//   ....[0]....
.L_1820:
        /*0048*/ 	.word	0x000003b0


	//   ....[1]....
        /*004c*/ 	.word	0x00000e00


	//   ....[2]....
        /*0050*/ 	.word	0x00000e50


	//----- nvinfo : EIATTR_MAX_THREADS
	.align		4
.L_1821:
        /*0054*/ 	.byte	0x04, 0x05
        /*0056*/ 	.short	(.L_1823 - .L_1822)
.L_1822:
        /*0058*/ 	.word	0x00000080
        /*005c*/ 	.word	0x00000001
        /*0060*/ 	.word	0x00000001


	//----- nvinfo : EIATTR_CRS_STACK_SIZE
	.align		4
.L_1823:
        /*0064*/ 	.byte	0x04, 0x1e
        /*0066*/ 	.short	(.L_1825 - .L_1824)
.L_1824:
        /*0068*/ 	.word	0x00000000


	//----- nvinfo : EIATTR_CBANK_PARAM_SIZE
	.align		4
.L_1825:
        /*006c*/ 	.byte	0x03, 0x19
        /*006e*/ 	.short	0x0018


	//----- nvinfo : EIATTR_PARAM_CBANK
	.align		4
        /*0070*/ 	.byte	0x04, 0x0a
        /*0072*/ 	.short	(.L_1827 - .L_1826)
	.align		4
.L_1826:
        /*0074*/ 	.word	index@(.nv.constant0._ZN2at6native29vectorized_elementwise_kernelILi4EZZZNS0_61_GLOBAL__N__132982cb_23_ActivationSiluKernel_cu_1520ed90_292411silu_kernelERNS_18TensorIteratorBaseEENKUlvE_clEvENKUlvE0_clEvEUlfE_St5arrayIPcLm2EEEEviT0_T1_)
        /*0078*/ 	.short	0x0210
        /*007a*/ 	.short	0x0018


	//----- nvinfo : EIATTR_SW_WAR
	.align		4
.L_1827:
        /*007c*/ 	.byte	0x04, 0x36
        /*007e*/ 	.short	(.L_1829 - .L_1828)
.L_1828:
        /*0080*/ 	.word	0x00000008
.L_1829:


//--------------------- .nv.info._ZN2at6native29vectorized_elementwise_kernelILi8EZZZNS0_61_GLOBAL__N__132982cb_23_ActivationSiluKernel_cu_1520ed90_292411silu_kernelERNS_18TensorIteratorBaseEENKUlvE_clEvENKUlvE0_clEvEUlfE_St5arrayIPcLm2EEEEviT0_T1_ --------------------------
	.section	.nv.info._ZN2at6native29vectorized_elementwise_kernelILi8EZZZNS0_61_GLOBAL__N__132982cb_23_ActivationSiluKernel_cu_1520ed90_292411silu_kernelERNS_18TensorIteratorBaseEENKUlvE_clEvENKUlvE0_clEvEUlfE_St5arrayIPcLm2EEEEviT0_T1_,"",@"SHT_CUDA_INFO"
	.sectionflags	@""
	.align	4


	//----- nvinfo : EIATTR_CUDA_API_VERSION
	.align		4
        /*0000*/ 	.byte	0x04, 0x37
        /*0002*/ 	.short	(.L_1831 - .L_1830)
.L_1830:
        /*0004*/ 	.word	0x00000082


	//----- nvinfo : EIATTR_KPARAM_INFO
	.align		4
.L_1831:
        /*0008*/ 	.byte	0x04, 0x17
        /*000a*/ 	.short	(.L_1833 - .L_1832)
.L_1832:
        /*000c*/ 	.word	0x00000000
        /*0010*/ 	.short	0x0002
        /*0012*/ 	.short	0x0008
        /*0014*/ 	.byte	0x00, 0xf0, 0x41, 0x00


	//----- nvinfo : EIATTR_KPARAM_INFO
	.align		4
.L_1833:
        /*0018*/ 	.byte	0x04, 0x17
        /*001a*/ 	.short	(.L_1835 - .L_1834)
.L_1834:
        /*001c*/ 	.word	0x00000000
        /*0020*/ 	.short	0x0001
        /*0022*/ 	.short	0x0004
        /*0024*/ 	.byte	0x00, 0xf0, 0x05, 0x00


	//----- nvinfo : EIATTR_KPARAM_INFO
	.align		4
.L_1835:
        /*0028*/ 	.byte	0x04, 0x17
        /*002a*/ 	.short	(.L_1837 - .L_1836)
.L_1836:
        /*002c*/ 	.word	0x00000000
        /*0030*/ 	.short	0x0000
        /*0032*/ 	.short	0x0000
        /*0034*/ 	.byte	0x00, 0xf0, 0x11, 0x00


	//----- nvinfo : EIATTR_SPARSE_MMA_MASK
	.align		4
.L_1837:
        /*0038*/ 	.byte	0x03, 0x50
        /*003a*/ 	.short	0x0000


	//----- nvinfo : EIATTR_MAXREG_COUNT
	.align		4
        /*003c*/ 	.byte	0x03, 0x1b
        /*003e*/ 	.short	0x00ff


	//----- nvinfo : EIATTR_MERCURY_ISA_VERSION
	.align		4
        /*0040*/ 	.byte	0x03, 0x5f
        /*0042*/ 	.short	0x0101


	//----- nvinfo : EIATTR_EXIT_INSTR_OFFSETS
	.align		4
        /*0044*/ 	.byte	0x04, 0x1c
        /*0046*/ 	.short	(.L_1839 - .L_1838)


	//   ....[0]....
.L_1838:
        /*0048*/ 	.word	0x000003b0


	//   ....[1]....
        /*004c*/ 	.word	0x00000e00


	//   ....[2]....
        /*0050*/ 	.word	0x00000e50


	//----- nvinfo : EIATTR_MAX_THREADS
	.align		4
.L_1839:
        /*0054*/ 	.byte	0x04, 0x05
        /*0056*/ 	.short	(.L_1841 - .L_1840)
.L_1840:
        /*0058*/ 	.word	0x00000080
        /*005c*/ 	.word	0x00000001
        /*0060*/ 	.word	0x00000001


	//----- nvinfo : EIATTR_CRS_STACK_SIZE
	.align		4
.L_1841:
        /*0064*/ 	.byte	0x04, 0x1e
        /*0066*/ 	.short	(.L_1843 - .L_1842)
.L_1842:
        /*0068*/ 	.word	0x00000000


	//----- nvinfo : EIATTR_CBANK_PARAM_SIZE
	.align		4
.L_1843:
        /*006c*/ 	.byte	0x03, 0x19
        /*006e*/ 	.short	0x0018


	//----- nvinfo : EIATTR_PARAM_CBANK
	.align		4
        /*0070*/ 	.byte	0x04, 0x0a
        /*0072*/ 	.short	(.L_1845 - .L_1844)
	.align		4
.L_1844:
        /*0074*/ 	.word	index@(.nv.constant0._ZN2at6native29vectorized_elementwise_kernelILi8EZZZNS0_61_GLOBAL__N__132982cb_23_ActivationSiluKernel_cu_1520ed90_292411silu_kernelERNS_18TensorIteratorBaseEENKUlvE_clEvENKUlvE0_clEvEUlfE_St5arrayIPcLm2EEEEviT0_T1_)
        /*0078*/ 	.short	0x0210
        /*007a*/ 	.short	0x0018


	//----- nvinfo : EIATTR_SW_WAR
	.align		4
.L_1845:
        /*007c*/ 	.byte	0x04, 0x36
        /*007e*/ 	.short	(.L_1847 - .L_1846)
.L_1846:
        /*0080*/ 	.word	0x00000008
.L_1847:


//--------------------- .nv.info._ZN2at6native18elementwise_kernelILi128ELi4EZNS0_15gpu_kernel_implIZZZNS0_61_GLOBAL__N__132982cb_23_ActivationSiluKernel_cu_1520ed90_292411silu_kernelERNS_18TensorIteratorBaseEENKUlvE_clEvENKUlvE_clEvEUldE_EEvS5_RKT_EUliE_EEviT1_ --------------------------
	.section	.nv.info._ZN2at6native18elementwise_kernelILi128ELi4EZNS0_15gpu_kernel_implIZZZNS0_61_GLOBAL__N__132982cb_23_ActivationSiluKernel_cu_1520ed90_292411silu_kernelERNS_18TensorIteratorBaseEENKUlvE_clEvENKUlvE_clEvEUldE_EEvS5_RKT_EUliE_EEviT1_,"",@"SHT_CUDA_INFO"
	.sectionflags	@""
	.align	4


	//----- nvinfo : EIATTR_CUDA_API_VERSION
	.align		4
        /*0000*/ 	.byte	0x04, 0x37
        /*0002*/ 	.short	(.L_1849 - .L_1848)
.L_1848:
        /*0004*/ 	.word	0x00000082


	//----- nvinfo : EIATTR_KPARAM_INFO
	.align		4
.L_1849:
        /*0008*/ 	.byte	0x04, 0x17
        /*000a*/ 	.short	(.L_1851 - .L_1850)
.L_1850:
        /*000c*/ 	.word	0x00000000
        /*0010*/ 	.short	0x0001
        /*0012*/ 	.short	0x0008
        /*0014*/ 	.byte	0x00, 0xf0, 0x61, 0x08


	//----- nvinfo : EIATTR_KPARAM_INFO
	.align		4
.L_1851:
        /*0018*/ 	.byte	0x04, 0x17
        /*001a*/ 	.short	(.L_1853 - .L_1852)
.L_1852:
        /*001c*/ 	.word	0x00000000
        /*0020*/ 	.short	0x0000
        /*0022*/ 	.short	0x0000
        /*0024*/ 	.byte	0x00, 0xf0, 0x11, 0x00


	//----- nvinfo : EIATTR_SPARSE_MMA_MASK
	.align		4
.L_1853:
        /*0028*/ 	.byte	0x03, 0x50
        /*002a*/ 	.short	0x0000


	//----- nvinfo : EIATTR_MAXREG_COUNT
	.align		4
        /*002c*/ 	.byte	0x03, 0x1b
        /*002e*/ 	.short	0x0080


	//----- nvinfo : EIATTR_EXTERNS
	.align		4
        /*0030*/ 	.byte	0x04, 0x0f
        /*0032*/ 	.short	(.L_1855 - .L_1854)


	//   ....[0]....
	.align		4
.L_1854:
        /*0034*/ 	.word	index@(__assertfail)


	//----- nvinfo : EIATTR_MERCURY_ISA_VERSION
	.align		4
.L_1855:
        /*0038*/ 	.byte	0x03, 0x5f
        /*003a*/ 	.short	0x0101


	//----- nvinfo : EIATTR_SYSCALL_OFFSETS
	.align		4
        /*003c*/ 	.byte	0x04, 0x46
        /*003e*/ 	.short	(.L_1857 - .L_1856)


	//   ....[0]....
.L_1856:
        /*0040*/ 	.word	0x00002240


	//   ....[1]....
        /*0044*/ 	.word	0x00003880


	//   ....[2]....
        /*0048*/ 	.word	0x00005b10


	//   ....[3]....
        /*004c*/ 	.word	0x00007150


	//   ....[4]....
        /*0050*/ 	.word	0x000093d0


	//   ....[5]....
        /*0054*/ 	.word	0x0000aa10


	//   ....[6]....
        /*0058*/ 	.word	0x0000cc80


	//   ....[7]....
        /*005c*/ 	.word	0x0000e2c0


	//----- nvinfo : EIATTR_EXIT_INSTR_OFFSETS
	.align		4
.L_1857:
        /*0060*/ 	.byte	0x04, 0x1c
        /*0062*/ 	.short	(.L_1859 - .L_1858)


	//   ....[0]....
.L_1858:
        /*0064*/ 	.word	0x0000aac0


	//   ....[1]....
        /*0068*/ 	.word	0x0000d300


	//   ....[2]....
        /*006c*/ 	.word	0x0000d340


	//   ....[3]....
        /*0070*/ 	.word	0x0000d3d0


	//   ....[4]....
        /*0074*/ 	.word	0x0000d400


	//   ....[5]....
        /*0078*/ 	.word	0x0000d430


	//   ....[6]....
        /*007c*/ 	.word	0x0000d500


	//   ....[7]....
        /*0080*/ 	.word	0x0000d580


	//   ....[8]....
        /*0084*/ 	.word	0x0000d660


	//   ....[9]....
        /*0088*/ 	.word	0x0000d6f0


	//   ....[10]....
        /*008c*/ 	.word	0x0000d710


	//   ....[11]....
        /*0090*/ 	.word	0x0000d7d0


	//   ....[12]....
        /*0094*/ 	.word	0x0000d800


	//   ....[13]....
        /*0098*/ 	.word	0x0000d9d0


	//   ....[14]....
        /*009c*/ 	.word	0x0000db70


	//   ....[15]....
        /*00a0*/ 	.word	0x0000dbf0


	//   ....[16]....
        /*00a4*/ 	.word	0x0000dca0


	//   ....[17]....
        /*00a8*/ 	.word	0x0000de60


	//   ....[18]....
        /*00ac*/ 	.word	0x0000e020


	//   ....[19]....
        /*00b0*/ 	.word	0x0000e1c0


	//   ....[20]....
        /*00b4*/ 	.word	0x0000e2d0


	//   ....[21]....
        /*00b8*/ 	.word	0x0000e300


	//   ....[22]....
        /*00bc*/ 	.word	0x0000e330


	//----- nvinfo : EIATTR_MAX_THREADS
	.align		4
.L_1859:
        /*00c0*/ 	.byte	0x04, 0x05
        /*00c2*/ 	.short	(.L_1861 - .L_1860)
.L_1860:
        /*00c4*/ 	.word	0x00000080
        /*00c8*/ 	.word	0x00000001
        /*00cc*/ 	.word	0x00000001


	//----- nvinfo : EIATTR_CRS_STACK_SIZE
	.align		4
.L_1861:
        /*00d0*/ 	.byte	0x04, 0x1e
        /*00d2*/ 	.short	(.L_1863 - .L_1862)
.L_1862:
        /*00d4*/ 	.word	0x00000000


	//----- nvinfo : EIATTR_CBANK_PARAM_SIZE
	.align		4
.L_1863:
        /*00d8*/ 	.byte	0x03, 0x19
        /*00da*/ 	.short	0x0220


	//----- nvinfo : EIATTR_PARAM_CBANK
	.align		4
        /*00dc*/ 	.byte	0x04, 0x0a
        /*00de*/ 	.short	(.L_1865 - .L_1864)
	.align		4
.L_1864:
        /*00e0*/ 	.word	index@(.nv.constant0._ZN2at6native18elementwise_kernelILi128ELi4EZNS0_15gpu_kernel_implIZZZNS0_61_GLOBAL__N__132982cb_23_ActivationSiluKernel_cu_1520ed90_292411silu_kernelERNS_18TensorIteratorBaseEENKUlvE_clEvENKUlvE_clEvEUldE_EEvS5_RKT_EUliE_EEviT1_)
        /*00e4*/ 	.short	0x0210
        /*00e6*/ 	.short	0x0220


	//----- nvinfo : EIATTR_SW_WAR
	.align		4
.L_1865:
        /*00e8*/ 	.byte	0x04, 0x36
        /*00ea*/ 	.short	(.L_1867 - .L_1866)
.L_1866:
        /*00ec*/ 	.word	0x00000008
.L_1867:


//--------------------- .nv.info._ZN2at6native27unrolled_elementwise_kernelIZZZNS0_61_GLOBAL__N__132982cb_23_ActivationSiluKernel_cu_1520ed90_292411silu_kernelERNS_18TensorIteratorBaseEENKUlvE_clEvENKUlvE_clEvEUldE_St5arrayIPcLm2EELi4E23TrivialOffsetCalculatorILi1EjESC_NS0_6memory12LoadWithCastILi1EEENSD_13StoreWithCastILi1EEEEEviT_T0_T2_T3_T4_T5_ --------------------------
	.section	.nv.info._ZN2at6native27unrolled_elementwise_kernelIZZZNS0_61_GLOBAL__N__132982cb_23_ActivationSiluKernel_cu_1520ed90_292411silu_kernelERNS_18TensorIteratorBaseEENKUlvE_clEvENKUlvE_clEvEUldE_St5arrayIPcLm2EELi4E23TrivialOffsetCalculatorILi1EjESC_NS0_6memory12LoadWithCastILi1EEENSD_13StoreWithCastILi1EEEEEviT_T0_T2_T3_T4_T5_,"",@"SHT_CUDA_INFO"
	.sectionflags	@""
	.align	4


	//----- nvinfo : EIATTR_CUDA_API_VERSION
	.align		4
        /*0000*/ 	.byte	0x04, 0x37
        /*0002*/ 	.short	(.L_1869 - .L_1868)
.L_1868:
        /*0004*/ 	.word	0x00000082


	//----- nvinfo : EIATTR_KPARAM_INFO
	.align		4
.L_1869:
        /*0008*/ 	.byte	0x04, 0x17
        /*000a*/ 	.short	(.L_1871 - .L_1870)
.L_1870:
        /*000c*/ 	.word	0x00000000
        /*0010*/ 	.short	0x0006
        /*0012*/ 	.short	0x0024
        /*0014*/ 	.byte	0x00, 0xf0, 0x21, 0x00


	//----- nvinfo : EIATTR_KPARAM_INFO
	.align		4
.L_1871:
        /*0018*/ 	.byte	0x04, 0x17
        /*001a*/ 	.short	(.L_1873 - .L_1872)
.L_1872:
        /*001c*/ 	.word	0x00000000
        /*0020*/ 	.short	0x0005
        /*0022*/ 	.short	0x001c
        /*0024*/ 	.byte	0x00, 0xf0, 0x21, 0x00


	//----- nvinfo : EIATTR_KPARAM_INFO
	.align		4
.L_1873:
        /*0028*/ 	.byte	0x04, 0x17
        /*002a*/ 	.short	(.L_1875 - .L_1874)
.L_1874:
        /*002c*/ 	.word	0x00000000
        /*0030*/ 	.short	0x0004
        /*0032*/ 	.short	0x0019
        /*0034*/ 	.byte	0x00, 0xf0, 0x05, 0x00


	//----- nvinfo : EIATTR_KPARAM_INFO
	.align		4
.L_1875:
        /*0038*/ 	.byte	0x04, 0x17
        /*003a*/ 	.short	(.L_1877 - .L_1876)
.L_1876:
        /*003c*/ 	.word	0x00000000
        /*0040*/ 	.short	0x0003
        /*0042*/ 	.short	0x0018
        /*0044*/ 	.byte	0x00, 0xf0, 0x05, 0x00


	//----- nvinfo : EIATTR_KPARAM_INFO
	.align		4
.L_1877:
        /*0048*/ 	.byte	0x04, 0x17
        /*004a*/ 	.short	(.L_1879 - .L_1878)
.L_1878:
        /*004c*/ 	.word	0x00000000
        /*0050*/ 	.short	0x0002
        /*0052*/ 	.short	0x0008
        /*0054*/ 	.byte	0x00, 0xf0, 0x41, 0x00


	//----- nvinfo : EIATTR_KPARAM_INFO
	.align		4
.L_1879:
        /*0058*/ 	.byte	0x04, 0x17
        /*005a*/ 	.short	(.L_1881 - .L_1880)
.L_1880:
        /*005c*/ 	.word	0x00000000
        /*0060*/ 	.short	0x0001
        /*0062*/ 	.short	0x0004
        /*0064*/ 	.byte	0x00, 0xf0, 0x05, 0x00


	//----- nvinfo : EIATTR_KPARAM_INFO
	.align		4
.L_1881:
        /*0068*/ 	.byte	0x04, 0x17
        /*006a*/ 	.short	(.L_1883 - .L_1882)
.L_1882:
        /*006c*/ 	.word	0x00000000
        /*0070*/ 	.short	0x0000
        /*0072*/ 	.short	0x0000
        /*0074*/ 	.byte	0x00, 0xf0, 0x11, 0x00


	//----- nvinfo : EIATTR_SPARSE_MMA_MASK
	.align		4
.L_1883:
        /*0078*/ 	.byte	0x03, 0x50
        /*007a*/ 	.short	0x0000


	//----- nvinfo : EIATTR_MAXREG_COUNT
	.align		4
        /*007c*/ 	.byte	0x03, 0x1b
        /*007e*/ 	.short	0x00ff


	//----- nvinfo : EIATTR_EXTERNS
	.align		4
        /*0080*/ 	.byte	0x04, 0x0f
        /*0082*/ 	.short	(.L_1885 - .L_1884)


	//   ....[0]....
	.align		4
.L_1884:
        /*0084*/ 	.word	index@(__assertfail)


	//----- nvinfo : EIATTR_MERCURY_ISA_VERSION
	.align		4
.L_1885:
        /*0088*/ 	.byte	0x03, 0x5f
        /*008a*/ 	.short	0x0101


	//----- nvinfo : EIATTR_SYSCALL_OFFSETS
	.align		4
        /*008c*/ 	.byte	0x04, 0x46
        /*008e*/ 	.short	(.L_1887 - .L_1886)


	//   ....[0]....
.L_1886:
        /*0090*/ 	.word	0x00000f80


	//   ....[1]....
        /*0094*/ 	.word	0x00001f20


	//   ....[2]....
        /*0098*/ 	.word	0x00002ed0


	//   ....[3]....
        /*009c*/ 	.word	0x00003e50


	//   ....[4]....
        /*00a0*/ 	.word	0x00006720


	//   ....[5]....
        /*00a4*/ 	.word	0x000078e0


	//   ....[6]....
        /*00a8*/ 	.word	0x00008a60


	//   ....[7]....
        /*00ac*/ 	.word	0x00009c00


	//----- nvinfo : EIATTR_EXIT_INSTR_OFFSETS
	.align		4
.L_1887:
        /*00b0*/ 	.byte	0x04, 0x1c
        /*00b2*/ 	.short	(.L_1889 - .L_1888)


	//   ....[0]....
.L_1888:
        /*00b4*/ 	.word	0x00008b00


	//   ....[1]....
        /*00b8*/ 	.word	0x00008c40


	//   ....[2]....
        /*00bc*/ 	.word	0x00008c80


	//   ....[3]....
        /*00c0*/ 	.word	0x00008d10


	//   ....[4]....
        /*00c4*/ 	.word	0x00008d40


	//   ....[5]....
        /*00c8*/ 	.word	0x00008d70


	//   ....[6]....
        /*00cc*/ 	.word	0x00008e40


	//   ....[7]....
        /*00d0*/ 	.word	0x00008ec0


	//   ....[8]....
        /*00d4*/ 	.word	0x00008fa0


	//   ....[9]....
        /*00d8*/ 	.word	0x00009030


	//   ....[10]....
        /*00dc*/ 	.word	0x00009050


	//   ....[11]....
        /*00e0*/ 	.word	0x00009110


	//   ....[12]....
        /*00e4*/ 	.word	0x00009140


	//   ....[13]....
        /*00e8*/ 	.word	0x00009310


	//   ....[14]....
        /*00ec*/ 	.word	0x000094b0


	//   ....[15]....
        /*00f0*/ 	.word	0x00009530


	//   ....[16]....
        /*00f4*/ 	.word	0x000095e0


	//   ....[17]....
        /*00f8*/ 	.word	0x000097a0


	//   ....[18]....
        /*00fc*/ 	.word	0x00009960


	//   ....[19]....
        /*0100*/ 	.word	0x00009b00


	//   ....[20]....
        /*0104*/ 	.word	0x00009c10


	//   ....[21]....
        /*0108*/ 	.word	0x00009c40


	//   ....[22]....
        /*010c*/ 	.word	0x00009c70


	//----- nvinfo : EIATTR_MAX_THREADS
	.align		4
.L_1889:
        /*0110*/ 	.byte	0x04, 0x05
        /*0112*/ 	.short	(.L_1891 - .L_1890)
.L_1890:
        /*0114*/ 	.word	0x00000080
        /*0118*/ 	.word	0x00000001
        /*011c*/ 	.word	0x00000001


	//----- nvinfo : EIATTR_CRS_STACK_SIZE
	.align		4
.L_1891:
        /*0120*/ 	.byte	0x04, 0x1e
        /*0122*/ 	.short	(.L_1893 - .L_1892)
.L_1892:
        /*0124*/ 	.word	0x00000000


	//----- nvinfo : EIATTR_CBANK_PARAM_SIZE
	.align		4
.L_1893:
        /*0128*/ 	.byte	0x03, 0x19
        /*012a*/ 	.short	0x002c


	//----- nvinfo : EIATTR_PARAM_CBANK
	.align		4
        /*012c*/ 	.byte	0x04, 0x0a
        /*012e*/ 	.short	(.L_1895 - .L_1894)
	.align		4
.L_1894:
        /*0130*/ 	.word	index@(.nv.constant0._ZN2at6native27unrolled_elementwise_kernelIZZZNS0_61_GLOBAL__N__132982cb_23_ActivationSiluKernel_cu_1520ed90_292411silu_kernelERNS_18TensorIteratorBaseEENKUlvE_clEvENKUlvE_clEvEUldE_St5arrayIPcLm2EELi4E23TrivialOffsetCalculatorILi1EjESC_NS0_6memory12LoadWithCastILi1EEENSD_13StoreWithCastILi1EEEEEviT_T0_T2_T3_T4_T5_)
        /*0134*/ 	.short	0x0210
        /*0136*/ 	.short	0x002c


	//----- nvinfo : EIATTR_SW_WAR
	.align		4
.L_1895:
        /*0138*/ 	.byte	0x04, 0x36
        /*013a*/ 	.short	(.L_1897 - .L_1896)
.L_1896:
        /*013c*/ 	.word	0x00000008
.L_1897:


//--------------------- .nv.info._ZN2at6native18elementwise_kernelILi128ELi2EZNS0_22gpu_kernel_impl_nocastIZZZNS0_61_GLOBAL__N__132982cb_23_ActivationSiluKernel_cu_1520ed90_292411silu_kernelERNS_18TensorIteratorBaseEENKUlvE_clEvENKUlvE_clEvEUldE_EEvS5_RKT_EUliE_EEviT1_ --------------------------
	.section	.nv.info._ZN2at6native18elementwise_kernelILi128ELi2EZNS0_22gpu_kernel_impl_nocastIZZZNS0_61_GLOBAL__N__132982cb_23_ActivationSiluKernel_cu_1520ed90_292411silu_kernelERNS_18TensorIteratorBaseEENKUlvE_clEvENKUlvE_clEvEUldE_EEvS5_RKT_EUliE_EEviT1_,"",@"SHT_CUDA_INFO"
	.sectionflags	@""
	.align	4


	//----- nvinfo : EIATTR_CUDA_API_VERSION
	.align		4
        /*0000*/ 	.byte	0x04, 0x37
        /*0002*/ 	.short	(.L_1899 - .L_1898)
.L_1898:
        /*0004*/ 	.word	0x00000082


	//----- nvinfo : EIATTR_KPARAM_INFO
	.align		4
.L_1899:
        /*0008*/ 	.byte	0x04, 0x17
        /*000a*/ 	.short	(.L_1901 - .L_1900)
.L_1900:
        /*000c*/ 	.word	0x00000000
        /*0010*/ 	.short	0x0001
        /*0012*/ 	.short	0x0008
        /*0014*/ 	.byte	0x00, 0xf0, 0x61, 0x08


	//----- nvinfo : EIATTR_KPARAM_INFO
	.align		4
.L_1901:
        /*0018*/ 	.byte	0x04, 0x17
        /*001a*/ 	.short	(.L_1903 - .L_1902)
.L_1902:
        /*001c*/ 	.word	0x00000000
        /*0020*/ 	.short	0x0000
        /*0022*/ 	.short	0x0000
        /*0024*/ 	.byte	0x00, 0xf0, 0x11, 0x00


	//----- nvinfo : EIATTR_SPARSE_MMA_MASK
	.align		4
.L_1903:
        /*0028*/ 	.byte	0x03, 0x50
        /*002a*/ 	.short	0x0000


	//----- nvinfo : EIATTR_MAXREG_COUNT
	.align		4
        /*002c*/ 	.byte	0x03, 0x1b
        /*002e*/ 	.short	0x0080


	//----- nvinfo : EIATTR_MERCURY_ISA_VERSION
	.align		4
        /*0030*/ 	.byte	0x03, 0x5f
        /*0032*/ 	.short	0x0101


	//----- nvinfo : EIATTR_EXIT_INSTR_OFFSETS
	.align		4
        /*0034*/ 	.byte	0x04, 0x1c
        /*0036*/ 	.short	(.L_1905 - .L_1904)


	//   ....[0]....
.L_1904:
        /*0038*/ 	.word	0x00001980


	//   ....[1]....
        /*003c*/ 	.word	0x00003230


	//----- nvinfo : EIATTR_MAX_THREADS
	.align		4
.L_1905:
        /*0040*/ 	.byte	0x04, 0x05
        /*0042*/ 	.short	(.L_1907 - .L_1906)
.L_1906:
        /*0044*/ 	.word	0x00000080
        /*0048*/ 	.word	0x00000001
        /*004c*/ 	.word	0x00000001


	//----- nvinfo : EIATTR_CRS_STACK_SIZE
	.align		4
.L_1907:
        /*0050*/ 	.byte	0x04, 0x1e
        /*0052*/ 	.short	(.L_1909 - .L_1908)
.L_1908:
        /*0054*/ 	.word	0x00000000


	//----- nvinfo : EIATTR_CBANK_PARAM_SIZE
	.align		4
.L_1909:
        /*0058*/ 	.byte	0x03, 0x19
        /*005a*/ 	.short	0x0220


	//----- nvinfo : EIATTR_PARAM_CBANK
	.align		4
        /*005c*/ 	.byte	0x04, 0x0a
        /*005e*/ 	.short	(.L_1911 - .L_1910)
	.align		4
.L_1910:
        /*0060*/ 	.word	index@(.nv.constant0._ZN2at6native18elementwise_kernelILi128ELi2EZNS0_22gpu_kernel_impl_nocastIZZZNS0_61_GLOBAL__N__132982cb_23_ActivationSiluKernel_cu_1520ed90_292411silu_kernelERNS_18TensorIteratorBaseEENKUlvE_clEvENKUlvE_clEvEUldE_EEvS5_RKT_EUliE_EEviT1_)
        /*0064*/ 	.short	0x0210
        /*0066*/ 	.short	0x0220


	//----- nvinfo : EIATTR_SW_WAR
	.align		4
.L_1911:
        /*0068*/ 	.byte	0x04, 0x36
        /*006a*/ 	.short	(.L_1913 - .L_1912)
.L_1912:
        /*006c*/ 	.word	0x00000008
.L_1913:


//--------------------- .nv.info._ZN2at6native27unrolled_elementwise_kernelIZZZNS0_61_GLOBAL__N__132982cb_23_ActivationSiluKernel_cu_1520ed90_292411silu_kernelERNS_18TensorIteratorBaseEENKUlvE_clEvENKUlvE_clEvEUldE_St5arrayIPcLm2EELi4E23TrivialOffsetCalculatorILi1EjESC_NS0_6memory15LoadWithoutCastENSD_16StoreWithoutCastEEEviT_T0_T2_T3_T4_T5_ --------------------------
	.section	.nv.info._ZN2at6native27unrolled_elementwise_kernelIZZZNS0_61_GLOBAL__N__132982cb_23_ActivationSiluKernel_cu_1520ed90_292411silu_kernelERNS_18TensorIteratorBaseEENKUlvE_clEvENKUlvE_clEvEUldE_St5arrayIPcLm2EELi4E23TrivialOffsetCalculatorILi1EjESC_NS0_6memory15LoadWithoutCastENSD_16StoreWithoutCastEEEviT_T0_T2_T3_T4_T5_,"",@"SHT_CUDA_INFO"
	.sectionflags	@""
	.align	4


	//----- nvinfo : EIATTR_CUDA_API_VERSION
	.align		4
        /*0000*/ 	.byte	0x04, 0x37
        /*0002*/ 	.short	(.L_1915 - .L_1914)
.L_1914:
        /*0004*/ 	.word	0x00000082


	//----- nvinfo : EIATTR_KPARAM_INFO
	.align		4
.L_1915:
        /*0008*/ 	.byte	0x04, 0x17
        /*000a*/ 	.short	(.L_1917 - .L_1916)
.L_1916:
        /*000c*/ 	.word	0x00000000
        /*0010*/ 	.short	0x0006
        /*0012*/ 	.short	0x001b
        /*0014*/ 	.byte	0x00, 0xf0, 0x05, 0x00


	//----- nvinfo : EIATTR_KPARAM_INFO
	.align		4
.L_1917:
        /*0018*/ 	.byte	0x04, 0x17
        /*001a*/ 	.short	(.L_1919 - .L_1918)
.L_1918:
        /*001c*/ 	.word	0x00000000
        /*0020*/ 	.short	0x0005
        /*0022*/ 	.short	0x001a
        /*0024*/ 	.byte	0x00, 0xf0, 0x05, 0x00


	//----- nvinfo : EIATTR_KPARAM_INFO
	.align		4
.L_1919:
        /*0028*/ 	.byte	0x04, 0x17
        /*002a*/ 	.short	(.L_1921 - .L_1920)
.L_1920:
        /*002c*/ 	.word	0x00000000
        /*0030*/ 	.short	0x0004
        /*0032*/ 	.short	0x0019
        /*0034*/ 	.byte	0x00, 0xf0, 0x05, 0x00


	//----- nvinfo : EIATTR_KPARAM_INFO
	.align		4
.L_1921:
        /*0038*/ 	.byte	0x04, 0x17
        /*003a*/ 	.short	(.L_1923 - .L_1922)
.L_1922:
        /*003c*/ 	.word	0x00000000
        /*0040*/ 	.short	0x0003
        /*0042*/ 	.short	0x0018
        /*0044*/ 	.byte	0x00, 0xf0, 0x05, 0x00


	//----- nvinfo : EIATTR_KPARAM_INFO
	.align		4
.L_1923:
        /*0048*/ 	.byte	0x04, 0x17
        /*004a*/ 	.short	(.L_1925 - .L_1924)
.L_1924:
        /*004c*/ 	.word	0x00000000
        /*0050*/ 	.short	0x0002
        /*0052*/ 	.short	0x0008
        /*0054*/ 	.byte	0x00, 0xf0, 0x41, 0x00


	//----- nvinfo : EIATTR_KPARAM_INFO
	.align		4
.L_1925:
        /*0058*/ 	.byte	0x04, 0x17
        /*005a*/ 	.short	(.L_1927 - .L_1926)
.L_1926:
        /*005c*/ 	.word	0x00000000
        /*0060*/ 	.short	0x0001
        /*0062*/ 	.short	0x0004
        /*0064*/ 	.byte	0x00, 0xf0, 0x05, 0x00


	//----- nvinfo : EIATTR_KPARAM_INFO
	.align		4
.L_1927:
        /*0068*/ 	.byte	0x04, 0x17
        /*006a*/ 	.short	(.L_1929 - .L_1928)
.L_1928:
        /*006c*/ 	.word	0x00000000
        /*0070*/ 	.short	0x0000
        /*0072*/ 	.short	0x0000
        /*0074*/ 	.byte	0x00, 0xf0, 0x11, 0x00


	//----- nvinfo : EIATTR_SPARSE_MMA_MASK
	.align		4
.L_1929:
        /*0078*/ 	.byte	0x03, 0x50
        /*007a*/ 	.short	0x0000


	//----- nvinfo : EIATTR_MAXREG_COUNT
	.align		4
        /*007c*/ 	.byte	0x03, 0x1b
        /*007e*/ 	.short	0x00ff


	//----- nvinfo : EIATTR_MERCURY_ISA_VERSION
	.align		4
        /*0080*/ 	.byte	0x03, 0x5f
        /*0082*/ 	.short	0x0101


	//----- nvinfo : EIATTR_EXIT_INSTR_OFFSETS
	.align		4
        /*0084*/ 	.byte	0x04, 0x1c
        /*0086*/ 	.short	(.L_1931 - .L_1930)


	//   ....[0]....
.L_1930:
        /*0088*/ 	.word	0x000019c0


	//   ....[1]....
        /*008c*/ 	.word	0x00001a10


	//----- nvinfo : EIATTR_MAX_THREADS
	.align		4
.L_1931:
        /*0090*/ 	.byte	0x04, 0x05
        /*0092*/ 	.short	(.L_1933 - .L_1932)
.L_1932:
        /*0094*/ 	.word	0x00000080
        /*0098*/ 	.word	0x00000001
        /*009c*/ 	.word	0x00000001


	//----- nvinfo : EIATTR_CRS_STACK_SIZE
	.align		4
.L_1933:
        /*00a0*/ 	.byte	0x04, 0x1e
        /*00a2*/ 	.short	(.L_1935 - .L_1934)
.L_1934:
        /*00a4*/ 	.word	0x00000000


	//----- nvinfo : EIATTR_CBANK_PARAM_SIZE
	.align		4
.L_1935:
        /*00a8*/ 	.byte	0x03, 0x19
        /*00aa*/ 	.short	0x001c


	//----- nvinfo : EIATTR_PARAM_CBANK
	.align		4
        /*00ac*/ 	.byte	0x04, 0x0a
        /*00ae*/ 	.short	(.L_1937 - .L_1936)
	.align		4
.L_1936:
        /*00b0*/ 	.word	index@(.nv.constant0._ZN2at6native27unrolled_elementwise_kernelIZZZNS0_61_GLOBAL__N__132982cb_23_ActivationSiluKernel_cu_1520ed90_292411silu_kernelERNS_18TensorIteratorBaseEENKUlvE_clEvENKUlvE_clEvEUldE_St5arrayIPcLm2EELi4E23TrivialOffsetCalculatorILi1EjESC_NS0_6memory15LoadWithoutCastENSD_16StoreWithoutCastEEEviT_T0_T2_T3_T4_T5_)
        /*00b4*/ 	.short	0x0210
        /*00b6*/ 	.short	0x001c


	//----- nvinfo : EIATTR_SW_WAR
	.align		4
.L_1937:
        /*00b8*/ 	.byte	0x04, 0x36
        /*00ba*/ 	.short	(.L_1939 - .L_1938)
.L_1938:
        /*00bc*/ 	.word	0x00000008
.L_1939:


//--------------------- .nv.info._ZN2at6native29vectorized_elementwise_kernelILi2EZZZNS0_61_GLOBAL__N__132982cb_23_ActivationSiluKernel_cu_1520ed90_292411silu_kernelERNS_18TensorIteratorBaseEENKUlvE_clEvENKUlvE_clEvEUldE_St5arrayIPcLm2EEEEviT0_T1_ --------------------------
	.section	.nv.info._ZN2at6native29vectorized_elementwise_kernelILi2EZZZNS0_61_GLOBAL__N__132982cb_23_ActivationSiluKernel_cu_1520ed90_292411silu_kernelERNS_18TensorIteratorBaseEENKUlvE_clEvENKUlvE_clEvEUldE_St5arrayIPcLm2EEEEviT0_T1_,"",@"SHT_CUDA_INFO"
	.sectionflags	@""
	.align	4


	//----- nvinfo : EIATTR_CUDA_API_VERSION
	.align		4
        /*0000*/ 	.byte	0x04, 0x37
        /*0002*/ 	.short	(.L_1941 - .L_1940)
.L_1940:
        /*0004*/ 	.word	0x00000082


	//----- nvinfo : EIATTR_KPARAM_INFO
	.align		4
.L_1941:
        /*0008*/ 	.byte	0x04, 0x17
        /*000a*/ 	.short	(.L_1943 - .L_1942)
.L_1942:
        /*000c*/ 	.word	0x00000000
        /*0010*/ 	.short	0x0002
        /*0012*/ 	.short	0x0008
        /*0014*/ 	.byte	0x00, 0xf0, 0x41, 0x00


	//----- nvinfo : EIATTR_KPARAM_INFO
	.align		4
.L_1943:
        /*0018*/ 	.byte	0x04, 0x17
        /*001a*/ 	.short	(.L_1945 - .L_1944)
.L_1944:
        /*001c*/ 	.word	0x00000000
        /*0020*/ 	.short	0x0001
        /*0022*/ 	.short	0x0004
        /*0024*/ 	.byte	0x00, 0xf0, 0x05, 0x00


	//----- nvinfo : EIATTR_KPARAM_INFO
	.align		4
.L_1945:
        /*0028*/ 	.byte	0x04, 0x17
        /*002a*/ 	.short	(.L_1947 - .L_1946)
.L_1946:
        /*002c*/ 	.word	0x00000000
        /*0030*/ 	.short	0x0000
        /*0032*/ 	.short	0x0000
        /*0034*/ 	.byte	0x00, 0xf0, 0x11, 0x00


	//----- nvinfo : EIATTR_SPARSE_MMA_MASK
	.align		4
.L_1947:
        /*0038*/ 	.byte	0x03, 0x50
        /*003a*/ 	.short	0x0000


	//----- nvinfo : EIATTR_MAXREG_COUNT
	.align		4
        /*003c*/ 	.byte	0x03, 0x1b
        /*003e*/ 	.short	0x00ff


	//----- nvinfo : EIATTR_MERCURY_ISA_VERSION
	.align		4
        /*0040*/ 	.byte	0x03, 0x5f
        /*0042*/ 	.short	0x0101


	//----- nvinfo : EIATTR_EXIT_INSTR_OFFSETS
	.align		4
        /*0044*/ 	.byte	0x04, 0x1c
        /*0046*/ 	.short	(.L_1949 - .L_1948)


	//   ....[0]....
.L_1948:
        /*0048*/ 	.word	0x00002b10


	//   ....[1]....
        /*004c*/ 	.word	0x00005d80


	//   ....[2]....
        /*0050*/ 	.word	0x00005dd0


	//----- nvinfo : EIATTR_MAX_THREADS
	.align		4
.L_1949:
        /*0054*/ 	.byte	0x04, 0x05
        /*0056*/ 	.short	(.L_1951 - .L_1950)
.L_1950:
        /*0058*/ 	.word	0x00000080
        /*005c*/ 	.word	0x00000001
        /*0060*/ 	.word	0x00000001


	//----- nvinfo : EIATTR_CRS_STACK_SIZE
	.align		4
.L_1951:
        /*0064*/ 	.byte	0x04, 0x1e
        /*0066*/ 	.short	(.L_1953 - .L_1952)
.L_1952:
        /*0068*/ 	.word	0x00000000


	//----- nvinfo : EIATTR_CBANK_PARAM_SIZE
	.align		4
.L_1953:
        /*006c*/ 	.byte	0x03, 0x19
        /*006e*/ 	.short	0x0018


	//----- nvinfo : EIATTR_PARAM_CBANK
	.align		4
        /*0070*/ 	.byte	0x04, 0x0a
        /*0072*/ 	.short	(.L_1955 - .L_1954)
	.align		4
.L_1954:
        /*0074*/ 	.word	index@(.nv.constant0._ZN2at6native29vectorized_elementwise_kernelILi2EZZZNS0_61_GLOBAL__N__132982cb_23_ActivationSiluKernel_cu_1520ed90_292411silu_kernelERNS_18TensorIteratorBaseEENKUlvE_clEvENKUlvE_clEvEUldE_St5arrayIPcLm2EEEEviT0_T1_)
        /*0078*/ 	.short	0x0210
        /*007a*/ 	.short	0x0018


	//----- nvinfo : EIATTR_SW_WAR
	.align		4
.L_1955:
        /*007c*/ 	.byte	0x04, 0x36
        /*007e*/ 	.short	(.L_1957 - .L_1956)
.L_1956:
        /*0080*/ 	.word	0x00000008
.L_1957:


//--------------------- .nv.info._ZN2at6native29vectorized_elementwise_kernelILi4EZZZNS0_61_GLOBAL__N__132982cb_23_ActivationSiluKernel_cu_1520ed90_292411silu_kernelERNS_18TensorIteratorBaseEENKUlvE_clEvENKUlvE_clEvEUldE_St5arrayIPcLm2EEEEviT0_T1_ --------------------------
	.section	.nv.info._ZN2at6native29vectorized_elementwise_kernelILi4EZZZNS0_61_GLOBAL__N__132982cb_23_ActivationSiluKernel_cu_1520ed90_292411silu_kernelERNS_18TensorIteratorBaseEENKUlvE_clEvENKUlvE_clEvEUldE_St5arrayIPcLm2EEEEviT0_T1_,"",@"SHT_CUDA_INFO"
	.sectionflags	@""
	.align	4


	//----- nvinfo : EIATTR_CUDA_API_VERSION
	.align		4
        /*0000*/ 	.byte	0x04, 0x37
        /*0002*/ 	.short	(.L_1959 - .L_1958)
.L_1958:
        /*0004*/ 	.word	0x00000082


	//----- nvinfo : EIATTR_KPARAM_INFO
	.align		4
.L_1959:
        /*0008*/ 	.byte	0x04, 0x17
        /*000a*/ 	.short	(.L_1961 - .L_1960)
.L_1960:
        /*000c*/ 	.word	0x00000000
        /*0010*/ 	.short	0x0002
        /*0012*/ 	.short	0x0008
        /*0014*/ 	.byte	0x00, 0xf0, 0x41, 0x00


	//----- nvinfo : EIATTR_KPARAM_INFO
	.align		4
.L_1961:
        /*0018*/ 	.byte	0x04, 0x17
        /*001a*/ 	.short	(.L_1963 - .L_1962)
.L_1962:
        /*001c*/ 	.word	0x00000000
        /*0020*/ 	.short	0x0001
        /*0022*/ 	.short	0x0004
        /*0024*/ 	.byte	0x00, 0xf0, 0x05, 0x00


	//----- nvinfo : EIATTR_KPARAM_INFO
	.align		4
.L_1963:
        /*0028*/ 	.byte	0x04, 0x17
        /*002a*/ 	.short	(.L_1965 - .L_1964)
.L_1964:
        /*002c*/ 	.word	0x00000000
        /*0030*/ 	.short	0x0000
        /*0032*/ 	.short	0x0000
        /*0034*/ 	.byte	0x00, 0xf0, 0x11, 0x00


	//----- nvinfo : EIATTR_SPARSE_MMA_MASK
	.align		4
.L_1965:
        /*0038*/ 	.byte	0x03, 0x50
        /*003a*/ 	.short	0x0000


	//----- nvinfo : EIATTR_MAXREG_COUNT
	.align		4
        /*003c*/ 	.byte	0x03, 0x1b
        /*003e*/ 	.short	0x00ff


	//----- nvinfo : EIATTR_MERCURY_ISA_VERSION
	.align		4
        /*0040*/ 	.byte	0x03, 0x5f
        /*0042*/ 	.short	0x0101


	//----- nvinfo : EIATTR_EXIT_INSTR_OFFSETS
	.align		4
        /*0044*/ 	.byte	0x04, 0x1c
        /*0046*/ 	.short	(.L_1967 - .L_1966)


	//   ....[0]....
.L_1966:
        /*0048*/ 	.word	0x00002b10


	//   ....[1]....
        /*004c*/ 	.word	0x00005d80


	//   ....[2]....
        /*0050*/ 	.word	0x00005dd0


	//----- nvinfo : EIATTR_MAX_THREADS
	.align		4
.L_1967:
        /*0054*/ 	.byte	0x04, 0x05
        /*0056*/ 	.short	(.L_1969 - .L_1968)
.L_1968:
        /*0058*/ 	.word	0x00000080
        /*005c*/ 	.word	0x00000001
        /*0060*/ 	.word	0x00000001


	//----- nvinfo : EIATTR_CRS_STACK_SIZE
	.align		4
.L_1969:
        /*0064*/ 	.byte	0x04, 0x1e
        /*0066*/ 	.short	(.L_1971 - .L_1970)
.L_1970:
        /*0068*/ 	.word	0x00000000


	//----- nvinfo : EIATTR_CBANK_PARAM_SIZE
	.align		4
.L_1971:
        /*006c*/ 	.byte	0x03, 0x19
        /*006e*/ 	.short	0x0018


	//----- nvinfo : EIATTR_PARAM_CBANK
	.align		4
        /*0070*/ 	.byte	0x04, 0x0a
        /*0072*/ 	.short	(.L_1973 - .L_1972)
	.align		4
.L_1972:
        /*0074*/ 	.word	index@(.nv.constant0._ZN2at6native29vectorized_elementwise_kernelILi4EZZZNS0_61_GLOBAL__N__132982cb_23_ActivationSiluKernel_cu_1520ed90_292411silu_kernelERNS_18TensorIteratorBaseEENKUlvE_clEvENKUlvE_clEvEUldE_St5arrayIPcLm2EEEEviT0_T1_)
        /*0078*/ 	.short	0x0210
        /*007a*/ 	.short	0x0018


	//----- nvinfo : EIATTR_SW_WAR
	.align		4
.L_1973:
        /*007c*/ 	.byte	0x04, 0x36
        /*007e*/ 	.short	(.L_1975 - .L_1974)
.L_1974:
        /*0080*/ 	.word	0x00000008
.L_1975:


//--------------------- .nv.info._ZN2at6native29vectorized_elementwise_kernelILi8EZZZNS0_61_GLOBAL__N__132982cb_23_ActivationSiluKernel_cu_1520ed90_292411silu_kernelERNS_18TensorIteratorBaseEENKUlvE_clEvENKUlvE_clEvEUldE_St5arrayIPcLm2EEEEviT0_T1_ --------------------------
	.section	.nv.info._ZN2at6native29vectorized_elementwise_kernelILi8EZZZNS0_61_GLOBAL__N__132982cb_23_ActivationSiluKernel_cu_1520ed90_292411silu_kernelERNS_18TensorIteratorBaseEENKUlvE_clEvENKUlvE_clEvEUldE_St5arrayIPcLm2EEEEviT0_T1_,"",@"SHT_CUDA_INFO"
	.sectionflags	@""
	.align	4


	//----- nvinfo : EIATTR_CUDA_API_VERSION
	.align		4
        /*0000*/ 	.byte	0x04, 0x37
        /*0002*/ 	.short	(.L_1977 - .L_1976)
.L_1976:
        /*0004*/ 	.word	0x00000082


	//----- nvinfo : EIATTR_KPARAM_INFO
	.align		4
.L_1977:
        /*0008*/ 	.byte	0x04, 0x17
        /*000a*/ 	.short	(.L_1979 - .L_1978)
.L_1978:
        /*000c*/ 	.word	0x00000000
        /*0010*/ 	.short	0x0002
        /*0012*/ 	.short	0x0008
        /*0014*/ 	.byte	0x00, 0xf0, 0x41, 0x00


	//----- nvinfo : EIATTR_KPARAM_INFO
	.align		4
.L_1979:
        /*0018*/ 	.byte	0x04, 0x17
        /*001a*/ 	.short	(.L_1981 - .L_1980)
.L_1980:
        /*001c*/ 	.word	0x00000000
        /*0020*/ 	.short	0x0001
        /*0022*/ 	.short	0x0004
        /*0024*/ 	.byte	0x00, 0xf0, 0x05, 0x00


	//----- nvinfo : EIATTR_KPARAM_INFO
	.align		4
.L_1981:
        /*0028*/ 	.byte	0x04, 0x17
        /*002a*/ 	.short	(.L_1983 - .L_1982)
.L_1982:
        /*002c*/ 	.word	0x00000000
        /*0030*/ 	.short	0x0000
        /*0032*/ 	.short	0x0000
        /*0034*/ 	.byte	0x00, 0xf0, 0x11, 0x00


	//----- nvinfo : EIATTR_SPARSE_MMA_MASK
	.align		4
.L_1983:
        /*0038*/ 	.byte	0x03, 0x50
        /*003a*/ 	.short	0x0000


	//----- nvinfo : EIATTR_MAXREG_COUNT
	.align		4
        /*003c*/ 	.byte	0x03, 0x1b
        /*003e*/ 	.short	0x00ff


	//----- nvinfo : EIATTR_MERCURY_ISA_VERSION
	.align		4
        /*0040*/ 	.byte	0x03, 0x5f
        /*0042*/ 	.short	0x0101


	//----- nvinfo : EIATTR_EXIT_INSTR_OFFSETS
	.align		4
        /*0044*/ 	.byte	0x04, 0x1c
        /*0046*/ 	.short	(.L_1985 - .L_1984)


	//   ....[0]....
.L_1984:
        /*0048*/ 	.word	0x00002b10


	//   ....[1]....
        /*004c*/ 	.word	0x00005d80


	//   ....[2]....
        /*0050*/ 	.word	0x00005dd0


	//----- nvinfo : EIATTR_MAX_THREADS
	.align		4
.L_1985:
        /*0054*/ 	.byte	0x04, 0x05
        /*0056*/ 	.short	(.L_1987 - .L_1986)
.L_1986:
        /*0058*/ 	.word	0x00000080
        /*005c*/ 	.word	0x00000001
        /*0060*/ 	.word	0x00000001


	//----- nvinfo : EIATTR_CRS_STACK_SIZE
	.align		4
.L_1987:
        /*0064*/ 	.byte	0x04, 0x1e
        /*0066*/ 	.short	(.L_1989 - .L_1988)
.L_1988:
        /*0068*/ 	.word	0x00000000


	//----- nvinfo : EIATTR_CBANK_PARAM_SIZE
	.align		4
.L_1989:
        /*006c*/ 	.byte	0x03, 0x19
        /*006e*/ 	.short	0x0018


	//----- nvinfo : EIATTR_PARAM_CBANK
	.align		4
        /*0070*/ 	.byte	0x04, 0x0a
        /*0072*/ 	.short	(.L_1991 - .L_1990)
	.align		4
.L_1990:
        /*0074*/ 	.word	index@(.nv.constant0._ZN2at6native29vectorized_elementwise_kernelILi8EZZZNS0_61_GLOBAL__N__132982cb_23_ActivationSiluKernel_cu_1520ed90_292411silu_kernelERNS_18TensorIteratorBaseEENKUlvE_clEvENKUlvE_clEvEUldE_St5arrayIPcLm2EEEEviT0_T1_)
        /*0078*/ 	.short	0x0210
        /*007a*/ 	.short	0x0018


	//----- nvinfo : EIATTR_SW_WAR
	.align		4
.L_1991:
        /*007c*/ 	.byte	0x04, 0x36
        /*007e*/ 	.short	(.L_1993 - .L_1992)
.L_1992:
        /*0080*/ 	.word	0x00000008
.L_1993:


//--------------------- .nv.callgraph             --------------------------
	.section	.nv.callgraph,"",@"SHT_CUDA_CALLGRAPH"
	.align	4
	.sectionentsize	8
	.align		4
        /*0000*/ 	.word	0x00000000
	.align		4
        /*0004*/ 	.word	0xffffffff
	.align		4
        /*0008*/ 	.word	index@(_ZN2at6native18elementwise_kernelILi128ELi4EZNS0_15gpu_kernel_implIZZZNS0_61_GLOBAL__N__132982cb_23_ActivationSiluKernel_cu_1520ed90_292420silu_backward_kernelERNS_18TensorIteratorBaseEENKUlvE_clEvENKUlvE2_clEvEUlN3c108BFloat16ES9_E_EEvS5_RKT_EUliE_EEviT1_)
	.align		4
        /*000c*/ 	.word	index@(__assertfail)
	.align		4
        /*0010*/ 	.word	index@(_ZN2at6native27unrolled_elementwise_kernelIZZZNS0_61_GLOBAL__N__132982cb_23_ActivationSiluKernel_cu_1520ed90_292420silu_backward_kernelERNS_18TensorIteratorBaseEENKUlvE_clEvENKUlvE2_clEvEUlN3c108BFloat16ES8_E_St5arrayIPcLm3EELi4E23TrivialOffsetCalculatorILi2EjESD_ILi1EjENS0_6memory12LoadWithCastILi2EEENSG_13StoreWithCastILi1EEEEEviT_T0_T2_T3_T4_T5_)
	.align		4
        /*0014*/ 	.word	index@(__assertfail)
	.align		4
        /*0018*/ 	.word	index@(_ZN2at6native18elementwise_kernelILi128ELi4EZNS0_15gpu_kernel_implIZZZNS0_61_GLOBAL__N__132982cb_23_ActivationSiluKernel_cu_1520ed90_292420silu_backward_kernelERNS_18TensorIteratorBaseEENKUlvE_clEvENKUlvE1_clEvEUlN3c104HalfES9_E_EEvS5_RKT_EUliE_EEviT1_)
	.align		4
        /*001c*/ 	.word	index@(__assertfail)
	.align		4
        /*0020*/ 	.word	index@(_ZN2at6native27unrolled_elementwise_kernelIZZZNS0_61_GLOBAL__N__132982cb_23_ActivationSiluKernel_cu_1520ed90_292420silu_backward_kernelERNS_18TensorIteratorBaseEENKUlvE_clEvENKUlvE1_clEvEUlN3c104HalfES8_E_St5arrayIPcLm3EELi4E23TrivialOffsetCalculatorILi2EjESD_ILi1EjENS0_6memory12LoadWithCastILi2EEENSG_13StoreWithCastILi1EEEEEviT_T0_T2_T3_T4_T5_)
	.align		4
        /*0024*/ 	.word	index@(__assertfail)
	.align		4
        /*0028*/ 	.word	index@(_ZN2at6native18elementwise_kernelILi128ELi4EZNS0_15gpu_kernel_implIZZZNS0_61_GLOBAL__N__132982cb_23_ActivationSiluKernel_cu_1520ed90_292420silu_backward_kernelERNS_18TensorIteratorBaseEENKUlvE_clEvENKUlvE0_clEvEUlffE_EEvS5_RKT_EUliE_EEviT1_)
	.align		4
        /*002c*/ 	.word	index@(__assertfail)
	.align		4
        /*0030*/ 	.word	index@(_ZN2at6native27unrolled_elementwise_kernelIZZZNS0_61_GLOBAL__N__132982cb_23_ActivationSiluKernel_cu_1520ed90_292420silu_backward_kernelERNS_18TensorIteratorBaseEENKUlvE_clEvENKUlvE0_clEvEUlffE_St5arrayIPcLm3EELi4E23TrivialOffsetCalculatorILi2EjESB_ILi1EjENS0_6memory12LoadWithCastILi2EEENSE_13StoreWithCastILi1EEEEEviT_T0_T2_T3_T4_T5_)
	.align		4
        /*0034*/ 	.word	index@(__assertfail)
	.align		4
        /*0038*/ 	.word	index@(_ZN2at6native18elementwise_kernelILi128ELi4EZNS0_15gpu_kernel_implIZZZNS0_61_GLOBAL__N__132982cb_23_ActivationSiluKernel_cu_1520ed90_292420silu_backward_kernelERNS_18TensorIteratorBaseEENKUlvE_clEvENKUlvE_clEvEUlddE_EEvS5_RKT_EUliE_EEviT1_)
	.align		4
        /*003c*/ 	.word	index@(__assertfail)
	.align		4
        /*0040*/ 	.word	index@(_ZN2at6native27unrolled_elementwise_kernelIZZZNS0_61_GLOBAL__N__132982cb_23_ActivationSiluKernel_cu_1520ed90_292420silu_backward_kernelERNS_18TensorIteratorBaseEENKUlvE_clEvENKUlvE_clEvEUlddE_St5arrayIPcLm3EELi4E23TrivialOffsetCalculatorILi2EjESB_ILi1EjENS0_6memory12LoadWithCastILi2EEENSE_13StoreWithCastILi1EEEEEviT_T0_T2_T3_T4_T5_)
	.align		4
        /*0044*/ 	.word	index@(__assertfail)
	.align		4
        /*0048*/ 	.word	index@(_ZN2at6native18elementwise_kernelILi128ELi4EZNS0_15gpu_kernel_implIZZZNS0_61_GLOBAL__N__132982cb_23_ActivationSiluKernel_cu_1520ed90_292411silu_kernelERNS_18TensorIteratorBaseEENKUlvE_clEvENKUlvE4_clEvEUlN3c108BFloat16EE_EEvS5_RKT_EUliE_EEviT1_)
	.align		4
        /*004c*/ 	.word	index@(__assertfail)
	.align		4
        /*0050*/ 	.word	index@(_ZN2at6native27unrolled_elementwise_kernelIZZZNS0_61_GLOBAL__N__132982cb_23_ActivationSiluKernel_cu_1520ed90_292411silu_kernelERNS_18TensorIteratorBaseEENKUlvE_clEvENKUlvE4_clEvEUlN3c108BFloat16EE_St5arrayIPcLm2EELi4E23TrivialOffsetCalculatorILi1EjESE_NS0_6memory12LoadWithCastILi1EEENSF_13StoreWithCastILi1EEEEEviT_T0_T2_T3_T4_T5_)
	.align		4
        /*0054*/ 	.word	index@(__assertfail)
	.align		4
        /*0058*/ 	.word	index@(_ZN2at6native18elementwise_kernelILi128ELi4EZNS0_15gpu_kernel_implIZZZNS0_61_GLOBAL__N__132982cb_23_ActivationSiluKernel_cu_1520ed90_292411silu_kernelERNS_18TensorIteratorBaseEENKUlvE_clEvENKUlvE3_clEvEUlN3c104HalfEE_EEvS5_RKT_EUliE_EEviT1_)
	.align		4
        /*005c*/ 	.word	index@(__assertfail)
	.align		4
        /*0060*/ 	.word	index@(_ZN2at6native27unrolled_elementwise_kernelIZZZNS0_61_GLOBAL__N__132982cb_23_ActivationSiluKernel_cu_1520ed90_292411silu_kernelERNS_18TensorIteratorBaseEENKUlvE_clEvENKUlvE3_clEvEUlN3c104HalfEE_St5arrayIPcLm2EELi4E23TrivialOffsetCalculatorILi1EjESE_NS0_6memory12LoadWithCastILi1EEENSF_13StoreWithCastILi1EEEEEviT_T0_T2_T3_T4_T5_)
	.align		4
        /*0064*/ 	.word	index@(__assertfail)
	.align		4
        /*0068*/ 	.word	index@(_ZN2at6native18elementwise_kernelILi128ELi4EZNS0_15gpu_kernel_implIZZZNS0_61_GLOBAL__N__132982cb_23_ActivationSiluKernel_cu_1520ed90_292411silu_kernelERNS_18TensorIteratorBaseEENKUlvE_clEvENKUlvE2_clEvEUlN3c107complexIfEEE_EEvS5_RKT_EUliE_EEviT1_)
	.align		4
        /*006c*/ 	.word	index@(__assertfail)
	.align		4
        /*0070*/ 	.word	index@(_ZN2at6native27unrolled_elementwise_kernelIZZZNS0_61_GLOBAL__N__132982cb_23_ActivationSiluKernel_cu_1520ed90_292411silu_kernelERNS_18TensorIteratorBaseEENKUlvE_clEvENKUlvE2_clEvEUlN3c107complexIfEEE_St5arrayIPcLm2EELi4E23TrivialOffsetCalculatorILi1EjESF_NS0_6memory12LoadWithCastILi1EEENSG_13StoreWithCastILi1EEEEEviT_T0_T2_T3_T4_T5_)
	.align		4
        /*0074*/ 	.word	index@(__assertfail)
	.align		4
        /*0078*/ 	.word	index@(_ZN2at6native18elementwise_kernelILi128ELi4EZNS0_15gpu_kernel_implIZZZNS0_61_GLOBAL__N__132982cb_23_ActivationSiluKernel_cu_1520ed90_292411silu_kernelERNS_18TensorIteratorBaseEENKUlvE_clEvENKUlvE1_clEvEUlN3c107complexIdEEE_EEvS5_RKT_EUliE_EEviT1_)
	.align		4
        /*007c*/ 	.word	index@(__assertfail)
	.align		4
        /*0080*/ 	.word	index@(_ZN2at6native27unrolled_elementwise_kernelIZZZNS0_61_GLOBAL__N__132982cb_23_ActivationSiluKernel_cu_1520ed90_292411silu_kernelERNS_18TensorIteratorBaseEENKUlvE_clEvENKUlvE1_clEvEUlN3c107complexIdEEE_St5arrayIPcLm2EELi4E23TrivialOffsetCalculatorILi1EjESF_NS0_6memory12LoadWithCastILi1EEENSG_13StoreWithCastILi1EEEEEviT_T0_T2_T3_T4_T5_)
	.align		4
        /*0084*/ 	.word	index@(__assertfail)
	.align		4
        /*0088*/ 	.word	index@(_ZN2at6native18elementwise_kernelILi128ELi4EZNS0_15gpu_kernel_implIZZZNS0_61_GLOBAL__N__132982cb_23_ActivationSiluKernel_cu_1520ed90_292411silu_kernelERNS_18TensorIteratorBaseEENKUlvE_clEvENKUlvE0_clEvEUlfE_EEvS5_RKT_EUliE_EEviT1_)
	.align		4
        /*008c*/ 	.word	index@(__assertfail)
	.align		4
        /*0090*/ 	.word	index@(_ZN2at6native27unrolled_elementwise_kernelIZZZNS0_61_GLOBAL__N__132982cb_23_ActivationSiluKernel_cu_1520ed90_292411silu_kernelERNS_18TensorIteratorBaseEENKUlvE_clEvENKUlvE0_clEvEUlfE_St5arrayIPcLm2EELi4E23TrivialOffsetCalculatorILi1EjESC_NS0_6memory12LoadWithCastILi1EEENSD_13StoreWithCastILi1EEEEEviT_T0_T2_T3_T4_T5_)
	.align		4
        /*0094*/ 	.word	index@(__assertfail)
	.align		4
        /*0098*/ 	.word	index@(_ZN2at6native18elementwise_kernelILi128ELi4EZNS0_15gpu_kernel_implIZZZNS0_61_GLOBAL__N__132982cb_23_ActivationSiluKernel_cu_1520ed90_292411silu_kernelERNS_18TensorIteratorBaseEENKUlvE_clEvENKUlvE_clEvEUldE_EEvS5_RKT_EUliE_EEviT1_)
	.align		4
        /*009c*/ 	.word	index@(__assertfail)
	.align		4
        /*00a0*/ 	.word	index@(_ZN2at6native27unrolled_elementwise_kernelIZZZNS0_61_GLOBAL__N__132982cb_23_ActivationSiluKernel_cu_1520ed90_292411silu_kernelERNS_18TensorIteratorBaseEENKUlvE_clEvENKUlvE_clEvEUldE_St5arrayIPcLm2EELi4E23TrivialOffsetCalculatorILi1EjESC_NS0_6memory12LoadWithCastILi1EEENSD_13StoreWithCastILi1EEEEEviT_T0_T2_T3_T4_T5_)
	.align		4
        /*00a4*/ 	.word	index@(__assertfail)
	.align		4
        /*00a8*/ 	.word	0x00000000
	.align		4
        /*00ac*/ 	.word	0xfffffffe
	.align		4
        /*00b0*/ 	.word	0x00000000
	.align		4
        /*00b4*/ 	.word	0xfffffffd
	.align		4
        /*00b8*/ 	.word	0x00000000
	.align		4
        /*00bc*/ 	.word	0xfffffffc


//--------------------- .nv.constant4             --------------------------
	.section	.nv.constant4,"a",@progbits
	.align	8
	.align		8
.nv.constant4:
        /*0000*/ 	.dword	__assertfail
	.align		8
        /*0008*/ 	.dword	__unnamed_1
	.align		8
        /*0010*/ 	.dword	__unnamed_2
	.align		8
        /*0018*/ 	.dword	__unnamed_3
	.align		8
        /*0020*/ 	.dword	__unnamed_4
	.align		8
        /*0028*/ 	.dword	__unnamed_5
	.align		8
        /*0030*/ 	.dword	__unnamed_6
	.align		8
        /*0038*/ 	.dword	__unnamed_7
	.align		8
        /*0040*/ 	.dword	__unnamed_8
	.align		8
        /*0048*/ 	.dword	__unnamed_9
	.align		8
        /*0050*/ 	.dword	__unnamed_10
	.align		8
        /*0058*/ 	.dword	__unnamed_11
	.align		8
        /*0060*/ 	.dword	__unnamed_12
	.align		8
        /*0068*/ 	.dword	_ZN59_INTERNAL_132982cb_23_ActivationSiluKernel_cu_1520ed90_29244cuda3std3__461_GLOBAL__N__132982cb_23_ActivationSiluKernel_cu_1520ed90_29246ignoreE
	.align		8
        /*0070*/ 	.dword	_ZN59_INTERNAL_132982cb_23_ActivationSiluKernel_cu_1520ed90_29244cuda3std3__45__cpo5beginE
	.align		8
        /*0078*/ 	.dword	_ZN59_INTERNAL_132982cb_23_ActivationSiluKernel_cu_1520ed90_29244cuda3std3__45__cpo3endE
	.align		8
        /*0080*/ 	.dword	_ZN59_INTERNAL_132982cb_23_ActivationSiluKernel_cu_1520ed90_29244cuda3std3__45__cpo6cbeginE
	.align		8
        /*0088*/ 	.dword	_ZN59_INTERNAL_132982cb_23_ActivationSiluKernel_cu_1520ed90_29244cuda3std3__45__cpo4cendE
	.align		8
        /*0090*/ 	.dword	_ZN59_INTERNAL_132982cb_23_ActivationSiluKernel_cu_1520ed90_29244cuda3std3__45__cpo6rbeginE
	.align		8
        /*0098*/ 	.dword	_ZN59_INTERNAL_132982cb_23_ActivationSiluKernel_cu_1520ed90_29244cuda3std3__45__cpo4rendE
	.align		8
        /*00a0*/ 	.dword	_ZN59_INTERNAL_132982cb_23_ActivationSiluKernel_cu_1520ed90_29244cuda3std3__45__cpo7crbeginE
	.align		8
        /*00a8*/ 	.dword	_ZN59_INTERNAL_132982cb_23_ActivationSiluKernel_cu_1520ed90_29244cuda3std3__45__cpo5crendE
	.align		8
        /*00b0*/ 	.dword	_ZN59_INTERNAL_132982cb_23_ActivationSiluKernel_cu_1520ed90_29244cuda3std3__419piecewise_constructE
	.align		8
        /*00b8*/ 	.dword	_ZN59_INTERNAL_132982cb_23_ActivationSiluKernel_cu_1520ed90_29244cuda3std3__48in_placeE
	.align		8
        /*00c0*/ 	.dword	_ZN59_INTERNAL_132982cb_23_ActivationSiluKernel_cu_1520ed90_29244cuda3std3__420unreachable_sentinelE
	.align		8
        /*00c8*/ 	.dword	_ZN59_INTERNAL_132982cb_23_ActivationSiluKernel_cu_1520ed90_29244cuda3std6ranges3__45__cpo4swapE
	.align		8
        /*00d0*/ 	.dword	_ZN59_INTERNAL_132982cb_23_ActivationSiluKernel_cu_1520ed90_29244cuda3std6ranges3__45__cpo9iter_moveE
	.align		8
        /*00d8*/ 	.dword	_ZN59_INTERNAL_132982cb_23_ActivationSiluKernel_cu_1520ed90_29244cuda3std6ranges3__45__cpo5beginE
	.align		8
        /*00e0*/ 	.dword	_ZN59_INTERNAL_132982cb_23_ActivationSiluKernel_cu_1520ed90_29244cuda3std6ranges3__45__cpo3endE
	.align		8
        /*00e8*/ 	.dword	_ZN59_INTERNAL_132982cb_23_ActivationSiluKernel_cu_1520ed90_29244cuda3std6ranges3__45__cpo6cbeginE
	.align		8
        /*00f0*/ 	.dword	_ZN59_INTERNAL_132982cb_23_ActivationSiluKernel_cu_1520ed90_29244cuda3std6ranges3__45__cpo4cendE
	.align		8
        /*00f8*/ 	.dword	_ZN59_INTERNAL_132982cb_23_ActivationSiluKernel_cu_1520ed90_29244cuda3std6ranges3__45__cpo7advanceE
	.align		8
        /*0100*/ 	.dword	_ZN59_INTERNAL_132982cb_23_ActivationSiluKernel_cu_1520ed90_29244cuda3std6ranges3__45__cpo9iter_swapE
	.align		8
        /*0108*/ 	.dword	_ZN59_INTERNAL_132982cb_23_ActivationSiluKernel_cu_1520ed90_29244cuda3std6ranges3__45__cpo4nextE
	.align		8
        /*0110*/ 	.dword	_ZN59_INTERNAL_132982cb_23_ActivationSiluKernel_cu_1520ed90_29244cuda3std6ranges3__45__cpo4prevE
	.align		8
        /*0118*/ 	.dword	_ZN59_INTERNAL_132982cb_23_ActivationSiluKernel_cu_1520ed90_29244cuda3std6ranges3__45__cpo4dataE
	.align		8
        /*0120*/ 	.dword	_ZN59_INTERNAL_132982cb_23_ActivationSiluKernel_cu_1520ed90_29244cuda3std6ranges3__45__cpo5cdataE
	.align		8
        /*0128*/ 	.dword	_ZN59_INTERNAL_132982cb_23_ActivationSiluKernel_cu_1520ed90_29244cuda3std6ranges3__45__cpo4sizeE
	.align		8
        /*0130*/ 	.dword	_ZN59_INTERNAL_132982cb_23_ActivationSiluKernel_cu_1520ed90_29244cuda3std6ranges3__45__cpo5ssizeE
	.align		8
        /*0138*/ 	.dword	_ZN59_INTERNAL_132982cb_23_ActivationSiluKernel_cu_1520ed90_29244cuda3std6ranges3__45__cpo8distanceE
	.align		8
        /*0140*/ 	.dword	_ZN59_INTERNAL_132982cb_23_ActivationSiluKernel_cu_1520ed90_29246thrust23THRUST_300001_SM_900_NS6system6detail10sequential3seqE
	.align		8
        /*0148*/ 	.dword	$str$6
	.align		8
        /*0150*/ 	.dword	$str$7
	.align		8
        /*0158*/ 	.dword	__cudart_sin_cos_coeffs
	.align		8
        /*0160*/ 	.dword	__cudart_i2opi_d


//--------------------- .text._ZN2at6native18elementwise_kernelILi128ELi4EZNS0_15gpu_kernel_implIZZZNS0_61_GLOBAL__N__132982cb_23_ActivationSiluKernel_cu_1520ed90_292420silu_backward_kernelERNS_18TensorIteratorBaseEENKUlvE_clEvENKUlvE2_clEvEUlN3c108BFloat16ES9_E_EEvS5_RKT_EUliE_EEviT1_ --------------------------
	.section	.text._ZN2at6native18elementwise_kernelILi128ELi4EZNS0_15gpu_kernel_implIZZZNS0_61_GLOBAL__N__132982cb_23_ActivationSiluKernel_cu_1520ed90_292420silu_backward_kernelERNS_18TensorIteratorBaseEENKUlvE_clEvENKUlvE2_clEvEUlN3c108BFloat16ES9_E_EEvS5_RKT_EUliE_EEviT1_,"ax",@progbits
	.align	128
        .global         _ZN2at6native18elementwise_kernelILi128ELi4EZNS0_15gpu_kernel_implIZZZNS0_61_GLOBAL__N__132982cb_23_ActivationSiluKernel_cu_1520ed90_292420silu_backward_kernelERNS_18TensorIteratorBaseEENKUlvE_clEvENKUlvE2_clEvEUlN3c108BFloat16ES9_E_EEvS5_RKT_EUliE_EEviT1_
        .type           _ZN2at6native18elementwise_kernelILi128ELi4EZNS0_15gpu_kernel_implIZZZNS0_61_GLOBAL__N__132982cb_23_ActivationSiluKernel_cu_1520ed90_292420silu_backward_kernelERNS_18TensorIteratorBaseEENKUlvE_clEvENKUlvE2_clEvEUlN3c108BFloat16ES9_E_EEvS5_RKT_EUliE_EEviT1_,@function
        .size           _ZN2at6native18elementwise_kernelILi128ELi4EZNS0_15gpu_kernel_implIZZZNS0_61_GLOBAL__N__132982cb_23_ActivationSiluKernel_cu_1520ed90_292420silu_backward_kernelERNS_18TensorIteratorBaseEENKUlvE_clEvENKUlvE2_clEvEUlN3c108BFloat16ES9_E_EEvS5_RKT_EUliE_EEviT1_,(.L_x_11081 - _ZN2at6native18elementwise_kernelILi128ELi4EZNS0_15gpu_kernel_implIZZZNS0_61_GLOBAL__N__132982cb_23_ActivationSiluKernel_cu_1520ed90_292420silu_backward_kernelERNS_18TensorIteratorBaseEENKUlvE_clEvENKUlvE2_clEvEUlN3c108BFloat16ES9_E_EEvS5_RKT_EUliE_EEviT1_)
        .other          _ZN2at6native18elementwise_kernelILi128ELi4EZNS0_15gpu_kernel_implIZZZNS0_61_GLOBAL__N__132982cb_23_ActivationSiluKernel_cu_1520ed90_292420silu_backward_kernelERNS_18TensorIteratorBaseEENKUlvE_clEvENKUlvE2_clEvEUlN3c108BFloat16ES9_E_EEvS5_RKT_EUliE_EEviT1_,@"STO_CUDA_ENTRY STV_DEFAULT"
_ZN2at6native18elementwise_kernelILi128ELi4EZNS0_15gpu_kernel_implIZZZNS0_61_GLOBAL__N__132982cb_23_ActivationSiluKernel_cu_1520ed90_292420silu_backward_kernelERNS_18TensorIteratorBaseEENKUlvE_clEvENKUlvE2_clEvEUlN3c108BFloat16ES9_E_EEvS5_RKT_EUliE_EEviT1_:
.text._ZN2at6native18elementwise_kernelILi128ELi4EZNS0_15gpu_kernel_implIZZZNS0_61_GLOBAL__N__132982cb_23_ActivationSiluKernel_cu_1520ed90_292420silu_backward_kernelERNS_18TensorIteratorBaseEENKUlvE_clEvENKUlvE2_clEvEUlN3c108BFloat16ES9_E_EEvS5_RKT_EUliE_EEviT1_:
[----:B------:R-:W0:Y:S01]  /*0000*/  LDC R1, c[0x0][0x28] ;  /* 0x00000a00ff017b82 */ /* 0x000e220000000800 */
[----:B------:R-:W1:Y:S01]  /*0010*/  S2R R18, SR_CTAID.X ;  /* 0x0000000000127919 */ /* 0x000e620000002500 */
[----:B------:R-:W-:Y:S01]  /*0020*/  ULDC UR4, c[0x0][0x210] ;  /* 0x0000840000047ab9 */ /* 0x000fe20000000800 */
[----:B------:R-:W-:Y:S01]  /*0030*/  ULDC.64 UR36, c[0x0][0x208] ;  /* 0x0000820000247ab9 */ /* 0x000fe20000000a00 */
[----:B------:R-:W-:Y:S01]  /*0040*/  BSSY B6, `(.L_x_0) ;  /* 0x0000474000067945 */ /* 0x000fe20003800000 */
[----:B------:R-:W1:Y:S02]  /*0050*/  S2R R23, SR_TID.X ;  /* 0x0000000000177919 */ /* 0x000e640000002100 */
[----:B-1----:R-:W-:-:S05]  /*0060*/  IMAD R19, R18, 0x200, R23 ;  /* 0x0000020012137824 */ /* 0x002fca00078e0217 */
[----:B------:R-:W-:-:S13]  /*0070*/  ISETP.GE.AND P0, PT, R19, UR4, PT ;  /* 0x0000000413007c0c */ /* 0x000fda000bf06270 */
[----:B0-----:R-:W-:Y:S05]  /*0080*/  @P0 BRA `(.L_x_1) ;  /* 0x0000004400bc0947 */ /* 0x001fea0003800000 */
[----:B------:R-:W0:Y:S01]  /*0090*/  LDC R6, c[0x0][0x218] ;  /* 0x00008600ff067b82 */ /* 0x000e220000000800 */
[----:B------:R-:W-:Y:S02]  /*00a0*/  IMAD.MOV.U32 R22, RZ, RZ, RZ ;  /* 0x000000ffff167224 */ /* 0x000fe400078e00ff */
[----:B------:R-:W-:Y:S02]  /*00b0*/  IMAD.MOV.U32 R0, RZ, RZ, RZ ;  /* 0x000000ffff007224 */ /* 0x000fe400078e00ff */
[----:B------:R-:W-:Y:S01]  /*00c0*/  IMAD.MOV.U32 R16, RZ, RZ, RZ ;  /* 0x000000ffff107224 */ /* 0x000fe200078e00ff */
[----:B0-----:R-:W-:-:S13]  /*00d0*/  ISETP.NE.AND P0, PT, R6, RZ, PT ;  /* 0x000000ff0600720c */ /* 0x001fda0003f05270 */
[----:B------:R-:W-:Y:S05]  /*00e0*/  @!P0 BRA `(.L_x_2) ;  /* 0x0000001400788947 */ /* 0x000fea0003800000 */
[----:B------:R-:W-:Y:S01]  /*00f0*/  IMAD.MOV.U32 R2, RZ, RZ, RZ ;  /* 0x000000ffff027224 */ /* 0x000fe200078e00ff */
[----:B------:R-:W-:Y:S01]  /*0100*/  ULDC.64 UR4, c[0x0][0x220] ;  /* 0x0000880000047ab9 */ /* 0x000fe20000000a00 */
[----:B------:R-:W-:Y:S01]  /*0110*/  IMAD.MOV.U32 R3, RZ, RZ, R19 ;  /* 0x000000ffff037224 */ /* 0x000fe200078e0013 */
[----:B------:R-:W-:Y:S01]  /*0120*/  ISETP.NE.AND P0, PT, R6, 0x1, PT ;  /* 0x000000010600780c */ /* 0x000fe20003f05270 */
[----:B------:R-:W-:Y:S01]  /*0130*/  ULDC UR6, c[0x0][0x350] ;  /* 0x0000d40000067ab9 */ /* 0x000fe20000000800 */
[----:B------:R-:W-:Y:S01]  /*0140*/  IMAD.HI.U32 R4, R19, UR4, R2 ;  /* 0x0000000413047c27 */ /* 0x000fe2000f8e0002 */
[----:B------:R-:W-:-:S04]  /*0150*/  ULDC UR4, c[0x0][0x21c] ;  /* 0x0000870000047ab9 */ /* 0x000fc80000000800 */
[----:B------:R-:W-:-:S05]  /*0160*/  SHF.R.U32.HI R5, RZ, UR5, R4 ;  /* 0x00000005ff057c19 */ /* 0x000fca0008011604 */
[----:B------:R-:W-:-:S04]  /*0170*/  IMAD.MOV R0, RZ, RZ, -R5 ;  /* 0x000000ffff007224 */ /* 0x000fc800078e0a05 */
[----:B------:R-:W-:Y:S01]  /*0180*/  IMAD R19, R0, UR4, R19 ;  /* 0x0000000400137c24 */ /* 0x000fe2000f8e0213 */
[----:B------:R-:W-:-:S03]  /*0190*/  ULDC.64 UR4, c[0x0][0x348] ;  /* 0x0000d20000047ab9 */ /* 0x000fc60000000a00 */
[C---:B------:R-:W-:Y:S02]  /*01a0*/  IMAD R16, R19.reuse, UR4, RZ ;  /* 0x0000000413107c24 */ /* 0x040fe4000f8e02ff */
[C---:B------:R-:W-:Y:S02]  /*01b0*/  IMAD R0, R19.reuse, UR5, RZ ;  /* 0x0000000513007c24 */ /* 0x040fe4000f8e02ff */
[----:B------:R-:W-:Y:S01]  /*01c0*/  IMAD R22, R19, UR6, RZ ;  /* 0x0000000613167c24 */ /* 0x000fe2000f8e02ff */
[----:B------:R-:W-:Y:S06]  /*01d0*/  @!P0 BRA `(.L_x_2) ;  /* 0x00000014003c8947 */ /* 0x000fec0003800000 */
[----:B------:R-:W-:Y:S01]  /*01e0*/  IMAD.MOV.U32 R4, RZ, RZ, RZ ;  /* 0x000000ffff047224 */ /* 0x000fe200078e00ff */
[----:B------:R-:W-:Y:S01]  /*01f0*/  ULDC.64 UR8, c[0x0][0x228] ;  /* 0x00008a0000087ab9 */ /* 0x000fe20000000a00 */
[----:B------:R-:W-:Y:S01]  /*0200*/  ULDC UR4, c[0x0][0x230] ;  /* 0x00008c0000047ab9 */ /* 0x000fe20000000800 */
[----:B------:R-:W-:Y:S01]  /*0210*/  ISETP.NE.AND P0, PT, R6, 0x2, PT ;  /* 0x000000020600780c */ /* 0x000fe20003f05270 */
[----:B------:R-:W-:-:S05]  /*0220*/  IMAD.HI.U32 R2, R5, UR9, R4 ;  /* 0x0000000905027c27 */ /* 0x000fca000f8e0004 */
[----:B------:R-:W-:Y:S01]  /*0230*/  SHF.R.U32.HI R3, RZ, UR4, R2 ;  /* 0x00000004ff037c19 */ /* 0x000fe20008011602 */
[----:B------:R-:W-:-:S04]  /*0240*/  ULDC UR4, c[0x0][0x354] ;  /* 0x0000d50000047ab9 */ /* 0x000fc80000000800 */
[----:B------:R-:W-:-:S04]  /*0250*/  IMAD.MOV R4, RZ, RZ, -R3 ;  /* 0x000000ffff047224 */ /* 0x000fc800078e0a03 */
[----:B------:R-:W-:Y:S01]  /*0260*/  IMAD R5, R4, UR8, R5 ;  /* 0x0000000804057c24 */ /* 0x000fe2000f8e0205 */
[----:B------:R-:W-:-:S03]  /*0270*/  ULDC.64 UR8, c[0x0][0x358] ;  /* 0x0000d60000087ab9 */ /* 0x000fc60000000a00 */
[C---:B------:R-:W-:Y:S02]  /*0280*/  IMAD R22, R5.reuse, UR9, RZ ;  /* 0x0000000905167c24 */ /* 0x040fe4000f8e02ff */
[C---:B------:R-:W-:Y:S02]  /*0290*/  IMAD R16, R5.reuse, UR4, R16 ;  /* 0x0000000405107c24 */ /* 0x040fe4000f8e0210 */
[----:B------:R-:W-:Y:S02]  /*02a0*/  IMAD R0, R5, UR8, R0 ;  /* 0x0000000805007c24 */ /* 0x000fe4000f8e0200 */
[----:B------:R-:W-:Y:S01]  /*02b0*/  IMAD R22, R19, UR6, R22 ;  /* 0x0000000613167c24 */ /* 0x000fe2000f8e0216 */
[----:B------:R-:W-:Y:S06]  /*02c0*/  @!P0 BRA `(.L_x_2) ;  /* 0x0000001400008947 */ /* 0x000fec0003800000 */
[----:B------:R-:W-:Y:S01]  /*02d0*/  IMAD.MOV.U32 R2, RZ, RZ, RZ ;  /* 0x000000ffff027224 */ /* 0x000fe200078e00ff */
[----:B------:R-:W-:Y:S01]  /*02e0*/  ULDC.64 UR4, c[0x0][0x238] ;  /* 0x00008e0000047ab9 */ /* 0x000fe20000000a00 */
        /* <DEDUP_REMOVED lines=8> */
[C---:B------:R-:W-:Y:S02]  /*0370*/  IMAD R16, R3.reuse, UR4, R16 ;  /* 0x0000000403107c24 */ /* 0x040fe4000f8e0210 */
[C---:B------:R-:W-:Y:S02]  /*0380*/  IMAD R0, R3.reuse, UR5, R0 ;  /* 0x0000000503007c24 */ /* 0x040fe4000f8e0200 */
[----:B------:R-:W-:Y:S01]  /*0390*/  IMAD R22, R3, UR6, R22 ;  /* 0x0000000603167c24 */ /* 0x000fe2000f8e0216 */
        /* <DEDUP_REMOVED lines=297> */
[----:B------:R-:W-:Y:S02]  /*1630*/  ULDC UR6, c[0x0][0x470] ;  /* 0x00011c0000067ab9 */ /* 0x000fe40000000800 */
        /* <DEDUP_REMOVED lines=8> */
[----:B------:R-:W-:-:S07]  /*16c0*/  IMAD R22, R3, UR6, R22 ;  /* 0x0000000603167c24 */ /* 0x000fce000f8e0216 */
.L_x_2:
[----:B------:R-:W0:Y:S01]  /*16d0*/  LDC.U8 R5, c[0x0][0x492] ;  /* 0x00012480ff057b82 */ /* 0x000e220000000000 */
[----:B------:R-:W-:Y:S01]  /*16e0*/  ULDC.64 UR4, c[0x0][0x478] ;  /* 0x00011e0000047ab9 */ /* 0x000fe20000000a00 */
[----:B------:R-:W-:Y:S01]  /*16f0*/  ULDC.64 UR6, c[0x0][0x480] ;  /* 0x0001200000067ab9 */ /* 0x000fe20000000a00 */
[----:B------:R-:W-:Y:S02]  /*1700*/  IADD3 R16, P1, R16, UR4, RZ ;  /* 0x0000000410107c10 */ /* 0x000fe4000ff3e0ff */
[----:B------:R-:W-:-:S03]  /*1710*/  IADD3 R2, P2, R0, UR6, RZ ;  /* 0x0000000600027c10 */ /* 0x000fc6000ff5e0ff */
[----:B------:R-:W-:Y:S02]  /*1720*/  IMAD.X R17, RZ, RZ, UR5, P1 ;  /* 0x00000005ff117e24 */ /* 0x000fe400088e06ff */
[----:B------:R-:W-:Y:S01]  /*1730*/  IMAD.X R3, RZ, RZ, UR7, P2 ;  /* 0x00000007ff037e24 */ /* 0x000fe200090e06ff */
[----:B0-----:R-:W-:-:S04]  /*1740*/  PRMT R4, R5, 0x9910, RZ ;  /* 0x0000991005047816 */ /* 0x001fc800000000ff */
[----:B------:R-:W-:-:S13]  /*1750*/  ISETP.GT.AND P0, PT, R4, 0x9, PT ;  /* 0x000000090400780c */ /* 0x000fda0003f04270 */
[----:B------:R-:W-:Y:S05]  /*1760*/  @P0 BRA `(.L_x_3) ;  /* 0x0000000400300947 */ /* 0x000fea0003800000 */
[----:B------:R-:W-:-:S13]  /*1770*/  ISETP.GT.AND P0, PT, R4, 0x4, PT ;  /* 0x000000040400780c */ /* 0x000fda0003f04270 */
[----:B------:R-:W-:Y:S05]  /*1780*/  @P0 BRA `(.L_x_4) ;  /* 0x0000000000940947 */ /* 0x000fea0003800000 */
[----:B------:R-:W-:-:S13]  /*1790*/  ISETP.GT.AND P0, PT, R4, 0x1, PT ;  /* 0x000000010400780c */ /* 0x000fda0003f04270 */
[----:B------:R-:W-:Y:S05]  /*17a0*/  @P0 BRA `(.L_x_5) ;  /* 0x0000000000380947 */ /* 0x000fea0003800000 */
[----:B------:R-:W-:-:S13]  /*17b0*/  ISETP.NE.AND P0, PT, R5, RZ, PT ;  /* 0x000000ff0500720c */ /* 0x000fda0003f05270 */
[----:B------:R-:W-:Y:S05]  /*17c0*/  @!P0 BRA `(.L_x_6) ;  /* 0x00000000001c8947 */ /* 0x000fea0003800000 */
[----:B------:R-:W-:-:S13]  /*17d0*/  ISETP.NE.AND P0, PT, R4, 0x1, PT ;  /* 0x000000010400780c */ /* 0x000fda0003f05270 */
[----:B------:R-:W-:Y:S05]  /*17e0*/  @P0 BRA `(.L_x_7) ;  /* 0x0000000c00840947 */ /* 0x000fea0003800000 */
[----:B------:R-:W2:Y:S02]  /*17f0*/  LDG.E.S8 R2, desc[UR36][R2.64] ;  /* 0x0000002402027981 */ /* 0x000ea4000c1e1300 */
[----:B--2---:R-:W0:Y:S02]  /*1800*/  I2F.S16 R0, R2 ;  /* 0x0000000200007306 */ /* 0x004e240000101400 */
[----:B0-----:R-:W-:-:S04]  /*1810*/  F2FP.BF16.F32.PACK_AB R0, RZ, R0 ;  /* 0x00000000ff00723e */ /* 0x001fc800000010ff */
[----:B------:R-:W-:Y:S01]  /*1820*/  PRMT R19, R0, 0x7610, R19 ;  /* 0x0000761000137816 */ /* 0x000fe20000000013 */
[----:B------:R-:W-:Y:S06]  /*1830*/  BRA `(.L_x_8) ;  /* 0x0000000c00dc7947 */ /* 0x000fec0003800000 */
.L_x_6:
[----:B------:R-:W2:Y:S02]  /*1840*/  LDG.E.U8 R2, desc[UR36][R2.64] ;  /* 0x0000002402027981 */ /* 0x000ea4000c1e1100 */
[----:B--2---:R-:W-:-:S04]  /*1850*/  I2FP.F32.U32 R0, R2 ;  /* 0x0000000200007245 */ /* 0x004fc80000201000 */
[----:B------:R-:W-:-:S04]  /*1860*/  F2FP.BF16.F32.PACK_AB R0, RZ, R0 ;  /* 0x00000000ff00723e */ /* 0x000fc800000010ff */
[----:B------:R-:W-:Y:S01]  /*1870*/  PRMT R19, R0, 0x7610, R19 ;  /* 0x0000761000137816 */ /* 0x000fe20000000013 */
[----:B------:R-:W-:Y:S06]  /*1880*/  BRA `(.L_x_8) ;  /* 0x0000000c00c87947 */ /* 0x000fec0003800000 */
.L_x_5:
[----:B------:R-:W-:-:S13]  /*1890*/  ISETP.NE.AND P0, PT, R4, 0x2, PT ;  /* 0x000000020400780c */ /* 0x000fda0003f05270 */
[----:B------:R-:W-:Y:S05]  /*18a0*/  @!P0 BRA `(.L_x_9) ;  /* 0x0000000000388947 */ /* 0x000fea0003800000 */
[----:B------:R-:W-:-:S13]  /*18b0*/  ISETP.NE.AND P0, PT, R4, 0x3, PT ;  /* 0x000000030400780c */ /* 0x000fda0003f05270 */
[----:B------:R-:W-:Y:S05]  /*18c0*/  @!P0 BRA `(.L_x_10) ;  /* 0x00000000001c8947 */ /* 0x000fea0003800000 */
[----:B------:R-:W-:-:S13]  /*18d0*/  ISETP.NE.AND P0, PT, R4, 0x4, PT ;  /* 0x000000040400780c */ /* 0x000fda0003f05270 */
[----:B------:R-:W-:Y:S05]  /*18e0*/  @P0 BRA `(.L_x_7) ;  /* 0x0000000c00440947 */ /* 0x000fea0003800000 */
[----:B------:R-:W2:Y:S02]  /*18f0*/  LDG.E.64 R2, desc[UR36][R2.64] ;  /* 0x0000002402027981 */ /* 0x000ea4000c1e1b00 */
[----:B--2---:R-:W0:Y:S02]  /*1900*/  I2F.S64 R0, R2 ;  /* 0x0000000200007312 */ /* 0x004e240000301400 */
[----:B0-----:R-:W-:-:S04]  /*1910*/  F2FP.BF16.F32.PACK_AB R0, RZ, R0 ;  /* 0x00000000ff00723e */ /* 0x001fc800000010ff */
[----:B------:R-:W-:Y:S01]  /*1920*/  PRMT R19, R0, 0x7610, R19 ;  /* 0x0000761000137816 */ /* 0x000fe20000000013 */
[----:B------:R-:W-:Y:S06]  /*1930*/  BRA `(.L_x_8) ;  /* 0x0000000c009c7947 */ /* 0x000fec0003800000 */
.L_x_10:
[----:B------:R-:W2:Y:S02]  /*1940*/  LDG.E R2, desc[UR36][R2.64] ;  /* 0x0000002402027981 */ /* 0x000ea4000c1e1900 */
[----:B--2---:R-:W-:-:S04]  /*1950*/  I2FP.F32.S32 R0, R2 ;  /* 0x0000000200007245 */ /* 0x004fc80000201400 */
[----:B------:R-:W-:-:S04]  /*1960*/  F2FP.BF16.F32.PACK_AB R0, RZ, R0 ;  /* 0x00000000ff00723e */ /* 0x000fc800000010ff */
[----:B------:R-:W-:Y:S01]  /*1970*/  PRMT R19, R0, 0x7610, R19 ;  /* 0x0000761000137816 */ /* 0x000fe20000000013 */
[----:B------:R-:W-:Y:S06]  /*1980*/  BRA `(.L_x_8) ;  /* 0x0000000c00887947 */ /* 0x000fec0003800000 */
.L_x_9:
[----:B------:R-:W2:Y:S02]  /*1990*/  LDG.E.U16 R2, desc[UR36][R2.64] ;  /* 0x0000002402027981 */ /* 0x000ea4000c1e1500 */
[----:B--2---:R-:W0:Y:S02]  /*19a0*/  I2F.S16 R0, R2 ;  /* 0x0000000200007306 */ /* 0x004e240000101400 */
[----:B0-----:R-:W-:-:S04]  /*19b0*/  F2FP.BF16.F32.PACK_AB R0, RZ, R0 ;  /* 0x00000000ff00723e */ /* 0x001fc800000010ff */
[----:B------:R-:W-:Y:S01]  /*19c0*/  PRMT R19, R0, 0x7610, R19 ;  /* 0x0000761000137816 */ /* 0x000fe20000000013 */
[----:B------:R-:W-:Y:S06]  /*19d0*/  BRA `(.L_x_8) ;  /* 0x0000000c00747947 */ /* 0x000fec0003800000 */
.L_x_4:
[----:B------:R-:W-:-:S13]  /*19e0*/  ISETP.GT.AND P0, PT, R4, 0x6, PT ;  /* 0x000000060400780c */ /* 0x000fda0003f04270 */
[----:B------:R-:W-:Y:S05]  /*19f0*/  @P0 BRA `(.L_x_11) ;  /* 0x0000000000300947 */ /* 0x000fea0003800000 */
[----:B------:R-:W-:-:S13]  /*1a00*/  ISETP.NE.AND P0, PT, R4, 0x5, PT ;  /* 0x000000050400780c */ /* 0x000fda0003f05270 */
[----:B------:R-:W-:Y:S05]  /*1a10*/  @!P0 BRA `(.L_x_12) ;  /* 0x0000000000148947 */ /* 0x000fea0003800000 */
[----:B------:R-:W-:-:S13]  /*1a20*/  ISETP.NE.AND P0, PT, R4, 0x6, PT ;  /* 0x000000060400780c */ /* 0x000fda0003f05270 */
[----:B------:R-:W-:Y:S05]  /*1a30*/  @P0 BRA `(.L_x_7) ;  /* 0x0000000800f00947 */ /* 0x000fea0003800000 */
[----:B------:R-:W2:Y:S02]  /*1a40*/  LDG.E R2, desc[UR36][R2.64] ;  /* 0x0000002402027981 */ /* 0x000ea4000c1e1900 */
[----:B--2---:R-:W-:Y:S01]  /*1a50*/  F2FP.BF16.F32.PACK_AB R19, RZ, R2 ;  /* 0x00000002ff13723e */ /* 0x004fe200000010ff */
[----:B------:R-:W-:Y:S06]  /*1a60*/  BRA `(.L_x_8) ;  /* 0x0000000c00507947 */ /* 0x000fec0003800000 */
.L_x_12:
[----:B------:R-:W2:Y:S02]  /*1a70*/  LDG.E.U16 R0, desc[UR36][R2.64] ;  /* 0x0000002402007981 */ /* 0x000ea4000c1e1500 */
[----:B--2---:R-:W-:-:S05]  /*1a80*/  HADD2.F32 R0, -RZ, R0.H0_H0 ;  /* 0x20000000ff007230 */ /* 0x004fca0000004100 */
[----:B------:R-:W-:-:S04]  /*1a90*/  F2FP.BF16.F32.PACK_AB R0, RZ, R0 ;  /* 0x00000000ff00723e */ /* 0x000fc800000010ff */
[----:B------:R-:W-:Y:S01]  /*1aa0*/  PRMT R19, R0, 0x7610, R19 ;  /* 0x0000761000137816 */ /* 0x000fe20000000013 */
[----:B------:R-:W-:Y:S06]  /*1ab0*/  BRA `(.L_x_8) ;  /* 0x0000000c003c7947 */ /* 0x000fec0003800000 */
.L_x_11:
[----:B------:R-:W-:-:S13]  /*1ac0*/  ISETP.NE.AND P0, PT, R4, 0x7, PT ;  /* 0x000000070400780c */ /* 0x000fda0003f05270 */
[----:B------:R-:W-:Y:S05]  /*1ad0*/  @!P0 BRA `(.L_x_13) ;  /* 0x0000000000308947 */ /* 0x000fea0003800000 */
[----:B------:R-:W-:-:S13]  /*1ae0*/  ISETP.NE.AND P0, PT, R4, 0x8, PT ;  /* 0x000000080400780c */ /* 0x000fda0003f05270 */
[----:B------:R-:W-:Y:S05]  /*1af0*/  @!P0 BRA `(.L_x_14) ;  /* 0x0000000000148947 */ /* 0x000fea0003800000 */
[----:B------:R-:W-:-:S13]  /*1b00*/  ISETP.NE.AND P0, PT, R4, 0x9, PT ;  /* 0x000000090400780c */ /* 0x000fda0003f05270 */
[----:B------:R-:W-:Y:S05]  /*1b10*/  @P0 BRA `(.L_x_7) ;  /* 0x0000000800b80947 */ /* 0x000fea0003800000 */
[----:B------:R-:W2:Y:S02]  /*1b20*/  LDG.E R2, desc[UR36][R2.64] ;  /* 0x0000002402027981 */ /* 0x000ea4000c1e1900 */
[----:B--2---:R-:W-:Y:S01]  /*1b30*/  F2FP.BF16.F32.PACK_AB R19, RZ, R2 ;  /* 0x00000002ff13723e */ /* 0x004fe200000010ff */
[----:B------:R-:W-:Y:S06]  /*1b40*/  BRA `(.L_x_8) ;  /* 0x0000000c00187947 */ /* 0x000fec0003800000 */
.L_x_14:
[----:B------:R-:W2:Y:S02]  /*1b50*/  LDG.E.U16 R2, desc[UR36][R2.64] ;  /* 0x0000002402027981 */ /* 0x000ea4000c1e1500 */
[----:B--2---:R-:W-:-:S05]  /*1b60*/  HADD2.F32 R0, -RZ, R2.H0_H0 ;  /* 0x20000002ff007230 */ /* 0x004fca0000004100 */
[----:B------:R-:W-:-:S04]  /*1b70*/  F2FP.BF16.F32.PACK_AB R0, RZ, R0 ;  /* 0x00000000ff00723e */ /* 0x000fc800000010ff */
[----:B------:R-:W-:Y:S01]  /*1b80*/  PRMT R19, R0, 0x7610, R19 ;  /* 0x0000761000137816 */ /* 0x000fe20000000013 */
[----:B------:R-:W-:Y:S06]  /*1b90*/  BRA `(.L_x_8) ;  /* 0x0000000c00047947 */ /* 0x000fec0003800000 */
.L_x_13:
[----:B------:R-:W2:Y:S01]  /*1ba0*/  LDG.E.64 R2, desc[UR36][R2.64] ;  /* 0x0000002402027981 */ /* 0x000ea2000c1e1b00 */
[----:B------:R-:W-:Y:S01]  /*1bb0*/  UMOV UR4, 0xf0000000 ;  /* 0xf000000000047882 */ /* 0x000fe20000000000 */
[----:B------:R-:W-:Y:S01]  /*1bc0*/  UMOV UR5, 0x380fffff ;  /* 0x380fffff00057882 */ /* 0x000fe20000000000 */
[----:B--2---:R-:W0:Y:S01]  /*1bd0*/  F2F.F32.F64 R0, R2 ;  /* 0x0000000200007310 */ /* 0x004e220000301000 */
[----:B------:R-:W-:-:S14]  /*1be0*/  DSETP.GEU.AND P0, PT, |R2|, UR4, PT ;  /* 0x0000000402007e2a */ /* 0x000fdc000bf0e200 */
[----:B0-----:R-:W-:-:S05]  /*1bf0*/  @!P0 FMUL R0, R0, 1.175494350822287508e-38 ;  /* 0x0080000000008820 */ /* 0x001fca0000400000 */
[----:B------:R-:W-:-:S04]  /*1c00*/  F2FP.BF16.F32.PACK_AB R0, RZ, R0 ;  /* 0x00000000ff00723e */ /* 0x000fc800000010ff */
[----:B------:R-:W-:Y:S01]  /*1c10*/  PRMT R19, R0, 0x7610, R19 ;  /* 0x0000761000137816 */ /* 0x000fe20000000013 */
[----:B------:R-:W-:Y:S06]  /*1c20*/  BRA `(.L_x_8) ;  /* 0x0000000800e07947 */ /* 0x000fec0003800000 */
.L_x_3:
[----:B------:R-:W-:-:S13]  /*1c30*/  ISETP.GT.AND P0, PT, R4, 0x18, PT ;  /* 0x000000180400780c */ /* 0x000fda0003f04270 */
[----:B------:R-:W-:Y:S05]  /*1c40*/  @P0 BRA `(.L_x_15) ;  /* 0x0000000400080947 */ /* 0x000fea0003800000 */
[----:B------:R-:W-:-:S13]  /*1c50*/  ISETP.GT.AND P0, PT, R4, 0xe, PT ;  /* 0x0000000e0400780c */ /* 0x000fda0003f04270 */
[----:B------:R-:W-:Y:S05]  /*1c60*/  @P0 BRA `(.L_x_16) ;  /* 0x00000000004c0947 */ /* 0x000fea0003800000 */
[----:B------:R-:W-:-:S13]  /*1c70*/  ISETP.NE.AND P0, PT, R4, 0xa, PT ;  /* 0x0000000a0400780c */ /* 0x000fda0003f05270 */
[----:B------:R-:W-:Y:S05]  /*1c80*/  @!P0 BRA `(.L_x_17) ;  /* 0x0000000000208947 */ /* 0x000fea0003800000 */
[----:B------:R-:W-:-:S13]  /*1c90*/  ISETP.NE.AND P0, PT, R4, 0xb, PT ;  /* 0x0000000b0400780c */ /* 0x000fda0003f05270 */
[----:B------:R-:W-:Y:S05]  /*1ca0*/  @P0 BRA `(.L_x_7) ;  /* 0x0000000800540947 */ /* 0x000fea0003800000 */
[----:B------:R-:W2:Y:S02]  /*1cb0*/  LDG.E.U8 R2, desc[UR36][R2.64] ;  /* 0x0000002402027981 */ /* 0x000ea4000c1e1100 */
[----:B--2---:R-:W-:-:S04]  /*1cc0*/  ISETP.NE.AND P0, PT, R2, RZ, PT ;  /* 0x000000ff0200720c */ /* 0x004fc80003f05270 */
[----:B------:R-:W-:-:S04]  /*1cd0*/  FSEL R0, RZ, 1, !P0 ;  /* 0x3f800000ff007808 */ /* 0x000fc80004000000 */
[----:B------:R-:W-:-:S04]  /*1ce0*/  F2FP.BF16.F32.PACK_AB R0, RZ, R0 ;  /* 0x00000000ff00723e */ /* 0x000fc800000010ff */
[----:B------:R-:W-:Y:S01]  /*1cf0*/  PRMT R19, R0, 0x7610, R19 ;  /* 0x0000761000137816 */ /* 0x000fe20000000013 */
[----:B------:R-:W-:Y:S06]  /*1d00*/  BRA `(.L_x_8) ;  /* 0x0000000800a87947 */ /* 0x000fec0003800000 */
.L_x_17:
        /* <DEDUP_REMOVED lines=9> */
.L_x_16:
[----:B------:R-:W-:-:S13]  /*1da0*/  ISETP.NE.AND P0, PT, R4, 0xf, PT ;  /* 0x0000000f0400780c */ /* 0x000fda0003f05270 */
[----:B------:R-:W-:Y:S05]  /*1db0*/  @!P0 BRA `(.L_x_18) ;  /* 0x0000000000a48947 */ /* 0x000fea0003800000 */
[----:B------:R-:W-:-:S13]  /*1dc0*/  ISETP.NE.AND P0, PT, R4, 0x17, PT ;  /* 0x000000170400780c */ /* 0x000fda0003f05270 */
[----:B------:R-:W-:Y:S05]  /*1dd0*/  @!P0 BRA `(.L_x_19) ;  /* 0x0000000000608947 */ /* 0x000fea0003800000 */
[----:B------:R-:W-:-:S13]  /*1de0*/  ISETP.NE.AND P0, PT, R4, 0x18, PT ;  /* 0x000000180400780c */ /* 0x000fda0003f05270 */
[----:B------:R-:W-:Y:S05]  /*1df0*/  @P0 BRA `(.L_x_7) ;  /* 0x0000000800000947 */ /* 0x000fea0003800000 */
[----:B------:R-:W2:Y:S01]  /*1e00*/  LDG.E.U8 R0, desc[UR36][R2.64] ;  /* 0x0000002402007981 */ /* 0x000ea2000c1e1100 */
[----:B------:R-:W-:Y:S02]  /*1e10*/  IMAD.MOV.U32 R8, RZ, RZ, -0x800000 ;  /* 0xff800000ff087424 */ /* 0x000fe400078e00ff */
[----:B--2---:R-:W-:-:S05]  /*1e20*/  IMAD.SHL.U32 R0, R0, 0x1000000, RZ ;  /* 0x0100000000007824 */ /* 0x004fca00078e00ff */
[----:B------:R-:W-:-:S04]  /*1e30*/  LOP3.LUT R4, R0, 0x7f000000, RZ, 0xc0, !PT ;  /* 0x7f00000000047812 */ /* 0x000fc800078ec0ff */
[----:B------:R-:W0:Y:S01]  /*1e40*/  FLO.U32 R5, R4 ;  /* 0x0000000400057300 */ /* 0x000e2200000e0000 */
[C---:B------:R-:W-:Y:S02]  /*1e50*/  VIADD R6, R4.reuse, 0x1000000 ;  /* 0x0100000004067836 */ /* 0x040fe40000000000 */
[----:B------:R-:W-:-:S03]  /*1e60*/  VIADD R2, R4, 0xffffffff ;  /* 0xffffffff04027836 */ /* 0x000fc60000000000 */
[----:B------:R-:W-:Y:S02]  /*1e70*/  SHF.R.S32.HI R6, RZ, 0x8, R6 ;  /* 0x00000008ff067819 */ /* 0x000fe40000011406 */
[----:B------:R-:W-:Y:S02]  /*1e80*/  SHF.R.S32.HI R2, RZ, 0x1f, R2 ;  /* 0x0000001fff027819 */ /* 0x000fe40000011402 */
[----:B0-----:R-:W-:-:S04]  /*1e90*/  IADD3 R5, -R5, 0x1f, RZ ;  /* 0x0000001f05057810 */ /* 0x001fc80007ffe1ff */
[C---:B------:R-:W-:Y:S01]  /*1ea0*/  ISETP.GT.U32.AND P0, PT, R5.reuse, 0x4, PT ;  /* 0x000000040500780c */ /* 0x040fe20003f04070 */
[----:B------:R-:W-:-:S05]  /*1eb0*/  VIADD R5, R5, 0xfffffffc ;  /* 0xfffffffc05057836 */ /* 0x000fca0000000000 */
[----:B------:R-:W-:-:S05]  /*1ec0*/  SEL R5, R5, RZ, P0 ;  /* 0x000000ff05057207 */ /* 0x000fca0000000000 */
[----:B------:R-:W-:Y:S01]  /*1ed0*/  IMAD R8, R5, R8, 0x3c000000 ;  /* 0x3c00000005087424 */ /* 0x000fe200078e0208 */
[----:B------:R-:W-:-:S04]  /*1ee0*/  SHF.L.U32 R5, R4, R5, RZ ;  /* 0x0000000504057219 */ /* 0x000fc800000006ff */
[----:B------:R-:W-:-:S04]  /*1ef0*/  LEA.HI R5, R5, R8, RZ, 0x1c ;  /* 0x0000000805057211 */ /* 0x000fc800078fe0ff */
[----:B------:R-:W-:-:S04]  /*1f00*/  LOP3.LUT R5, R5, 0x7f800000, R6, 0xf8, !PT ;  /* 0x7f80000005057812 */ /* 0x000fc800078ef806 */
[----:B------:R-:W-:-:S04]  /*1f10*/  LOP3.LUT R5, R5, R2, RZ, 0x30, !PT ;  /* 0x0000000205057212 */ /* 0x000fc800078e30ff */
[----:B------:R-:W-:-:S04]  /*1f20*/  LOP3.LUT R5, R5, 0x80000000, R0, 0xf8, !PT ;  /* 0x8000000005057812 */ /* 0x000fc800078ef800 */
[----:B------:R-:W-:-:S04]  /*1f30*/  F2FP.BF16.F32.PACK_AB R5, RZ, R5 ;  /* 0x00000005ff05723e */ /* 0x000fc800000010ff */
[----:B------:R-:W-:Y:S01]  /*1f40*/  PRMT R19, R5, 0x7610, R19 ;  /* 0x0000761005137816 */ /* 0x000fe20000000013 */
[----:B------:R-:W-:Y:S06]  /*1f50*/  BRA `(.L_x_8) ;  /* 0x0000000800147947 */ /* 0x000fec0003800000 */
.L_x_19:
[----:B------:R-:W2:Y:S02]  /*1f60*/  LDG.E.U8 R2, desc[UR36][R2.64] ;  /* 0x0000002402027981 */ /* 0x000ea4000c1e1100 */
[C---:B--2---:R-:W-:Y:S02]  /*1f70*/  IMAD.SHL.U32 R0, R2.reuse, 0x2000000, RZ ;  /* 0x0200000002007824 */ /* 0x044fe400078e00ff */
[----:B------:R-:W-:-:S03]  /*1f80*/  IMAD.SHL.U32 R5, R2, 0x1000000, RZ ;  /* 0x0100000002057824 */ /* 0x000fc600078e00ff */
[----:B------:R-:W-:-:S13]  /*1f90*/  ISETP.GE.U32.AND P0, PT, R0, 0x8000000, PT ;  /* 0x080000000000780c */ /* 0x000fda0003f06070 */
[C---:B------:R-:W-:Y:S02]  /*1fa0*/  @!P0 IMAD.SHL.U32 R0, R2.reuse, 0x100, RZ ;  /* 0x0000010002008824 */ /* 0x040fe400078e00ff */
[----:B------:R-:W-:-:S03]  /*1fb0*/  @P0 IMAD.SHL.U32 R4, R2, 0x200000, RZ ;  /* 0x0020000002040824 */ /* 0x000fc600078e00ff */
[----:B------:R-:W-:Y:S02]  /*1fc0*/  @!P0 LOP3.LUT R0, R0, 0x7f00, RZ, 0xc0, !PT ;  /* 0x00007f0000008812 */ /* 0x000fe400078ec0ff */
[----:B------:R-:W-:Y:S02]  /*1fd0*/  @P0 LOP3.LUT R4, R4, 0x70000000, RZ, 0xfc, !PT ;  /* 0x7000000004040812 */ /* 0x000fe400078efcff */
[----:B------:R-:W-:-:S03]  /*1fe0*/  @!P0 LOP3.LUT R0, R0, 0x3f000000, RZ, 0xfc, !PT ;  /* 0x3f00000000008812 */ /* 0x000fc600078efcff */
[----:B------:R-:W-:Y:S02]  /*1ff0*/  @P0 FMUL.FTZ R4, R4, 1.9259299443872358531e-34 ;  /* 0x0780000004040820 */ /* 0x000fe40000410000 */
[----:B------:R-:W-:-:S05]  /*2000*/  @!P0 FADD.FTZ R4, R0, -0.5 ;  /* 0xbf00000000048421 */ /* 0x000fca0000010000 */
[----:B------:R-:W-:-:S04]  /*2010*/  LOP3.LUT R4, R4, 0x80000000, R5, 0xf8, !PT ;  /* 0x8000000004047812 */ /* 0x000fc800078ef805 */
[----:B------:R-:W-:-:S04]  /*2020*/  F2FP.BF16.F32.PACK_AB R4, RZ, R4 ;  /* 0x00000004ff04723e */ /* 0x000fc800000010ff */
[----:B------:R-:W-:Y:S01]  /*2030*/  PRMT R19, R4, 0x7610, R19 ;  /* 0x0000761004137816 */ /* 0x000fe20000000013 */
[----:B------:R-:W-:Y:S06]  /*2040*/  BRA `(.L_x_8) ;  /* 0x0000000400d87947 */ /* 0x000fec0003800000 */
.L_x_18:
[----:B------:R0:W5:Y:S01]  /*2050*/  LDG.E.U16 R19, desc[UR36][R2.64] ;  /* 0x0000002402137981 */ /* 0x000162000c1e1500 */
[----:B------:R-:W-:Y:S05]  /*2060*/  BRA `(.L_x_8) ;  /* 0x0000000400d07947 */ /* 0x000fea0003800000 */
.L_x_15:
[----:B------:R-:W-:-:S13]  /*2070*/  ISETP.GT.AND P0, PT, R4, 0x1b, PT ;  /* 0x0000001b0400780c */ /* 0x000fda0003f04270 */
[----:B------:R-:W-:Y:S05]  /*2080*/  @P0 BRA `(.L_x_20) ;  /* 0x0000000400140947 */ /* 0x000fea0003800000 */
[----:B------:R-:W-:-:S13]  /*2090*/  ISETP.NE.AND P0, PT, R4, 0x19, PT ;  /* 0x000000190400780c */ /* 0x000fda0003f05270 */
[----:B------:R-:W-:Y:S05]  /*20a0*/  @!P0 BRA `(.L_x_21) ;  /* 0x0000000000988947 */ /* 0x000fea0003800000 */
[----:B------:R-:W-:-:S13]  /*20b0*/  ISETP.NE.AND P0, PT, R4, 0x1a, PT ;  /* 0x0000001a0400780c */ /* 0x000fda0003f05270 */
[----:B------:R-:W-:Y:S05]  /*20c0*/  @!P0 BRA `(.L_x_22) ;  /* 0x00000000001c8947 */ /* 0x000fea0003800000 */
[----:B------:R-:W-:-:S13]  /*20d0*/  ISETP.NE.AND P0, PT, R4, 0x1b, PT ;  /* 0x0000001b0400780c */ /* 0x000fda0003f05270 */
[----:B------:R-:W-:Y:S05]  /*20e0*/  @P0 BRA `(.L_x_7) ;  /* 0x0000000400440947 */ /* 0x000fea0003800000 */
[----:B------:R-:W2:Y:S02]  /*20f0*/  LDG.E.U16 R0, desc[UR36][R2.64] ;  /* 0x0000002402007981 */ /* 0x000ea4000c1e1500 */
[----:B--2---:R-:W-:-:S04]  /*2100*/  I2FP.F32.U32 R0, R0 ;  /* 0x0000000000007245 */ /* 0x004fc80000201000 */
[----:B------:R-:W-:-:S04]  /*2110*/  F2FP.BF16.F32.PACK_AB R0, RZ, R0 ;  /* 0x00000000ff00723e */ /* 0x000fc800000010ff */
[----:B------:R-:W-:Y:S01]  /*2120*/  PRMT R19, R0, 0x7610, R19 ;  /* 0x0000761000137816 */ /* 0x000fe20000000013 */
[----:B------:R-:W-:Y:S06]  /*2130*/  BRA `(.L_x_8) ;  /* 0x00000004009c7947 */ /* 0x000fec0003800000 */
.L_x_22:
[----:B------:R-:W2:Y:S01]  /*2140*/  LDG.E.U8 R2, desc[UR36][R2.64] ;  /* 0x0000002402027981 */ /* 0x000ea2000c1e1100 */
[----:B------:R-:W-:Y:S01]  /*2150*/  BSSY B0, `(.L_x_23) ;  /* 0x0000018000007945 */ /* 0x000fe20003800000 */
[----:B------:R-:W-:Y:S01]  /*2160*/  IMAD.MOV.U32 R0, RZ, RZ, RZ ;  /* 0x000000ffff007224 */ /* 0x000fe200078e00ff */
[----:B--2---:R-:W-:-:S13]  /*2170*/  ISETP.NE.AND P0, PT, R2, RZ, PT ;  /* 0x000000ff0200720c */ /* 0x004fda0003f05270 */
[----:B------:R-:W-:Y:S05]  /*2180*/  @!P0 BRA `(.L_x_24) ;  /* 0x0000000000508947 */ /* 0x000fea0003800000 */
[----:B------:R-:W-:-:S13]  /*2190*/  ISETP.NE.AND P0, PT, R2, 0x80, PT ;  /* 0x000000800200780c */ /* 0x000fda0003f05270 */
[----:B------:R-:W-:Y:S01]  /*21a0*/  @!P0 IMAD.MOV.U32 R0, RZ, RZ, 0x7f800001 ;  /* 0x7f800001ff008424 */ /* 0x000fe200078e00ff */
[----:B------:R-:W-:Y:S06]  /*21b0*/  @!P0 BRA `(.L_x_24) ;  /* 0x0000000000448947 */ /* 0x000fec0003800000 */
[C---:B------:R-:W-:Y:S01]  /*21c0*/  LOP3.LUT P0, R0, R2.reuse, 0x78, RZ, 0xc0, !PT ;  /* 0x0000007802007812 */ /* 0x040fe2000780c0ff */
[----:B------:R-:W-:Y:S01]  /*21d0*/  BSSY B1, `(.L_x_25) ;  /* 0x000000c000017945 */ /* 0x000fe20003800000 */
[----:B------:R-:W-:Y:S02]  /*21e0*/  SHF.R.U32.HI R3, RZ, 0x7, R2 ;  /* 0x00000007ff037819 */ /* 0x000fe40000011602 */
[----:B------:R-:W-:Y:S02]  /*21f0*/  LOP3.LUT R2, R2, 0x7, RZ, 0xc0, !PT ;  /* 0x0000000702027812 */ /* 0x000fe400078ec0ff */
[----:B------:R-:W-:Y:S01]  /*2200*/  SHF.R.U32.HI R0, RZ, 0x3, R0 ;  /* 0x00000003ff007819 */ /* 0x000fe20000011600 */
[----:B------:R-:W-:-:S06]  /*2210*/  IMAD.U32 R4, R3, -0x80000000, RZ ;  /* 0x8000000003047824 */ /* 0x000fcc00078e00ff */
[----:B------:R-:W-:Y:S05]  /*2220*/  @P0 BRA `(.L_x_26) ;  /* 0x0000000000180947 */ /* 0x000fea0003800000 */
[----:B------:R-:W0:Y:S02]  /*2230*/  FLO.U32 R3, R2 ;  /* 0x0000000200037300 */ /* 0x000e2400000e0000 */
[----:B0-----:R-:W-:-:S04]  /*2240*/  IADD3 R3, -R3, 0x1f, RZ ;  /* 0x0000001f03037810 */ /* 0x001fc80007ffe1ff */
[----:B------:R-:W-:Y:S01]  /*2250*/  IADD3 R0, R0, 0x1d, -R3 ;  /* 0x0000001d00007810 */ /* 0x000fe20007ffe803 */
[----:B------:R-:W-:-:S05]  /*2260*/  VIADD R5, R3, 0xffffffe4 ;  /* 0xffffffe403057836 */ /* 0x000fca0000000000 */
[----:B------:R-:W-:-:S04]  /*2270*/  SHF.L.U32 R5, R2, R5, RZ ;  /* 0x0000000502057219 */ /* 0x000fc800000006ff */
[----:B------:R-:W-:-:S07]  /*2280*/  LOP3.LUT R2, R5, 0x7, RZ, 0xc0, !PT ;  /* 0x0000000705027812 */ /* 0x000fce00078ec0ff */
.L_x_26:
[----:B------:R-:W-:Y:S05]  /*2290*/  BSYNC B1 ;  /* 0x0000000000017941 */ /* 0x000fea0003800000 */
.L_x_25:
[----:B------:R-:W-:Y:S01]  /*22a0*/  LEA R3, R0, 0x3b800000, 0x17 ;  /* 0x3b80000000037811 */ /* 0x000fe200078eb8ff */
[----:B------:R-:W-:-:S05]  /*22b0*/  IMAD.SHL.U32 R0, R2, 0x100000, RZ ;  /* 0x0010000002007824 */ /* 0x000fca00078e00ff */
[----:B------:R-:W-:-:S07]  /*22c0*/  LOP3.LUT R0, R3, R0, R4, 0xfe, !PT ;  /* 0x0000000003007212 */ /* 0x000fce00078efe04 */
.L_x_24:
[----:B------:R-:W-:Y:S05]  /*22d0*/  BSYNC B0 ;  /* 0x0000000000007941 */ /* 0x000fea0003800000 */
.L_x_23:
[----:B------:R-:W-:-:S04]  /*22e0*/  F2FP.BF16.F32.PACK_AB R0, RZ, R0 ;  /* 0x00000000ff00723e */ /* 0x000fc800000010ff */
[----:B------:R-:W-:Y:S01]  /*22f0*/  PRMT R19, R0, 0x7610, R19 ;  /* 0x0000761000137816 */ /* 0x000fe20000000013 */
[----:B------:R-:W-:Y:S06]  /*2300*/  BRA `(.L_x_8) ;  /* 0x0000000400287947 */ /* 0x000fec0003800000 */
.L_x_21:
        /* <DEDUP_REMOVED lines=21> */
.L_x_30:
[----:B------:R-:W-:Y:S05]  /*2460*/  BSYNC B1 ;  /* 0x0000000000017941 */ /* 0x000fea0003800000 */
.L_x_29:
[----:B------:R-:W-:Y:S01]  /*2470*/  LEA R3, R0, 0x37800000, 0x17 ;  /* 0x3780000000037811 */ /* 0x000fe200078eb8ff */
[----:B------:R-:W-:-:S05]  /*2480*/  IMAD.SHL.U32 R0, R2, 0x200000, RZ ;  /* 0x0020000002007824 */ /* 0x000fca00078e00ff */
[----:B------:R-:W-:-:S07]  /*2490*/  LOP3.LUT R0, R3, R0, R4, 0xfe, !PT ;  /* 0x0000000003007212 */ /* 0x000fce00078efe04 */
.L_x_28:
[----:B------:R-:W-:Y:S05]  /*24a0*/  BSYNC B0 ;  /* 0x0000000000007941 */ /* 0x000fea0003800000 */
.L_x_27:
[----:B------:R-:W-:-:S04]  /*24b0*/  F2FP.BF16.F32.PACK_AB R0, RZ, R0 ;  /* 0x00000000ff00723e */ /* 0x000fc800000010ff */
[----:B------:R-:W-:Y:S01]  /*24c0*/  PRMT R19, R0, 0x7610, R19 ;  /* 0x0000761000137816 */ /* 0x000fe20000000013 */
[----:B------:R-:W-:Y:S06]  /*24d0*/  BRA `(.L_x_8) ;  /* 0x0000000000b47947 */ /* 0x000fec0003800000 */
.L_x_20:
[----:B------:R-:W-:-:S13]  /*24e0*/  ISETP.NE.AND P0, PT, R4, 0x1c, PT ;  /* 0x0000001c0400780c */ /* 0x000fda0003f05270 */
[----:B------:R-:W-:Y:S05]  /*24f0*/  @!P0 BRA `(.L_x_31) ;  /* 0x00000000009c8947 */ /* 0x000fea0003800000 */
[----:B------:R-:W-:-:S13]  /*2500*/  ISETP.NE.AND P0, PT, R4, 0x1d, PT ;  /* 0x0000001d0400780c */ /* 0x000fda0003f05270 */
[----:B------:R-:W-:Y:S05]  /*2510*/  @!P0 BRA `(.L_x_32) ;  /* 0x0000000000808947 */ /* 0x000fea0003800000 */
[----:B------:R-:W-:-:S13]  /*2520*/  ISETP.NE.AND P0, PT, R4, 0x2c, PT ;  /* 0x0000002c0400780c */ /* 0x000fda0003f05270 */
[----:B------:R-:W-:Y:S05]  /*2530*/  @P0 BRA `(.L_x_7) ;  /* 0x0000000000300947 */ /* 0x000fea0003800000 */
[----:B------:R-:W2:Y:S01]  /*2540*/  LDG.E.U8 R2, desc[UR36][R2.64] ;  /* 0x0000002402027981 */ /* 0x000ea2000c1e1100 */
[----:B------:R-:W-:Y:S01]  /*2550*/  BSSY B0, `(.L_x_33) ;  /* 0x0000007000007945 */ /* 0x000fe20003800000 */
[----:B------:R-:W-:Y:S01]  /*2560*/  IMAD.MOV.U32 R0, RZ, RZ, 0x400000 ;  /* 0x00400000ff007424 */ /* 0x000fe200078e00ff */
[----:B--2---:R-:W-:-:S13]  /*2570*/  ISETP.NE.AND P0, PT, R2, RZ, PT ;  /* 0x000000ff0200720c */ /* 0x004fda0003f05270 */
[----:B------:R-:W-:Y:S05]  /*2580*/  @!P0 BRA `(.L_x_34) ;  /* 0x00000000000c8947 */ /* 0x000fea0003800000 */
[----:B------:R-:W-:-:S13]  /*2590*/  ISETP.NE.AND P0, PT, R2, 0xff, PT ;  /* 0x000000ff0200780c */ /* 0x000fda0003f05270 */
[----:B------:R-:W-:Y:S02]  /*25a0*/  @!P0 IMAD.MOV.U32 R0, RZ, RZ, 0x7f800001 ;  /* 0x7f800001ff008424 */ /* 0x000fe400078e00ff */
[----:B------:R-:W-:-:S07]  /*25b0*/  @P0 IMAD.SHL.U32 R0, R2, 0x800000, RZ ;  /* 0x0080000002000824 */ /* 0x000fce00078e00ff */
.L_x_34:
[----:B------:R-:W-:Y:S05]  /*25c0*/  BSYNC B0 ;  /* 0x0000000000007941 */ /* 0x000fea0003800000 */
.L_x_33:
[----:B------:R-:W-:-:S04]  /*25d0*/  F2FP.BF16.F32.PACK_AB R0, RZ, R0 ;  /* 0x00000000ff00723e */ /* 0x000fc800000010ff */
[----:B------:R-:W-:Y:S01]  /*25e0*/  PRMT R19, R0, 0x7610, R19 ;  /* 0x0000761000137816 */ /* 0x000fe20000000013 */
[----:B------:R-:W-:Y:S06]  /*25f0*/  BRA `(.L_x_8) ;  /* 0x00000000006c7947 */ /* 0x000fec0003800000 */
.L_x_7:
[----:B------:R-:W-:Y:S01]  /*2600*/  MOV R2, 0x0 ;  /* 0x0000000000027802 */ /* 0x000fe20000000f00 */
[----:B------:R-:W-:Y:S01]  /*2610*/  ULDC.64 UR4, c[0x4][0x148] ;  /* 0x0100520000047ab9 */ /* 0x000fe20000000a00 */
[----:B------:R-:W-:Y:S01]  /*2620*/  ULDC.64 UR6, c[0x4][0x58] ;  /* 0x0100160000067ab9 */ /* 0x000fe20000000a00 */
[----:B------:R-:W-:Y:S02]  /*2630*/  IMAD.U32 R4, RZ, RZ, UR4 ;  /* 0x00000004ff047e24 */ /* 0x000fe4000f8e00ff */
[----:B------:R-:W-:Y:S01]  /*2640*/  IMAD.U32 R5, RZ, RZ, UR5 ;  /* 0x00000005ff057e24 */ /* 0x000fe2000f8e00ff */
[----:B------:R-:W0:Y:S01]  /*2650*/  LDC.64 R2, c[0x4][R2] ;  /* 0x0100000002027b82 */ /* 0x000e220000000a00 */
[----:B------:R-:W-:Y:S01]  /*2660*/  ULDC.64 UR4, c[0x4][0x150] ;  /* 0x0100540000047ab9 */ /* 0x000fe20000000a00 */
[----:B------:R-:W-:Y:S02]  /*2670*/  IMAD.U32 R10, RZ, RZ, UR6 ;  /* 0x00000006ff0a7e24 */ /* 0x000fe4000f8e00ff */
[----:B------:R-:W-:-:S02]  /*2680*/  IMAD.U32 R6, RZ, RZ, UR4 ;  /* 0x00000004ff067e24 */ /* 0x000fc4000f8e00ff */
[----:B------:R-:W-:Y:S02]  /*2690*/  IMAD.U32 R7, RZ, RZ, UR5 ;  /* 0x00000005ff077e24 */ /* 0x000fe4000f8e00ff */
[----:B------:R-:W-:Y:S02]  /*26a0*/  IMAD.U32 R11, RZ, RZ, UR7 ;  /* 0x00000007ff0b7e24 */ /* 0x000fe4000f8e00ff */
[----:B------:R-:W-:Y:S02]  /*26b0*/  IMAD.MOV.U32 R8, RZ, RZ, 0x4e ;  /* 0x0000004eff087424 */ /* 0x000fe400078e00ff */
[----:B------:R-:W-:Y:S02]  /*26c0*/  IMAD.MOV.U32 R12, RZ, RZ, 0x1 ;  /* 0x00000001ff0c7424 */ /* 0x000fe400078e00ff */
[----:B------:R-:W-:-:S07]  /*26d0*/  IMAD.MOV.U32 R13, RZ, RZ, RZ ;  /* 0x000000ffff0d7224 */ /* 0x000fce00078e00ff */
[----:B------:R-:W-:-:S07]  /*26e0*/  LEPC R20, `(.L_x_35) ;  /* 0x000000001014794e */ /* 0x000fce0000000000 */
[----:B0-----:R-:W-:Y:S05]  /*26f0*/  CALL.ABS.NOINC R2 ;  /* 0x0000000002007343 */ /* 0x001fea0003c00000 */
.L_x_35:
[----:B------:R-:W-:Y:S01]  /*2700*/  PRMT R19, RZ, 0x7610, R19 ;  /* 0x00007610ff137816 */ /* 0x000fe20000000013 */
[----:B------:R-:W-:Y:S06]  /*2710*/  BRA `(.L_x_8) ;  /* 0x0000000000247947 */ /* 0x000fec0003800000 */
.L_x_32:
[----:B------:R-:W2:Y:S02]  /*2720*/  LDG.E.64 R2, desc[UR36][R2.64] ;  /* 0x0000002402027981 */ /* 0x000ea4000c1e1b00 */
[----:B--2---:R-:W0:Y:S02]  /*2730*/  I2F.U64 R0, R2 ;  /* 0x0000000200007312 */ /* 0x004e240000301000 */
[----:B0-----:R-:W-:-:S04]  /*2740*/  F2FP.BF16.F32.PACK_AB R0, RZ, R0 ;  /* 0x00000000ff00723e */ /* 0x001fc800000010ff */
[----:B------:R-:W-:Y:S01]  /*2750*/  PRMT R19, R0, 0x7610, R19 ;  /* 0x0000761000137816 */ /* 0x000fe20000000013 */
[----:B------:R-:W-:Y:S06]  /*2760*/  BRA `(.L_x_8) ;  /* 0x0000000000107947 */ /* 0x000fec0003800000 */
.L_x_31:
[----:B------:R-:W2:Y:S02]  /*2770*/  LDG.E R2, desc[UR36][R2.64] ;  /* 0x0000002402027981 */ /* 0x000ea4000c1e1900 */
[----:B--2---:R-:W-:-:S04]  /*2780*/  I2FP.F32.U32 R0, R2 ;  /* 0x0000000200007245 */ /* 0x004fc80000201000 */
[----:B------:R-:W-:-:S04]  /*2790*/  F2FP.BF16.F32.PACK_AB R0, RZ, R0 ;  /* 0x00000000ff00723e */ /* 0x000fc800000010ff */
[----:B------:R-:W-:-:S07]  /*27a0*/  PRMT R19, R0, 0x7610, R19 ;  /* 0x0000761000137816 */ /* 0x000fce0000000013 */
.L_x_8:
[----:B------:R-:W1:Y:S01]  /*27b0*/  LDC.U8 R4, c[0x0][0x493] ;  /* 0x000124c0ff047b82 */ /* 0x000e620000000000 */
[----:B------:R-:W-:Y:S02]  /*27c0*/  ULDC.64 UR4, c[0x0][0x488] ;  /* 0x0001220000047ab9 */ /* 0x000fe40000000a00 */
[----:B0-----:R-:W-:-:S05]  /*27d0*/  IADD3 R2, P1, R22, UR4, RZ ;  /* 0x0000000416027c10 */ /* 0x001fca000ff3e0ff */
[----:B------:R-:W-:Y:S01]  /*27e0*/  IMAD.X R3, RZ, RZ, UR5, P1 ;  /* 0x00000005ff037e24 */ /* 0x000fe200088e06ff */
[----:B-1----:R-:W-:-:S04]  /*27f0*/  PRMT R0, R4, 0x9910, RZ ;  /* 0x0000991004007816 */ /* 0x002fc800000000ff */
        /* <DEDUP_REMOVED lines=12> */
[----:B0-----:R-:W-:Y:S01]  /*28c0*/  F2FP.BF16.F32.PACK_AB R0, RZ, R0 ;  /* 0x00000000ff00723e */ /* 0x001fe200000010ff */
[----:B------:R-:W-:Y:S06]  /*28d0*/  BRA `(.L_x_41) ;  /* 0x0000000c00a07947 */ /* 0x000fec0003800000 */
.L_x_39:
[----:B------:R-:W2:Y:S02]  /*28e0*/  LDG.E.U8 R2, desc[UR36][R2.64] ;  /* 0x0000002402027981 */ /* 0x000ea4000c1e1100 */
[----:B--2---:R-:W-:-:S04]  /*28f0*/  I2FP.F32.U32 R0, R2 ;  /* 0x0000000200007245 */ /* 0x004fc80000201000 */
[----:B------:R-:W-:Y:S01]  /*2900*/  F2FP.BF16.F32.PACK_AB R0, RZ, R0 ;  /* 0x00000000ff00723e */ /* 0x000fe200000010ff */
[----:B------:R-:W-:Y:S06]  /*2910*/  BRA `(.L_x_41) ;  /* 0x0000000c00907947 */ /* 0x000fec0003800000 */
.L_x_38:
        /* <DEDUP_REMOVED lines=8> */
[----:B0-----:R-:W-:Y:S01]  /*29a0*/  F2FP.BF16.F32.PACK_AB R0, RZ, R0 ;  /* 0x00000000ff00723e */ /* 0x001fe200000010ff */
[----:B------:R-:W-:Y:S06]  /*29b0*/  BRA `(.L_x_41) ;  /* 0x0000000c00687947 */ /* 0x000fec0003800000 */
.L_x_43:
[----:B------:R-:W2:Y:S02]  /*29c0*/  LDG.E R2, desc[UR36][R2.64] ;  /* 0x0000002402027981 */ /* 0x000ea4000c1e1900 */
[----:B--2---:R-:W-:-:S04]  /*29d0*/  I2FP.F32.S32 R0, R2 ;  /* 0x0000000200007245 */ /* 0x004fc80000201400 */
[----:B------:R-:W-:Y:S01]  /*29e0*/  F2FP.BF16.F32.PACK_AB R0, RZ, R0 ;  /* 0x00000000ff00723e */ /* 0x000fe200000010ff */
[----:B------:R-:W-:Y:S06]  /*29f0*/  BRA `(.L_x_41) ;  /* 0x0000000c00587947 */ /* 0x000fec0003800000 */
.L_x_42:
[----:B------:R-:W2:Y:S02]  /*2a00*/  LDG.E.U16 R2, desc[UR36][R2.64] ;  /* 0x0000002402027981 */ /* 0x000ea4000c1e1500 */
[----:B--2---:R-:W0:Y:S02]  /*2a10*/  I2F.S16 R0, R2 ;  /* 0x0000000200007306 */ /* 0x004e240000101400 */
[----:B0-----:R-:W-:Y:S01]  /*2a20*/  F2FP.BF16.F32.PACK_AB R0, RZ, R0 ;  /* 0x00000000ff00723e */ /* 0x001fe200000010ff */
[----:B------:R-:W-:Y:S06]  /*2a30*/  BRA `(.L_x_41) ;  /* 0x0000000c00487947 */ /* 0x000fec0003800000 */
.L_x_37:
        /* <DEDUP_REMOVED lines=9> */
.L_x_45:
[----:B------:R-:W2:Y:S02]  /*2ad0*/  LDG.E.U16 R0, desc[UR36][R2.64] ;  /* 0x0000002402007981 */ /* 0x000ea4000c1e1500 */
[----:B--2---:R-:W-:-:S05]  /*2ae0*/  HADD2.F32 R0, -RZ, R0.H0_H0 ;  /* 0x20000000ff007230 */ /* 0x004fca0000004100 */
[----:B------:R-:W-:Y:S01]  /*2af0*/  F2FP.BF16.F32.PACK_AB R0, RZ, R0 ;  /* 0x00000000ff00723e */ /* 0x000fe200000010ff */
[----:B------:R-:W-:Y:S06]  /*2b00*/  BRA `(.L_x_41) ;  /* 0x0000000c00147947 */ /* 0x000fec0003800000 */
.L_x_44:
        /* <DEDUP_REMOVED lines=9> */
.L_x_47:
[----:B------:R-:W2:Y:S02]  /*2ba0*/  LDG.E.U16 R2, desc[UR36][R2.64] ;  /* 0x0000002402027981 */ /* 0x000ea4000c1e1500 */
[----:B--2---:R-:W-:-:S05]  /*2bb0*/  HADD2.F32 R0, -RZ, R2.H0_H0 ;  /* 0x20000002ff007230 */ /* 0x004fca0000004100 */
[----:B------:R-:W-:Y:S01]  /*2bc0*/  F2FP.BF16.F32.PACK_AB R0, RZ, R0 ;  /* 0x00000000ff00723e */ /* 0x000fe200000010ff */
[----:B------:R-:W-:Y:S06]  /*2bd0*/  BRA `(.L_x_41) ;  /* 0x0000000800e07947 */ /* 0x000fec0003800000 */
.L_x_46:
[----:B------:R-:W2:Y:S01]  /*2be0*/  LDG.E.64 R2, desc[UR36][R2.64] ;  /* 0x0000002402027981 */ /* 0x000ea2000c1e1b00 */
[----:B------:R-:W-:Y:S01]  /*2bf0*/  UMOV UR4, 0xf0000000 ;  /* 0xf000000000047882 */ /* 0x000fe20000000000 */
[----:B------:R-:W-:Y:S01]  /*2c00*/  UMOV UR5, 0x380fffff ;  /* 0x380fffff00057882 */ /* 0x000fe20000000000 */
[----:B--2---:R-:W0:Y:S01]  /*2c10*/  F2F.F32.F64 R0, R2 ;  /* 0x0000000200007310 */ /* 0x004e220000301000 */
[----:B------:R-:W-:-:S14]  /*2c20*/  DSETP.GEU.AND P0, PT, |R2|, UR4, PT ;  /* 0x0000000402007e2a */ /* 0x000fdc000bf0e200 */
[----:B0-----:R-:W-:-:S05]  /*2c30*/  @!P0 FMUL R0, R0, 1.175494350822287508e-38 ;  /* 0x0080000000008820 */ /* 0x001fca0000400000 */
[----:B------:R-:W-:Y:S01]  /*2c40*/  F2FP.BF16.F32.PACK_AB R0, RZ, R0 ;  /* 0x00000000ff00723e */ /* 0x000fe200000010ff */
[----:B------:R-:W-:Y:S06]  /*2c50*/  BRA `(.L_x_41) ;  /* 0x0000000800c07947 */ /* 0x000fec0003800000 */
.L_x_36:
        /* <DEDUP_REMOVED lines=11> */
[----:B------:R-:W-:Y:S01]  /*2d10*/  F2FP.BF16.F32.PACK_AB R0, RZ, R0 ;  /* 0x00000000ff00723e */ /* 0x000fe200000010ff */
[----:B------:R-:W-:Y:S06]  /*2d20*/  BRA `(.L_x_41) ;  /* 0x00000008008c7947 */ /* 0x000fec0003800000 */
.L_x_50:
        /* <DEDUP_REMOVED lines=8> */
.L_x_49:
        /* <DEDUP_REMOVED lines=28> */
.L_x_52:
        /* <DEDUP_REMOVED lines=15> */
.L_x_51:
[----:B------:R0:W5:Y:S01]  /*3060*/  LDG.E.U16 R0, desc[UR36][R2.64] ;  /* 0x0000002402007981 */ /* 0x000162000c1e1500 */
[----:B------:R-:W-:Y:S05]  /*3070*/  BRA `(.L_x_41) ;  /* 0x0000000400b87947 */ /* 0x000fea0003800000 */
.L_x_48:
        /* <DEDUP_REMOVED lines=10> */
[----:B------:R-:W-:Y:S01]  /*3120*/  F2FP.BF16.F32.PACK_AB R0, RZ, R0 ;  /* 0x00000000ff00723e */ /* 0x000fe200000010ff */
[----:B------:R-:W-:Y:S06]  /*3130*/  BRA `(.L_x_41) ;  /* 0x0000000400887947 */ /* 0x000fec0003800000 */
.L_x_55:
        /* <DEDUP_REMOVED lines=21> */
.L_x_59:
[----:B------:R-:W-:Y:S05]  /*3290*/  BSYNC B1 ;  /* 0x0000000000017941 */ /* 0x000fea0003800000 */
.L_x_58:
[----:B------:R-:W-:Y:S01]  /*32a0*/  LEA R3, R0, 0x3b800000, 0x17 ;  /* 0x3b80000000037811 */ /* 0x000fe200078eb8ff */
[----:B------:R-:W-:-:S05]  /*32b0*/  IMAD.SHL.U32 R0, R2, 0x100000, RZ ;  /* 0x0010000002007824 */ /* 0x000fca00078e00ff */
[----:B------:R-:W-:-:S07]  /*32c0*/  LOP3.LUT R0, R3, R0, R4, 0xfe, !PT ;  /* 0x0000000003007212 */ /* 0x000fce00078efe04 */
.L_x_57:
[----:B------:R-:W-:Y:S05]  /*32d0*/  BSYNC B0 ;  /* 0x0000000000007941 */ /* 0x000fea0003800000 */
.L_x_56:
[----:B------:R-:W-:Y:S01]  /*32e0*/  F2FP.BF16.F32.PACK_AB R0, RZ, R0 ;  /* 0x00000000ff00723e */ /* 0x000fe200000010ff */
[----:B------:R-:W-:Y:S06]  /*32f0*/  BRA `(.L_x_41) ;  /* 0x0000000400187947 */ /* 0x000fec0003800000 */
.L_x_54:
        /* <DEDUP_REMOVED lines=21> */
.L_x_63:
[----:B------:R-:W-:Y:S05]  /*3450*/  BSYNC B1 ;  /* 0x0000000000017941 */ /* 0x000fea0003800000 */
.L_x_62:
[----:B------:R-:W-:Y:S01]  /*3460*/  LEA R3, R0, 0x37800000, 0x17 ;  /* 0x3780000000037811 */ /* 0x000fe200078eb8ff */
[----:B------:R-:W-:-:S05]  /*3470*/  IMAD.SHL.U32 R0, R2, 0x200000, RZ ;  /* 0x0020000002007824 */ /* 0x000fca00078e00ff */
[----:B------:R-:W-:-:S07]  /*3480*/  LOP3.LUT R0, R3, R0, R4, 0xfe, !PT ;  /* 0x0000000003007212 */ /* 0x000fce00078efe04 */
.L_x_61:
[----:B------:R-:W-:Y:S05]  /*3490*/  BSYNC B0 ;  /* 0x0000000000007941 */ /* 0x000fea0003800000 */
.L_x_60:
[----:B------:R-:W-:Y:S01]  /*34a0*/  F2FP.BF16.F32.PACK_AB R0, RZ, R0 ;  /* 0x00000000ff00723e */ /* 0x000fe200000010ff */
[----:B------:R-:W-:Y:S06]  /*34b0*/  BRA `(.L_x_41) ;  /* 0x0000000000a87947 */ /* 0x000fec0003800000 */
.L_x_53:
        /* <DEDUP_REMOVED lines=14> */
.L_x_67:
[----:B------:R-:W-:Y:S05]  /*35a0*/  BSYNC B0 ;  /* 0x0000000000007941 */ /* 0x000fea0003800000 */
.L_x_66:
[----:B------:R-:W-:Y:S01]  /*35b0*/  F2FP.BF16.F32.PACK_AB R0, RZ, R0 ;  /* 0x00000000ff00723e */ /* 0x000fe200000010ff */
[----:B------:R-:W-:Y:S06]  /*35c0*/  BRA `(.L_x_41) ;  /* 0x0000000000647947 */ /* 0x000fec0003800000 */
.L_x_40:
        /* <DEDUP_REMOVED lines=15> */
[----:B0----5:R-:W-:Y:S05]  /*36c0*/  CALL.ABS.NOINC R2 ;  /* 0x0000000002007343 */ /* 0x021fea0003c00000 */
.L_x_68:
[----:B------:R-:W-:Y:S01]  /*36d0*/  PRMT R0, RZ, 0x7610, R0 ;  /* 0x00007610ff007816 */ /* 0x000fe20000000000 */
[----:B------:R-:W-:Y:S06]  /*36e0*/  BRA `(.L_x_41) ;  /* 0x00000000001c7947 */ /* 0x000fec0003800000 */
.L_x_65:
[----:B------:R-:W2:Y:S02]  /*36f0*/  LDG.E.64 R2, desc[UR36][R2.64] ;  /* 0x0000002402027981 */ /* 0x000ea4000c1e1b00 */
[----:B--2---:R-:W0:Y:S02]  /*3700*/  I2F.U64 R0, R2 ;  /* 0x0000000200007312 */ /* 0x004e240000301000 */
[----:B0-----:R-:W-:Y:S01]  /*3710*/  F2FP.BF16.F32.PACK_AB R0, RZ, R0 ;  /* 0x00000000ff00723e */ /* 0x001fe200000010ff */
[----:B------:R-:W-:Y:S06]  /*3720*/  BRA `(.L_x_41) ;  /* 0x00000000000c7947 */ /* 0x000fec0003800000 */
.L_x_64:
[----:B------:R-:W2:Y:S02]  /*3730*/  LDG.E R2, desc[UR36][R2.64] ;  /* 0x0000002402027981 */ /* 0x000ea4000c1e1900 */
[----:B--2---:R-:W-:-:S04]  /*3740*/  I2FP.F32.U32 R0, R2 ;  /* 0x0000000200007245 */ /* 0x004fc80000201000 */
[----:B------:R-:W-:-:S07]  /*3750*/  F2FP.BF16.F32.PACK_AB R0, RZ, R0 ;  /* 0x00000000ff00723e */ /* 0x000fce00000010ff */
.L_x_41:
[----:B-----5:R-:W-:Y:S01]  /*3760*/  IMAD.U32 R0, R0, 0x10000, RZ ;  /* 0x0001000000007824 */ /* 0x020fe200078e00ff */
[----:B------:R-:W1:Y:S01]  /*3770*/  LDC.U8 R6, c[0x0][0x491] ;  /* 0x00012440ff067b82 */ /* 0x000e620000000000 */
[----:B------:R-:W-:Y:S02]  /*3780*/  IMAD.U32 R19, R19, 0x10000, RZ ;  /* 0x0001000013137824 */ /* 0x000fe400078e00ff */
[----:B0-----:R-:W-:-:S06]  /*3790*/  FMUL.FTZ R2, R0, -1.4426950216293334961 ;  /* 0xbfb8aa3b00027820 */ /* 0x001fcc0000410000 */
[----:B------:R-:W0:Y:S02]  /*37a0*/  MUFU.EX2 R2, R2 ;  /* 0x0000000200027308 */ /* 0x000e240000000800 */
[----:B0-----:R-:W-:-:S06]  /*37b0*/  FADD.FTZ R3, R2, 1 ;  /* 0x3f80000002037421 */ /* 0x001fcc0000010000 */
[----:B------:R-:W0:Y:S02]  /*37c0*/  MUFU.RCP R4, R3 ;  /* 0x0000000300047308 */ /* 0x000e240000001000 */
[----:B0-----:R-:W-:Y:S01]  /*37d0*/  FADD.FTZ R5, -R4, 1 ;  /* 0x3f80000004057421 */ /* 0x001fe20000010100 */
[----:B------:R-:W-:Y:S01]  /*37e0*/  FMUL.FTZ R19, R19, R4 ;  /* 0x0000000413137220 */ /* 0x000fe20000410000 */
[----:B-1----:R-:W-:Y:S02]  /*37f0*/  PRMT R4, R6, 0x9910, RZ ;  /* 0x0000991006047816 */ /* 0x002fe400000000ff */
[----:B------:R-:W-:Y:S02]  /*3800*/  FFMA.FTZ R0, R0, R5, 1 ;  /* 0x3f80000000007423 */ /* 0x000fe40000010005 */
[----:B------:R-:W-:Y:S02]  /*3810*/  ISETP.GT.AND P0, PT, R4, 0x9, PT ;  /* 0x000000090400780c */ /* 0x000fe40003f04270 */
[----:B------:R-:W-:-:S04]  /*3820*/  FMUL.FTZ R0, R19, R0 ;  /* 0x0000000013007220 */ /* 0x000fc80000410000 */
[----:B------:R0:W1:Y:S07]  /*3830*/  F2F.BF16.F32 R5, R0 ;  /* 0x0000000000057304 */ /* 0x00006e0000202000 */
        /* <DEDUP_REMOVED lines=9> */
[----:B01----:R-:W-:-:S04]  /*38d0*/  IMAD.U32 R0, R5, 0x10000, RZ ;  /* 0x0001000005007824 */ /* 0x003fc800078e00ff */
[----:B------:R-:W0:Y:S02]  /*38e0*/  F2I.FTZ.TRUNC.NTZ R3, R0 ;  /* 0x0000000000037305 */ /* 0x000e24000021f100 */
[----:B0-----:R0:W-:Y:S01]  /*38f0*/  STG.E.U8 desc[UR36][R16.64], R3 ;  /* 0x0000000310007986 */ /* 0x0011e2000c101124 */
[----:B------:R-:W-:Y:S05]  /*3900*/  BRA `(.L_x_74) ;  /* 0x0000000c00947947 */ /* 0x000fea0003800000 */
.L_x_72:
[----:B-1----:R-:W-:-:S06]  /*3910*/  IMAD.U32 R3, R5, 0x10000, RZ ;  /* 0x0001000005037824 */ /* 0x002fcc00078e00ff */
[----:B------:R-:W1:Y:S02]  /*3920*/  F2I.S64.TRUNC R2, R3 ;  /* 0x0000000300027311 */ /* 0x000e64000020d900 */
[----:B-1----:R1:W-:Y:S01]  /*3930*/  STG.E.U8 desc[UR36][R16.64], R2 ;  /* 0x0000000210007986 */ /* 0x0023e2000c101124 */
[----:B------:R-:W-:Y:S05]  /*3940*/  BRA `(.L_x_74) ;  /* 0x0000000c00847947 */ /* 0x000fea0003800000 */
.L_x_71:
[----:B------:R-:W-:-:S13]  /*3950*/  ISETP.NE.AND P0, PT, R4, 0x2, PT ;  /* 0x000000020400780c */ /* 0x000fda0003f05270 */
[----:B------:R-:W-:Y:S05]  /*3960*/  @!P0 BRA `(.L_x_75) ;  /* 0x0000000000308947 */ /* 0x000fea0003800000 */
[----:B------:R-:W-:-:S13]  /*3970*/  ISETP.NE.AND P0, PT, R4, 0x3, PT ;  /* 0x000000030400780c */ /* 0x000fda0003f05270 */
[----:B------:R-:W-:Y:S05]  /*3980*/  @!P0 BRA `(.L_x_76) ;  /* 0x0000000000188947 */ /* 0x000fea0003800000 */
[----:B------:R-:W-:-:S13]  /*3990*/  ISETP.NE.AND P0, PT, R4, 0x4, PT ;  /* 0x000000040400780c */ /* 0x000fda0003f05270 */
[----:B------:R-:W-:Y:S05]  /*39a0*/  @P0 BRA `(.L_x_73) ;  /* 0x0000000c000c0947 */ /* 0x000fea0003800000 */
[----:B-1----:R-:W-:-:S06]  /*39b0*/  IMAD.U32 R2, R5, 0x10000, RZ ;  /* 0x0001000005027824 */ /* 0x002fcc00078e00ff */
[----:B------:R-:W1:Y:S02]  /*39c0*/  F2I.S64.TRUNC R2, R2 ;  /* 0x0000000200027311 */ /* 0x000e64000020d900 */
[----:B-1----:R4:W-:Y:S01]  /*39d0*/  STG.E.64 desc[UR36][R16.64], R2 ;  /* 0x0000000210007986 */ /* 0x0029e2000c101b24 */
[----:B------:R-:W-:Y:S05]  /*39e0*/  BRA `(.L_x_74) ;  /* 0x0000000c005c7947 */ /* 0x000fea0003800000 */
.L_x_76:
[----:B-1----:R-:W-:-:S06]  /*39f0*/  IMAD.U32 R5, R5, 0x10000, RZ ;  /* 0x0001000005057824 */ /* 0x002fcc00078e00ff */
[----:B------:R-:W1:Y:S02]  /*3a00*/  F2I.FTZ.TRUNC.NTZ R5, R5 ;  /* 0x0000000500057305 */ /* 0x000e64000021f100 */
[----:B-1----:R3:W-:Y:S01]  /*3a10*/  STG.E desc[UR36][R16.64], R5 ;  /* 0x0000000510007986 */ /* 0x0027e2000c101924 */
[----:B------:R-:W-:Y:S05]  /*3a20*/  BRA `(.L_x_74) ;  /* 0x0000000c004c7947 */ /* 0x000fea0003800000 */
.L_x_75:
[----:B-1----:R-:W-:-:S06]  /*3a30*/  IMAD.U32 R5, R5, 0x10000, RZ ;  /* 0x0001000005057824 */ /* 0x002fcc00078e00ff */
[----:B------:R-:W1:Y:S02]  /*3a40*/  F2I.FTZ.TRUNC.NTZ R5, R5 ;  /* 0x0000000500057305 */ /* 0x000e64000021f100 */
[----:B-1----:R2:W-:Y:S01]  /*3a50*/  STG.E.U16 desc[UR36][R16.64], R5 ;  /* 0x0000000510007986 */ /* 0x0025e2000c101524 */
[----:B------:R-:W-:Y:S05]  /*3a60*/  BRA `(.L_x_74) ;  /* 0x0000000c003c7947 */ /* 0x000fea0003800000 */
.L_x_70:
[----:B------:R-:W-:-:S13]  /*3a70*/  ISETP.GT.AND P0, PT, R4, 0x6, PT ;  /* 0x000000060400780c */ /* 0x000fda0003f04270 */
[----:B------:R-:W-:Y:S05]  /*3a80*/  @P0 BRA `(.L_x_77) ;  /* 0x00000000002c0947 */ /* 0x000fea0003800000 */
[----:B------:R-:W-:-:S13]  /*3a90*/  ISETP.NE.AND P0, PT, R4, 0x5, PT ;  /* 0x000000050400780c */ /* 0x000fda0003f05270 */
[----:B------:R-:W-:Y:S05]  /*3aa0*/  @!P0 BRA `(.L_x_78) ;  /* 0x0000000000148947 */ /* 0x000fea0003800000 */
[----:B------:R-:W-:-:S13]  /*3ab0*/  ISETP.NE.AND P0, PT, R4, 0x6, PT ;  /* 0x000000060400780c */ /* 0x000fda0003f05270 */
[----:B------:R-:W-:Y:S05]  /*3ac0*/  @P0 BRA `(.L_x_73) ;  /* 0x0000000800c40947 */ /* 0x000fea0003800000 */
[----:B-1----:R-:W-:-:S05]  /*3ad0*/  IMAD.U32 R5, R5, 0x10000, RZ ;  /* 0x0001000005057824 */ /* 0x002fca00078e00ff */
[----:B------:R1:W-:Y:S01]  /*3ae0*/  STG.E desc[UR36][R16.64], R5 ;  /* 0x0000000510007986 */ /* 0x0003e2000c101924 */
[----:B------:R-:W-:Y:S05]  /*3af0*/  BRA `(.L_x_74) ;  /* 0x0000000c00187947 */ /* 0x000fea0003800000 */
.L_x_78:
[----:B01----:R-:W-:-:S05]  /*3b00*/  IMAD.U32 R0, R5, 0x10000, RZ ;  /* 0x0001000005007824 */ /* 0x003fca00078e00ff */
[----:B------:R-:W-:-:S05]  /*3b10*/  F2FP.F16.F32.PACK_AB R0, RZ, R0 ;  /* 0x00000000ff00723e */ /* 0x000fca00000000ff */
[----:B------:R0:W-:Y:S01]  /*3b20*/  STG.E.U16 desc[UR36][R16.64], R0 ;  /* 0x0000000010007986 */ /* 0x0001e2000c101524 */
[----:B------:R-:W-:Y:S05]  /*3b30*/  BRA `(.L_x_74) ;  /* 0x0000000c00087947 */ /* 0x000fea0003800000 */
.L_x_77:
[----:B------:R-:W-:-:S13]  /*3b40*/  ISETP.NE.AND P0, PT, R4, 0x7, PT ;  /* 0x000000070400780c */ /* 0x000fda0003f05270 */
[----:B------:R-:W-:Y:S05]  /*3b50*/  @!P0 BRA `(.L_x_79) ;  /* 0x0000000000348947 */ /* 0x000fea0003800000 */
[----:B------:R-:W-:-:S13]  /*3b60*/  ISETP.NE.AND P0, PT, R4, 0x8, PT ;  /* 0x000000080400780c */ /* 0x000fda0003f05270 */
[----:B------:R-:W-:Y:S05]  /*3b70*/  @!P0 BRA `(.L_x_80) ;  /* 0x0000000000188947 */ /* 0x000fea0003800000 */
[----:B------:R-:W-:-:S13]  /*3b80*/  ISETP.NE.AND P0, PT, R4, 0x9, PT ;  /* 0x000000090400780c */ /* 0x000fda0003f05270 */
[----:B------:R-:W-:Y:S05]  /*3b90*/  @P0 BRA `(.L_x_73) ;  /* 0x0000000800900947 */ /* 0x000fea0003800000 */
[----:B-1----:R-:W-:Y:S02]  /*3ba0*/  IMAD.U32 R2, R5, 0x10000, RZ ;  /* 0x0001000005027824 */ /* 0x002fe400078e00ff */
[----:B------:R-:W-:-:S05]  /*3bb0*/  IMAD.MOV.U32 R3, RZ, RZ, RZ ;  /* 0x000000ffff037224 */ /* 0x000fca00078e00ff */
[----:B------:R1:W-:Y:S01]  /*3bc0*/  STG.E.64 desc[UR36][R16.64], R2 ;  /* 0x0000000210007986 */ /* 0x0003e2000c101b24 */
[----:B------:R-:W-:Y:S05]  /*3bd0*/  BRA `(.L_x_74) ;  /* 0x0000000800e07947 */ /* 0x000fea0003800000 */
.L_x_80:
[----:B-1----:R-:W-:-:S05]  /*3be0*/  IMAD.U32 R5, R5, 0x10000, RZ ;  /* 0x0001000005057824 */ /* 0x002fca00078e00ff */
[----:B------:R-:W-:-:S04]  /*3bf0*/  F2FP.F16.F32.PACK_AB R3, RZ, R5 ;  /* 0x00000005ff03723e */ /* 0x000fc800000000ff */
[----:B------:R-:W-:-:S05]  /*3c00*/  PRMT R3, R3, 0x5410, RZ ;  /* 0x0000541003037816 */ /* 0x000fca00000000ff */
[----:B------:R1:W-:Y:S01]  /*3c10*/  STG.E desc[UR36][R16.64], R3 ;  /* 0x0000000310007986 */ /* 0x0003e2000c101924 */
[----:B------:R-:W-:Y:S05]  /*3c20*/  BRA `(.L_x_74) ;  /* 0x0000000800cc7947 */ /* 0x000fea0003800000 */
.L_x_79:
[----:B-1----:R-:W-:-:S04]  /*3c30*/  IMAD.U32 R2, R5, 0x10000, RZ ;  /* 0x0001000005027824 */ /* 0x002fc800078e00ff */
[----:B------:R-:W-:-:S06]  /*3c40*/  FMUL.FTZ R2, R2, 1 ;  /* 0x3f80000002027820 */ /* 0x000fcc0000410000 */
[----:B------:R-:W1:Y:S02]  /*3c50*/  F2F.F64.F32 R2, R2 ;  /* 0x0000000200027310 */ /* 0x000e640000201800 */
[----:B-1----:R1:W-:Y:S01]  /*3c60*/  STG.E.64 desc[UR36][R16.64], R2 ;  /* 0x0000000210007986 */ /* 0x0023e2000c101b24 */
[----:B------:R-:W-:Y:S05]  /*3c70*/  BRA `(.L_x_74) ;  /* 0x0000000800b87947 */ /* 0x000fea0003800000 */
.L_x_69:
        /* <DEDUP_REMOVED lines=8> */
[----:B-1----:R-:W-:-:S05]  /*3d00*/  IMAD.U32 R5, R5, 0x10000, RZ ;  /* 0x0001000005057824 */ /* 0x002fca00078e00ff */
[----:B------:R-:W-:-:S04]  /*3d10*/  FSETP.NEU.FTZ.AND P0, PT, R5, RZ, PT ;  /* 0x000000ff0500720b */ /* 0x000fc80003f1d000 */
[----:B------:R-:W-:-:S05]  /*3d20*/  SEL R3, RZ, 0x1, !P0 ;  /* 0x00000001ff037807 */ /* 0x000fca0004000000 */
[----:B------:R1:W-:Y:S01]  /*3d30*/  STG.E.U8 desc[UR36][R16.64], R3 ;  /* 0x0000000310007986 */ /* 0x0003e2000c101124 */
[----:B------:R-:W-:Y:S05]  /*3d40*/  BRA `(.L_x_74) ;  /* 0x0000000800847947 */ /* 0x000fea0003800000 */
.L_x_83:
[----:B-1----:R-:W-:Y:S01]  /*3d50*/  IMAD.U32 R5, R5, 0x10000, RZ ;  /* 0x0001000005057824 */ /* 0x002fe200078e00ff */
[----:B------:R-:W-:-:S03]  /*3d60*/  CS2R R6, SRZ ;  /* 0x0000000000067805 */ /* 0x000fc6000001ff00 */
[----:B------:R-:W-:-:S06]  /*3d70*/  FMUL.FTZ R5, R5, 1 ;  /* 0x3f80000005057820 */ /* 0x000fcc0000410000 */
[----:B------:R-:W1:Y:S02]  /*3d80*/  F2F.F64.F32 R4, R5 ;  /* 0x0000000500047310 */ /* 0x000e640000201800 */
[----:B-1----:R1:W-:Y:S01]  /*3d90*/  STG.E.128 desc[UR36][R16.64], R4 ;  /* 0x0000000410007986 */ /* 0x0023e2000c101d24 */
[----:B------:R-:W-:Y:S05]  /*3da0*/  BRA `(.L_x_74) ;  /* 0x00000008006c7947 */ /* 0x000fea0003800000 */
.L_x_82:
[----:B------:R-:W-:-:S13]  /*3db0*/  ISETP.NE.AND P0, PT, R4, 0xf, PT ;  /* 0x0000000f0400780c */ /* 0x000fda0003f05270 */
[----:B------:R-:W-:Y:S05]  /*3dc0*/  @!P0 BRA `(.L_x_84) ;  /* 0x0000000000b48947 */ /* 0x000fea0003800000 */
[----:B------:R-:W-:-:S13]  /*3dd0*/  ISETP.NE.AND P0, PT, R4, 0x17, PT ;  /* 0x000000170400780c */ /* 0x000fda0003f05270 */
[----:B------:R-:W-:Y:S05]  /*3de0*/  @!P0 BRA `(.L_x_85) ;  /* 0x0000000000548947 */ /* 0x000fea0003800000 */
[----:B------:R-:W-:-:S13]  /*3df0*/  ISETP.NE.AND P0, PT, R4, 0x18, PT ;  /* 0x000000180400780c */ /* 0x000fda0003f05270 */
[----:B------:R-:W-:Y:S05]  /*3e00*/  @P0 BRA `(.L_x_73) ;  /* 0x0000000400f40947 */ /* 0x000fea0003800000 */
[----:B-1----:R-:W-:Y:S01]  /*3e10*/  IMAD.U32 R5, R5, 0x10000, RZ ;  /* 0x0001000005057824 */ /* 0x002fe200078e00ff */
[----:B------:R-:W-:Y:S04]  /*3e20*/  BSSY B0, `(.L_x_86) ;  /* 0x000000e000007945 */ /* 0x000fe80003800000 */
[C---:B------:R-:W-:Y:S02]  /*3e30*/  LOP3.LUT R2, R5.reuse, 0x7fffffff, RZ, 0xc0, !PT ;  /* 0x7fffffff05027812 */ /* 0x040fe400078ec0ff */
[----:B0-----:R-:W-:Y:S02]  /*3e40*/  LOP3.LUT R0, R5, 0x80000000, RZ, 0xc0, !PT ;  /* 0x8000000005007812 */ /* 0x001fe400078ec0ff */
[----:B------:R-:W-:Y:S02]  /*3e50*/  ISETP.GT.U32.AND P0, PT, R2, 0x43efffff, PT ;  /* 0x43efffff0200780c */ /* 0x000fe40003f04070 */
[----:B------:R-:W-:Y:S01]  /*3e60*/  SHF.R.U32.HI R3, RZ, 0x18, R0 ;  /* 0x00000018ff037819 */ /* 0x000fe20000011600 */
[----:B------:R-:W-:-:S10]  /*3e70*/  IMAD.MOV.U32 R0, RZ, RZ, 0x7f ;  /* 0x0000007fff007424 */ /* 0x000fd400078e00ff */
[----:B------:R-:W-:Y:S05]  /*3e80*/  @P0 BRA `(.L_x_87) ;  /* 0x00000000001c0947 */ /* 0x000fea0003800000 */
[----:B------:R-:W-:-:S13]  /*3e90*/  ISETP.GE.U32.AND P0, PT, R2, 0x3c800000, PT ;  /* 0x3c8000000200780c */ /* 0x000fda0003f06070 */
[----:B------:R-:W-:Y:S01]  /*3ea0*/  @P0 SHF.R.U32.HI R0, RZ, 0x14, R5 ;  /* 0x00000014ff000819 */ /* 0x000fe20000011605 */
[----:B------:R-:W-:-:S03]  /*3eb0*/  @!P0 FADD.FTZ R2, R2, 16384 ;  /* 0x4680000002028421 */ /* 0x000fc60000010000 */
[----:B------:R-:W-:-:S04]  /*3ec0*/  @P0 LOP3.LUT R0, R0, 0x1, RZ, 0xc0, !PT ;  /* 0x0000000100000812 */ /* 0x000fc800078ec0ff */
[----:B------:R-:W-:-:S04]  /*3ed0*/  @P0 IADD3 R0, R5, 0x407ffff, R0 ;  /* 0x0407ffff05000810 */ /* 0x000fc80007ffe000 */
[----:B------:R-:W-:Y:S01]  /*3ee0*/  @P0 SHF.R.U32.HI R0, RZ, 0x14, R0 ;  /* 0x00000014ff000819 */ /* 0x000fe20000011600 */
[----:B------:R-:W-:-:S07]  /*3ef0*/  @!P0 VIADD R0, R2, 0xb9800000 ;  /* 0xb980000002008836 */ /* 0x000fce0000000000 */
.L_x_87:
[----:B------:R-:W-:Y:S05]  /*3f00*/  BSYNC B0 ;  /* 0x0000000000007941 */ /* 0x000fea0003800000 */
.L_x_86:
[----:B------:R-:W-:-:S05]  /*3f10*/  LOP3.LUT R3, R0, R3, RZ, 0xfc, !PT ;  /* 0x0000000300037212 */ /* 0x000fca00078efcff */
[----:B------:R0:W-:Y:S01]  /*3f20*/  STG.E.U8 desc[UR36][R16.64], R3 ;  /* 0x0000000310007986 */ /* 0x0001e2000c101124 */
[----:B------:R-:W-:Y:S05]  /*3f30*/  BRA `(.L_x_74) ;  /* 0x0000000800087947 */ /* 0x000fea0003800000 */
.L_x_85:
[----:B-1----:R-:W-:Y:S01]  /*3f40*/  IMAD.U32 R5, R5, 0x10000, RZ ;  /* 0x0001000005057824 */ /* 0x002fe200078e00ff */
[----:B------:R-:W-:Y:S04]  /*3f50*/  BSSY B0, `(.L_x_88) ;  /* 0x000000f000007945 */ /* 0x000fe80003800000 */
[----:B------:R-:W-:-:S04]  /*3f60*/  LOP3.LUT R2, R5, 0x7fffffff, RZ, 0xc0, !PT ;  /* 0x7fffffff05027812 */ /* 0x000fc800078ec0ff */
[----:B------:R-:W-:-:S13]  /*3f70*/  ISETP.GT.U32.AND P0, PT, R2, 0x477fffff, PT ;  /* 0x477fffff0200780c */ /* 0x000fda0003f04070 */
[----:B------:R-:W-:Y:S05]  /*3f80*/  @P0 BRA `(.L_x_89) ;  /* 0x0000000000200947 */ /* 0x000fea0003800000 */
[----:B------:R-:W-:-:S13]  /*3f90*/  ISETP.GE.U32.AND P0, PT, R2, 0x38800000, PT ;  /* 0x388000000200780c */ /* 0x000fda0003f06070 */
[----:B0-----:R-:W-:Y:S01]  /*3fa0*/  @P0 SHF.R.U32.HI R0, RZ, 0x15, R5 ;  /* 0x00000015ff000819 */ /* 0x001fe20000011605 */
[----:B------:R-:W-:-:S03]  /*3fb0*/  @!P0 FADD.FTZ R2, R2, 128 ;  /* 0x4300000002028421 */ /* 0x000fc60000010000 */
[----:B------:R-:W-:-:S04]  /*3fc0*/  @P0 LOP3.LUT R0, R0, 0x1, RZ, 0xc0, !PT ;  /* 0x0000000100000812 */ /* 0x000fc800078ec0ff */
[----:B------:R-:W-:-:S04]  /*3fd0*/  @P0 IADD3 R0, R5, 0x80fffff, R0 ;  /* 0x080fffff05000810 */ /* 0x000fc80007ffe000 */
[----:B------:R-:W-:Y:S01]  /*3fe0*/  @P0 SHF.R.U32.HI R0, RZ, 0x15, R0 ;  /* 0x00000015ff000819 */ /* 0x000fe20000011600 */
[----:B------:R-:W-:Y:S01]  /*3ff0*/  @!P0 VIADD R0, R2, 0xbd000000 ;  /* 0xbd00000002008836 */ /* 0x000fe20000000000 */
[----:B------:R-:W-:Y:S06]  /*4000*/  BRA `(.L_x_90) ;  /* 0x00000000000c7947 */ /* 0x000fec0003800000 */
.L_x_89:
[----:B0-----:R-:W-:Y:S01]  /*4010*/  IMAD.MOV.U32 R0, RZ, RZ, 0x7f ;  /* 0x0000007fff007424 */ /* 0x001fe200078e00ff */
[----:B------:R-:W-:-:S04]  /*4020*/  ISETP.GT.U32.AND P0, PT, R2, 0x7f800000, PT ;  /* 0x7f8000000200780c */ /* 0x000fc80003f04070 */
[----:B------:R-:W-:-:S09]  /*4030*/  SEL R0, R0, 0x7c, P0 ;  /* 0x0000007c00007807 */ /* 0x000fd20000000000 */
.L_x_90:
[----:B------:R-:W-:Y:S05]  /*4040*/  BSYNC B0 ;  /* 0x0000000000007941 */ /* 0x000fea0003800000 */
.L_x_88:
[----:B------:R-:W-:-:S04]  /*4050*/  LOP3.LUT R2, R5, 0x80000000, RZ, 0xc0, !PT ;  /* 0x8000000005027812 */ /* 0x000fc800078ec0ff */
[----:B------:R-:W-:-:S04]  /*4060*/  SHF.R.U32.HI R3, RZ, 0x18, R2 ;  /* 0x00000018ff037819 */ /* 0x000fc80000011602 */
[----:B------:R-:W-:-:S05]  /*4070*/  LOP3.LUT R3, R0, R3, RZ, 0xfc, !PT ;  /* 0x0000000300037212 */ /* 0x000fca00078efcff */
[----:B------:R0:W-:Y:S01]  /*4080*/  STG.E.U8 desc[UR36][R16.64], R3 ;  /* 0x0000000310007986 */ /* 0x0001e2000c101124 */
[----:B------:R-:W-:Y:S05]  /*4090*/  BRA `(.L_x_74) ;  /* 0x0000000400b07947 */ /* 0x000fea0003800000 */
.L_x_84:
[----:B-1----:R1:W-:Y:S01]  /*40a0*/  STG.E.U16 desc[UR36][R16.64], R5 ;  /* 0x0000000510007986 */ /* 0x0023e2000c101524 */
[----:B------:R-:W-:Y:S05]  /*40b0*/  BRA `(.L_x_74) ;  /* 0x0000000400a87947 */ /* 0x000fea0003800000 */
.L_x_81:
        /* <DEDUP_REMOVED lines=8> */
[----:B-1----:R-:W-:-:S06]  /*4140*/  IMAD.U32 R3, R5, 0x10000, RZ ;  /* 0x0001000005037824 */ /* 0x002fcc00078e00ff */
[----:B------:R-:W1:Y:S02]  /*4150*/  F2I.FTZ.U32.TRUNC.NTZ R3, R3 ;  /* 0x0000000300037305 */ /* 0x000e64000021f000 */
[----:B-1----:R1:W-:Y:S01]  /*4160*/  STG.E.U16 desc[UR36][R16.64], R3 ;  /* 0x0000000310007986 */ /* 0x0023e2000c101524 */
[----:B------:R-:W-:Y:S05]  /*4170*/  BRA `(.L_x_74) ;  /* 0x0000000400787947 */ /* 0x000fea0003800000 */
.L_x_93:
[----:B-1----:R-:W-:Y:S01]  /*4180*/  IMAD.U32 R5, R5, 0x10000, RZ ;  /* 0x0001000005057824 */ /* 0x002fe200078e00ff */
[----:B------:R-:W-:Y:S01]  /*4190*/  BSSY B0, `(.L_x_94) ;  /* 0x0000014000007945 */ /* 0x000fe20003800000 */
[----:B------:R-:W-:-:S03]  /*41a0*/  IMAD.MOV.U32 R8, RZ, RZ, 0x80 ;  /* 0x00000080ff087424 */ /* 0x000fc600078e00ff */
[----:B------:R-:W-:-:S04]  /*41b0*/  LOP3.LUT R2, R5, 0x7fffffff, RZ, 0xc0, !PT ;  /* 0x7fffffff05027812 */ /* 0x000fc800078ec0ff */
[----:B------:R-:W-:-:S13]  /*41c0*/  ISETP.GT.U32.AND P0, PT, R2, 0x437fffff, PT ;  /* 0x437fffff0200780c */ /* 0x000fda0003f04070 */
[----:B------:R-:W-:Y:S05]  /*41d0*/  @P0 BRA `(.L_x_95) ;  /* 0x00000000003c0947 */ /* 0x000fea0003800000 */
[----:B------:R-:W-:-:S13]  /*41e0*/  ISETP.GE.U32.AND P0, PT, R2, 0x3c000000, PT ;  /* 0x3c0000000200780c */ /* 0x000fda0003f06070 */
[----:B0-----:R-:W-:-:S04]  /*41f0*/  @P0 SHF.R.U32.HI R0, RZ, 0x14, R5 ;  /* 0x00000014ff000819 */ /* 0x001fc80000011605 */
[----:B------:R-:W-:-:S04]  /*4200*/  @P0 LOP3.LUT R0, R0, 0x1, RZ, 0xc0, !PT ;  /* 0x0000000100000812 */ /* 0x000fc800078ec0ff */
[----:B------:R-:W-:-:S04]  /*4210*/  @P0 IADD3 R0, R5, 0x487ffff, R0 ;  /* 0x0487ffff05000810 */ /* 0x000fc80007ffe000 */
[----:B------:R-:W-:-:S04]  /*4220*/  @P0 SHF.R.U32.HI R0, RZ, 0x14, R0 ;  /* 0x00000014ff000819 */ /* 0x000fc80000011600 */
[----:B------:R-:W-:Y:S01]  /*4230*/  @P0 LOP3.LUT R0, R0, 0xff, RZ, 0xc0, !PT ;  /* 0x000000ff00000812 */ /* 0x000fe200078ec0ff */
[----:B------:R-:W-:Y:S06]  /*4240*/  @P0 BRA `(.L_x_96) ;  /* 0x0000000000100947 */ /* 0x000fec0003800000 */
[----:B------:R-:W-:Y:S01]  /*4250*/  FADD.FTZ R0, R2, 8192 ;  /* 0x4600000002007421 */ /* 0x000fe20000010000 */
[----:B------:R-:W-:-:S04]  /*4260*/  PRMT R8, RZ, 0x7610, R8 ;  /* 0x00007610ff087816 */ /* 0x000fc80000000008 */
[----:B------:R-:W-:-:S13]  /*4270*/  LOP3.LUT P0, R0, R0, 0xff, RZ, 0xc0, !PT ;  /* 0x000000ff00007812 */ /* 0x000fda000780c0ff */
[----:B------:R-:W-:Y:S05]  /*4280*/  @!P0 BRA `(.L_x_95) ;  /* 0x0000000000108947 */ /* 0x000fea0003800000 */
.L_x_96:
[----:B------:R-:W-:-:S04]  /*4290*/  LOP3.LUT R2, R5, 0x80000000, RZ, 0xc0, !PT ;  /* 0x8000000005027812 */ /* 0x000fc800078ec0ff */
[----:B------:R-:W-:-:S04]  /*42a0*/  SHF.R.U32.HI R3, RZ, 0x18, R2 ;  /* 0x00000018ff037819 */ /* 0x000fc80000011602 */
[----:B------:R-:W-:-:S04]  /*42b0*/  LOP3.LUT R0, R0, R3, RZ, 0xfc, !PT ;  /* 0x0000000300007212 */ /* 0x000fc800078efcff */
[----:B------:R-:W-:-:S07]  /*42c0*/  PRMT R8, R0, 0x7610, R8 ;  /* 0x0000761000087816 */ /* 0x000fce0000000008 */
.L_x_95:
[----:B------:R-:W-:Y:S05]  /*42d0*/  BSYNC B0 ;  /* 0x0000000000007941 */ /* 0x000fea0003800000 */
.L_x_94:
[----:B------:R1:W-:Y:S01]  /*42e0*/  STG.E.U8 desc[UR36][R16.64], R8 ;  /* 0x0000000810007986 */ /* 0x0003e2000c101124 */
[----:B------:R-:W-:Y:S05]  /*42f0*/  BRA `(.L_x_74) ;  /* 0x0000000400187947 */ /* 0x000fea0003800000 */
.L_x_92:
        /* <DEDUP_REMOVED lines=17> */
.L_x_99:
[----:B------:R-:W-:-:S04]  /*4410*/  LOP3.LUT R2, R5, 0x80000000, RZ, 0xc0, !PT ;  /* 0x8000000005027812 */ /* 0x000fc800078ec0ff */
[----:B------:R-:W-:-:S04]  /*4420*/  SHF.R.U32.HI R3, RZ, 0x18, R2 ;  /* 0x00000018ff037819 */ /* 0x000fc80000011602 */
[----:B------:R-:W-:-:S04]  /*4430*/  LOP3.LUT R0, R0, R3, RZ, 0xfc, !PT ;  /* 0x0000000300007212 */ /* 0x000fc800078efcff */
[----:B------:R-:W-:-:S07]  /*4440*/  PRMT R8, R0, 0x7610, R8 ;  /* 0x0000761000087816 */ /* 0x000fce0000000008 */
.L_x_98:
[----:B------:R-:W-:Y:S05]  /*4450*/  BSYNC B0 ;  /* 0x0000000000007941 */ /* 0x000fea0003800000 */
.L_x_97:
[----:B------:R1:W-:Y:S01]  /*4460*/  STG.E.U8 desc[UR36][R16.64], R8 ;  /* 0x0000000810007986 */ /* 0x0003e2000c101124 */
[----:B------:R-:W-:Y:S05]  /*4470*/  BRA `(.L_x_74) ;  /* 0x0000000000b87947 */ /* 0x000fea0003800000 */
.L_x_91:
[----:B------:R-:W-:-:S13]  /*4480*/  ISETP.NE.AND P0, PT, R4, 0x1c, PT ;  /* 0x0000001c0400780c */ /* 0x000fda0003f05270 */
[----:B------:R-:W-:Y:S05]  /*4490*/  @!P0 BRA `(.L_x_100) ;  /* 0x0000000000a48947 */ /* 0x000fea0003800000 */
[----:B------:R-:W-:-:S13]  /*44a0*/  ISETP.NE.AND P0, PT, R4, 0x1d, PT ;  /* 0x0000001d0400780c */ /* 0x000fda0003f05270 */
[----:B------:R-:W-:Y:S05]  /*44b0*/  @!P0 BRA `(.L_x_101) ;  /* 0x00000000008c8947 */ /* 0x000fea0003800000 */
[----:B------:R-:W-:-:S13]  /*44c0*/  ISETP.NE.AND P0, PT, R4, 0x2c, PT ;  /* 0x0000002c0400780c */ /* 0x000fda0003f05270 */
[----:B------:R-:W-:Y:S05]  /*44d0*/  @P0 BRA `(.L_x_73) ;  /* 0x0000000000400947 */ /* 0x000fea0003800000 */
[----:B-1----:R-:W-:Y:S02]  /*44e0*/  IMAD.U32 R5, R5, 0x10000, RZ ;  /* 0x0001000005057824 */ /* 0x002fe400078e00ff */
[----:B------:R-:W-:-:S03]  /*44f0*/  IMAD.MOV.U32 R3, RZ, RZ, 0xff ;  /* 0x000000ffff037424 */ /* 0x000fc600078e00ff */
[----:B------:R-:W-:-:S04]  /*4500*/  SHF.R.U32.HI R4, RZ, 0x17, R5 ;  /* 0x00000017ff047819 */ /* 0x000fc80000011605 */
[----:B------:R-:W-:-:S04]  /*4510*/  LOP3.LUT R2, R4, 0xff, RZ, 0xc0, !PT ;  /* 0x000000ff04027812 */ /* 0x000fc800078ec0ff */
[----:B------:R-:W-:-:S13]  /*4520*/  ISETP.NE.AND P1, PT, R2, 0xff, PT ;  /* 0x000000ff0200780c */ /* 0x000fda0003f25270 */
[--C-:B0-----:R-:W-:Y:S02]  /*4530*/  @P1 SHF.R.U32.HI R0, RZ, 0x16, R5.reuse ;  /* 0x00000016ff001819 */ /* 0x101fe40000011605 */
[----:B------:R-:W-:Y:S02]  /*4540*/  @P1 LOP3.LUT P0, RZ, R2, 0x3fffff, R5, 0xf8, !PT ;  /* 0x003fffff02ff1812 */ /* 0x000fe4000780f805 */
[----:B------:R-:W-:-:S04]  /*4550*/  @P1 LOP3.LUT R0, R0, 0x1, RZ, 0xc0, !PT ;  /* 0x0000000100001812 */ /* 0x000fc800078ec0ff */
[----:B------:R-:W-:Y:S01]  /*4560*/  @P1 ISETP.EQ.U32.AND P2, PT, R0, 0x1, P0 ;  /* 0x000000010000180c */ /* 0x000fe20000742070 */
[----:B------:R-:W-:Y:S01]  /*4570*/  @P1 VIADD R0, R4, 0x1 ;  /* 0x0000000104001836 */ /* 0x000fe20000000000 */
[----:B------:R-:W-:Y:S02]  /*4580*/  PLOP3.LUT P0, PT, PT, PT, PT, 0x80, 0x0 ;  /* 0x000000000000781c */ /* 0x000fe40003f0f070 */
[----:B------:R-:W-:-:S13]  /*4590*/  @P1 PLOP3.LUT P0, PT, P2, PT, PT, 0x80, 0x0 ;  /* 0x000000000000181c */ /* 0x000fda000170f070 */
[----:B------:R-:W-:-:S04]  /*45a0*/  @!P0 IMAD.MOV R0, RZ, RZ, R4 ;  /* 0x000000ffff008224 */ /* 0x000fc800078e0204 */
[----:B------:R-:W-:-:S05]  /*45b0*/  @P1 IMAD.MOV.U32 R3, RZ, RZ, R0 ;  /* 0x000000ffff031224 */ /* 0x000fca00078e0000 */
[----:B------:R0:W-:Y:S01]  /*45c0*/  STG.E.U8 desc[UR36][R16.64], R3 ;  /* 0x0000000310007986 */ /* 0x0001e2000c101124 */
[----:B------:R-:W-:Y:S05]  /*45d0*/  BRA `(.L_x_74) ;  /* 0x0000000000607947 */ /* 0x000fea0003800000 */
.L_x_73:
[----:B------:R-:W-:Y:S01]  /*45e0*/  MOV R2, 0x0 ;  /* 0x0000000000027802 */ /* 0x000fe20000000f00 */
[----:B------:R-:W-:Y:S01]  /*45f0*/  ULDC.64 UR4, c[0x4][0x148] ;  /* 0x0100520000047ab9 */ /* 0x000fe20000000a00 */
[----:B------:R-:W-:Y:S01]  /*4600*/  ULDC.64 UR6, c[0x4][0x150] ;  /* 0x0100540000067ab9 */ /* 0x000fe20000000a00 */
[----:B------:R-:W-:Y:S02]  /*4610*/  IMAD.U32 R4, RZ, RZ, UR4 ;  /* 0x00000004ff047e24 */ /* 0x000fe4000f8e00ff */
[----:B-1----:R-:W-:Y:S01]  /*4620*/  IMAD.U32 R5, RZ, RZ, UR5 ;  /* 0x00000005ff057e24 */ /* 0x002fe2000f8e00ff */
[----:B------:R-:W1:Y:S01]  /*4630*/  LDC.64 R2, c[0x4][R2] ;  /* 0x0100000002027b82 */ /* 0x000e620000000a00 */
        /* <DEDUP_REMOVED lines=9> */
[----:B01----:R-:W-:Y:S05]  /*46d0*/  CALL.ABS.NOINC R2 ;  /* 0x0000000002007343 */ /* 0x003fea0003c00000 */
.L_x_102:
[----:B------:R-:W-:Y:S05]  /*46e0*/  BRA `(.L_x_74) ;  /* 0x00000000001c7947 */ /* 0x000fea0003800000 */
.L_x_101:
[----:B-1----:R-:W-:-:S06]  /*46f0*/  IMAD.U32 R2, R5, 0x10000, RZ ;  /* 0x0001000005027824 */ /* 0x002fcc00078e00ff */
[----:B------:R-:W1:Y:S02]  /*4700*/  F2I.U64.TRUNC R2, R2 ;  /* 0x0000000200027311 */ /* 0x000e64000020d800 */
[----:B-1----:R1:W-:Y:S01]  /*4710*/  STG.E.64 desc[UR36][R16.64], R2 ;  /* 0x0000000210007986 */ /* 0x0023e2000c101b24 */
[----:B------:R-:W-:Y:S05]  /*4720*/  BRA `(.L_x_74) ;  /* 0x00000000000c7947 */ /* 0x000fea0003800000 */
.L_x_100:
[----:B-1----:R-:W-:-:S06]  /*4730*/  IMAD.U32 R5, R5, 0x10000, RZ ;  /* 0x0001000005057824 */ /* 0x002fcc00078e00ff */
[----:B------:R-:W1:Y:S02]  /*4740*/  F2I.FTZ.U32.TRUNC.NTZ R5, R5 ;  /* 0x0000000500057305 */ /* 0x000e64000021f000 */
[----:B-1----:R1:W-:Y:S02]  /*4750*/  STG.E desc[UR36][R16.64], R5 ;  /* 0x0000000510007986 */ /* 0x0023e4000c101924 */
.L_x_74:
[----:B------:R-:W-:-:S04]  /*4760*/  IMAD R18, R18, 0x200, R23 ;  /* 0x0000020012127824 */ /* 0x000fc800078e0217 */
[----:B------:R-:W-:-:S07]  /*4770*/  VIADD R19, R18, 0x80 ;  /* 0x0000008012137836 */ /* 0x000fce0000000000 */
.L_x_1:
[----:B------:R-:W-:Y:S05]  /*4780*/  BSYNC B6 ;  /* 0x0000000000067941 */ /* 0x000fea0003800000 */
.L_x_0:
[----:B------:R-:W-:Y:S01]  /*4790*/  ULDC UR4, c[0x0][0x210] ;  /* 0x0000840000047ab9 */ /* 0x000fe20000000800 */
[----:B------:R-:W-:Y:S01]  /*47a0*/  BSSY B6, `(.L_x_103) ;  /* 0x000046f000067945 */ /* 0x000fe20003800000 */
[----:B------:R-:W-:-:S13]  /*47b0*/  ISETP.GE.AND P0, PT, R19, UR4, PT ;  /* 0x0000000413007c0c */ /* 0x000fda000bf06270 */
[----:B------:R-:W-:Y:S05]  /*47c0*/  @P0 BRA `(.L_x_104) ;  /* 0x0000004400b00947 */ /* 0x000fea0003800000 */
[----:B-1----:R-:W1:Y:S01]  /*47d0*/  LDC R6, c[0x0][0x218] ;  /* 0x00008600ff067b82 */ /* 0x002e620000000800 */
[----:B------:R-:W-:Y:S02]  /*47e0*/  IMAD.MOV.U32 R18, RZ, RZ, RZ ;  /* 0x000000ffff127224 */ /* 0x000fe400078e00ff */
[----:B0-----:R-:W-:Y:S02]  /*47f0*/  IMAD.MOV.U32 R0, RZ, RZ, RZ ;  /* 0x000000ffff007224 */ /* 0x001fe400078e00ff */
[----:B--234-:R-:W-:Y:S01]  /*4800*/  IMAD.MOV.U32 R16, RZ, RZ, RZ ;  /* 0x000000ffff107224 */ /* 0x01cfe200078e00ff */
[----:B-1----:R-:W-:-:S13]  /*4810*/  ISETP.NE.AND P0, PT, R6, RZ, PT ;  /* 0x000000ff0600720c */ /* 0x002fda0003f05270 */
[----:B------:R-:W-:Y:S05]  /*4820*/  @!P0 BRA `(.L_x_105) ;  /* 0x0000001400708947 */ /* 0x000fea0003800000 */
        /* <DEDUP_REMOVED lines=348> */
.L_x_105:
        /* <DEDUP_REMOVED lines=23> */
.L_x_109:
[----:B------:R-:W2:Y:S02]  /*5f60*/  LDG.E.U8 R2, desc[UR36][R2.64] ;  /* 0x0000002402027981 */ /* 0x000ea4000c1e1100 */
[----:B--2---:R-:W-:-:S04]  /*5f70*/  I2FP.F32.U32 R0, R2 ;  /* 0x0000000200007245 */ /* 0x004fc80000201000 */
[----:B------:R-:W-:-:S04]  /*5f80*/  F2FP.BF16.F32.PACK_AB R0, RZ, R0 ;  /* 0x00000000ff00723e */ /* 0x000fc800000010ff */
[----:B------:R-:W-:Y:S01]  /*5f90*/  PRMT R22, R0, 0x7610, R22 ;  /* 0x0000761000167816 */ /* 0x000fe20000000016 */
[----:B------:R-:W-:Y:S06]  /*5fa0*/  BRA `(.L_x_111) ;  /* 0x0000000c00c87947 */ /* 0x000fec0003800000 */
.L_x_108:
        /* <DEDUP_REMOVED lines=11> */
.L_x_113:
[----:B------:R-:W2:Y:S02]  /*6060*/  LDG.E R2, desc[UR36][R2.64] ;  /* 0x0000002402027981 */ /* 0x000ea4000c1e1900 */
[----:B--2---:R-:W-:-:S04]  /*6070*/  I2FP.F32.S32 R0, R2 ;  /* 0x0000000200007245 */ /* 0x004fc80000201400 */
[----:B------:R-:W-:-:S04]  /*6080*/  F2FP.BF16.F32.PACK_AB R0, RZ, R0 ;  /* 0x00000000ff00723e */ /* 0x000fc800000010ff */
[----:B------:R-:W-:Y:S01]  /*6090*/  PRMT R22, R0, 0x7610, R22 ;  /* 0x0000761000167816 */ /* 0x000fe20000000016 */
[----:B------:R-:W-:Y:S06]  /*60a0*/  BRA `(.L_x_111) ;  /* 0x0000000c00887947 */ /* 0x000fec0003800000 */
.L_x_112:
[----:B------:R-:W2:Y:S02]  /*60b0*/  LDG.E.U16 R2, desc[UR36][R2.64] ;  /* 0x0000002402027981 */ /* 0x000ea4000c1e1500 */
[----:B--2---:R-:W0:Y:S02]  /*60c0*/  I2F.S16 R0, R2 ;  /* 0x0000000200007306 */ /* 0x004e240000101400 */
[----:B0-----:R-:W-:-:S04]  /*60d0*/  F2FP.BF16.F32.PACK_AB R0, RZ, R0 ;  /* 0x00000000ff00723e */ /* 0x001fc800000010ff */
[----:B------:R-:W-:Y:S01]  /*60e0*/  PRMT R22, R0, 0x7610, R22 ;  /* 0x0000761000167816 */ /* 0x000fe20000000016 */
[----:B------:R-:W-:Y:S06]  /*60f0*/  BRA `(.L_x_111) ;  /* 0x0000000c00747947 */ /* 0x000fec0003800000 */
.L_x_107:
        /* <DEDUP_REMOVED lines=9> */
.L_x_115:
[----:B------:R-:W2:Y:S02]  /*6190*/  LDG.E.U16 R0, desc[UR36][R2.64] ;  /* 0x0000002402007981 */ /* 0x000ea4000c1e1500 */
[----:B--2---:R-:W-:-:S05]  /*61a0*/  HADD2.F32 R0, -RZ, R0.H0_H0 ;  /* 0x20000000ff007230 */ /* 0x004fca0000004100 */
[----:B------:R-:W-:-:S04]  /*61b0*/  F2FP.BF16.F32.PACK_AB R0, RZ, R0 ;  /* 0x00000000ff00723e */ /* 0x000fc800000010ff */
[----:B------:R-:W-:Y:S01]  /*61c0*/  PRMT R22, R0, 0x7610, R22 ;  /* 0x0000761000167816 */ /* 0x000fe20000000016 */
[----:B------:R-:W-:Y:S06]  /*61d0*/  BRA `(.L_x_111) ;  /* 0x0000000c003c7947 */ /* 0x000fec0003800000 */
.L_x_114:
        /* <DEDUP_REMOVED lines=9> */
.L_x_117:
[----:B------:R-:W2:Y:S02]  /*6270*/  LDG.E.U16 R2, desc[UR36][R2.64] ;  /* 0x0000002402027981 */ /* 0x000ea4000c1e1500 */
[----:B--2---:R-:W-:-:S05]  /*6280*/  HADD2.F32 R0, -RZ, R2.H0_H0 ;  /* 0x20000002ff007230 */ /* 0x004fca0000004100 */
[----:B------:R-:W-:-:S04]  /*6290*/  F2FP.BF16.F32.PACK_AB R0, RZ, R0 ;  /* 0x00000000ff00723e */ /* 0x000fc800000010ff */
[----:B------:R-:W-:Y:S01]  /*62a0*/  PRMT R22, R0, 0x7610, R22 ;  /* 0x0000761000167816 */ /* 0x000fe20000000016 */
[----:B------:R-:W-:Y:S06]  /*62b0*/  BRA `(.L_x_111) ;  /* 0x0000000c00047947 */ /* 0x000fec0003800000 */
.L_x_116:
        /* <DEDUP_REMOVED lines=9> */
.L_x_106:
        /* <DEDUP_REMOVED lines=14> */
.L_x_120:
        /* <DEDUP_REMOVED lines=9> */
.L_x_119:
        /* <DEDUP_REMOVED lines=28> */
.L_x_122:
        /* <DEDUP_REMOVED lines=15> */
.L_x_121:
[----:B------:R0:W5:Y:S01]  /*6770*/  LDG.E.U16 R22, desc[UR36][R2.64] ;  /* 0x0000002402167981 */ /* 0x000162000c1e1500 */
[----:B------:R-:W-:Y:S05]  /*6780*/  BRA `(.L_x_111) ;  /* 0x0000000400d07947 */ /* 0x000fea0003800000 */
.L_x_118:
        /* <DEDUP_REMOVED lines=13> */
.L_x_125:
        /* <DEDUP_REMOVED lines=21> */
.L_x_129:
[----:B------:R-:W-:Y:S05]  /*69b0*/  BSYNC B1 ;  /* 0x0000000000017941 */ /* 0x000fea0003800000 */
.L_x_128:
[----:B------:R-:W-:Y:S01]  /*69c0*/  LEA R3, R0, 0x3b800000, 0x17 ;  /* 0x3b80000000037811 */ /* 0x000fe200078eb8ff */
[----:B------:R-:W-:-:S05]  /*69d0*/  IMAD.SHL.U32 R0, R2, 0x100000, RZ ;  /* 0x0010000002007824 */ /* 0x000fca00078e00ff */
[----:B------:R-:W-:-:S07]  /*69e0*/  LOP3.LUT R0, R3, R0, R4, 0xfe, !PT ;  /* 0x0000000003007212 */ /* 0x000fce00078efe04 */
.L_x_127:
[----:B------:R-:W-:Y:S05]  /*69f0*/  BSYNC B0 ;  /* 0x0000000000007941 */ /* 0x000fea0003800000 */
.L_x_126:
[----:B------:R-:W-:-:S04]  /*6a00*/  F2FP.BF16.F32.PACK_AB R0, RZ, R0 ;  /* 0x00000000ff00723e */ /* 0x000fc800000010ff */
[----:B------:R-:W-:Y:S01]  /*6a10*/  PRMT R22, R0, 0x7610, R22 ;  /* 0x0000761000167816 */ /* 0x000fe20000000016 */
[----:B------:R-:W-:Y:S06]  /*6a20*/  BRA `(.L_x_111) ;  /* 0x0000000400287947 */ /* 0x000fec0003800000 */
.L_x_124:
        /* <DEDUP_REMOVED lines=21> */
.L_x_133:
[----:B------:R-:W-:Y:S05]  /*6b80*/  BSYNC B1 ;  /* 0x0000000000017941 */ /* 0x000fea0003800000 */
.L_x_132:
[----:B------:R-:W-:Y:S01]  /*6b90*/  LEA R3, R0, 0x37800000, 0x17 ;  /* 0x3780000000037811 */ /* 0x000fe200078eb8ff */
[----:B------:R-:W-:-:S05]  /*6ba0*/  IMAD.SHL.U32 R0, R2, 0x200000, RZ ;  /* 0x0020000002007824 */ /* 0x000fca00078e00ff */
[----:B------:R-:W-:-:S07]  /*6bb0*/  LOP3.LUT R0, R3, R0, R4, 0xfe, !PT ;  /* 0x0000000003007212 */ /* 0x000fce00078efe04 */
.L_x_131:
[----:B------:R-:W-:Y:S05]  /*6bc0*/  BSYNC B0 ;  /* 0x0000000000007941 */ /* 0x000fea0003800000 */
.L_x_130:
[----:B------:R-:W-:-:S04]  /*6bd0*/  F2FP.BF16.F32.PACK_AB R0, RZ, R0 ;  /* 0x00000000ff00723e */ /* 0x000fc800000010ff */
[----:B------:R-:W-:Y:S01]  /*6be0*/  PRMT R22, R0, 0x7610, R22 ;  /* 0x0000761000167816 */ /* 0x000fe20000000016 */
[----:B------:R-:W-:Y:S06]  /*6bf0*/  BRA `(.L_x_111) ;  /* 0x0000000000b47947 */ /* 0x000fec0003800000 */
.L_x_123:
        /* <DEDUP_REMOVED lines=14> */
.L_x_137:
[----:B------:R-:W-:Y:S05]  /*6ce0*/  BSYNC B0 ;  /* 0x0000000000007941 */ /* 0x000fea0003800000 */
.L_x_136:
[----:B------:R-:W-:-:S04]  /*6cf0*/  F2FP.BF16.F32.PACK_AB R0, RZ, R0 ;  /* 0x00000000ff00723e */ /* 0x000fc800000010ff */
[----:B------:R-:W-:Y:S01]  /*6d00*/  PRMT R22, R0, 0x7610, R22 ;  /* 0x0000761000167816 */ /* 0x000fe20000000016 */
[----:B------:R-:W-:Y:S06]  /*6d10*/  BRA `(.L_x_111) ;  /* 0x00000000006c7947 */ /* 0x000fec0003800000 */
.L_x_110:
        /* <DEDUP_REMOVED lines=16> */
.L_x_138:
[----:B------:R-:W-:Y:S01]  /*6e20*/  PRMT R22, RZ, 0x7610, R22 ;  /* 0x00007610ff167816 */ /* 0x000fe20000000016 */
[----:B------:R-:W-:Y:S06]  /*6e30*/  BRA `(.L_x_111) ;  /* 0x0000000000247947 */ /* 0x000fec0003800000 */
.L_x_135:
[----:B------:R-:W2:Y:S02]  /*6e40*/  LDG.E.64 R2, desc[UR36][R2.64] ;  /* 0x0000002402027981 */ /* 0x000ea4000c1e1b00 */
[----:B--2---:R-:W0:Y:S02]  /*6e50*/  I2F.U64 R0, R2 ;  /* 0x0000000200007312 */ /* 0x004e240000301000 */
[----:B0-----:R-:W-:-:S04]  /*6e60*/  F2FP.BF16.F32.PACK_AB R0, RZ, R0 ;  /* 0x00000000ff00723e */ /* 0x001fc800000010ff */
[----:B------:R-:W-:Y:S01]  /*6e70*/  PRMT R22, R0, 0x7610, R22 ;  /* 0x0000761000167816 */ /* 0x000fe20000000016 */
[----:B------:R-:W-:Y:S06]  /*6e80*/  BRA `(.L_x_111) ;  /* 0x0000000000107947 */ /* 0x000fec0003800000 */
.L_x_134:
[----:B------:R-:W2:Y:S02]  /*6e90*/  LDG.E R2, desc[UR36][R2.64] ;  /* 0x0000002402027981 */ /* 0x000ea4000c1e1900 */
[----:B--2---:R-:W-:-:S04]  /*6ea0*/  I2FP.F32.U32 R0, R2 ;  /* 0x0000000200007245 */ /* 0x004fc80000201000 */
[----:B------:R-:W-:-:S04]  /*6eb0*/  F2FP.BF16.F32.PACK_AB R0, RZ, R0 ;  /* 0x00000000ff00723e */ /* 0x000fc800000010ff */
[----:B------:R-:W-:-:S07]  /*6ec0*/  PRMT R22, R0, 0x7610, R22 ;  /* 0x0000761000167816 */ /* 0x000fce0000000016 */
.L_x_111:
        /* <DEDUP_REMOVED lines=19> */
.L_x_142:
[----:B------:R-:W2:Y:S02]  /*7000*/  LDG.E.U8 R2, desc[UR36][R2.64] ;  /* 0x0000002402027981 */ /* 0x000ea4000c1e1100 */
[----:B--2---:R-:W-:-:S04]  /*7010*/  I2FP.F32.U32 R0, R2 ;  /* 0x0000000200007245 */ /* 0x004fc80000201000 */
[----:B------:R-:W-:Y:S01]  /*7020*/  F2FP.BF16.F32.PACK_AB R0, RZ, R0 ;  /* 0x00000000ff00723e */ /* 0x000fe200000010ff */
[----:B------:R-:W-:Y:S06]  /*7030*/  BRA `(.L_x_144) ;  /* 0x0000000c00907947 */ /* 0x000fec0003800000 */
.L_x_141:
        /* <DEDUP_REMOVED lines=10> */
.L_x_146:
[----:B------:R-:W2:Y:S02]  /*70e0*/  LDG.E R2, desc[UR36][R2.64] ;  /* 0x0000002402027981 */ /* 0x000ea4000c1e1900 */
[----:B--2---:R-:W-:-:S04]  /*70f0*/  I2FP.F32.S32 R0, R2 ;  /* 0x0000000200007245 */ /* 0x004fc80000201400 */
[----:B------:R-:W-:Y:S01]  /*7100*/  F2FP.BF16.F32.PACK_AB R0, RZ, R0 ;  /* 0x00000000ff00723e */ /* 0x000fe200000010ff */
[----:B------:R-:W-:Y:S06]  /*7110*/  BRA `(.L_x_144) ;  /* 0x0000000c00587947 */ /* 0x000fec0003800000 */
.L_x_145:
[----:B------:R-:W2:Y:S02]  /*7120*/  LDG.E.U16 R2, desc[UR36][R2.64] ;  /* 0x0000002402027981 */ /* 0x000ea4000c1e1500 */
[----:B--2---:R-:W0:Y:S02]  /*7130*/  I2F.S16 R0, R2 ;  /* 0x0000000200007306 */ /* 0x004e240000101400 */
[----:B0-----:R-:W-:Y:S01]  /*7140*/  F2FP.BF16.F32.PACK_AB R0, RZ, R0 ;  /* 0x00000000ff00723e */ /* 0x001fe200000010ff */
[----:B------:R-:W-:Y:S06]  /*7150*/  BRA `(.L_x_144) ;  /* 0x0000000c00487947 */ /* 0x000fec0003800000 */
.L_x_140:
        /* <DEDUP_REMOVED lines=9> */
.L_x_148:
[----:B------:R-:W2:Y:S02]  /*71f0*/  LDG.E.U16 R0, desc[UR36][R2.64] ;  /* 0x0000002402007981 */ /* 0x000ea4000c1e1500 */
[----:B--2---:R-:W-:-:S05]  /*7200*/  HADD2.F32 R0, -RZ, R0.H0_H0 ;  /* 0x20000000ff007230 */ /* 0x004fca0000004100 */
[----:B------:R-:W-:Y:S01]  /*7210*/  F2FP.BF16.F32.PACK_AB R0, RZ, R0 ;  /* 0x00000000ff00723e */ /* 0x000fe200000010ff */
[----:B------:R-:W-:Y:S06]  /*7220*/  BRA `(.L_x_144) ;  /* 0x0000000c00147947 */ /* 0x000fec0003800000 */
.L_x_147:
        /* <DEDUP_REMOVED lines=9> */
.L_x_150:
[----:B------:R-:W2:Y:S02]  /*72c0*/  LDG.E.U16 R2, desc[UR36][R2.64] ;  /* 0x0000002402027981 */ /* 0x000ea4000c1e1500 */
[----:B--2---:R-:W-:-:S05]  /*72d0*/  HADD2.F32 R0, -RZ, R2.H0_H0 ;  /* 0x20000002ff007230 */ /* 0x004fca0000004100 */
[----:B------:R-:W-:Y:S01]  /*72e0*/  F2FP.BF16.F32.PACK_AB R0, RZ, R0 ;  /* 0x00000000ff00723e */ /* 0x000fe200000010ff */
[----:B------:R-:W-:Y:S06]  /*72f0*/  BRA `(.L_x_144) ;  /* 0x0000000800e07947 */ /* 0x000fec0003800000 */
.L_x_149:
        /* <DEDUP_REMOVED lines=8> */
.L_x_139:
        /* <DEDUP_REMOVED lines=13> */
.L_x_153:
        /* <DEDUP_REMOVED lines=8> */
.L_x_152:
        /* <DEDUP_REMOVED lines=28> */
.L_x_155:
        /* <DEDUP_REMOVED lines=15> */
.L_x_154:
[----:B------:R0:W5:Y:S01]  /*7780*/  LDG.E.U16 R0, desc[UR36][R2.64] ;  /* 0x0000002402007981 */ /* 0x000162000c1e1500 */
[----:B------:R-:W-:Y:S05]  /*7790*/  BRA `(.L_x_144) ;  /* 0x0000000400b87947 */ /* 0x000fea0003800000 */
.L_x_151:
        /* <DEDUP_REMOVED lines=12> */
.L_x_158:
        /* <DEDUP_REMOVED lines=21> */
.L_x_162:
[----:B------:R-:W-:Y:S05]  /*79b0*/  BSYNC B1 ;  /* 0x0000000000017941 */ /* 0x000fea0003800000 */
.L_x_161:
[----:B------:R-:W-:Y:S01]  /*79c0*/  LEA R3, R0, 0x3b800000, 0x17 ;  /* 0x3b80000000037811 */ /* 0x000fe200078eb8ff */
[----:B------:R-:W-:-:S05]  /*79d0*/  IMAD.SHL.U32 R0, R2, 0x100000, RZ ;  /* 0x0010000002007824 */ /* 0x000fca00078e00ff */
[----:B------:R-:W-:-:S07]  /*79e0*/  LOP3.LUT R0, R3, R0, R4, 0xfe, !PT ;  /* 0x0000000003007212 */ /* 0x000fce00078efe04 */
.L_x_160:
[----:B------:R-:W-:Y:S05]  /*79f0*/  BSYNC B0 ;  /* 0x0000000000007941 */ /* 0x000fea0003800000 */
.L_x_159:
[----:B------:R-:W-:Y:S01]  /*7a00*/  F2FP.BF16.F32.PACK_AB R0, RZ, R0 ;  /* 0x00000000ff00723e */ /* 0x000fe200000010ff */
[----:B------:R-:W-:Y:S06]  /*7a10*/  BRA `(.L_x_144) ;  /* 0x0000000400187947 */ /* 0x000fec0003800000 */
.L_x_157:
        /* <DEDUP_REMOVED lines=21> */
.L_x_166:
[----:B------:R-:W-:Y:S05]  /*7b70*/  BSYNC B1 ;  /* 0x0000000000017941 */ /* 0x000fea0003800000 */
.L_x_165:
[----:B------:R-:W-:Y:S01]  /*7b80*/  LEA R3, R0, 0x37800000, 0x17 ;  /* 0x3780000000037811 */ /* 0x000fe200078eb8ff */
[----:B------:R-:W-:-:S05]  /*7b90*/  IMAD.SHL.U32 R0, R2, 0x200000, RZ ;  /* 0x0020000002007824 */ /* 0x000fca00078e00ff */
[----:B------:R-:W-:-:S07]  /*7ba0*/  LOP3.LUT R0, R3, R0, R4, 0xfe, !PT ;  /* 0x0000000003007212 */ /* 0x000fce00078efe04 */
.L_x_164:
[----:B------:R-:W-:Y:S05]  /*7bb0*/  BSYNC B0 ;  /* 0x0000000000007941 */ /* 0x000fea0003800000 */
.L_x_163:
[----:B------:R-:W-:Y:S01]  /*7bc0*/  F2FP.BF16.F32.PACK_AB R0, RZ, R0 ;  /* 0x00000000ff00723e */ /* 0x000fe200000010ff */
[----:B------:R-:W-:Y:S06]  /*7bd0*/  BRA `(.L_x_144) ;  /* 0x0000000000a87947 */ /* 0x000fec0003800000 */
.L_x_156:
        /* <DEDUP_REMOVED lines=14> */
.L_x_170:
[----:B------:R-:W-:Y:S05]  /*7cc0*/  BSYNC B0 ;  /* 0x0000000000007941 */ /* 0x000fea0003800000 */
.L_x_169:
[----:B------:R-:W-:Y:S01]  /*7cd0*/  F2FP.BF16.F32.PACK_AB R0, RZ, R0 ;  /* 0x00000000ff00723e */ /* 0x000fe200000010ff */
[----:B------:R-:W-:Y:S06]  /*7ce0*/  BRA `(.L_x_144) ;  /* 0x0000000000647947 */ /* 0x000fec0003800000 */
.L_x_143:
        /* <DEDUP_REMOVED lines=16> */
.L_x_171:
[----:B------:R-:W-:Y:S01]  /*7df0*/  PRMT R0, RZ, 0x7610, R0 ;  /* 0x00007610ff007816 */ /* 0x000fe20000000000 */
[----:B------:R-:W-:Y:S06]  /*7e00*/  BRA `(.L_x_144) ;  /* 0x00000000001c7947 */ /* 0x000fec0003800000 */
.L_x_168:
[----:B------:R-:W2:Y:S02]  /*7e10*/  LDG.E.64 R2, desc[UR36][R2.64] ;  /* 0x0000002402027981 */ /* 0x000ea4000c1e1b00 */
[----:B--2---:R-:W0:Y:S02]  /*7e20*/  I2F.U64 R0, R2 ;  /* 0x0000000200007312 */ /* 0x004e240000301000 */
[----:B0-----:R-:W-:Y:S01]  /*7e30*/  F2FP.BF16.F32.PACK_AB R0, RZ, R0 ;  /* 0x00000000ff00723e */ /* 0x001fe200000010ff */
[----:B------:R-:W-:Y:S06]  /*7e40*/  BRA `(.L_x_144) ;  /* 0x00000000000c7947 */ /* 0x000fec0003800000 */
.L_x_167:
[----:B------:R-:W2:Y:S02]  /*7e50*/  LDG.E R2, desc[UR36][R2.64] ;  /* 0x0000002402027981 */ /* 0x000ea4000c1e1900 */
[----:B--2---:R-:W-:-:S04]  /*7e60*/  I2FP.F32.U32 R0, R2 ;  /* 0x0000000200007245 */ /* 0x004fc80000201000 */
[----:B------:R-:W-:-:S07]  /*7e70*/  F2FP.BF16.F32.PACK_AB R0, RZ, R0 ;  /* 0x00000000ff00723e */ /* 0x000fce00000010ff */
.L_x_144:
        /* <DEDUP_REMOVED lines=8> */
[----:B------:R-:W-:-:S03]  /*7f00*/  FMUL.FTZ R22, R22, R3 ;  /* 0x0000000316167220 */ /* 0x000fc60000410000 */
[----:B------:R-:W-:Y:S01]  /*7f10*/  FFMA.FTZ R5, R0, R5, 1 ;  /* 0x3f80000000057423 */ /* 0x000fe20000010005 */
[----:B-1----:R-:W-:-:S03]  /*7f20*/  PRMT R0, R4, 0x9910, RZ ;  /* 0x0000991004007816 */ /* 0x002fc600000000ff */
[----:B------:R-:W-:Y:S01]  /*7f30*/  FMUL.FTZ R5, R22, R5 ;  /* 0x0000000516057220 */ /* 0x000fe20000410000 */
[----:B------:R-:W-:-:S05]  /*7f40*/  ISETP.GT.AND P0, PT, R0, 0x9, PT ;  /* 0x000000090000780c */ /* 0x000fca0003f04270 */
[----:B------:R-:W0:Y:S08]  /*7f50*/  F2F.BF16.F32 R5, R5 ;  /* 0x0000000500057304 */ /* 0x000e300000202000 */
        /* <DEDUP_REMOVED lines=9> */
[----:B0-----:R-:W-:-:S04]  /*7ff0*/  IMAD.U32 R0, R5, 0x10000, RZ ;  /* 0x0001000005007824 */ /* 0x001fc800078e00ff */
[----:B------:R-:W0:Y:S02]  /*8000*/  F2I.FTZ.TRUNC.NTZ R3, R0 ;  /* 0x0000000000037305 */ /* 0x000e24000021f100 */
[----:B0-----:R1:W-:Y:S01]  /*8010*/  STG.E.U8 desc[UR36][R16.64], R3 ;  /* 0x0000000310007986 */ /* 0x0013e2000c101124 */
[----:B------:R-:W-:Y:S05]  /*8020*/  BRA `(.L_x_177) ;  /* 0x0000000c00947947 */ /* 0x000fea0003800000 */
.L_x_175:
[----:B0-----:R-:W-:-:S06]  /*8030*/  IMAD.U32 R3, R5, 0x10000, RZ ;  /* 0x0001000005037824 */ /* 0x001fcc00078e00ff */
[----:B------:R-:W0:Y:S02]  /*8040*/  F2I.S64.TRUNC R2, R3 ;  /* 0x0000000300027311 */ /* 0x000e24000020d900 */
[----:B0-----:R0:W-:Y:S01]  /*8050*/  STG.E.U8 desc[UR36][R16.64], R2 ;  /* 0x0000000210007986 */ /* 0x0011e2000c101124 */
[----:B------:R-:W-:Y:S05]  /*8060*/  BRA `(.L_x_177) ;  /* 0x0000000c00847947 */ /* 0x000fea0003800000 */
.L_x_174:
[----:B------:R-:W-:-:S13]  /*8070*/  ISETP.NE.AND P0, PT, R0, 0x2, PT ;  /* 0x000000020000780c */ /* 0x000fda0003f05270 */
[----:B------:R-:W-:Y:S05]  /*8080*/  @!P0 BRA `(.L_x_178) ;  /* 0x0000000000308947 */ /* 0x000fea0003800000 */
[----:B------:R-:W-:-:S13]  /*8090*/  ISETP.NE.AND P0, PT, R0, 0x3, PT ;  /* 0x000000030000780c */ /* 0x000fda0003f05270 */
[----:B------:R-:W-:Y:S05]  /*80a0*/  @!P0 BRA `(.L_x_179) ;  /* 0x0000000000188947 */ /* 0x000fea0003800000 */
[----:B------:R-:W-:-:S13]  /*80b0*/  ISETP.NE.AND P0, PT, R0, 0x4, PT ;  /* 0x000000040000780c */ /* 0x000fda0003f05270 */
[----:B------:R-:W-:Y:S05]  /*80c0*/  @P0 BRA `(.L_x_176) ;  /* 0x0000000c000c0947 */ /* 0x000fea0003800000 */
[----:B0-----:R-:W-:-:S06]  /*80d0*/  IMAD.U32 R2, R5, 0x10000, RZ ;  /* 0x0001000005027824 */ /* 0x001fcc00078e00ff */
[----:B------:R-:W0:Y:S02]  /*80e0*/  F2I.S64.TRUNC R2, R2 ;  /* 0x0000000200027311 */ /* 0x000e24000020d900 */
[----:B0-----:R4:W-:Y:S01]  /*80f0*/  STG.E.64 desc[UR36][R16.64], R2 ;  /* 0x0000000210007986 */ /* 0x0019e2000c101b24 */
[----:B------:R-:W-:Y:S05]  /*8100*/  BRA `(.L_x_177) ;  /* 0x0000000c005c7947 */ /* 0x000fea0003800000 */
.L_x_179:
[----:B0-----:R-:W-:-:S06]  /*8110*/  IMAD.U32 R5, R5, 0x10000, RZ ;  /* 0x0001000005057824 */ /* 0x001fcc00078e00ff */
[----:B------:R-:W0:Y:S02]  /*8120*/  F2I.FTZ.TRUNC.NTZ R5, R5 ;  /* 0x0000000500057305 */ /* 0x000e24000021f100 */
[----:B0-----:R3:W-:Y:S01]  /*8130*/  STG.E desc[UR36][R16.64], R5 ;  /* 0x0000000510007986 */ /* 0x0017e2000c101924 */
[----:B------:R-:W-:Y:S05]  /*8140*/  BRA `(.L_x_177) ;  /* 0x0000000c004c7947 */ /* 0x000fea0003800000 */
.L_x_178:
[----:B0-----:R-:W-:-:S06]  /*8150*/  IMAD.U32 R5, R5, 0x10000, RZ ;  /* 0x0001000005057824 */ /* 0x001fcc00078e00ff */
[----:B------:R-:W0:Y:S02]  /*8160*/  F2I.FTZ.TRUNC.NTZ R5, R5 ;  /* 0x0000000500057305 */ /* 0x000e24000021f100 */
[----:B0-----:R2:W-:Y:S01]  /*8170*/  STG.E.U16 desc[UR36][R16.64], R5 ;  /* 0x0000000510007986 */ /* 0x0015e2000c101524 */
[----:B------:R-:W-:Y:S05]  /*8180*/  BRA `(.L_x_177) ;  /* 0x0000000c003c7947 */ /* 0x000fea0003800000 */
.L_x_173:
[----:B------:R-:W-:-:S13]  /*8190*/  ISETP.GT.AND P0, PT, R0, 0x6, PT ;  /* 0x000000060000780c */ /* 0x000fda0003f04270 */
[----:B------:R-:W-:Y:S05]  /*81a0*/  @P0 BRA `(.L_x_180) ;  /* 0x00000000002c0947 */ /* 0x000fea0003800000 */
[----:B------:R-:W-:-:S13]  /*81b0*/  ISETP.NE.AND P0, PT, R0, 0x5, PT ;  /* 0x000000050000780c */ /* 0x000fda0003f05270 */
[----:B------:R-:W-:Y:S05]  /*81c0*/  @!P0 BRA `(.L_x_181) ;  /* 0x0000000000148947 */ /* 0x000fea0003800000 */
[----:B------:R-:W-:-:S13]  /*81d0*/  ISETP.NE.AND P0, PT, R0, 0x6, PT ;  /* 0x000000060000780c */ /* 0x000fda0003f05270 */
[----:B------:R-:W-:Y:S05]  /*81e0*/  @P0 BRA `(.L_x_176) ;  /* 0x0000000800c40947 */ /* 0x000fea0003800000 */
[----:B0-----:R-:W-:-:S05]  /*81f0*/  IMAD.U32 R5, R5, 0x10000, RZ ;  /* 0x0001000005057824 */ /* 0x001fca00078e00ff */
[----:B------:R0:W-:Y:S01]  /*8200*/  STG.E desc[UR36][R16.64], R5 ;  /* 0x0000000510007986 */ /* 0x0001e2000c101924 */
[----:B------:R-:W-:Y:S05]  /*8210*/  BRA `(.L_x_177) ;  /* 0x0000000c00187947 */ /* 0x000fea0003800000 */
.L_x_181:
[----:B0-----:R-:W-:-:S05]  /*8220*/  IMAD.U32 R0, R5, 0x10000, RZ ;  /* 0x0001000005007824 */ /* 0x001fca00078e00ff */
[----:B------:R-:W-:-:S05]  /*8230*/  F2FP.F16.F32.PACK_AB R0, RZ, R0 ;  /* 0x00000000ff00723e */ /* 0x000fca00000000ff */
[----:B------:R0:W-:Y:S01]  /*8240*/  STG.E.U16 desc[UR36][R16.64], R0 ;  /* 0x0000000010007986 */ /* 0x0001e2000c101524 */
[----:B------:R-:W-:Y:S05]  /*8250*/  BRA `(.L_x_177) ;  /* 0x0000000c00087947 */ /* 0x000fea0003800000 */
.L_x_180:
[----:B------:R-:W-:-:S13]  /*8260*/  ISETP.NE.AND P0, PT, R0, 0x7, PT ;  /* 0x000000070000780c */ /* 0x000fda0003f05270 */
[----:B------:R-:W-:Y:S05]  /*8270*/  @!P0 BRA `(.L_x_182) ;  /* 0x0000000000348947 */ /* 0x000fea0003800000 */
[----:B------:R-:W-:-:S13]  /*8280*/  ISETP.NE.AND P0, PT, R0, 0x8, PT ;  /* 0x000000080000780c */ /* 0x000fda0003f05270 */
[----:B------:R-:W-:Y:S05]  /*8290*/  @!P0 BRA `(.L_x_183) ;  /* 0x0000000000188947 */ /* 0x000fea0003800000 */
[----:B------:R-:W-:-:S13]  /*82a0*/  ISETP.NE.AND P0, PT, R0, 0x9, PT ;  /* 0x000000090000780c */ /* 0x000fda0003f05270 */
[----:B------:R-:W-:Y:S05]  /*82b0*/  @P0 BRA `(.L_x_176) ;  /* 0x0000000800900947 */ /* 0x000fea0003800000 */
[----:B0-----:R-:W-:Y:S02]  /*82c0*/  IMAD.U32 R2, R5, 0x10000, RZ ;  /* 0x0001000005027824 */ /* 0x001fe400078e00ff */
[----:B------:R-:W-:-:S05]  /*82d0*/  IMAD.MOV.U32 R3, RZ, RZ, RZ ;  /* 0x000000ffff037224 */ /* 0x000fca00078e00ff */
[----:B------:R0:W-:Y:S01]  /*82e0*/  STG.E.64 desc[UR36][R16.64], R2 ;  /* 0x0000000210007986 */ /* 0x0001e2000c101b24 */
[----:B------:R-:W-:Y:S05]  /*82f0*/  BRA `(.L_x_177) ;  /* 0x0000000800e07947 */ /* 0x000fea0003800000 */
.L_x_183:
[----:B0-----:R-:W-:-:S05]  /*8300*/  IMAD.U32 R5, R5, 0x10000, RZ ;  /* 0x0001000005057824 */ /* 0x001fca00078e00ff */
[----:B------:R-:W-:-:S04]  /*8310*/  F2FP.F16.F32.PACK_AB R3, RZ, R5 ;  /* 0x00000005ff03723e */ /* 0x000fc800000000ff */
[----:B------:R-:W-:-:S05]  /*8320*/  PRMT R3, R3, 0x5410, RZ ;  /* 0x0000541003037816 */ /* 0x000fca00000000ff */
[----:B------:R0:W-:Y:S01]  /*8330*/  STG.E desc[UR36][R16.64], R3 ;  /* 0x0000000310007986 */ /* 0x0001e2000c101924 */
[----:B------:R-:W-:Y:S05]  /*8340*/  BRA `(.L_x_177) ;  /* 0x0000000800cc7947 */ /* 0x000fea0003800000 */
.L_x_182:
[----:B0-----:R-:W-:-:S04]  /*8350*/  IMAD.U32 R2, R5, 0x10000, RZ ;  /* 0x0001000005027824 */ /* 0x001fc800078e00ff */
[----:B------:R-:W-:-:S06]  /*8360*/  FMUL.FTZ R2, R2, 1 ;  /* 0x3f80000002027820 */ /* 0x000fcc0000410000 */
[----:B------:R-:W0:Y:S02]  /*8370*/  F2F.F64.F32 R2, R2 ;  /* 0x0000000200027310 */ /* 0x000e240000201800 */
[----:B0-----:R0:W-:Y:S01]  /*8380*/  STG.E.64 desc[UR36][R16.64], R2 ;  /* 0x0000000210007986 */ /* 0x0011e2000c101b24 */
[----:B------:R-:W-:Y:S05]  /*8390*/  BRA `(.L_x_177) ;  /* 0x0000000800b87947 */ /* 0x000fea0003800000 */
.L_x_172:
        /* <DEDUP_REMOVED lines=8> */
[----:B0-----:R-:W-:-:S05]  /*8420*/  IMAD.U32 R5, R5, 0x10000, RZ ;  /* 0x0001000005057824 */ /* 0x001fca00078e00ff */
[----:B------:R-:W-:-:S04]  /*8430*/  FSETP.NEU.FTZ.AND P0, PT, R5, RZ, PT ;  /* 0x000000ff0500720b */ /* 0x000fc80003f1d000 */
[----:B------:R-:W-:-:S05]  /*8440*/  SEL R3, RZ, 0x1, !P0 ;  /* 0x00000001ff037807 */ /* 0x000fca0004000000 */
[----:B------:R0:W-:Y:S01]  /*8450*/  STG.E.U8 desc[UR36][R16.64], R3 ;  /* 0x0000000310007986 */ /* 0x0001e2000c101124 */
[----:B------:R-:W-:Y:S05]  /*8460*/  BRA `(.L_x_177) ;  /* 0x0000000800847947 */ /* 0x000fea0003800000 */
.L_x_186:
[----:B0-----:R-:W-:Y:S01]  /*8470*/  IMAD.U32 R5, R5, 0x10000, RZ ;  /* 0x0001000005057824 */ /* 0x001fe200078e00ff */
[----:B------:R-:W-:-:S03]  /*8480*/  CS2R R6, SRZ ;  /* 0x0000000000067805 */ /* 0x000fc6000001ff00 */
[----:B------:R-:W-:-:S06]  /*8490*/  FMUL.FTZ R5, R5, 1 ;  /* 0x3f80000005057820 */ /* 0x000fcc0000410000 */
[----:B------:R-:W0:Y:S02]  /*84a0*/  F2F.F64.F32 R4, R5 ;  /* 0x0000000500047310 */ /* 0x000e240000201800 */
[----:B0-----:R0:W-:Y:S01]  /*84b0*/  STG.E.128 desc[UR36][R16.64], R4 ;  /* 0x0000000410007986 */ /* 0x0011e2000c101d24 */
[----:B------:R-:W-:Y:S05]  /*84c0*/  BRA `(.L_x_177) ;  /* 0x00000008006c7947 */ /* 0x000fea0003800000 */
.L_x_185:
[----:B------:R-:W-:-:S13]  /*84d0*/  ISETP.NE.AND P0, PT, R0, 0xf, PT ;  /* 0x0000000f0000780c */ /* 0x000fda0003f05270 */
[----:B------:R-:W-:Y:S05]  /*84e0*/  @!P0 BRA `(.L_x_187) ;  /* 0x0000000000b48947 */ /* 0x000fea0003800000 */
[----:B------:R-:W-:-:S13]  /*84f0*/  ISETP.NE.AND P0, PT, R0, 0x17, PT ;  /* 0x000000170000780c */ /* 0x000fda0003f05270 */
[----:B------:R-:W-:Y:S05]  /*8500*/  @!P0 BRA `(.L_x_188) ;  /* 0x0000000000548947 */ /* 0x000fea0003800000 */
[----:B------:R-:W-:-:S13]  /*8510*/  ISETP.NE.AND P0, PT, R0, 0x18, PT ;  /* 0x000000180000780c */ /* 0x000fda0003f05270 */
[----:B------:R-:W-:Y:S05]  /*8520*/  @P0 BRA `(.L_x_176) ;  /* 0x0000000400f40947 */ /* 0x000fea0003800000 */
[----:B0-----:R-:W-:Y:S01]  /*8530*/  IMAD.U32 R5, R5, 0x10000, RZ ;  /* 0x0001000005057824 */ /* 0x001fe200078e00ff */
[----:B------:R-:W-:Y:S04]  /*8540*/  BSSY B0, `(.L_x_189) ;  /* 0x000000e000007945 */ /* 0x000fe80003800000 */
[C---:B------:R-:W-:Y:S02]  /*8550*/  LOP3.LUT R2, R5.reuse, 0x7fffffff, RZ, 0xc0, !PT ;  /* 0x7fffffff05027812 */ /* 0x040fe400078ec0ff */
[----:B------:R-:W-:Y:S02]  /*8560*/  LOP3.LUT R0, R5, 0x80000000, RZ, 0xc0, !PT ;  /* 0x8000000005007812 */ /* 0x000fe400078ec0ff */
        /* <DEDUP_REMOVED lines=11> */
.L_x_190:
[----:B------:R-:W-:Y:S05]  /*8620*/  BSYNC B0 ;  /* 0x0000000000007941 */ /* 0x000fea0003800000 */
.L_x_189:
[----:B------:R-:W-:-:S05]  /*8630*/  LOP3.LUT R3, R0, R3, RZ, 0xfc, !PT ;  /* 0x0000000300037212 */ /* 0x000fca00078efcff */
[----:B------:R0:W-:Y:S01]  /*8640*/  STG.E.U8 desc[UR36][R16.64], R3 ;  /* 0x0000000310007986 */ /* 0x0001e2000c101124 */
[----:B------:R-:W-:Y:S05]  /*8650*/  BRA `(.L_x_177) ;  /* 0x0000000800087947 */ /* 0x000fea0003800000 */
.L_x_188:
[----:B0-----:R-:W-:Y:S01]  /*8660*/  IMAD.U32 R5, R5, 0x10000, RZ ;  /* 0x0001000005057824 */ /* 0x001fe200078e00ff */
[----:B------:R-:W-:Y:S04]  /*8670*/  BSSY B0, `(.L_x_191) ;  /* 0x000000f000007945 */ /* 0x000fe80003800000 */
[----:B------:R-:W-:-:S04]  /*8680*/  LOP3.LUT R2, R5, 0x7fffffff, RZ, 0xc0, !PT ;  /* 0x7fffffff05027812 */ /* 0x000fc800078ec0ff */
[----:B------:R-:W-:-:S13]  /*8690*/  ISETP.GT.U32.AND P0, PT, R2, 0x477fffff, PT ;  /* 0x477fffff0200780c */ /* 0x000fda0003f04070 */
[----:B------:R-:W-:Y:S05]  /*86a0*/  @P0 BRA `(.L_x_192) ;  /* 0x0000000000200947 */ /* 0x000fea0003800000 */
[----:B------:R-:W-:-:S13]  /*86b0*/  ISETP.GE.U32.AND P0, PT, R2, 0x38800000, PT ;  /* 0x388000000200780c */ /* 0x000fda0003f06070 */
[----:B------:R-:W-:Y:S01]  /*86c0*/  @P0 SHF.R.U32.HI R0, RZ, 0x15, R5 ;  /* 0x00000015ff000819 */ /* 0x000fe20000011605 */
[----:B------:R-:W-:-:S03]  /*86d0*/  @!P0 FADD.FTZ R2, R2, 128 ;  /* 0x4300000002028421 */ /* 0x000fc60000010000 */
[----:B------:R-:W-:-:S04]  /*86e0*/  @P0 LOP3.LUT R0, R0, 0x1, RZ, 0xc0, !PT ;  /* 0x0000000100000812 */ /* 0x000fc800078ec0ff */
[----:B------:R-:W-:-:S04]  /*86f0*/  @P0 IADD3 R0, R5, 0x80fffff, R0 ;  /* 0x080fffff05000810 */ /* 0x000fc80007ffe000 */
[----:B------:R-:W-:Y:S01]  /*8700*/  @P0 SHF.R.U32.HI R0, RZ, 0x15, R0 ;  /* 0x00000015ff000819 */ /* 0x000fe20000011600 */
[----:B------:R-:W-:Y:S01]  /*8710*/  @!P0 VIADD R0, R2, 0xbd000000 ;  /* 0xbd00000002008836 */ /* 0x000fe20000000000 */
[----:B------:R-:W-:Y:S06]  /*8720*/  BRA `(.L_x_193) ;  /* 0x00000000000c7947 */ /* 0x000fec0003800000 */
.L_x_192:
[----:B------:R-:W-:Y:S01]  /*8730*/  IMAD.MOV.U32 R0, RZ, RZ, 0x7f ;  /* 0x0000007fff007424 */ /* 0x000fe200078e00ff */
[----:B------:R-:W-:-:S04]  /*8740*/  ISETP.GT.U32.AND P0, PT, R2, 0x7f800000, PT ;  /* 0x7f8000000200780c */ /* 0x000fc80003f04070 */
[----:B------:R-:W-:-:S09]  /*8750*/  SEL R0, R0, 0x7c, P0 ;  /* 0x0000007c00007807 */ /* 0x000fd20000000000 */
.L_x_193:
[----:B------:R-:W-:Y:S05]  /*8760*/  BSYNC B0 ;  /* 0x0000000000007941 */ /* 0x000fea0003800000 */
.L_x_191:
[----:B------:R-:W-:-:S04]  /*8770*/  LOP3.LUT R2, R5, 0x80000000, RZ, 0xc0, !PT ;  /* 0x8000000005027812 */ /* 0x000fc800078ec0ff */
[----:B------:R-:W-:-:S04]  /*8780*/  SHF.R.U32.HI R3, RZ, 0x18, R2 ;  /* 0x00000018ff037819 */ /* 0x000fc80000011602 */
[----:B------:R-:W-:-:S05]  /*8790*/  LOP3.LUT R3, R0, R3, RZ, 0xfc, !PT ;  /* 0x0000000300037212 */ /* 0x000fca00078efcff */
[----:B------:R0:W-:Y:S01]  /*87a0*/  STG.E.U8 desc[UR36][R16.64], R3 ;  /* 0x0000000310007986 */ /* 0x0001e2000c101124 */
[----:B------:R-:W-:Y:S05]  /*87b0*/  BRA `(.L_x_177) ;  /* 0x0000000400b07947 */ /* 0x000fea0003800000 */
.L_x_187:
[----:B0-----:R0:W-:Y:S01]  /*87c0*/  STG.E.U16 desc[UR36][R16.64], R5 ;  /* 0x0000000510007986 */ /* 0x0011e2000c101524 */
[----:B------:R-:W-:Y:S05]  /*87d0*/  BRA `(.L_x_177) ;  /* 0x0000000400a87947 */ /* 0x000fea0003800000 */
.L_x_184:
        /* <DEDUP_REMOVED lines=8> */
[----:B0-----:R-:W-:-:S06]  /*8860*/  IMAD.U32 R3, R5, 0x10000, RZ ;  /* 0x0001000005037824 */ /* 0x001fcc00078e00ff */
[----:B------:R-:W0:Y:S02]  /*8870*/  F2I.FTZ.U32.TRUNC.NTZ R3, R3 ;  /* 0x0000000300037305 */ /* 0x000e24000021f000 */
[----:B0-----:R0:W-:Y:S01]  /*8880*/  STG.E.U16 desc[UR36][R16.64], R3 ;  /* 0x0000000310007986 */ /* 0x0011e2000c101524 */
[----:B------:R-:W-:Y:S05]  /*8890*/  BRA `(.L_x_177) ;  /* 0x0000000400787947 */ /* 0x000fea0003800000 */
.L_x_196:
[----:B0-----:R-:W-:Y:S01]  /*88a0*/  IMAD.U32 R5, R5, 0x10000, RZ ;  /* 0x0001000005057824 */ /* 0x001fe200078e00ff */
[----:B------:R-:W-:Y:S01]  /*88b0*/  BSSY B0, `(.L_x_197) ;  /* 0x0000014000007945 */ /* 0x000fe20003800000 */
[----:B------:R-:W-:-:S03]  /*88c0*/  IMAD.MOV.U32 R8, RZ, RZ, 0x80 ;  /* 0x00000080ff087424 */ /* 0x000fc600078e00ff */
[----:B------:R-:W-:-:S04]  /*88d0*/  LOP3.LUT R2, R5, 0x7fffffff, RZ, 0xc0, !PT ;  /* 0x7fffffff05027812 */ /* 0x000fc800078ec0ff */
[----:B------:R-:W-:-:S13]  /*88e0*/  ISETP.GT.U32.AND P0, PT, R2, 0x437fffff, PT ;  /* 0x437fffff0200780c */ /* 0x000fda0003f04070 */
[----:B------:R-:W-:Y:S05]  /*88f0*/  @P0 BRA `(.L_x_198) ;  /* 0x00000000003c0947 */ /* 0x000fea0003800000 */
[----:B------:R-:W-:-:S13]  /*8900*/  ISETP.GE.U32.AND P0, PT, R2, 0x3c000000, PT ;  /* 0x3c0000000200780c */ /* 0x000fda0003f06070 */
[----:B------:R-:W-:-:S04]  /*8910*/  @P0 SHF.R.U32.HI R0, RZ, 0x14, R5 ;  /* 0x00000014ff000819 */ /* 0x000fc80000011605 */
        /* <DEDUP_REMOVED lines=9> */
.L_x_199:
[----:B------:R-:W-:-:S04]  /*89b0*/  LOP3.LUT R2, R5, 0x80000000, RZ, 0xc0, !PT ;  /* 0x8000000005027812 */ /* 0x000fc800078ec0ff */
[----:B------:R-:W-:-:S04]  /*89c0*/  SHF.R.U32.HI R3, RZ, 0x18, R2 ;  /* 0x00000018ff037819 */ /* 0x000fc80000011602 */
[----:B------:R-:W-:-:S04]  /*89d0*/  LOP3.LUT R0, R0, R3, RZ, 0xfc, !PT ;  /* 0x0000000300007212 */ /* 0x000fc800078efcff */
[----:B------:R-:W-:-:S07]  /*89e0*/  PRMT R8, R0, 0x7610, R8 ;  /* 0x0000761000087816 */ /* 0x000fce0000000008 */
.L_x_198:
[----:B------:R-:W-:Y:S05]  /*89f0*/  BSYNC B0 ;  /* 0x0000000000007941 */ /* 0x000fea0003800000 */
.L_x_197:
[----:B------:R0:W-:Y:S01]  /*8a00*/  STG.E.U8 desc[UR36][R16.64], R8 ;  /* 0x0000000810007986 */ /* 0x0001e2000c101124 */
[----:B------:R-:W-:Y:S05]  /*8a10*/  BRA `(.L_x_177) ;  /* 0x0000000400187947 */ /* 0x000fea0003800000 */
.L_x_195:
        /* <DEDUP_REMOVED lines=17> */
.L_x_202:
[----:B------:R-:W-:-:S04]  /*8b30*/  LOP3.LUT R2, R5, 0x80000000, RZ, 0xc0, !PT ;  /* 0x8000000005027812 */ /* 0x000fc800078ec0ff */
[----:B------:R-:W-:-:S04]  /*8b40*/  SHF.R.U32.HI R3, RZ, 0x18, R2 ;  /* 0x00000018ff037819 */ /* 0x000fc80000011602 */
[----:B------:R-:W-:-:S04]  /*8b50*/  LOP3.LUT R0, R0, R3, RZ, 0xfc, !PT ;  /* 0x0000000300007212 */ /* 0x000fc800078efcff */
[----:B------:R-:W-:-:S07]  /*8b60*/  PRMT R8, R0, 0x7610, R8 ;  /* 0x0000761000087816 */ /* 0x000fce0000000008 */
.L_x_201:
[----:B------:R-:W-:Y:S05]  /*8b70*/  BSYNC B0 ;  /* 0x0000000000007941 */ /* 0x000fea0003800000 */
.L_x_200:
[----:B------:R0:W-:Y:S01]  /*8b80*/  STG.E.U8 desc[UR36][R16.64], R8 ;  /* 0x0000000810007986 */ /* 0x0001e2000c101124 */
[----:B------:R-:W-:Y:S05]  /*8b90*/  BRA `(.L_x_177) ;  /* 0x0000000000b87947 */ /* 0x000fea0003800000 */
.L_x_194:
[----:B------:R-:W-:-:S13]  /*8ba0*/  ISETP.NE.AND P0, PT, R0, 0x1c, PT ;  /* 0x0000001c0000780c */ /* 0x000fda0003f05270 */
[----:B------:R-:W-:Y:S05]  /*8bb0*/  @!P0 BRA `(.L_x_203) ;  /* 0x0000000000a48947 */ /* 0x000fea0003800000 */
[----:B------:R-:W-:-:S13]  /*8bc0*/  ISETP.NE.AND P0, PT, R0, 0x1d, PT ;  /* 0x0000001d0000780c */ /* 0x000fda0003f05270 */
[----:B------:R-:W-:Y:S05]  /*8bd0*/  @!P0 BRA `(.L_x_204) ;  /* 0x00000000008c8947 */ /* 0x000fea0003800000 */
[----:B------:R-:W-:-:S13]  /*8be0*/  ISETP.NE.AND P0, PT, R0, 0x2c, PT ;  /* 0x0000002c0000780c */ /* 0x000fda0003f05270 */
[----:B------:R-:W-:Y:S05]  /*8bf0*/  @P0 BRA `(.L_x_176) ;  /* 0x0000000000400947 */ /* 0x000fea0003800000 */
[----:B0-----:R-:W-:Y:S02]  /*8c00*/  IMAD.U32 R5, R5, 0x10000, RZ ;  /* 0x0001000005057824 */ /* 0x001fe400078e00ff */
[----:B------:R-:W-:-:S03]  /*8c10*/  IMAD.MOV.U32 R3, RZ, RZ, 0xff ;  /* 0x000000ffff037424 */ /* 0x000fc600078e00ff */
[----:B------:R-:W-:-:S04]  /*8c20*/  SHF.R.U32.HI R4, RZ, 0x17, R5 ;  /* 0x00000017ff047819 */ /* 0x000fc80000011605 */
[----:B------:R-:W-:-:S04]  /*8c30*/  LOP3.LUT R2, R4, 0xff, RZ, 0xc0, !PT ;  /* 0x000000ff04027812 */ /* 0x000fc800078ec0ff */
[----:B------:R-:W-:-:S13]  /*8c40*/  ISETP.NE.AND P1, PT, R2, 0xff, PT ;  /* 0x000000ff0200780c */ /* 0x000fda0003f25270 */
[--C-:B------:R-:W-:Y:S02]  /*8c50*/  @P1 SHF.R.U32.HI R0, RZ, 0x16, R5.reuse ;  /* 0x00000016ff001819 */ /* 0x100fe40000011605 */
        /* <DEDUP_REMOVED lines=10> */
.L_x_176:
[----:B------:R-:W-:Y:S01]  /*8d00*/  MOV R0, 0x0 ;  /* 0x0000000000007802 */ /* 0x000fe20000000f00 */
[----:B------:R-:W-:Y:S01]  /*8d10*/  ULDC.64 UR4, c[0x4][0x148] ;  /* 0x0100520000047ab9 */ /* 0x000fe20000000a00 */
[----:B------:R-:W-:Y:S01]  /*8d20*/  ULDC.64 UR6, c[0x4][0x60] ;  /* 0x0100180000067ab9 */ /* 0x000fe20000000a00 */
[----:B------:R-:W-:Y:S01]  /*8d30*/  IMAD.U32 R4, RZ, RZ, UR4 ;  /* 0x00000004ff047e24 */ /* 0x000fe2000f8e00ff */
[----:B------:R1:W2:Y:S01]  /*8d40*/  LDC.64 R2, c[0x4][R0] ;  /* 0x0100000000027b82 */ /* 0x0002a20000000a00 */
[----:B0-----:R-:W-:Y:S01]  /*8d50*/  IMAD.U32 R5, RZ, RZ, UR5 ;  /* 0x00000005ff057e24 */ /* 0x001fe2000f8e00ff */
[----:B------:R-:W-:Y:S01]  /*8d60*/  ULDC.64 UR4, c[0x4][0x150] ;  /* 0x0100540000047ab9 */ /* 0x000fe20000000a00 */
[----:B------:R-:W-:Y:S02]  /*8d70*/  IMAD.U32 R10, RZ, RZ, UR6 ;  /* 0x00000006ff0a7e24 */ /* 0x000fe4000f8e00ff */
[----:B------:R-:W-:Y:S02]  /*8d80*/  IMAD.U32 R6, RZ, RZ, UR4 ;  /* 0x00000004ff067e24 */ /* 0x000fe4000f8e00ff */
[----:B------:R-:W-:-:S02]  /*8d90*/  IMAD.U32 R7, RZ, RZ, UR5 ;  /* 0x00000005ff077e24 */ /* 0x000fc4000f8e00ff */
[----:B------:R-:W-:Y:S02]  /*8da0*/  IMAD.U32 R11, RZ, RZ, UR7 ;  /* 0x00000007ff0b7e24 */ /* 0x000fe4000f8e00ff */
[----:B------:R-:W-:Y:S02]  /*8db0*/  IMAD.MOV.U32 R8, RZ, RZ, 0x65 ;  /* 0x00000065ff087424 */ /* 0x000fe400078e00ff */
[----:B------:R-:W-:Y:S02]  /*8dc0*/  IMAD.MOV.U32 R12, RZ, RZ, 0x1 ;  /* 0x00000001ff0c7424 */ /* 0x000fe400078e00ff */
[----:B-1----:R-:W-:-:S07]  /*8dd0*/  IMAD.MOV.U32 R13, RZ, RZ, RZ ;  /* 0x000000ffff0d7224 */ /* 0x002fce00078e00ff */
[----:B------:R-:W-:-:S07]  /*8de0*/  LEPC R20, `(.L_x_205) ;  /* 0x000000001014794e */ /* 0x000fce0000000000 */
[----:B--2---:R-:W-:Y:S05]  /*8df0*/  CALL.ABS.NOINC R2 ;  /* 0x0000000002007343 */ /* 0x004fea0003c00000 */
.L_x_205:
[----:B------:R-:W-:Y:S05]  /*8e00*/  BRA `(.L_x_177) ;  /* 0x00000000001c7947 */ /* 0x000fea0003800000 */
.L_x_204:
[----:B0-----:R-:W-:-:S06]  /*8e10*/  IMAD.U32 R2, R5, 0x10000, RZ ;  /* 0x0001000005027824 */ /* 0x001fcc00078e00ff */
[----:B------:R-:W0:Y:S02]  /*8e20*/  F2I.U64.TRUNC R2, R2 ;  /* 0x0000000200027311 */ /* 0x000e24000020d800 */
[----:B0-----:R0:W-:Y:S01]  /*8e30*/  STG.E.64 desc[UR36][R16.64], R2 ;  /* 0x0000000210007986 */ /* 0x0011e2000c101b24 */
[----:B------:R-:W-:Y:S05]  /*8e40*/  BRA `(.L_x_177) ;  /* 0x00000000000c7947 */ /* 0x000fea0003800000 */
.L_x_203:
[----:B0-----:R-:W-:-:S06]  /*8e50*/  IMAD.U32 R5, R5, 0x10000, RZ ;  /* 0x0001000005057824 */ /* 0x001fcc00078e00ff */
[----:B------:R-:W0:Y:S02]  /*8e60*/  F2I.FTZ.U32.TRUNC.NTZ R5, R5 ;  /* 0x0000000500057305 */ /* 0x000e24000021f000 */
[----:B0-----:R0:W-:Y:S02]  /*8e70*/  STG.E desc[UR36][R16.64], R5 ;  /* 0x0000000510007986 */ /* 0x0011e4000c101924 */
.L_x_177:
[----:B------:R-:W-:-:S07]  /*8e80*/  VIADD R19, R19, 0x80 ;  /* 0x0000008013137836 */ /* 0x000fce0000000000 */
.L_x_104:
[----:B------:R-:W-:Y:S05]  /*8e90*/  BSYNC B6 ;  /* 0x0000000000067941 */ /* 0x000fea0003800000 */
.L_x_103:
[----:B------:R-:W-:Y:S01]  /*8ea0*/  ULDC UR4, c[0x0][0x210] ;  /* 0x0000840000047ab9 */ /* 0x000fe20000000800 */
[----:B------:R-:W-:Y:S01]  /*8eb0*/  BSSY B6, `(.L_x_206) ;  /* 0x000046f000067945 */ /* 0x000fe20003800000 */
[----:B------:R-:W-:-:S13]  /*8ec0*/  ISETP.GE.AND P0, PT, R19, UR4, PT ;  /* 0x0000000413007c0c */ /* 0x000fda000bf06270 */
[----:B------:R-:W-:Y:S05]  /*8ed0*/  @P0 BRA `(.L_x_207) ;  /* 0x0000004400b00947 */ /* 0x000fea0003800000 */
[----:B01----:R-:W0:Y:S01]  /*8ee0*/  LDC R6, c[0x0][0x218] ;  /* 0x00008600ff067b82 */ /* 0x003e220000000800 */
[----:B------:R-:W-:Y:S02]  /*8ef0*/  IMAD.MOV.U32 R18, RZ, RZ, RZ ;  /* 0x000000ffff127224 */ /* 0x000fe400078e00ff */
[----:B------:R-:W-:Y:S02]  /*8f00*/  IMAD.MOV.U32 R0, RZ, RZ, RZ ;  /* 0x000000ffff007224 */ /* 0x000fe400078e00ff */
[----:B--234-:R-:W-:Y:S01]  /*8f10*/  IMAD.MOV.U32 R16, RZ, RZ, RZ ;  /* 0x000000ffff107224 */ /* 0x01cfe200078e00ff */
[----:B0-----:R-:W-:-:S13]  /*8f20*/  ISETP.NE.AND P0, PT, R6, RZ, PT ;  /* 0x000000ff0600720c */ /* 0x001fda0003f05270 */
        /* <DEDUP_REMOVED lines=349> */
.L_x_208:
        /* <DEDUP_REMOVED lines=23> */
.L_x_212:
[----:B------:R-:W2:Y:S02]  /*a670*/  LDG.E.U8 R2, desc[UR36][R2.64] ;  /* 0x0000002402027981 */ /* 0x000ea4000c1e1100 */
[----:B--2---:R-:W-:-:S04]  /*a680*/  I2FP.F32.U32 R0, R2 ;  /* 0x0000000200007245 */ /* 0x004fc80000201000 */
[----:B------:R-:W-:-:S04]  /*a690*/  F2FP.BF16.F32.PACK_AB R0, RZ, R0 ;  /* 0x00000000ff00723e */ /* 0x000fc800000010ff */
[----:B------:R-:W-:Y:S01]  /*a6a0*/  PRMT R22, R0, 0x7610, R22 ;  /* 0x0000761000167816 */ /* 0x000fe20000000016 */
[----:B------:R-:W-:Y:S06]  /*a6b0*/  BRA `(.L_x_214) ;  /* 0x0000000c00c87947 */ /* 0x000fec0003800000 */
.L_x_211:
        /* <DEDUP_REMOVED lines=11> */
.L_x_216:
[----:B------:R-:W2:Y:S02]  /*a770*/  LDG.E R2, desc[UR36][R2.64] ;  /* 0x0000002402027981 */ /* 0x000ea4000c1e1900 */
[----:B--2---:R-:W-:-:S04]  /*a780*/  I2FP.F32.S32 R0, R2 ;  /* 0x0000000200007245 */ /* 0x004fc80000201400 */
[----:B------:R-:W-:-:S04]  /*a790*/  F2FP.BF16.F32.PACK_AB R0, RZ, R0 ;  /* 0x00000000ff00723e */ /* 0x000fc800000010ff */
[----:B------:R-:W-:Y:S01]  /*a7a0*/  PRMT R22, R0, 0x7610, R22 ;  /* 0x0000761000167816 */ /* 0x000fe20000000016 */
[----:B------:R-:W-:Y:S06]  /*a7b0*/  BRA `(.L_x_214) ;  /* 0x0000000c00887947 */ /* 0x000fec0003800000 */
.L_x_215:
[----:B------:R-:W2:Y:S02]  /*a7c0*/  LDG.E.U16 R2, desc[UR36][R2.64] ;  /* 0x0000002402027981 */ /* 0x000ea4000c1e1500 */
[----:B--2---:R-:W0:Y:S02]  /*a7d0*/  I2F.S16 R0, R2 ;  /* 0x0000000200007306 */ /* 0x004e240000101400 */
[----:B0-----:R-:W-:-:S04]  /*a7e0*/  F2FP.BF16.F32.PACK_AB R0, RZ, R0 ;  /* 0x00000000ff00723e */ /* 0x001fc800000010ff */
[----:B------:R-:W-:Y:S01]  /*a7f0*/  PRMT R22, R0, 0x7610, R22 ;  /* 0x0000761000167816 */ /* 0x000fe20000000016 */
[----:B------:R-:W-:Y:S06]  /*a800*/  BRA `(.L_x_214) ;  /* 0x0000000c00747947 */ /* 0x000fec0003800000 */
.L_x_210:
        /* <DEDUP_REMOVED lines=9> */
.L_x_218:
[----:B------:R-:W2:Y:S02]  /*a8a0*/  LDG.E.U16 R0, desc[UR36][R2.64] ;  /* 0x0000002402007981 */ /* 0x000ea4000c1e1500 */
[----:B--2---:R-:W-:-:S05]  /*a8b0*/  HADD2.F32 R0, -RZ, R0.H0_H0 ;  /* 0x20000000ff007230 */ /* 0x004fca0000004100 */
[----:B------:R-:W-:-:S04]  /*a8c0*/  F2FP.BF16.F32.PACK_AB R0, RZ, R0 ;  /* 0x00000000ff00723e */ /* 0x000fc800000010ff */
[----:B------:R-:W-:Y:S01]  /*a8d0*/  PRMT R22, R0, 0x7610, R22 ;  /* 0x0000761000167816 */ /* 0x000fe20000000016 */
[----:B------:R-:W-:Y:S06]  /*a8e0*/  BRA `(.L_x_214) ;  /* 0x0000000c003c7947 */ /* 0x000fec0003800000 */
.L_x_217:
        /* <DEDUP_REMOVED lines=9> */
.L_x_220:
[----:B------:R-:W2:Y:S02]  /*a980*/  LDG.E.U16 R2, desc[UR36][R2.64] ;  /* 0x0000002402027981 */ /* 0x000ea4000c1e1500 */
[----:B--2---:R-:W-:-:S05]  /*a990*/  HADD2.F32 R0, -RZ, R2.H0_H0 ;  /* 0x20000002ff007230 */ /* 0x004fca0000004100 */
[----:B------:R-:W-:-:S04]  /*a9a0*/  F2FP.BF16.F32.PACK_AB R0, RZ, R0 ;  /* 0x00000000ff00723e */ /* 0x000fc800000010ff */
[----:B------:R-:W-:Y:S01]  /*a9b0*/  PRMT R22, R0, 0x7610, R22 ;  /* 0x0000761000167816 */ /* 0x000fe20000000016 */
[----:B------:R-:W-:Y:S06]  /*a9c0*/  BRA `(.L_x_214) ;  /* 0x0000000c00047947 */ /* 0x000fec0003800000 */
.L_x_219:
        /* <DEDUP_REMOVED lines=9> */
.L_x_209:
        /* <DEDUP_REMOVED lines=14> */
.L_x_223:
        /* <DEDUP_REMOVED lines=9> */
.L_x_222:
        /* <DEDUP_REMOVED lines=28> */
.L_x_225:
        /* <DEDUP_REMOVED lines=15> */
.L_x_224:
[----:B------:R0:W5:Y:S01]  /*ae80*/  LDG.E.U16 R22, desc[UR36][R2.64] ;  /* 0x0000002402167981 */ /* 0x000162000c1e1500 */
[----:B------:R-:W-:Y:S05]  /*ae90*/  BRA `(.L_x_214) ;  /* 0x0000000400d07947 */ /* 0x000fea0003800000 */
.L_x_221:
        /* <DEDUP_REMOVED lines=13> */
.L_x_228:
        /* <DEDUP_REMOVED lines=21> */
.L_x_232:
[----:B------:R-:W-:Y:S05]  /*b0c0*/  BSYNC B1 ;  /* 0x0000000000017941 */ /* 0x000fea0003800000 */
.L_x_231:
[----:B------:R-:W-:Y:S01]  /*b0d0*/  LEA R3, R0, 0x3b800000, 0x17 ;  /* 0x3b80000000037811 */ /* 0x000fe200078eb8ff */
[----:B------:R-:W-:-:S05]  /*b0e0*/  IMAD.SHL.U32 R0, R2, 0x100000, RZ ;  /* 0x0010000002007824 */ /* 0x000fca00078e00ff */
[----:B------:R-:W-:-:S07]  /*b0f0*/  LOP3.LUT R0, R3, R0, R4, 0xfe, !PT ;  /* 0x0000000003007212 */ /* 0x000fce00078efe04 */
.L_x_230:
[----:B------:R-:W-:Y:S05]  /*b100*/  BSYNC B0 ;  /* 0x0000000000007941 */ /* 0x000fea0003800000 */
.L_x_229:
[----:B------:R-:W-:-:S04]  /*b110*/  F2FP.BF16.F32.PACK_AB R0, RZ, R0 ;  /* 0x00000000ff00723e */ /* 0x000fc800000010ff */
[----:B------:R-:W-:Y:S01]  /*b120*/  PRMT R22, R0, 0x7610, R22 ;  /* 0x0000761000167816 */ /* 0x000fe20000000016 */
[----:B------:R-:W-:Y:S06]  /*b130*/  BRA `(.L_x_214) ;  /* 0x0000000400287947 */ /* 0x000fec0003800000 */
.L_x_227:
        /* <DEDUP_REMOVED lines=21> */
.L_x_236:
[----:B------:R-:W-:Y:S05]  /*b290*/  BSYNC B1 ;  /* 0x0000000000017941 */ /* 0x000fea0003800000 */
.L_x_235:
[----:B------:R-:W-:Y:S01]  /*b2a0*/  LEA R3, R0, 0x37800000, 0x17 ;  /* 0x3780000000037811 */ /* 0x000fe200078eb8ff */
[----:B------:R-:W-:-:S05]  /*b2b0*/  IMAD.SHL.U32 R0, R2, 0x200000, RZ ;  /* 0x0020000002007824 */ /* 0x000fca00078e00ff */
[----:B------:R-:W-:-:S07]  /*b2c0*/  LOP3.LUT R0, R3, R0, R4, 0xfe, !PT ;  /* 0x0000000003007212 */ /* 0x000fce00078efe04 */
.L_x_234:
[----:B------:R-:W-:Y:S05]  /*b2d0*/  BSYNC B0 ;  /* 0x0000000000007941 */ /* 0x000fea0003800000 */
.L_x_233:
[----:B------:R-:W-:-:S04]  /*b2e0*/  F2FP.BF16.F32.PACK_AB R0, RZ, R0 ;  /* 0x00000000ff00723e */ /* 0x000fc800000010ff */
[----:B------:R-:W-:Y:S01]  /*b2f0*/  PRMT R22, R0, 0x7610, R22 ;  /* 0x0000761000167816 */ /* 0x000fe20000000016 */
[----:B------:R-:W-:Y:S06]  /*b300*/  BRA `(.L_x_214) ;  /* 0x0000000000b47947 */ /* 0x000fec0003800000 */
.L_x_226:
        /* <DEDUP_REMOVED lines=14> */
.L_x_240:
[----:B------:R-:W-:Y:S05]  /*b3f0*/  BSYNC B0 ;  /* 0x0000000000007941 */ /* 0x000fea0003800000 */
.L_x_239:
[----:B------:R-:W-:-:S04]  /*b400*/  F2FP.BF16.F32.PACK_AB R0, RZ, R0 ;  /* 0x00000000ff00723e */ /* 0x000fc800000010ff */
[----:B------:R-:W-:Y:S01]  /*b410*/  PRMT R22, R0, 0x7610, R22 ;  /* 0x0000761000167816 */ /* 0x000fe20000000016 */
[----:B------:R-:W-:Y:S06]  /*b420*/  BRA `(.L_x_214) ;  /* 0x00000000006c7947 */ /* 0x000fec0003800000 */
.L_x_213:
        /* <DEDUP_REMOVED lines=16> */
.L_x_241:
[----:B------:R-:W-:Y:S01]  /*b530*/  PRMT R22, RZ, 0x7610, R22 ;  /* 0x00007610ff167816 */ /* 0x000fe20000000016 */
[----:B------:R-:W-:Y:S06]  /*b540*/  BRA `(.L_x_214) ;  /* 0x0000000000247947 */ /* 0x000fec0003800000 */
.L_x_238:
[----:B------:R-:W2:Y:S02]  /*b550*/  LDG.E.64 R2, desc[UR36][R2.64] ;  /* 0x0000002402027981 */ /* 0x000ea4000c1e1b00 */
[----:B--2---:R-:W0:Y:S02]  /*b560*/  I2F.U64 R0, R2 ;  /* 0x0000000200007312 */ /* 0x004e240000301000 */
[----:B0-----:R-:W-:-:S04]  /*b570*/  F2FP.BF16.F32.PACK_AB R0, RZ, R0 ;  /* 0x00000000ff00723e */ /* 0x001fc800000010ff */
[----:B------:R-:W-:Y:S01]  /*b580*/  PRMT R22, R0, 0x7610, R22 ;  /* 0x0000761000167816 */ /* 0x000fe20000000016 */
[----:B------:R-:W-:Y:S06]  /*b590*/  BRA `(.L_x_214) ;  /* 0x0000000000107947 */ /* 0x000fec0003800000 */
.L_x_237:
[----:B------:R-:W2:Y:S02]  /*b5a0*/  LDG.E R2, desc[UR36][R2.64] ;  /* 0x0000002402027981 */ /* 0x000ea4000c1e1900 */
[----:B--2---:R-:W-:-:S04]  /*b5b0*/  I2FP.F32.U32 R0, R2 ;  /* 0x0000000200007245 */ /* 0x004fc80000201000 */
[----:B------:R-:W-:-:S04]  /*b5c0*/  F2FP.BF16.F32.PACK_AB R0, RZ, R0 ;  /* 0x00000000ff00723e */ /* 0x000fc800000010ff */
[----:B------:R-:W-:-:S07]  /*b5d0*/  PRMT R22, R0, 0x7610, R22 ;  /* 0x0000761000167816 */ /* 0x000fce0000000016 */
.L_x_214:
        /* <DEDUP_REMOVED lines=19> */
.L_x_245:
[----:B------:R-:W2:Y:S02]  /*b710*/  LDG.E.U8 R2, desc[UR36][R2.64] ;  /* 0x0000002402027981 */ /* 0x000ea4000c1e1100 */
[----:B--2---:R-:W-:-:S04]  /*b720*/  I2FP.F32.U32 R0, R2 ;  /* 0x0000000200007245 */ /* 0x004fc80000201000 */
[----:B------:R-:W-:Y:S01]  /*b730*/  F2FP.BF16.F32.PACK_AB R0, RZ, R0 ;  /* 0x00000000ff00723e */ /* 0x000fe200000010ff */
[----:B------:R-:W-:Y:S06]  /*b740*/  BRA `(.L_x_247) ;  /* 0x0000000c00907947 */ /* 0x000fec0003800000 */
.L_x_244:
        /* <DEDUP_REMOVED lines=10> */
.L_x_249:
[----:B------:R-:W2:Y:S02]  /*b7f0*/  LDG.E R2, desc[UR36][R2.64] ;  /* 0x0000002402027981 */ /* 0x000ea4000c1e1900 */
[----:B--2---:R-:W-:-:S04]  /*b800*/  I2FP.F32.S32 R0, R2 ;  /* 0x0000000200007245 */ /* 0x004fc80000201400 */
[----:B------:R-:W-:Y:S01]  /*b810*/  F2FP.BF16.F32.PACK_AB R0, RZ, R0 ;  /* 0x00000000ff00723e */ /* 0x000fe200000010ff */
[----:B------:R-:W-:Y:S06]  /*b820*/  BRA `(.L_x_247) ;  /* 0x0000000c00587947 */ /* 0x000fec0003800000 */
.L_x_248:
[----:B------:R-:W2:Y:S02]  /*b830*/  LDG.E.U16 R2, desc[UR36][R2.64] ;  /* 0x0000002402027981 */ /* 0x000ea4000c1e1500 */
[----:B--2---:R-:W0:Y:S02]  /*b840*/  I2F.S16 R0, R2 ;  /* 0x0000000200007306 */ /* 0x004e240000101400 */
[----:B0-----:R-:W-:Y:S01]  /*b850*/  F2FP.BF16.F32.PACK_AB R0, RZ, R0 ;  /* 0x00000000ff00723e */ /* 0x001fe200000010ff */
[----:B------:R-:W-:Y:S06]  /*b860*/  BRA `(.L_x_247) ;  /* 0x0000000c00487947 */ /* 0x000fec0003800000 */
.L_x_243:
        /* <DEDUP_REMOVED lines=9> */
.L_x_251:
[----:B------:R-:W2:Y:S02]  /*b900*/  LDG.E.U16 R0, desc[UR36][R2.64] ;  /* 0x0000002402007981 */ /* 0x000ea4000c1e1500 */
[----:B--2---:R-:W-:-:S05]  /*b910*/  HADD2.F32 R0, -RZ, R0.H0_H0 ;  /* 0x20000000ff007230 */ /* 0x004fca0000004100 */
[----:B------:R-:W-:Y:S01]  /*b920*/  F2FP.BF16.F32.PACK_AB R0, RZ, R0 ;  /* 0x00000000ff00723e */ /* 0x000fe200000010ff */
[----:B------:R-:W-:Y:S06]  /*b930*/  BRA `(.L_x_247) ;  /* 0x0000000c00147947 */ /* 0x000fec0003800000 */
.L_x_250:
        /* <DEDUP_REMOVED lines=9> */
.L_x_253:
[----:B------:R-:W2:Y:S02]  /*b9d0*/  LDG.E.U16 R2, desc[UR36][R2.64] ;  /* 0x0000002402027981 */ /* 0x000ea4000c1e1500 */
[----:B--2---:R-:W-:-:S05]  /*b9e0*/  HADD2.F32 R0, -RZ, R2.H0_H0 ;  /* 0x20000002ff007230 */ /* 0x004fca0000004100 */
[----:B------:R-:W-:Y:S01]  /*b9f0*/  F2FP.BF16.F32.PACK_AB R0, RZ, R0 ;  /* 0x00000000ff00723e */ /* 0x000fe200000010ff */
[----:B------:R-:W-:Y:S06]  /*ba00*/  BRA `(.L_x_247) ;  /* 0x0000000800e07947 */ /* 0x000fec0003800000 */
.L_x_252:
        /* <DEDUP_REMOVED lines=8> */
.L_x_242:
        /* <DEDUP_REMOVED lines=13> */
.L_x_256:
        /* <DEDUP_REMOVED lines=8> */
.L_x_255:
        /* <DEDUP_REMOVED lines=28> */
.L_x_258:
        /* <DEDUP_REMOVED lines=15> */
.L_x_257:
[----:B------:R0:W5:Y:S01]  /*be90*/  LDG.E.U16 R0, desc[UR36][R2.64] ;  /* 0x0000002402007981 */ /* 0x000162000c1e1500 */
[----:B------:R-:W-:Y:S05]  /*bea0*/  BRA `(.L_x_247) ;  /* 0x0000000400b87947 */ /* 0x000fea0003800000 */
.L_x_254:
        /* <DEDUP_REMOVED lines=12> */
.L_x_261:
        /* <DEDUP_REMOVED lines=21> */
.L_x_265:
[----:B------:R-:W-:Y:S05]  /*c0c0*/  BSYNC B1 ;  /* 0x0000000000017941 */ /* 0x000fea0003800000 */
.L_x_264:
[----:B------:R-:W-:Y:S01]  /*c0d0*/  LEA R3, R0, 0x3b800000, 0x17 ;  /* 0x3b80000000037811 */ /* 0x000fe200078eb8ff */
[----:B------:R-:W-:-:S05]  /*c0e0*/  IMAD.SHL.U32 R0, R2, 0x100000, RZ ;  /* 0x0010000002007824 */ /* 0x000fca00078e00ff */
[----:B------:R-:W-:-:S07]  /*c0f0*/  LOP3.LUT R0, R3, R0, R4, 0xfe, !PT ;  /* 0x0000000003007212 */ /* 0x000fce00078efe04 */
.L_x_263:
[----:B------:R-:W-:Y:S05]  /*c100*/  BSYNC B0 ;  /* 0x0000000000007941 */ /* 0x000fea0003800000 */
.L_x_262:
[----:B------:R-:W-:Y:S01]  /*c110*/  F2FP.BF16.F32.PACK_AB R0, RZ, R0 ;  /* 0x00000000ff00723e */ /* 0x000fe200000010ff */
[----:B------:R-:W-:Y:S06]  /*c120*/  BRA `(.L_x_247) ;  /* 0x0000000400187947 */ /* 0x000fec0003800000 */
.L_x_260:
        /* <DEDUP_REMOVED lines=21> */
.L_x_269:
[----:B------:R-:W-:Y:S05]  /*c280*/  BSYNC B1 ;  /* 0x0000000000017941 */ /* 0x000fea0003800000 */
.L_x_268:
[----:B------:R-:W-:Y:S01]  /*c290*/  LEA R3, R0, 0x37800000, 0x17 ;  /* 0x3780000000037811 */ /* 0x000fe200078eb8ff */
[----:B------:R-:W-:-:S05]  /*c2a0*/  IMAD.SHL.U32 R0, R2, 0x200000, RZ ;  /* 0x0020000002007824 */ /* 0x000fca00078e00ff */
[----:B------:R-:W-:-:S07]  /*c2b0*/  LOP3.LUT R0, R3, R0, R4, 0xfe, !PT ;  /* 0x0000000003007212 */ /* 0x000fce00078efe04 */
.L_x_267:
[----:B------:R-:W-:Y:S05]  /*c2c0*/  BSYNC B0 ;  /* 0x0000000000007941 */ /* 0x000fea0003800000 */
.L_x_266:
[----:B------:R-:W-:Y:S01]  /*c2d0*/  F2FP.BF16.F32.PACK_AB R0, RZ, R0 ;  /* 0x00000000ff00723e */ /* 0x000fe200000010ff */
[----:B------:R-:W-:Y:S06]  /*c2e0*/  BRA `(.L_x_247) ;  /* 0x0000000000a87947 */ /* 0x000fec0003800000 */
.L_x_259:
        /* <DEDUP_REMOVED lines=14> */
.L_x_273:
[----:B------:R-:W-:Y:S05]  /*c3d0*/  BSYNC B0 ;  /* 0x0000000000007941 */ /* 0x000fea0003800000 */
.L_x_272:
[----:B------:R-:W-:Y:S01]  /*c3e0*/  F2FP.BF16.F32.PACK_AB R0, RZ, R0 ;  /* 0x00000000ff00723e */ /* 0x000fe200000010ff */
[----:B------:R-:W-:Y:S06]  /*c3f0*/  BRA `(.L_x_247) ;  /* 0x0000000000647947 */ /* 0x000fec0003800000 */
.L_x_246:
        /* <DEDUP_REMOVED lines=16> */
.L_x_274:
[----:B------:R-:W-:Y:S01]  /*c500*/  PRMT R0, RZ, 0x7610, R0 ;  /* 0x00007610ff007816 */ /* 0x000fe20000000000 */
[----:B------:R-:W-:Y:S06]  /*c510*/  BRA `(.L_x_247) ;  /* 0x00000000001c7947 */ /* 0x000fec0003800000 */
.L_x_271:
[----:B------:R-:W2:Y:S02]  /*c520*/  LDG.E.64 R2, desc[UR36][R2.64] ;  /* 0x0000002402027981 */ /* 0x000ea4000c1e1b00 */
[----:B--2---:R-:W0:Y:S02]  /*c530*/  I2F.U64 R0, R2 ;  /* 0x0000000200007312 */ /* 0x004e240000301000 */
[----:B0-----:R-:W-:Y:S01]  /*c540*/  F2FP.BF16.F32.PACK_AB R0, RZ, R0 ;  /* 0x00000000ff00723e */ /* 0x001fe200000010ff */
[----:B------:R-:W-:Y:S06]  /*c550*/  BRA `(.L_x_247) ;  /* 0x00000000000c7947 */ /* 0x000fec0003800000 */
.L_x_270:
[----:B------:R-:W2:Y:S02]  /*c560*/  LDG.E R2, desc[UR36][R2.64] ;  /* 0x0000002402027981 */ /* 0x000ea4000c1e1900 */
[----:B--2---:R-:W-:-:S04]  /*c570*/  I2FP.F32.U32 R0, R2 ;  /* 0x0000000200007245 */ /* 0x004fc80000201000 */
[----:B------:R-:W-:-:S07]  /*c580*/  F2FP.BF16.F32.PACK_AB R0, RZ, R0 ;  /* 0x00000000ff00723e */ /* 0x000fce00000010ff */
.L_x_247:
        /* <DEDUP_REMOVED lines=27> */
.L_x_278:
[----:B0-----:R-:W-:-:S06]  /*c740*/  IMAD.U32 R3, R5, 0x10000, RZ ;  /* 0x0001000005037824 */ /* 0x001fcc00078e00ff */
[----:B------:R-:W0:Y:S02]  /*c750*/  F2I.S64.TRUNC R2, R3 ;  /* 0x0000000300027311 */ /* 0x000e24000020d900 */
[----:B0-----:R0:W-:Y:S01]  /*c760*/  STG.E.U8 desc[UR36][R16.64], R2 ;  /* 0x0000000210007986 */ /* 0x0011e2000c101124 */
[----:B------:R-:W-:Y:S05]  /*c770*/  BRA `(.L_x_280) ;  /* 0x0000000c00847947 */ /* 0x000fea0003800000 */
.L_x_277:
        /* <DEDUP_REMOVED lines=10> */
.L_x_282:
[----:B0-----:R-:W-:-:S06]  /*c820*/  IMAD.U32 R5, R5, 0x10000, RZ ;  /* 0x0001000005057824 */ /* 0x001fcc00078e00ff */
[----:B------:R-:W0:Y:S02]  /*c830*/  F2I.FTZ.TRUNC.NTZ R5, R5 ;  /* 0x0000000500057305 */ /* 0x000e24000021f100 */
[----:B0-----:R0:W-:Y:S01]  /*c840*/  STG.E desc[UR36][R16.64], R5 ;  /* 0x0000000510007986 */ /* 0x0011e2000c101924 */
[----:B------:R-:W-:Y:S05]  /*c850*/  BRA `(.L_x_280) ;  /* 0x0000000c004c7947 */ /* 0x000fea0003800000 */
.L_x_281:
[----:B0-----:R-:W-:-:S06]  /*c860*/  IMAD.U32 R5, R5, 0x10000, RZ ;  /* 0x0001000005057824 */ /* 0x001fcc00078e00ff */
[----:B------:R-:W0:Y:S02]  /*c870*/  F2I.FTZ.TRUNC.NTZ R5, R5 ;  /* 0x0000000500057305 */ /* 0x000e24000021f100 */
[----:B0-----:R0:W-:Y:S01]  /*c880*/  STG.E.U16 desc[UR36][R16.64], R5 ;  /* 0x0000000510007986 */ /* 0x0011e2000c101524 */
[----:B------:R-:W-:Y:S05]  /*c890*/  BRA `(.L_x_280) ;  /* 0x0000000c003c7947 */ /* 0x000fea0003800000 */
.L_x_276:
        /* <DEDUP_REMOVED lines=9> */
.L_x_284:
[----:B0-----:R-:W-:-:S05]  /*c930*/  IMAD.U32 R0, R5, 0x10000, RZ ;  /* 0x0001000005007824 */ /* 0x001fca00078e00ff */
[----:B------:R-:W-:-:S05]  /*c940*/  F2FP.F16.F32.PACK_AB R0, RZ, R0 ;  /* 0x00000000ff00723e */ /* 0x000fca00000000ff */
[----:B------:R0:W-:Y:S01]  /*c950*/  STG.E.U16 desc[UR36][R16.64], R0 ;  /* 0x0000000010007986 */ /* 0x0001e2000c101524 */
[----:B------:R-:W-:Y:S05]  /*c960*/  BRA `(.L_x_280) ;  /* 0x0000000c00087947 */ /* 0x000fea0003800000 */
.L_x_283:
        /* <DEDUP_REMOVED lines=10> */
.L_x_286:
[----:B0-----:R-:W-:-:S05]  /*ca10*/  IMAD.U32 R5, R5, 0x10000, RZ ;  /* 0x0001000005057824 */ /* 0x001fca00078e00ff */
[----:B------:R-:W-:-:S04]  /*ca20*/  F2FP.F16.F32.PACK_AB R3, RZ, R5 ;  /* 0x00000005ff03723e */ /* 0x000fc800000000ff */
[----:B------:R-:W-:-:S05]  /*ca30*/  PRMT R3, R3, 0x5410, RZ ;  /* 0x0000541003037816 */ /* 0x000fca00000000ff */
[----:B------:R0:W-:Y:S01]  /*ca40*/  STG.E desc[UR36][R16.64], R3 ;  /* 0x0000000310007986 */ /* 0x0001e2000c101924 */
[----:B------:R-:W-:Y:S05]  /*ca50*/  BRA `(.L_x_280) ;  /* 0x0000000800cc7947 */ /* 0x000fea0003800000 */
.L_x_285:
[----:B0-----:R-:W-:-:S04]  /*ca60*/  IMAD.U32 R2, R5, 0x10000, RZ ;  /* 0x0001000005027824 */ /* 0x001fc800078e00ff */
[----:B------:R-:W-:-:S06]  /*ca70*/  FMUL.FTZ R2, R2, 1 ;  /* 0x3f80000002027820 */ /* 0x000fcc0000410000 */
[----:B------:R-:W0:Y:S02]  /*ca80*/  F2F.F64.F32 R2, R2 ;  /* 0x0000000200027310 */ /* 0x000e240000201800 */
[----:B0-----:R0:W-:Y:S01]  /*ca90*/  STG.E.64 desc[UR36][R16.64], R2 ;  /* 0x0000000210007986 */ /* 0x0011e2000c101b24 */
[----:B------:R-:W-:Y:S05]  /*caa0*/  BRA `(.L_x_280) ;  /* 0x0000000800b87947 */ /* 0x000fea0003800000 */
.L_x_275:
        /* <DEDUP_REMOVED lines=13> */
.L_x_289:
[----:B0-----:R-:W-:Y:S01]  /*cb80*/  IMAD.U32 R5, R5, 0x10000, RZ ;  /* 0x0001000005057824 */ /* 0x001fe200078e00ff */
[----:B------:R-:W-:-:S03]  /*cb90*/  CS2R R6, SRZ ;  /* 0x0000000000067805 */ /* 0x000fc6000001ff00 */
[----:B------:R-:W-:-:S06]  /*cba0*/  FMUL.FTZ R5, R5, 1 ;  /* 0x3f80000005057820 */ /* 0x000fcc0000410000 */
[----:B------:R-:W0:Y:S02]  /*cbb0*/  F2F.F64.F32 R4, R5 ;  /* 0x0000000500047310 */ /* 0x000e240000201800 */
[----:B0-----:R0:W-:Y:S01]  /*cbc0*/  STG.E.128 desc[UR36][R16.64], R4 ;  /* 0x0000000410007986 */ /* 0x0011e2000c101d24 */
[----:B------:R-:W-:Y:S05]  /*cbd0*/  BRA `(.L_x_280) ;  /* 0x00000008006c7947 */ /* 0x000fea0003800000 */
.L_x_288:
        /* <DEDUP_REMOVED lines=21> */
.L_x_293:
[----:B------:R-:W-:Y:S05]  /*cd30*/  BSYNC B0 ;  /* 0x0000000000007941 */ /* 0x000fea0003800000 */
.L_x_292:
[----:B------:R-:W-:-:S05]  /*cd40*/  LOP3.LUT R3, R0, R3, RZ, 0xfc, !PT ;  /* 0x0000000300037212 */ /* 0x000fca00078efcff */
[----:B------:R0:W-:Y:S01]  /*cd50*/  STG.E.U8 desc[UR36][R16.64], R3 ;  /* 0x0000000310007986 */ /* 0x0001e2000c101124 */
[----:B------:R-:W-:Y:S05]  /*cd60*/  BRA `(.L_x_280) ;  /* 0x0000000800087947 */ /* 0x000fea0003800000 */
.L_x_291:
        /* <DEDUP_REMOVED lines=13> */
.L_x_295:
[----:B------:R-:W-:Y:S01]  /*ce40*/  IMAD.MOV.U32 R0, RZ, RZ, 0x7f ;  /* 0x0000007fff007424 */ /* 0x000fe200078e00ff */
[----:B------:R-:W-:-:S04]  /*ce50*/  ISETP.GT.U32.AND P0, PT, R2, 0x7f800000, PT ;  /* 0x7f8000000200780c */ /* 0x000fc80003f04070 */
[----:B------:R-:W-:-:S09]  /*ce60*/  SEL R0, R0, 0x7c, P0 ;  /* 0x0000007c00007807 */ /* 0x000fd20000000000 */
.L_x_296:
[----:B------:R-:W-:Y:S05]  /*ce70*/  BSYNC B0 ;  /* 0x0000000000007941 */ /* 0x000fea0003800000 */
.L_x_294:
[----:B------:R-:W-:-:S04]  /*ce80*/  LOP3.LUT R2, R5, 0x80000000, RZ, 0xc0, !PT ;  /* 0x8000000005027812 */ /* 0x000fc800078ec0ff */
[----:B------:R-:W-:-:S04]  /*ce90*/  SHF.R.U32.HI R3, RZ, 0x18, R2 ;  /* 0x00000018ff037819 */ /* 0x000fc80000011602 */
[----:B------:R-:W-:-:S05]  /*cea0*/  LOP3.LUT R3, R0, R3, RZ, 0xfc, !PT ;  /* 0x0000000300037212 */ /* 0x000fca00078efcff */
[----:B------:R0:W-:Y:S01]  /*ceb0*/  STG.E.U8 desc[UR36][R16.64], R3 ;  /* 0x0000000310007986 */ /* 0x0001e2000c101124 */
[----:B------:R-:W-:Y:S05]  /*cec0*/  BRA `(.L_x_280) ;  /* 0x0000000400b07947 */ /* 0x000fea0003800000 */
.L_x_290:
[----:B0-----:R0:W-:Y:S01]  /*ced0*/  STG.E.U16 desc[UR36][R16.64], R5 ;  /* 0x0000000510007986 */ /* 0x0011e2000c101524 */
[----:B------:R-:W-:Y:S05]  /*cee0*/  BRA `(.L_x_280) ;  /* 0x0000000400a87947 */ /* 0x000fea0003800000 */
.L_x_287:
        /* <DEDUP_REMOVED lines=12> */
.L_x_299:
        /* <DEDUP_REMOVED lines=17> */
.L_x_302:
[----:B------:R-:W-:-:S04]  /*d0c0*/  LOP3.LUT R2, R5, 0x80000000, RZ, 0xc0, !PT ;  /* 0x8000000005027812 */ /* 0x000fc800078ec0ff */
[----:B------:R-:W-:-:S04]  /*d0d0*/  SHF.R.U32.HI R3, RZ, 0x18, R2 ;  /* 0x00000018ff037819 */ /* 0x000fc80000011602 */
[----:B------:R-:W-:-:S04]  /*d0e0*/  LOP3.LUT R0, R0, R3, RZ, 0xfc, !PT ;  /* 0x0000000300007212 */ /* 0x000fc800078efcff */
[----:B------:R-:W-:-:S07]  /*d0f0*/  PRMT R8, R0, 0x7610, R8 ;  /* 0x0000761000087816 */ /* 0x000fce0000000008 */
.L_x_301:
[----:B------:R-:W-:Y:S05]  /*d100*/  BSYNC B0 ;  /* 0x0000000000007941 */ /* 0x000fea0003800000 */
.L_x_300:
[----:B------:R3:W-:Y:S01]  /*d110*/  STG.E.U8 desc[UR36][R16.64], R8 ;  /* 0x0000000810007986 */ /* 0x0007e2000c101124 */
[----:B------:R-:W-:Y:S05]  /*d120*/  BRA `(.L_x_280) ;  /* 0x0000000400187947 */ /* 0x000fea0003800000 */
.L_x_298:
        /* <DEDUP_REMOVED lines=17> */
.L_x_305:
[----:B------:R-:W-:-:S04]  /*d240*/  LOP3.LUT R2, R5, 0x80000000, RZ, 0xc0, !PT ;  /* 0x8000000005027812 */ /* 0x000fc800078ec0ff */
[----:B------:R-:W-:-:S04]  /*d250*/  SHF.R.U32.HI R3, RZ, 0x18, R2 ;  /* 0x00000018ff037819 */ /* 0x000fc80000011602 */
[----:B------:R-:W-:-:S04]  /*d260*/  LOP3.LUT R0, R0, R3, RZ, 0xfc, !PT ;  /* 0x0000000300007212 */ /* 0x000fc800078efcff */
[----:B------:R-:W-:-:S07]  /*d270*/  PRMT R8, R0, 0x7610, R8 ;  /* 0x0000761000087816 */ /* 0x000fce0000000008 */
.L_x_304:
[----:B------:R-:W-:Y:S05]  /*d280*/  BSYNC B0 ;  /* 0x0000000000007941 */ /* 0x000fea0003800000 */
.L_x_303:
[----:B------:R0:W-:Y:S01]  /*d290*/  STG.E.U8 desc[UR36][R16.64], R8 ;  /* 0x0000000810007986 */ /* 0x0001e2000c101124 */
[----:B------:R-:W-:Y:S05]  /*d2a0*/  BRA `(.L_x_280) ;  /* 0x0000000000b87947 */ /* 0x000fea0003800000 */
.L_x_297:
        /* <DEDUP_REMOVED lines=22> */
.L_x_279:
        /* <DEDUP_REMOVED lines=16> */
.L_x_308:
[----:B------:R-:W-:Y:S05]  /*d510*/  BRA `(.L_x_280) ;  /* 0x00000000001c7947 */ /* 0x000fea0003800000 */
.L_x_307:
[----:B0-----:R-:W-:-:S06]  /*d520*/  IMAD.U32 R2, R5, 0x10000, RZ ;  /* 0x0001000005027824 */ /* 0x001fcc00078e00ff */
[----:B------:R-:W0:Y:S02]  /*d530*/  F2I.U64.TRUNC R2, R2 ;  /* 0x0000000200027311 */ /* 0x000e24000020d800 */
[----:B0-----:R1:W-:Y:S01]  /*d540*/  STG.E.64 desc[UR36][R16.64], R2 ;  /* 0x0000000210007986 */ /* 0x0013e2000c101b24 */
[----:B------:R-:W-:Y:S05]  /*d550*/  BRA `(.L_x_280) ;  /* 0x00000000000c7947 */ /* 0x000fea0003800000 */
.L_x_306:
[----:B0-----:R-:W-:-:S06]  /*d560*/  IMAD.U32 R5, R5, 0x10000, RZ ;  /* 0x0001000005057824 */ /* 0x001fcc00078e00ff */
[----:B------:R-:W0:Y:S02]  /*d570*/  F2I.FTZ.U32.TRUNC.NTZ R5, R5 ;  /* 0x0000000500057305 */ /* 0x000e24000021f000 */
[----:B0-----:R0:W-:Y:S02]  /*d580*/  STG.E desc[UR36][R16.64], R5 ;  /* 0x0000000510007986 */ /* 0x0011e4000c101924 */
.L_x_280:
[----:B------:R-:W-:-:S07]  /*d590*/  VIADD R19, R19, 0x80 ;  /* 0x0000008013137836 */ /* 0x000fce0000000000 */
.L_x_207:
[----:B------:R-:W-:Y:S05]  /*d5a0*/  BSYNC B6 ;  /* 0x0000000000067941 */ /* 0x000fea0003800000 */
.L_x_206:
[----:B------:R-:W-:Y:S02]  /*d5b0*/  ULDC UR4, c[0x0][0x210] ;  /* 0x0000840000047ab9 */ /* 0x000fe40000000800 */
[----:B------:R-:W-:-:S13]  /*d5c0*/  ISETP.GE.AND P0, PT, R19, UR4, PT ;  /* 0x0000000413007c0c */ /* 0x000fda000bf06270 */
[----:B------:R-:W-:Y:S05]  /*d5d0*/  @P0 EXIT ;  /* 0x000000000000094d */ /* 0x000fea0003800000 */
        /* <DEDUP_REMOVED lines=354> */
.L_x_309:
        /* <DEDUP_REMOVED lines=23> */
.L_x_313:
[----:B------:R-:W2:Y:S02]  /*ed70*/  LDG.E.U8 R2, desc[UR36][R2.64] ;  /* 0x0000002402027981 */ /* 0x000ea4000c1e1100 */
[----:B--2---:R-:W-:-:S04]  /*ed80*/  I2FP.F32.U32 R0, R2 ;  /* 0x0000000200007245 */ /* 0x004fc80000201000 */
[----:B------:R-:W-:-:S04]  /*ed90*/  F2FP.BF16.F32.PACK_AB R0, RZ, R0 ;  /* 0x00000000ff00723e */ /* 0x000fc800000010ff */
[----:B------:R-:W-:Y:S01]  /*eda0*/  PRMT R19, R0, 0x7610, R19 ;  /* 0x0000761000137816 */ /* 0x000fe20000000013 */
[----:B------:R-:W-:Y:S06]  /*edb0*/  BRA `(.L_x_315) ;  /* 0x0000000c00c87947 */ /* 0x000fec0003800000 */
.L_x_312:
        /* <DEDUP_REMOVED lines=11> */
.L_x_317:
[----:B------:R-:W2:Y:S02]  /*ee70*/  LDG.E R2, desc[UR36][R2.64] ;  /* 0x0000002402027981 */ /* 0x000ea4000c1e1900 */
[----:B--2---:R-:W-:-:S04]  /*ee80*/  I2FP.F32.S32 R0, R2 ;  /* 0x0000000200007245 */ /* 0x004fc80000201400 */
[----:B------:R-:W-:-:S04]  /*ee90*/  F2FP.BF16.F32.PACK_AB R0, RZ, R0 ;  /* 0x00000000ff00723e */ /* 0x000fc800000010ff */
[----:B------:R-:W-:Y:S01]  /*eea0*/  PRMT R19, R0, 0x7610, R19 ;  /* 0x0000761000137816 */ /* 0x000fe20000000013 */
[----:B------:R-:W-:Y:S06]  /*eeb0*/  BRA `(.L_x_315) ;  /* 0x0000000c00887947 */ /* 0x000fec0003800000 */
.L_x_316:
[----:B------:R-:W2:Y:S02]  /*eec0*/  LDG.E.U16 R2, desc[UR36][R2.64] ;  /* 0x0000002402027981 */ /* 0x000ea4000c1e1500 */
[----:B--2---:R-:W0:Y:S02]  /*eed0*/  I2F.S16 R0, R2 ;  /* 0x0000000200007306 */ /* 0x004e240000101400 */
[----:B0-----:R-:W-:-:S04]  /*eee0*/  F2FP.BF16.F32.PACK_AB R0, RZ, R0 ;  /* 0x00000000ff00723e */ /* 0x001fc800000010ff */
[----:B------:R-:W-:Y:S01]  /*eef0*/  PRMT R19, R0, 0x7610, R19 ;  /* 0x0000761000137816 */ /* 0x000fe20000000013 */
[----:B------:R-:W-:Y:S06]  /*ef00*/  BRA `(.L_x_315) ;  /* 0x0000000c00747947 */ /* 0x000fec0003800000 */
.L_x_311:
        /* <DEDUP_REMOVED lines=9> */
.L_x_319:
[----:B------:R-:W2:Y:S02]  /*efa0*/  LDG.E.U16 R0, desc[UR36][R2.64] ;  /* 0x0000002402007981 */ /* 0x000ea4000c1e1500 */
[----:B--2---:R-:W-:-:S05]  /*efb0*/  HADD2.F32 R0, -RZ, R0.H0_H0 ;  /* 0x20000000ff007230 */ /* 0x004fca0000004100 */
[----:B------:R-:W-:-:S04]  /*efc0*/  F2FP.BF16.F32.PACK_AB R0, RZ, R0 ;  /* 0x00000000ff00723e */ /* 0x000fc800000010ff */
[----:B------:R-:W-:Y:S01]  /*efd0*/  PRMT R19, R0, 0x7610, R19 ;  /* 0x0000761000137816 */ /* 0x000fe20000000013 */
[----:B------:R-:W-:Y:S06]  /*efe0*/  BRA `(.L_x_315) ;  /* 0x0000000c003c7947 */ /* 0x000fec0003800000 */
.L_x_318:
        /* <DEDUP_REMOVED lines=9> */
.L_x_321:
[----:B------:R-:W2:Y:S02]  /*f080*/  LDG.E.U16 R2, desc[UR36][R2.64] ;  /* 0x0000002402027981 */ /* 0x000ea4000c1e1500 */
[----:B--2---:R-:W-:-:S05]  /*f090*/  HADD2.F32 R0, -RZ, R2.H0_H0 ;  /* 0x20000002ff007230 */ /* 0x004fca0000004100 */
[----:B------:R-:W-:-:S04]  /*f0a0*/  F2FP.BF16.F32.PACK_AB R0, RZ, R0 ;  /* 0x00000000ff00723e */ /* 0x000fc800000010ff */
[----:B------:R-:W-:Y:S01]  /*f0b0*/  PRMT R19, R0, 0x7610, R19 ;  /* 0x0000761000137816 */ /* 0x000fe20000000013 */
[----:B------:R-:W-:Y:S06]  /*f0c0*/  BRA `(.L_x_315) ;  /* 0x0000000c00047947 */ /* 0x000fec0003800000 */
.L_x_320:
        /* <DEDUP_REMOVED lines=9> */
.L_x_310:
        /* <DEDUP_REMOVED lines=14> */
.L_x_324:
        /* <DEDUP_REMOVED lines=9> */
.L_x_323:
        /* <DEDUP_REMOVED lines=28> */
.L_x_326:
        /* <DEDUP_REMOVED lines=15> */
.L_x_325:
[----:B------:R0:W5:Y:S01]  /*f580*/  LDG.E.U16 R19, desc[UR36][R2.64] ;  /* 0x0000002402137981 */ /* 0x000162000c1e1500 */
[----:B------:R-:W-:Y:S05]  /*f590*/  BRA `(.L_x_315) ;  /* 0x0000000400d07947 */ /* 0x000fea0003800000 */
.L_x_322:
        /* <DEDUP_REMOVED lines=13> */
.L_x_329:
        /* <DEDUP_REMOVED lines=21> */
.L_x_333:
[----:B------:R-:W-:Y:S05]  /*f7c0*/  BSYNC B1 ;  /* 0x0000000000017941 */ /* 0x000fea0003800000 */
.L_x_332:
[----:B------:R-:W-:Y:S01]  /*f7d0*/  LEA R3, R0, 0x3b800000, 0x17 ;  /* 0x3b80000000037811 */ /* 0x000fe200078eb8ff */
[----:B------:R-:W-:-:S05]  /*f7e0*/  IMAD.SHL.U32 R0, R2, 0x100000, RZ ;  /* 0x0010000002007824 */ /* 0x000fca00078e00ff */
[----:B------:R-:W-:-:S07]  /*f7f0*/  LOP3.LUT R0, R3, R0, R4, 0xfe, !PT ;  /* 0x0000000003007212 */ /* 0x000fce00078efe04 */
.L_x_331:
[----:B------:R-:W-:Y:S05]  /*f800*/  BSYNC B0 ;  /* 0x0000000000007941 */ /* 0x000fea0003800000 */
.L_x_330:
[----:B------:R-:W-:-:S04]  /*f810*/  F2FP.BF16.F32.PACK_AB R0, RZ, R0 ;  /* 0x00000000ff00723e */ /* 0x000fc800000010ff */
[----:B------:R-:W-:Y:S01]  /*f820*/  PRMT R19, R0, 0x7610, R19 ;  /* 0x0000761000137816 */ /* 0x000fe20000000013 */
[----:B------:R-:W-:Y:S06]  /*f830*/  BRA `(.L_x_315) ;  /* 0x0000000400287947 */ /* 0x000fec0003800000 */
.L_x_328:
        /* <DEDUP_REMOVED lines=21> */
.L_x_337:
[----:B------:R-:W-:Y:S05]  /*f990*/  BSYNC B1 ;  /* 0x0000000000017941 */ /* 0x000fea0003800000 */
.L_x_336:
[----:B------:R-:W-:Y:S01]  /*f9a0*/  LEA R3, R0, 0x37800000, 0x17 ;  /* 0x3780000000037811 */ /* 0x000fe200078eb8ff */
[----:B------:R-:W-:-:S05]  /*f9b0*/  IMAD.SHL.U32 R0, R2, 0x200000, RZ ;  /* 0x0020000002007824 */ /* 0x000fca00078e00ff */
[----:B------:R-:W-:-:S07]  /*f9c0*/  LOP3.LUT R0, R3, R0, R4, 0xfe, !PT ;  /* 0x0000000003007212 */ /* 0x000fce00078efe04 */
.L_x_335:
[----:B------:R-:W-:Y:S05]  /*f9d0*/  BSYNC B0 ;  /* 0x0000000000007941 */ /* 0x000fea0003800000 */
.L_x_334:
[----:B------:R-:W-:-:S04]  /*f9e0*/  F2FP.BF16.F32.PACK_AB R0, RZ, R0 ;  /* 0x00000000ff00723e */ /* 0x000fc800000010ff */
[----:B------:R-:W-:Y:S01]  /*f9f0*/  PRMT R19, R0, 0x7610, R19 ;  /* 0x0000761000137816 */ /* 0x000fe20000000013 */
[----:B------:R-:W-:Y:S06]  /*fa00*/  BRA `(.L_x_315) ;  /* 0x0000000000b47947 */ /* 0x000fec0003800000 */
.L_x_327:
        /* <DEDUP_REMOVED lines=14> */
.L_x_341:
[----:B------:R-:W-:Y:S05]  /*faf0*/  BSYNC B0 ;  /* 0x0000000000007941 */ /* 0x000fea0003800000 */
.L_x_340:
[----:B------:R-:W-:-:S04]  /*fb00*/  F2FP.BF16.F32.PACK_AB R0, RZ, R0 ;  /* 0x00000000ff00723e */ /* 0x000fc800000010ff */
[----:B------:R-:W-:Y:S01]  /*fb10*/  PRMT R19, R0, 0x7610, R19 ;  /* 0x0000761000137816 */ /* 0x000fe20000000013 */
[----:B------:R-:W-:Y:S06]  /*fb20*/  BRA `(.L_x_315) ;  /* 0x00000000006c7947 */ /* 0x000fec0003800000 */
.L_x_314:
        /* <DEDUP_REMOVED lines=16> */
.L_x_342:
[----:B------:R-:W-:Y:S01]  /*fc30*/  PRMT R19, RZ, 0x7610, R19 ;  /* 0x00007610ff137816 */ /* 0x000fe20000000013 */
[----:B------:R-:W-:Y:S06]  /*fc40*/  BRA `(.L_x_315) ;  /* 0x0000000000247947 */ /* 0x000fec0003800000 */
.L_x_339:
[----:B------:R-:W2:Y:S02]  /*fc50*/  LDG.E.64 R2, desc[UR36][R2.64] ;  /* 0x0000002402027981 */ /* 0x000ea4000c1e1b00 */
[----:B--2---:R-:W0:Y:S02]  /*fc60*/  I2F.U64 R0, R2 ;  /* 0x0000000200007312 */ /* 0x004e240000301000 */
[----:B0-----:R-:W-:-:S04]  /*fc70*/  F2FP.BF16.F32.PACK_AB R0, RZ, R0 ;  /* 0x00000000ff00723e */ /* 0x001fc800000010ff */
[----:B------:R-:W-:Y:S01]  /*fc80*/  PRMT R19, R0, 0x7610, R19 ;  /* 0x0000761000137816 */ /* 0x000fe20000000013 */
[----:B------:R-:W-:Y:S06]  /*fc90*/  BRA `(.L_x_315) ;  /* 0x0000000000107947 */ /* 0x000fec0003800000 */
.L_x_338:
[----:B------:R-:W2:Y:S02]  /*fca0*/  LDG.E R2, desc[UR36][R2.64] ;  /* 0x0000002402027981 */ /* 0x000ea4000c1e1900 */
[----:B--2---:R-:W-:-:S04]  /*fcb0*/  I2FP.F32.U32 R0, R2 ;  /* 0x0000000200007245 */ /* 0x004fc80000201000 */
[----:B------:R-:W-:-:S04]  /*fcc0*/  F2FP.BF16.F32.PACK_AB R0, RZ, R0 ;  /* 0x00000000ff00723e */ /* 0x000fc800000010ff */
[----:B------:R-:W-:-:S07]  /*fcd0*/  PRMT R19, R0, 0x7610, R19 ;  /* 0x0000761000137816 */ /* 0x000fce0000000013 */
.L_x_315:
        /* <DEDUP_REMOVED lines=19> */
.L_x_346:
[----:B------:R-:W2:Y:S02]  /*fe10*/  LDG.E.U8 R2, desc[UR36][R2.64] ;  /* 0x0000002402027981 */ /* 0x000ea4000c1e1100 */
[----:B--2---:R-:W-:-:S04]  /*fe20*/  I2FP.F32.U32 R0, R2 ;  /* 0x0000000200007245 */ /* 0x004fc80000201000 */
[----:B------:R-:W-:Y:S01]  /*fe30*/  F2FP.BF16.F32.PACK_AB R0, RZ, R0 ;  /* 0x00000000ff00723e */ /* 0x000fe200000010ff */
[----:B------:R-:W-:Y:S06]  /*fe40*/  BRA `(.L_x_348) ;  /* 0x0000000c00907947 */ /* 0x000fec0003800000 */
.L_x_345:
        /* <DEDUP_REMOVED lines=10> */
.L_x_350:
[----:B------:R-:W2:Y:S02]  /*fef0*/  LDG.E R2, desc[UR36][R2.64] ;  /* 0x0000002402027981 */ /* 0x000ea4000c1e1900 */
[----:B--2---:R-:W-:-:S04]  /*ff00*/  I2FP.F32.S32 R0, R2 ;  /* 0x0000000200007245 */ /* 0x004fc80000201400 */
[----:B------:R-:W-:Y:S01]  /*ff10*/  F2FP.BF16.F32.PACK_AB R0, RZ, R0 ;  /* 0x00000000ff00723e */ /* 0x000fe200000010ff */
[----:B------:R-:W-:Y:S06]  /*ff20*/  BRA `(.L_x_348) ;  /* 0x0000000c00587947 */ /* 0x000fec0003800000 */
.L_x_349:
[----:B------:R-:W2:Y:S02]  /*ff30*/  LDG.E.U16 R2, desc[UR36][R2.64] ;  /* 0x0000002402027981 */ /* 0x000ea4000c1e1500 */
[----:B--2---:R-:W0:Y:S02]  /*ff40*/  I2F.S16 R0, R2 ;  /* 0x0000000200007306 */ /* 0x004e240000101400 */
[----:B0-----:R-:W-:Y:S01]  /*ff50*/  F2FP.BF16.F32.PACK_AB R0, RZ, R0 ;  /* 0x00000000ff00723e */ /* 0x001fe200000010ff */
[----:B------:R-:W-:Y:S06]  /*ff60*/  BRA `(.L_x_348) ;  /* 0x0000000c00487947 */ /* 0x000fec0003800000 */
.L_x_344:
        /* <DEDUP_REMOVED lines=9> */
.L_x_352:
[----:B------:R-:W2:Y:S02]  /*10000*/  LDG.E.U16 R0, desc[UR36][R2.64] ;  /* 0x0000002402007981 */ /* 0x000ea4000c1e1500 */
[----:B--2---:R-:W-:-:S05]  /*10010*/  HADD2.F32 R0, -RZ, R0.H0_H0 ;  /* 0x20000000ff007230 */ /* 0x004fca0000004100 */
[----:B------:R-:W-:Y:S01]  /*10020*/  F2FP.BF16.F32.PACK_AB R0, RZ, R0 ;  /* 0x00000000ff00723e */ /* 0x000fe200000010ff */
[----:B------:R-:W-:Y:S06]  /*10030*/  BRA `(.L_x_348) ;  /* 0x0000000c00147947 */ /* 0x000fec0003800000 */
.L_x_351:
        /* <DEDUP_REMOVED lines=9> */
.L_x_354:
[----:B------:R-:W2:Y:S02]  /*100d0*/  LDG.E.U16 R2, desc[UR36][R2.64] ;  /* 0x0000002402027981 */ /* 0x000ea4000c1e1500 */
[----:B--2---:R-:W-:-:S05]  /*100e0*/  HADD2.F32 R0, -RZ, R2.H0_H0 ;  /* 0x20000002ff007230 */ /* 0x004fca0000004100 */
[----:B------:R-:W-:Y:S01]  /*100f0*/  F2FP.BF16.F32.PACK_AB R0, RZ, R0 ;  /* 0x00000000ff00723e */ /* 0x000fe200000010ff */
[----:B------:R-:W-:Y:S06]  /*10100*/  BRA `(.L_x_348) ;  /* 0x0000000800e07947 */ /* 0x000fec0003800000 */
.L_x_353:
        /* <DEDUP_REMOVED lines=8> */
.L_x_343:
        /* <DEDUP_REMOVED lines=13> */
.L_x_357:
        /* <DEDUP_REMOVED lines=8> */
.L_x_356:
        /* <DEDUP_REMOVED lines=28> */
.L_x_359:
        /* <DEDUP_REMOVED lines=15> */
.L_x_358:
[----:B------:R0:W5:Y:S01]  /*10590*/  LDG.E.U16 R0, desc[UR36][R2.64] ;  /* 0x0000002402007981 */ /* 0x000162000c1e1500 */
[----:B------:R-:W-:Y:S05]  /*105a0*/  BRA `(.L_x_348) ;  /* 0x0000000400b87947 */ /* 0x000fea0003800000 */
.L_x_355:
        /* <DEDUP_REMOVED lines=12> */
.L_x_362:
        /* <DEDUP_REMOVED lines=21> */
.L_x_366:
[----:B------:R-:W-:Y:S05]  /*107c0*/  BSYNC B1 ;  /* 0x0000000000017941 */ /* 0x000fea0003800000 */
.L_x_365:
[----:B------:R-:W-:Y:S01]  /*107d0*/  LEA R3, R0, 0x3b800000, 0x17 ;  /* 0x3b80000000037811 */ /* 0x000fe200078eb8ff */
[----:B------:R-:W-:-:S05]  /*107e0*/  IMAD.SHL.U32 R0, R2, 0x100000, RZ ;  /* 0x0010000002007824 */ /* 0x000fca00078e00ff */
[----:B------:R-:W-:-:S07]  /*107f0*/  LOP3.LUT R0, R3, R0, R4, 0xfe, !PT ;  /* 0x0000000003007212 */ /* 0x000fce00078efe04 */
.L_x_364:
[----:B------:R-:W-:Y:S05]  /*10800*/  BSYNC B0 ;  /* 0x0000000000007941 */ /* 0x000fea0003800000 */
.L_x_363:
[----:B------:R-:W-:Y:S01]  /*10810*/  F2FP.BF16.F32.PACK_AB R0, RZ, R0 ;  /* 0x00000000ff00723e */ /* 0x000fe200000010ff */
[----:B------:R-:W-:Y:S06]  /*10820*/  BRA `(.L_x_348) ;  /* 0x0000000400187947 */ /* 0x000fec0003800000 */
.L_x_361:
        /* <DEDUP_REMOVED lines=21> */
.L_x_370:
[----:B------:R-:W-:Y:S05]  /*10980*/  BSYNC B1 ;  /* 0x0000000000017941 */ /* 0x000fea0003800000 */
.L_x_369:
[----:B------:R-:W-:Y:S01]  /*10990*/  LEA R3, R0, 0x37800000, 0x17 ;  /* 0x3780000000037811 */ /* 0x000fe200078eb8ff */
[----:B------:R-:W-:-:S05]  /*109a0*/  IMAD.SHL.U32 R0, R2, 0x200000, RZ ;  /* 0x0020000002007824 */ /* 0x000fca00078e00ff */
[----:B------:R-:W-:-:S07]  /*109b0*/  LOP3.LUT R0, R3, R0, R4, 0xfe, !PT ;  /* 0x0000000003007212 */ /* 0x000fce00078efe04 */
.L_x_368:
[----:B------:R-:W-:Y:S05]  /*109c0*/  BSYNC B0 ;  /* 0x0000000000007941 */ /* 0x000fea0003800000 */
.L_x_367:
[----:B------:R-:W-:Y:S01]  /*109d0*/  F2FP.BF16.F32.PACK_AB R0, RZ, R0 ;  /* 0x00000000ff00723e */ /* 0x000fe200000010ff */
[----:B------:R-:W-:Y:S06]  /*109e0*/  BRA `(.L_x_348) ;  /* 0x0000000000a87947 */ /* 0x000fec0003800000 */
.L_x_360:
        /* <DEDUP_REMOVED lines=14> */
.L_x_374:
[----:B------:R-:W-:Y:S05]  /*10ad0*/  BSYNC B0 ;  /* 0x0000000000007941 */ /* 0x000fea0003800000 */
.L_x_373:
[----:B------:R-:W-:Y:S01]  /*10ae0*/  F2FP.BF16.F32.PACK_AB R0, RZ, R0 ;  /* 0x00000000ff00723e */ /* 0x000fe200000010ff */
[----:B------:R-:W-:Y:S06]  /*10af0*/  BRA `(.L_x_348) ;  /* 0x0000000000647947 */ /* 0x000fec0003800000 */
.L_x_347:
        /* <DEDUP_REMOVED lines=16> */
.L_x_375:
[----:B------:R-:W-:Y:S01]  /*10c00*/  PRMT R0, RZ, 0x7610, R0 ;  /* 0x00007610ff007816 */ /* 0x000fe20000000000 */
[----:B------:R-:W-:Y:S06]  /*10c10*/  BRA `(.L_x_348) ;  /* 0x00000000001c7947 */ /* 0x000fec0003800000 */
.L_x_372:
[----:B------:R-:W2:Y:S02]  /*10c20*/  LDG.E.64 R2, desc[UR36][R2.64] ;  /* 0x0000002402027981 */ /* 0x000ea4000c1e1b00 */
[----:B--2---:R-:W0:Y:S02]  /*10c30*/  I2F.U64 R0, R2 ;  /* 0x0000000200007312 */ /* 0x004e240000301000 */
[----:B0-----:R-:W-:Y:S01]  /*10c40*/  F2FP.BF16.F32.PACK_AB R0, RZ, R0 ;  /* 0x00000000ff00723e */ /* 0x001fe200000010ff */
[----:B------:R-:W-:Y:S06]  /*10c50*/  BRA `(.L_x_348) ;  /* 0x00000000000c7947 */ /* 0x000fec0003800000 */
.L_x_371:
[----:B------:R-:W2:Y:S02]  /*10c60*/  LDG.E R2, desc[UR36][R2.64] ;  /* 0x0000002402027981 */ /* 0x000ea4000c1e1900 */
[----:B--2---:R-:W-:-:S04]  /*10c70*/  I2FP.F32.U32 R0, R2 ;  /* 0x0000000200007245 */ /* 0x004fc80000201000 */
[----:B------:R-:W-:-:S07]  /*10c80*/  F2FP.BF16.F32.PACK_AB R0, RZ, R0 ;  /* 0x00000000ff00723e */ /* 0x000fce00000010ff */
.L_x_348:
        /* <DEDUP_REMOVED lines=25> */
[----:B0-----:R-:W-:Y:S01]  /*10e20*/  STG.E.U8 desc[UR36][R16.64], R3 ;  /* 0x0000000310007986 */ /* 0x001fe2000c101124 */
[----:B------:R-:W-:Y:S05]  /*10e30*/  EXIT ;  /* 0x000000000000794d */ /* 0x000fea0003800000 */
.L_x_379:
[----:B-1----:R-:W-:-:S06]  /*10e40*/  IMAD.U32 R3, R5, 0x10000, RZ ;  /* 0x0001000005037824 */ /* 0x002fcc00078e00ff */
[----:B------:R-:W1:Y:S02]  /*10e50*/  F2I.S64.TRUNC R2, R3 ;  /* 0x0000000300027311 */ /* 0x000e64000020d900 */
[----:B-1----:R-:W-:Y:S01]  /*10e60*/  STG.E.U8 desc[UR36][R16.64], R2 ;  /* 0x0000000210007986 */ /* 0x002fe2000c101124 */
[----:B------:R-:W-:Y:S05]  /*10e70*/  EXIT ;  /* 0x000000000000794d */ /* 0x000fea0003800000 */
.L_x_378:
        /* <DEDUP_REMOVED lines=8> */
[----:B-1----:R-:W-:Y:S01]  /*10f00*/  STG.E.64 desc[UR36][R16.64], R2 ;  /* 0x0000000210007986 */ /* 0x002fe2000c101b24 */
[----:B------:R-:W-:Y:S05]  /*10f10*/  EXIT ;  /* 0x000000000000794d */ /* 0x000fea0003800000 */
.L_x_382:
[----:B-1----:R-:W-:-:S06]  /*10f20*/  IMAD.U32 R5, R5, 0x10000, RZ ;  /* 0x0001000005057824 */ /* 0x002fcc00078e00ff */
[----:B------:R-:W1:Y:S02]  /*10f30*/  F2I.FTZ.TRUNC.NTZ R5, R5 ;  /* 0x0000000500057305 */ /* 0x000e64000021f100 */
[----:B-1----:R-:W-:Y:S01]  /*10f40*/  STG.E desc[UR36][R16.64], R5 ;  /* 0x0000000510007986 */ /* 0x002fe2000c101924 */
[----:B------:R-:W-:Y:S05]  /*10f50*/  EXIT ;  /* 0x000000000000794d */ /* 0x000fea0003800000 */
.L_x_381:
[----:B-1----:R-:W-:-:S06]  /*10f60*/  IMAD.U32 R5, R5, 0x10000, RZ ;  /* 0x0001000005057824 */ /* 0x002fcc00078e00ff */
[----:B------:R-:W1:Y:S02]  /*10f70*/  F2I.FTZ.TRUNC.NTZ R5, R5 ;  /* 0x0000000500057305 */ /* 0x000e64000021f100 */
[----:B-1----:R-:W-:Y:S01]  /*10f80*/  STG.E.U16 desc[UR36][R16.64], R5 ;  /* 0x0000000510007986 */ /* 0x002fe2000c101524 */
[----:B------:R-:W-:Y:S05]  /*10f90*/  EXIT ;  /* 0x000000000000794d */ /* 0x000fea0003800000 */
.L_x_377:
[----:B------:R-:W-:-:S13]  /*10fa0*/  ISETP.GT.AND P0, PT, R4, 0x6, PT ;  /* 0x000000060400780c */ /* 0x000fda0003f04270 */
[----:B------:R-:W-:Y:S05]  /*10fb0*/  @P0 BRA `(.L_x_383) ;  /* 0x00000000002c0947 */ /* 0x000fea0003800000 */
[----:B------:R-:W-:-:S13]  /*10fc0*/  ISETP.NE.AND P0, PT, R4, 0x5, PT ;  /* 0x000000050400780c */ /* 0x000fda0003f05270 */
[----:B------:R-:W-:Y:S05]  /*10fd0*/  @!P0 BRA `(.L_x_384) ;  /* 0x0000000000148947 */ /* 0x000fea0003800000 */
[----:B------:R-:W-:-:S13]  /*10fe0*/  ISETP.NE.AND P0, PT, R4, 0x6, PT ;  /* 0x000000060400780c */ /* 0x000fda0003f05270 */
[----:B------:R-:W-:Y:S05]  /*10ff0*/  @P0 BRA `(.L_x_380) ;  /* 0x0000000800c40947 */ /* 0x000fea0003800000 */
[----:B-1----:R-:W-:-:S05]  /*11000*/  IMAD.U32 R5, R5, 0x10000, RZ ;  /* 0x0001000005057824 */ /* 0x002fca00078e00ff */
[----:B------:R-:W-:Y:S01]  /*11010*/  STG.E desc[UR36][R16.64], R5 ;  /* 0x0000000510007986 */ /* 0x000fe2000c101924 */
[----:B------:R-:W-:Y:S05]  /*11020*/  EXIT ;  /* 0x000000000000794d */ /* 0x000fea0003800000 */
.L_x_384:
[----:B01----:R-:W-:-:S05]  /*11030*/  IMAD.U32 R0, R5, 0x10000, RZ ;  /* 0x0001000005007824 */ /* 0x003fca00078e00ff */
[----:B------:R-:W-:-:S05]  /*11040*/  F2FP.F16.F32.PACK_AB R0, RZ, R0 ;  /* 0x00000000ff00723e */ /* 0x000fca00000000ff */
[----:B------:R-:W-:Y:S01]  /*11050*/  STG.E.U16 desc[UR36][R16.64], R0 ;  /* 0x0000000010007986 */ /* 0x000fe2000c101524 */
[----:B------:R-:W-:Y:S05]  /*11060*/  EXIT ;  /* 0x000000000000794d */ /* 0x000fea0003800000 */
.L_x_383:
        /* <DEDUP_REMOVED lines=8> */
[----:B------:R-:W-:Y:S01]  /*110f0*/  STG.E.64 desc[UR36][R16.64], R2 ;  /* 0x0000000210007986 */ /* 0x000fe2000c101b24 */
[----:B------:R-:W-:Y:S05]  /*11100*/  EXIT ;  /* 0x000000000000794d */ /* 0x000fea0003800000 */
.L_x_386:
[----:B-1----:R-:W-:-:S05]  /*11110*/  IMAD.U32 R5, R5, 0x10000, RZ ;  /* 0x0001000005057824 */ /* 0x002fca00078e00ff */
[----:B------:R-:W-:-:S04]  /*11120*/  F2FP.F16.F32.PACK_AB R3, RZ, R5 ;  /* 0x00000005ff03723e */ /* 0x000fc800000000ff */
[----:B------:R-:W-:-:S05]  /*11130*/  PRMT R3, R3, 0x5410, RZ ;  /* 0x0000541003037816 */ /* 0x000fca00000000ff */
[----:B------:R-:W-:Y:S01]  /*11140*/  STG.E desc[UR36][R16.64], R3 ;  /* 0x0000000310007986 */ /* 0x000fe2000c101924 */
[----:B------:R-:W-:Y:S05]  /*11150*/  EXIT ;  /* 0x000000000000794d */ /* 0x000fea0003800000 */
.L_x_385:
[----:B-1----:R-:W-:-:S04]  /*11160*/  IMAD.U32 R2, R5, 0x10000, RZ ;  /* 0x0001000005027824 */ /* 0x002fc800078e00ff */
[----:B------:R-:W-:-:S06]  /*11170*/  FMUL.FTZ R2, R2, 1 ;  /* 0x3f80000002027820 */ /* 0x000fcc0000410000 */
[----:B------:R-:W1:Y:S02]  /*11180*/  F2F.F64.F32 R2, R2 ;  /* 0x0000000200027310 */ /* 0x000e640000201800 */
[----:B-1----:R-:W-:Y:S01]  /*11190*/  STG.E.64 desc[UR36][R16.64], R2 ;  /* 0x0000000210007986 */ /* 0x002fe2000c101b24 */
[----:B------:R-:W-:Y:S05]  /*111a0*/  EXIT ;  /* 0x000000000000794d */ /* 0x000fea0003800000 */
.L_x_376:
        /* <DEDUP_REMOVED lines=11> */
[----:B------:R-:W-:Y:S01]  /*11260*/  STG.E.U8 desc[UR36][R16.64], R3 ;  /* 0x0000000310007986 */ /* 0x000fe2000c101124 */
[----:B------:R-:W-:Y:S05]  /*11270*/  EXIT ;  /* 0x000000000000794d */ /* 0x000fea0003800000 */
.L_x_389:
[----:B-1----:R-:W-:Y:S01]  /*11280*/  IMAD.U32 R5, R5, 0x10000, RZ ;  /* 0x0001000005057824 */ /* 0x002fe200078e00ff */
[----:B------:R-:W-:-:S03]  /*11290*/  CS2R R6, SRZ ;  /* 0x0000000000067805 */ /* 0x000fc6000001ff00 */
[----:B------:R-:W-:-:S06]  /*112a0*/  FMUL.FTZ R5, R5, 1 ;  /* 0x3f80000005057820 */ /* 0x000fcc0000410000 */
[----:B------:R-:W1:Y:S02]  /*112b0*/  F2F.F64.F32 R4, R5 ;  /* 0x0000000500047310 */ /* 0x000e640000201800 */
[----:B-1----:R-:W-:Y:S01]  /*112c0*/  STG.E.128 desc[UR36][R16.64], R4 ;  /* 0x0000000410007986 */ /* 0x002fe2000c101d24 */
[----:B------:R-:W-:Y:S05]  /*112d0*/  EXIT ;  /* 0x000000000000794d */ /* 0x000fea0003800000 */
.L_x_388:
        /* <DEDUP_REMOVED lines=21> */
.L_x_393:
[----:B------:R-:W-:Y:S05]  /*11430*/  BSYNC B0 ;  /* 0x0000000000007941 */ /* 0x000fea0003800000 */
.L_x_392:
[----:B------:R-:W-:-:S05]  /*11440*/  LOP3.LUT R3, R0, R3, RZ, 0xfc, !PT ;  /* 0x0000000300037212 */ /* 0x000fca00078efcff */
[----:B------:R-:W-:Y:S01]  /*11450*/  STG.E.U8 desc[UR36][R16.64], R3 ;  /* 0x0000000310007986 */ /* 0x000fe2000c101124 */
[----:B------:R-:W-:Y:S05]  /*11460*/  EXIT ;  /* 0x000000000000794d */ /* 0x000fea0003800000 */
.L_x_391:
        /* <DEDUP_REMOVED lines=13> */
.L_x_395:
[----:B0-----:R-:W-:Y:S01]  /*11540*/  IMAD.MOV.U32 R0, RZ, RZ, 0x7f ;  /* 0x0000007fff007424 */ /* 0x001fe200078e00ff */
[----:B------:R-:W-:-:S04]  /*11550*/  ISETP.GT.U32.AND P0, PT, R2, 0x7f800000, PT ;  /* 0x7f8000000200780c */ /* 0x000fc80003f04070 */
[----:B------:R-:W-:-:S09]  /*11560*/  SEL R0, R0, 0x7c, P0 ;  /* 0x0000007c00007807 */ /* 0x000fd20000000000 */
.L_x_396:
[----:B------:R-:W-:Y:S05]  /*11570*/  BSYNC B0 ;  /* 0x0000000000007941 */ /* 0x000fea0003800000 */
.L_x_394:
[----:B------:R-:W-:-:S04]  /*11580*/  LOP3.LUT R2, R5, 0x80000000, RZ, 0xc0, !PT ;  /* 0x8000000005027812 */ /* 0x000fc800078ec0ff */
[----:B------:R-:W-:-:S04]  /*11590*/  SHF.R.U32.HI R3, RZ, 0x18, R2 ;  /* 0x00000018ff037819 */ /* 0x000fc80000011602 */
[----:B------:R-:W-:-:S05]  /*115a0*/  LOP3.LUT R3, R0, R3, RZ, 0xfc, !PT ;  /* 0x0000000300037212 */ /* 0x000fca00078efcff */
[----:B------:R-:W-:Y:S01]  /*115b0*/  STG.E.U8 desc[UR36][R16.64], R3 ;  /* 0x0000000310007986 */ /* 0x000fe2000c101124 */
[----:B------:R-:W-:Y:S05]  /*115c0*/  EXIT ;  /* 0x000000000000794d */ /* 0x000fea0003800000 */
.L_x_390:
[----:B-1----:R-:W-:Y:S01]  /*115d0*/  STG.E.U16 desc[UR36][R16.64], R5 ;  /* 0x0000000510007986 */ /* 0x002fe2000c101524 */
[----:B------:R-:W-:Y:S05]  /*115e0*/  EXIT ;  /* 0x000000000000794d */ /* 0x000fea0003800000 */
.L_x_387:
        /* <DEDUP_REMOVED lines=10> */
[----:B-1----:R-:W-:Y:S01]  /*11690*/  STG.E.U16 desc[UR36][R16.64], R3 ;  /* 0x0000000310007986 */ /* 0x002fe2000c101524 */
[----:B------:R-:W-:Y:S05]  /*116a0*/  EXIT ;  /* 0x000000000000794d */ /* 0x000fea0003800000 */
.L_x_399:
        /* <DEDUP_REMOVED lines=17> */
.L_x_402:
[----:B------:R-:W-:-:S04]  /*117c0*/  LOP3.LUT R2, R5, 0x80000000, RZ, 0xc0, !PT ;  /* 0x8000000005027812 */ /* 0x000fc800078ec0ff */
[----:B------:R-:W-:-:S04]  /*117d0*/  SHF.R.U32.HI R3, RZ, 0x18, R2 ;  /* 0x00000018ff037819 */ /* 0x000fc80000011602 */
[----:B------:R-:W-:-:S04]  /*117e0*/  LOP3.LUT R0, R0, R3, RZ, 0xfc, !PT ;  /* 0x0000000300007212 */ /* 0x000fc800078efcff */
[----:B------:R-:W-:-:S07]  /*117f0*/  PRMT R8, R0, 0x7610, R8 ;  /* 0x0000761000087816 */ /* 0x000fce0000000008 */
.L_x_401:
[----:B------:R-:W-:Y:S05]  /*11800*/  BSYNC B0 ;  /* 0x0000000000007941 */ /* 0x000fea0003800000 */
.L_x_400:
[----:B------:R-:W-:Y:S01]  /*11810*/  STG.E.U8 desc[UR36][R16.64], R8 ;  /* 0x0000000810007986 */ /* 0x000fe2000c101124 */
[----:B------:R-:W-:Y:S05]  /*11820*/  EXIT ;  /* 0x000000000000794d */ /* 0x000fea0003800000 */
.L_x_398:
        /* <DEDUP_REMOVED lines=17> */
.L_x_405:
[----:B------:R-:W-:-:S04]  /*11940*/  LOP3.LUT R2, R5, 0x80000000, RZ, 0xc0, !PT ;  /* 0x8000000005027812 */ /* 0x000fc800078ec0ff */
[----:B------:R-:W-:-:S04]  /*11950*/  SHF.R.U32.HI R3, RZ, 0x18, R2 ;  /* 0x00000018ff037819 */ /* 0x000fc80000011602 */
[----:B------:R-:W-:-:S04]  /*11960*/  LOP3.LUT R0, R0, R3, RZ, 0xfc, !PT ;  /* 0x0000000300007212 */ /* 0x000fc800078efcff */
[----:B------:R-:W-:-:S07]  /*11970*/  PRMT R8, R0, 0x7610, R8 ;  /* 0x0000761000087816 */ /* 0x000fce0000000008 */
.L_x_404:
[----:B------:R-:W-:Y:S05]  /*11980*/  BSYNC B0 ;  /* 0x0000000000007941 */ /* 0x000fea0003800000 */
.L_x_403:
[----:B------:R-:W-:Y:S01]  /*11990*/  STG.E.U8 desc[UR36][R16.64], R8 ;  /* 0x0000000810007986 */ /* 0x000fe2000c101124 */
[----:B------:R-:W-:Y:S05]  /*119a0*/  EXIT ;  /* 0x000000000000794d */ /* 0x000fea0003800000 */
.L_x_397:
        /* <DEDUP_REMOVED lines=20> */
[----:B------:R-:W-:Y:S01]  /*11af0*/  STG.E.U8 desc[UR36][R16.64], R3 ;  /* 0x0000000310007986 */ /* 0x000fe2000c101124 */
[----:B------:R-:W-:Y:S05]  /*11b00*/  EXIT ;  /* 0x000000000000794d */ /* 0x000fea0003800000 */
.L_x_380:
[----:B0-----:R-:W-:Y:S01]  /*11b10*/  MOV R0, 0x0 ;  /* 0x0000000000007802 */ /* 0x001fe20000000f00 */
[----:B------:R-:W-:Y:S01]  /*11b20*/  ULDC.64 UR4, c[0x4][0x148] ;  /* 0x0100520000047ab9 */ /* 0x000fe20000000a00 */
[----:B------:R-:W-:Y:S01]  /*11b30*/  ULDC.64 UR6, c[0x4][0x60] ;  /* 0x0100180000067ab9 */ /* 0x000fe20000000a00 */
[----:B------:R-:W-:Y:S01]  /*11b40*/  IMAD.U32 R4, RZ, RZ, UR4 ;  /* 0x00000004ff047e24 */ /* 0x000fe2000f8e00ff */
[----:B------:R0:W2:Y:S01]  /*11b50*/  LDC.64 R2, c[0x4][R0] ;  /* 0x0100000000027b82 */ /* 0x0000a20000000a00 */
[----:B-1----:R-:W-:Y:S01]  /*11b60*/  IMAD.U32 R5, RZ, RZ, UR5 ;  /* 0x00000005ff057e24 */ /* 0x002fe2000f8e00ff */
[----:B------:R-:W-:Y:S01]  /*11b70*/  ULDC.64 UR4, c[0x4][0x150] ;  /* 0x0100540000047ab9 */ /* 0x000fe20000000a00 */
[----:B------:R-:W-:Y:S02]  /*11b80*/  IMAD.U32 R10, RZ, RZ, UR6 ;  /* 0x00000006ff0a7e24 */ /* 0x000fe4000f8e00ff */
[----:B------:R-:W-:Y:S02]  /*11b90*/  IMAD.U32 R6, RZ, RZ, UR4 ;  /* 0x00000004ff067e24 */ /* 0x000fe4000f8e00ff */
[----:B------:R-:W-:-:S02]  /*11ba0*/  IMAD.U32 R7, RZ, RZ, UR5 ;  /* 0x00000005ff077e24 */ /* 0x000fc4000f8e00ff */
[----:B------:R-:W-:Y:S02]  /*11bb0*/  IMAD.U32 R11, RZ, RZ, UR7 ;  /* 0x00000007ff0b7e24 */ /* 0x000fe4000f8e00ff */
[----:B------:R-:W-:Y:S02]  /*11bc0*/  IMAD.MOV.U32 R8, RZ, RZ, 0x65 ;  /* 0x00000065ff087424 */ /* 0x000fe400078e00ff */
[----:B------:R-:W-:Y:S02]  /*11bd0*/  IMAD.MOV.U32 R12, RZ, RZ, 0x1 ;  /* 0x00000001ff0c7424 */ /* 0x000fe400078e00ff */
[----:B0-----:R-:W-:-:S07]  /*11be0*/  IMAD.MOV.U32 R13, RZ, RZ, RZ ;  /* 0x000000ffff0d7224 */ /* 0x001fce00078e00ff */
[----:B------:R-:W-:-:S07]  /*11bf0*/  LEPC R20, `(.L_x_408) ;  /* 0x000000001014794e */ /* 0x000fce0000000000 */
[----:B--2---:R-:W-:Y:S05]  /*11c00*/  CALL.ABS.NOINC R2 ;  /* 0x0000000002007343 */ /* 0x004fea0003c00000 */
.L_x_408:
[----:B------:R-:W-:Y:S05]  /*11c10*/  EXIT ;  /* 0x000000000000794d */ /* 0x000fea0003800000 */
.L_x_407:
[----:B-1----:R-:W-:-:S06]  /*11c20*/  IMAD.U32 R2, R5, 0x10000, RZ ;  /* 0x0001000005027824 */ /* 0x002fcc00078e00ff */
[----:B------:R-:W1:Y:S02]  /*11c30*/  F2I.U64.TRUNC R2, R2 ;  /* 0x0000000200027311 */ /* 0x000e64000020d800 */
[----:B-1----:R-:W-:Y:S01]  /*11c40*/  STG.E.64 desc[UR36][R16.64], R2 ;  /* 0x0000000210007986 */ /* 0x002fe2000c101b24 */
[----:B------:R-:W-:Y:S05]  /*11c50*/  EXIT ;  /* 0x000000000000794d */ /* 0x000fea0003800000 */
.L_x_406:
[----:B-1----:R-:W-:-:S06]  /*11c60*/  IMAD.U32 R5, R5, 0x10000, RZ ;  /* 0x0001000005057824 */ /* 0x002fcc00078e00ff */
[----:B------:R-:W1:Y:S02]  /*11c70*/  F2I.FTZ.U32.TRUNC.NTZ R5, R5 ;  /* 0x0000000500057305 */ /* 0x000e64000021f000 */
[----:B-1----:R-:W-:Y:S01]  /*11c80*/  STG.E desc[UR36][R16.64], R5 ;  /* 0x0000000510007986 */ /* 0x002fe2000c101924 */
[----:B------:R-:W-:Y:S05]  /*11c90*/  EXIT ;  /* 0x000000000000794d */ /* 0x000fea0003800000 */
.L_x_409:
[----:B------:R-:W-:-:S00]  /*11ca0*/  BRA `(.L_x_409) ;  /* 0xfffffffc00fc7947 */ /* 0x000fc0000383ffff */
[----:B------:R-:W-:-:S00]  /*11cb0*/  NOP ;  /* 0x0000000000007918 */ /* 0x000fc00000000000 */
        /* <DEDUP_REMOVED lines=12> */
.L_x_11081:


//--------------------- .text._ZN2at6native27unrolled_elementwise_kernelIZZZNS0_61_GLOBAL__N__132982cb_23_ActivationSiluKernel_cu_1520ed90_292420silu_backward_kernelERNS_18TensorIteratorBaseEENKUlvE_clEvENKUlvE2_clEvEUlN3c108BFloat16ES8_E_St5arrayIPcLm3EELi4E23TrivialOffsetCalculatorILi2EjESD_ILi1EjENS0_6memory12LoadWithCastILi2EEENSG_13StoreWithCastILi1EEEEEviT_T0_T2_T3_T4_T5_ --------------------------
	.section	.text._ZN2at6native27unrolled_elementwise_kernelIZZZNS0_61_GLOBAL__N__132982cb_23_ActivationSiluKernel_cu_1520ed90_292420silu_backward_kernelERNS_18TensorIteratorBaseEENKUlvE_clEvENKUlvE2_clEvEUlN3c108BFloat16ES8_E_St5arrayIPcLm3EELi4E23TrivialOffsetCalculatorILi2EjESD_ILi1EjENS0_6memory12LoadWithCastILi2EEENSG_13StoreWithCastILi1EEEEEviT_T0_T2_T3_T4_T5_,"ax",@progbits
	.align	128
        .global         _ZN2at6native27unrolled_elementwise_kernelIZZZNS0_61_GLOBAL__N__132982cb_23_ActivationSiluKernel_cu_1520ed90_292420silu_backward_kernelERNS_18TensorIteratorBaseEENKUlvE_clEvENKUlvE2_clEvEUlN3c108BFloat16ES8_E_St5arrayIPcLm3EELi4E23TrivialOffsetCalculatorILi2EjESD_ILi1EjENS0_6memory12LoadWithCastILi2EEENSG_13StoreWithCastILi1EEEEEviT_T0_T2_T3_T4_T5_
        .type           _ZN2at6native27unrolled_elementwise_kernelIZZZNS0_61_GLOBAL__N__132982cb_23_ActivationSiluKernel_cu_1520ed90_292420silu_backward_kernelERNS_18TensorIteratorBaseEENKUlvE_clEvENKUlvE2_clEvEUlN3c108BFloat16ES8_E_St5arrayIPcLm3EELi4E23TrivialOffsetCalculatorILi2EjESD_ILi1EjENS0_6memory12LoadWithCastILi2EEENSG_13StoreWithCastILi1EEEEEviT_T0_T2_T3_T4_T5_,@function
        .size           _ZN2at6native27unrolled_elementwise_kernelIZZZNS0_61_GLOBAL__N__132982cb_23_ActivationSiluKernel_cu_1520ed90_292420silu_backward_kernelERNS_18TensorIteratorBaseEENKUlvE_clEvENKUlvE2_clEvEUlN3c108BFloat16ES8_E_St5arrayIPcLm3EELi4E23TrivialOffsetCalculatorILi2EjESD_ILi1EjENS0_6memory12LoadWithCastILi2EEENSG_13StoreWithCastILi1EEEEEviT_T0_T2_T3_T4_T5_,(.L_x_11082 - _ZN2at6native27unrolled_elementwise_kernelIZZZNS0_61_GLOBAL__N__132982cb_23_ActivationSiluKernel_cu_1520ed90_292420silu_backward_kernelERNS_18TensorIteratorBaseEENKUlvE_clEvENKUlvE2_clEvEUlN3c108BFloat16ES8_E_St5arrayIPcLm3EELi4E23TrivialOffsetCalculatorILi2EjESD_ILi1EjENS0_6memory12LoadWithCastILi2EEENSG_13StoreWithCastILi1EEEEEviT_T0_T2_T3_T4_T5_)
        .other          _ZN2at6native27unrolled_elementwise_kernelIZZZNS0_61_GLOBAL__N__132982cb_23_ActivationSiluKernel_cu_1520ed90_292420silu_backward_kernelERNS_18TensorIteratorBaseEENKUlvE_clEvENKUlvE2_clEvEUlN3c108BFloat16ES8_E_St5arrayIPcLm3EELi4E23TrivialOffsetCalculatorILi2EjESD_ILi1EjENS0_6memory12LoadWithCastILi2EEENSG_13StoreWithCastILi1EEEEEviT_T0_T2_T3_T4_T5_,@"STO_CUDA_ENTRY STV_DEFAULT"
_ZN2at6native27unrolled_elementwise_kernelIZZZNS0_61_GLOBAL__N__132982cb_23_ActivationSiluKernel_cu_1520ed90_292420silu_backward_kernelERNS_18TensorIteratorBaseEENKUlvE_clEvENKUlvE2_clEvEUlN3c108BFloat16ES8_E_St5arrayIPcLm3EELi4E23TrivialOffsetCalculatorILi2EjESD_ILi1EjENS0_6memory12LoadWithCastILi2EEENSG_13StoreWithCastILi1EEEEEviT_T0_T2_T3_T4_T5_:
.text._ZN2at6native27unrolled_elementwise_kernelIZZZNS0_61_GLOBAL__N__132982cb_23_ActivationSiluKernel_cu_1520ed90_292420silu_backward_kernelERNS_18TensorIteratorBaseEENKUlvE_clEvENKUlvE2_clEvEUlN3c108BFloat16ES8_E_St5arrayIPcLm3EELi4E23TrivialOffsetCalculatorILi2EjESD_ILi1EjENS0_6memory12LoadWithCastILi2EEENSG_13StoreWithCastILi1EEEEEviT_T0_T2_T3_T4_T5_:
[----:B------:R-:W0:Y:S01]  /*0000*/  LDC R1, c[0x0][0x28] ;  /* 0x00000a00ff017b82 */ /* 0x000e220000000800 */
[----:B------:R-:W1:Y:S07]  /*0010*/  S2R R2, SR_CTAID.X ;  /* 0x0000000000027919 */ /* 0x000e6e0000002500 */
[----:B------:R-:W1:Y:S01]  /*0020*/  LDC R3, c[0x0][0x210] ;  /* 0x00008400ff037b82 */ /* 0x000e620000000800 */
[----:B------:R-:W-:Y:S01]  /*0030*/  ULDC.64 UR36, c[0x0][0x208] ;  /* 0x0000820000247ab9 */ /* 0x000fe20000000a00 */
[----:B------:R-:W-:Y:S01]  /*0040*/  BSSY B6, `(.L_x_410) ;  /* 0x0000224000067945 */ /* 0x000fe20003800000 */
[----:B------:R-:W2:Y:S01]  /*0050*/  S2R R23, SR_TID.X ;  /* 0x0000000000177919 */ /* 0x000ea20000002100 */
[----:B------:R-:W-:-:S02]  /*0060*/  PRMT R28, RZ, 0x7610, R28 ;  /* 0x00007610ff1c7816 */ /* 0x000fc4000000001c */
[----:B------:R-:W-:Y:S02]  /*0070*/  PRMT R22, RZ, 0x7610, R22 ;  /* 0x00007610ff167816 */ /* 0x000fe40000000016 */
[----:B------:R-:W3:Y:S01]  /*0080*/  LDC.U8 R17, c[0x0][0x234] ;  /* 0x00008d00ff117b82 */ /* 0x000ee20000000000 */
[----:B------:R-:W-:-:S07]  /*0090*/  PRMT R26, RZ, 0x7610, R26 ;  /* 0x00007610ff1a7816 */ /* 0x000fce000000001a */
[----:B------:R-:W4:Y:S01]  /*00a0*/  LDC.U8 R18, c[0x0][0x235] ;  /* 0x00008d40ff127b82 */ /* 0x000f220000000000 */
[----:B-1----:R-:W-:-:S05]  /*00b0*/  IMAD R16, R2, -0x200, R3 ;  /* 0xfffffe0002107824 */ /* 0x002fca00078e0203 */
[----:B--2---:R-:W-:-:S13]  /*00c0*/  ISETP.GE.AND P0, PT, R23, R16, PT ;  /* 0x000000101700720c */ /* 0x004fda0003f06270 */
[----:B0--34-:R-:W-:Y:S05]  /*00d0*/  @P0 BRA `(.L_x_411) ;  /* 0x0000002000680947 */ /* 0x019fea0003800000 */
[----:B------:R-:W0:Y:S01]  /*00e0*/  LDC.64 R4, c[0x0][0x220] ;  /* 0x00008800ff047b82 */ /* 0x000e220000000a00 */
[----:B------:R-:W-:Y:S01]  /*00f0*/  PRMT R0, R17, 0x9910, RZ ;  /* 0x0000991011007816 */ /* 0x000fe200000000ff */
[----:B------:R-:W-:Y:S01]  /*0100*/  IMAD R19, R2, 0x200, R23 ;  /* 0x0000020002137824 */ /* 0x000fe200078e0217 */
[----:B------:R-:W-:Y:S02]  /*0110*/  ULDC UR4, c[0x0][0x238] ;  /* 0x00008e0000047ab9 */ /* 0x000fe40000000800 */
[----:B------:R-:W-:Y:S01]  /*0120*/  ISETP.GT.AND P0, PT, R0, 0x9, PT ;  /* 0x000000090000780c */ /* 0x000fe20003f04270 */
[----:B------:R-:W-:-:S05]  /*0130*/  IMAD R3, R19, UR4, RZ ;  /* 0x0000000413037c24 */ /* 0x000fca000f8e02ff */
[----:B0-----:R-:W-:-:S05]  /*0140*/  IADD3 R4, P1, R3, R4, RZ ;  /* 0x0000000403047210 */ /* 0x001fca0007f3e0ff */
[----:B------:R-:W-:Y:S02]  /*0150*/  IMAD.X R5, RZ, RZ, R5, P1 ;  /* 0x000000ffff057224 */ /* 0x000fe400008e0605 */
[----:B------:R-:W-:Y:S06]  /*0160*/  @P0 BRA `(.L_x_412) ;  /* 0x0000000400300947 */ /* 0x000fec0003800000 */
        /* <DEDUP_REMOVED lines=13> */
.L_x_415:
[----:B------:R-:W2:Y:S02]  /*0240*/  LDG.E.U8 R4, desc[UR36][R4.64] ;  /* 0x0000002404047981 */ /* 0x000ea4000c1e1100 */
[----:B--2---:R-:W-:-:S04]  /*0250*/  I2FP.F32.U32 R0, R4 ;  /* 0x0000000400007245 */ /* 0x004fc80000201000 */
[----:B------:R-:W-:-:S04]  /*0260*/  F2FP.BF16.F32.PACK_AB R0, RZ, R0 ;  /* 0x00000000ff00723e */ /* 0x000fc800000010ff */
[----:B------:R-:W-:Y:S01]  /*0270*/  PRMT R22, R0, 0x7610, R22 ;  /* 0x0000761000167816 */ /* 0x000fe20000000016 */
[----:B------:R-:W-:Y:S06]  /*0280*/  BRA `(.L_x_417) ;  /* 0x0000000c00c87947 */ /* 0x000fec0003800000 */
.L_x_414:
        /* <DEDUP_REMOVED lines=11> */
.L_x_419:
[----:B------:R-:W2:Y:S02]  /*0340*/  LDG.E R4, desc[UR36][R4.64] ;  /* 0x0000002404047981 */ /* 0x000ea4000c1e1900 */
[----:B--2---:R-:W-:-:S04]  /*0350*/  I2FP.F32.S32 R0, R4 ;  /* 0x0000000400007245 */ /* 0x004fc80000201400 */
[----:B------:R-:W-:-:S04]  /*0360*/  F2FP.BF16.F32.PACK_AB R0, RZ, R0 ;  /* 0x00000000ff00723e */ /* 0x000fc800000010ff */
[----:B------:R-:W-:Y:S01]  /*0370*/  PRMT R22, R0, 0x7610, R22 ;  /* 0x0000761000167816 */ /* 0x000fe20000000016 */
[----:B------:R-:W-:Y:S06]  /*0380*/  BRA `(.L_x_417) ;  /* 0x0000000c00887947 */ /* 0x000fec0003800000 */
.L_x_418:
[----:B------:R-:W2:Y:S02]  /*0390*/  LDG.E.U16 R4, desc[UR36][R4.64] ;  /* 0x0000002404047981 */ /* 0x000ea4000c1e1500 */
[----:B--2---:R-:W0:Y:S02]  /*03a0*/  I2F.S16 R0, R4 ;  /* 0x0000000400007306 */ /* 0x004e240000101400 */
[----:B0-----:R-:W-:-:S04]  /*03b0*/  F2FP.BF16.F32.PACK_AB R0, RZ, R0 ;  /* 0x00000000ff00723e */ /* 0x001fc800000010ff */
[----:B------:R-:W-:Y:S01]  /*03c0*/  PRMT R22, R0, 0x7610, R22 ;  /* 0x0000761000167816 */ /* 0x000fe20000000016 */
[----:B------:R-:W-:Y:S06]  /*03d0*/  BRA `(.L_x_417) ;  /* 0x0000000c00747947 */ /* 0x000fec0003800000 */
.L_x_413:
        /* <DEDUP_REMOVED lines=9> */
.L_x_421:
[----:B------:R-:W2:Y:S02]  /*0470*/  LDG.E.U16 R0, desc[UR36][R4.64] ;  /* 0x0000002404007981 */ /* 0x000ea4000c1e1500 */
[----:B--2---:R-:W-:-:S05]  /*0480*/  HADD2.F32 R0, -RZ, R0.H0_H0 ;  /* 0x20000000ff007230 */ /* 0x004fca0000004100 */
[----:B------:R-:W-:-:S04]  /*0490*/  F2FP.BF16.F32.PACK_AB R0, RZ, R0 ;  /* 0x00000000ff00723e */ /* 0x000fc800000010ff */
[----:B------:R-:W-:Y:S01]  /*04a0*/  PRMT R22, R0, 0x7610, R22 ;  /* 0x0000761000167816 */ /* 0x000fe20000000016 */
[----:B------:R-:W-:Y:S06]  /*04b0*/  BRA `(.L_x_417) ;  /* 0x0000000c003c7947 */ /* 0x000fec0003800000 */
.L_x_420:
        /* <DEDUP_REMOVED lines=9> */
.L_x_423:
[----:B------:R-:W2:Y:S02]  /*0550*/  LDG.E.U16 R4, desc[UR36][R4.64] ;  /* 0x0000002404047981 */ /* 0x000ea4000c1e1500 */
[----:B--2---:R-:W-:-:S05]  /*0560*/  HADD2.F32 R0, -RZ, R4.H0_H0 ;  /* 0x20000004ff007230 */ /* 0x004fca0000004100 */
[----:B------:R-:W-:-:S04]  /*0570*/  F2FP.BF16.F32.PACK_AB R0, RZ, R0 ;  /* 0x00000000ff00723e */ /* 0x000fc800000010ff */
[----:B------:R-:W-:Y:S01]  /*0580*/  PRMT R22, R0, 0x7610, R22 ;  /* 0x0000761000167816 */ /* 0x000fe20000000016 */
[----:B------:R-:W-:Y:S06]  /*0590*/  BRA `(.L_x_417) ;  /* 0x0000000c00047947 */ /* 0x000fec0003800000 */
.L_x_422:
        /* <DEDUP_REMOVED lines=9> */
.L_x_412:
        /* <DEDUP_REMOVED lines=14> */
.L_x_426:
        /* <DEDUP_REMOVED lines=9> */
.L_x_425:
        /* <DEDUP_REMOVED lines=28> */
.L_x_428:
[----:B------:R-:W2:Y:S02]  /*0960*/  LDG.E.U8 R4, desc[UR36][R4.64] ;  /* 0x0000002404047981 */ /* 0x000ea4000c1e1100 */
[----:B--2---:R-:W-:-:S05]  /*0970*/  IMAD.SHL.U32 R0, R4, 0x2000000, RZ ;  /* 0x0200000004007824 */ /* 0x004fca00078e00ff */
[----:B------:R-:W-:-:S13]  /*0980*/  ISETP.GE.U32.AND P0, PT, R0, 0x8000000, PT ;  /* 0x080000000000780c */ /* 0x000fda0003f06070 */
[C---:B------:R-:W-:Y:S02]  /*0990*/  @!P0 IMAD.SHL.U32 R0, R4.reuse, 0x100, RZ ;  /* 0x0000010004008824 */ /* 0x040fe400078e00ff */
[----:B------:R-:W-:-:S03]  /*09a0*/  @P0 IMAD.SHL.U32 R3, R4, 0x200000, RZ ;  /* 0x0020000004030824 */ /* 0x000fc600078e00ff */
[----:B------:R-:W-:Y:S02]  /*09b0*/  @!P0 LOP3.LUT R0, R0, 0x7f00, RZ, 0xc0, !PT ;  /* 0x00007f0000008812 */ /* 0x000fe400078ec0ff */
[----:B------:R-:W-:Y:S02]  /*09c0*/  @P0 LOP3.LUT R3, R3, 0x70000000, RZ, 0xfc, !PT ;  /* 0x7000000003030812 */ /* 0x000fe400078efcff */
[----:B------:R-:W-:-:S03]  /*09d0*/  @!P0 LOP3.LUT R0, R0, 0x3f000000, RZ, 0xfc, !PT ;  /* 0x3f00000000008812 */ /* 0x000fc600078efcff */
[----:B------:R-:W-:Y:S02]  /*09e0*/  @P0 FMUL.FTZ R3, R3, 1.9259299443872358531e-34 ;  /* 0x0780000003030820 */ /* 0x000fe40000410000 */
[----:B------:R-:W-:Y:S01]  /*09f0*/  @!P0 FADD.FTZ R3, R0, -0.5 ;  /* 0xbf00000000038421 */ /* 0x000fe20000010000 */
[----:B------:R-:W-:-:S05]  /*0a00*/  IMAD.SHL.U32 R0, R4, 0x1000000, RZ ;  /* 0x0100000004007824 */ /* 0x000fca00078e00ff */
[----:B------:R-:W-:-:S04]  /*0a10*/  LOP3.LUT R0, R3, 0x80000000, R0, 0xf8, !PT ;  /* 0x8000000003007812 */ /* 0x000fc800078ef800 */
[----:B------:R-:W-:-:S04]  /*0a20*/  F2FP.BF16.F32.PACK_AB R0, RZ, R0 ;  /* 0x00000000ff00723e */ /* 0x000fc800000010ff */
[----:B------:R-:W-:Y:S01]  /*0a30*/  PRMT R22, R0, 0x7610, R22 ;  /* 0x0000761000167816 */ /* 0x000fe20000000016 */
[----:B------:R-:W-:Y:S06]  /*0a40*/  BRA `(.L_x_417) ;  /* 0x0000000400d87947 */ /* 0x000fec0003800000 */
.L_x_427:
[----:B------:R0:W5:Y:S01]  /*0a50*/  LDG.E.U16 R22, desc[UR36][R4.64] ;  /* 0x0000002404167981 */ /* 0x000162000c1e1500 */
[----:B------:R-:W-:Y:S05]  /*0a60*/  BRA `(.L_x_417) ;  /* 0x0000000400d07947 */ /* 0x000fea0003800000 */
.L_x_424:
        /* <DEDUP_REMOVED lines=13> */
.L_x_431:
        /* <DEDUP_REMOVED lines=21> */
.L_x_435:
[----:B------:R-:W-:Y:S05]  /*0c90*/  BSYNC B1 ;  /* 0x0000000000017941 */ /* 0x000fea0003800000 */
.L_x_434:
[----:B------:R-:W-:Y:S01]  /*0ca0*/  LEA R5, R0, 0x3b800000, 0x17 ;  /* 0x3b80000000057811 */ /* 0x000fe200078eb8ff */
[----:B------:R-:W-:-:S05]  /*0cb0*/  IMAD.SHL.U32 R0, R3, 0x100000, RZ ;  /* 0x0010000003007824 */ /* 0x000fca00078e00ff */
[----:B------:R-:W-:-:S07]  /*0cc0*/  LOP3.LUT R0, R5, R0, R6, 0xfe, !PT ;  /* 0x0000000005007212 */ /* 0x000fce00078efe06 */
.L_x_433:
[----:B------:R-:W-:Y:S05]  /*0cd0*/  BSYNC B0 ;  /* 0x0000000000007941 */ /* 0x000fea0003800000 */
.L_x_432:
[----:B------:R-:W-:-:S04]  /*0ce0*/  F2FP.BF16.F32.PACK_AB R0, RZ, R0 ;  /* 0x00000000ff00723e */ /* 0x000fc800000010ff */
[----:B------:R-:W-:Y:S01]  /*0cf0*/  PRMT R22, R0, 0x7610, R22 ;  /* 0x0000761000167816 */ /* 0x000fe20000000016 */
[----:B------:R-:W-:Y:S06]  /*0d00*/  BRA `(.L_x_417) ;  /* 0x0000000400287947 */ /* 0x000fec0003800000 */
.L_x_430:
        /* <DEDUP_REMOVED lines=21> */
.L_x_439:
[----:B------:R-:W-:Y:S05]  /*0e60*/  BSYNC B1 ;  /* 0x0000000000017941 */ /* 0x000fea0003800000 */
.L_x_438:
[----:B------:R-:W-:Y:S01]  /*0e70*/  LEA R5, R0, 0x37800000, 0x17 ;  /* 0x3780000000057811 */ /* 0x000fe200078eb8ff */
[----:B------:R-:W-:-:S05]  /*0e80*/  IMAD.SHL.U32 R0, R3, 0x200000, RZ ;  /* 0x0020000003007824 */ /* 0x000fca00078e00ff */
[----:B------:R-:W-:-:S07]  /*0e90*/  LOP3.LUT R0, R5, R0, R6, 0xfe, !PT ;  /* 0x0000000005007212 */ /* 0x000fce00078efe06 */
.L_x_437:
[----:B------:R-:W-:Y:S05]  /*0ea0*/  BSYNC B0 ;  /* 0x0000000000007941 */ /* 0x000fea0003800000 */
.L_x_436:
[----:B------:R-:W-:-:S04]  /*0eb0*/  F2FP.BF16.F32.PACK_AB R0, RZ, R0 ;  /* 0x00000000ff00723e */ /* 0x000fc800000010ff */
[----:B------:R-:W-:Y:S01]  /*0ec0*/  PRMT R22, R0, 0x7610, R22 ;  /* 0x0000761000167816 */ /* 0x000fe20000000016 */
[----:B------:R-:W-:Y:S06]  /*0ed0*/  BRA `(.L_x_417) ;  /* 0x0000000000b47947 */ /* 0x000fec0003800000 */
.L_x_429:
        /* <DEDUP_REMOVED lines=14> */
.L_x_443:
[----:B------:R-:W-:Y:S05]  /*0fc0*/  BSYNC B0 ;  /* 0x0000000000007941 */ /* 0x000fea0003800000 */
.L_x_442:
[----:B------:R-:W-:-:S04]  /*0fd0*/  F2FP.BF16.F32.PACK_AB R0, RZ, R0 ;  /* 0x00000000ff00723e */ /* 0x000fc800000010ff */
[----:B------:R-:W-:Y:S01]  /*0fe0*/  PRMT R22, R0, 0x7610, R22 ;  /* 0x0000761000167816 */ /* 0x000fe20000000016 */
[----:B------:R-:W-:Y:S06]  /*0ff0*/  BRA `(.L_x_417) ;  /* 0x00000000006c7947 */ /* 0x000fec0003800000 */
.L_x_416:
        /* <DEDUP_REMOVED lines=16> */
.L_x_444:
[----:B------:R-:W-:Y:S01]  /*1100*/  PRMT R22, RZ, 0x7610, R22 ;  /* 0x00007610ff167816 */ /* 0x000fe20000000016 */
[----:B------:R-:W-:Y:S06]  /*1110*/  BRA `(.L_x_417) ;  /* 0x0000000000247947 */ /* 0x000fec0003800000 */
.L_x_441:
[----:B------:R-:W2:Y:S02]  /*1120*/  LDG.E.64 R4, desc[UR36][R4.64] ;  /* 0x0000002404047981 */ /* 0x000ea4000c1e1b00 */
[----:B--2---:R-:W0:Y:S02]  /*1130*/  I2F.U64 R0, R4 ;  /* 0x0000000400007312 */ /* 0x004e240000301000 */
[----:B0-----:R-:W-:-:S04]  /*1140*/  F2FP.BF16.F32.PACK_AB R0, RZ, R0 ;  /* 0x00000000ff00723e */ /* 0x001fc800000010ff */
[----:B------:R-:W-:Y:S01]  /*1150*/  PRMT R22, R0, 0x7610, R22 ;  /* 0x0000761000167816 */ /* 0x000fe20000000016 */
[----:B------:R-:W-:Y:S06]  /*1160*/  BRA `(.L_x_417) ;  /* 0x0000000000107947 */ /* 0x000fec0003800000 */
.L_x_440:
[----:B------:R-:W2:Y:S02]  /*1170*/  LDG.E R4, desc[UR36][R4.64] ;  /* 0x0000002404047981 */ /* 0x000ea4000c1e1900 */
[----:B--2---:R-:W-:-:S04]  /*1180*/  I2FP.F32.U32 R0, R4 ;  /* 0x0000000400007245 */ /* 0x004fc80000201000 */
[----:B------:R-:W-:-:S04]  /*1190*/  F2FP.BF16.F32.PACK_AB R0, RZ, R0 ;  /* 0x00000000ff00723e */ /* 0x000fc800000010ff */
[----:B------:R-:W-:-:S07]  /*11a0*/  PRMT R22, R0, 0x7610, R22 ;  /* 0x0000761000167816 */ /* 0x000fce0000000016 */
.L_x_417:
[----:B0-----:R-:W0:Y:S01]  /*11b0*/  LDC.64 R4, c[0x0][0x228] ;  /* 0x00008a00ff047b82 */ /* 0x001e220000000a00 */
[----:B------:R-:W-:Y:S01]  /*11c0*/  PRMT R0, R18, 0x9910, RZ ;  /* 0x0000991012007816 */ /* 0x000fe200000000ff */
[----:B------:R-:W-:Y:S02]  /*11d0*/  ULDC UR4, c[0x0][0x23c] ;  /* 0x00008f0000047ab9 */ /* 0x000fe40000000800 */
[----:B------:R-:W-:Y:S01]  /*11e0*/  IMAD R19, R19, UR4, RZ ;  /* 0x0000000413137c24 */ /* 0x000fe2000f8e02ff */
[----:B------:R-:W-:-:S04]  /*11f0*/  ISETP.GT.AND P0, PT, R0, 0x9, PT ;  /* 0x000000090000780c */ /* 0x000fc80003f04270 */
[----:B0-----:R-:W-:-:S05]  /*1200*/  IADD3 R4, P1, R19, R4, RZ ;  /* 0x0000000413047210 */ /* 0x001fca0007f3e0ff */
[----:B------:R-:W-:-:S04]  /*1210*/  IMAD.X R5, RZ, RZ, R5, P1 ;  /* 0x000000ffff057224 */ /* 0x000fc800008e0605 */
        /* <DEDUP_REMOVED lines=14> */
.L_x_448:
[----:B------:R-:W2:Y:S02]  /*1300*/  LDG.E.U8 R4, desc[UR36][R4.64] ;  /* 0x0000002404047981 */ /* 0x000ea4000c1e1100 */
[----:B--2---:R-:W-:-:S04]  /*1310*/  I2FP.F32.U32 R0, R4 ;  /* 0x0000000400007245 */ /* 0x004fc80000201000 */
[----:B------:R-:W-:-:S04]  /*1320*/  F2FP.BF16.F32.PACK_AB R0, RZ, R0 ;  /* 0x00000000ff00723e */ /* 0x000fc800000010ff */
[----:B------:R-:W-:Y:S01]  /*1330*/  PRMT R26, R0, 0x7610, R26 ;  /* 0x00007610001a7816 */ /* 0x000fe2000000001a */
[----:B------:R-:W-:Y:S06]  /*1340*/  BRA `(.L_x_450) ;  /* 0x0000000c00c87947 */ /* 0x000fec0003800000 */
.L_x_447:
        /* <DEDUP_REMOVED lines=11> */
.L_x_452:
[----:B------:R-:W2:Y:S02]  /*1400*/  LDG.E R4, desc[UR36][R4.64] ;  /* 0x0000002404047981 */ /* 0x000ea4000c1e1900 */
[----:B--2---:R-:W-:-:S04]  /*1410*/  I2FP.F32.S32 R0, R4 ;  /* 0x0000000400007245 */ /* 0x004fc80000201400 */
[----:B------:R-:W-:-:S04]  /*1420*/  F2FP.BF16.F32.PACK_AB R0, RZ, R0 ;  /* 0x00000000ff00723e */ /* 0x000fc800000010ff */
[----:B------:R-:W-:Y:S01]  /*1430*/  PRMT R26, R0, 0x7610, R26 ;  /* 0x00007610001a7816 */ /* 0x000fe2000000001a */
[----:B------:R-:W-:Y:S06]  /*1440*/  BRA `(.L_x_450) ;  /* 0x0000000c00887947 */ /* 0x000fec0003800000 */
.L_x_451:
[----:B------:R-:W2:Y:S02]  /*1450*/  LDG.E.U16 R4, desc[UR36][R4.64] ;  /* 0x0000002404047981 */ /* 0x000ea4000c1e1500 */
[----:B--2---:R-:W0:Y:S02]  /*1460*/  I2F.S16 R0, R4 ;  /* 0x0000000400007306 */ /* 0x004e240000101400 */
[----:B0-----:R-:W-:-:S04]  /*1470*/  F2FP.BF16.F32.PACK_AB R0, RZ, R0 ;  /* 0x00000000ff00723e */ /* 0x001fc800000010ff */
[----:B------:R-:W-:Y:S01]  /*1480*/  PRMT R26, R0, 0x7610, R26 ;  /* 0x00007610001a7816 */ /* 0x000fe2000000001a */
[----:B------:R-:W-:Y:S06]  /*1490*/  BRA `(.L_x_450) ;  /* 0x0000000c00747947 */ /* 0x000fec0003800000 */
.L_x_446:
        /* <DEDUP_REMOVED lines=9> */
.L_x_454:
[----:B------:R-:W2:Y:S02]  /*1530*/  LDG.E.U16 R0, desc[UR36][R4.64] ;  /* 0x0000002404007981 */ /* 0x000ea4000c1e1500 */
[----:B--2---:R-:W-:-:S05]  /*1540*/  HADD2.F32 R0, -RZ, R0.H0_H0 ;  /* 0x20000000ff007230 */ /* 0x004fca0000004100 */
[----:B------:R-:W-:-:S04]  /*1550*/  F2FP.BF16.F32.PACK_AB R0, RZ, R0 ;  /* 0x00000000ff00723e */ /* 0x000fc800000010ff */
[----:B------:R-:W-:Y:S01]  /*1560*/  PRMT R26, R0, 0x7610, R26 ;  /* 0x00007610001a7816 */ /* 0x000fe2000000001a */
[----:B------:R-:W-:Y:S06]  /*1570*/  BRA `(.L_x_450) ;  /* 0x0000000c003c7947 */ /* 0x000fec0003800000 */
.L_x_453:
        /* <DEDUP_REMOVED lines=9> */
.L_x_456:
[----:B------:R-:W2:Y:S02]  /*1610*/  LDG.E.U16 R4, desc[UR36][R4.64] ;  /* 0x0000002404047981 */ /* 0x000ea4000c1e1500 */
[----:B--2---:R-:W-:-:S05]  /*1620*/  HADD2.F32 R0, -RZ, R4.H0_H0 ;  /* 0x20000004ff007230 */ /* 0x004fca0000004100 */
[----:B------:R-:W-:-:S04]  /*1630*/  F2FP.BF16.F32.PACK_AB R0, RZ, R0 ;  /* 0x00000000ff00723e */ /* 0x000fc800000010ff */
[----:B------:R-:W-:Y:S01]  /*1640*/  PRMT R26, R0, 0x7610, R26 ;  /* 0x00007610001a7816 */ /* 0x000fe2000000001a */
[----:B------:R-:W-:Y:S06]  /*1650*/  BRA `(.L_x_450) ;  /* 0x0000000c00047947 */ /* 0x000fec0003800000 */
.L_x_455:
        /* <DEDUP_REMOVED lines=9> */
.L_x_445:
        /* <DEDUP_REMOVED lines=14> */
.L_x_459:
        /* <DEDUP_REMOVED lines=9> */
.L_x_458:
        /* <DEDUP_REMOVED lines=28> */
.L_x_461:
        /* <DEDUP_REMOVED lines=15> */
.L_x_460:
[----:B------:R0:W5:Y:S01]  /*1b10*/  LDG.E.U16 R26, desc[UR36][R4.64] ;  /* 0x00000024041a7981 */ /* 0x000162000c1e1500 */
[----:B------:R-:W-:Y:S05]  /*1b20*/  BRA `(.L_x_450) ;  /* 0x0000000400d07947 */ /* 0x000fea0003800000 */
.L_x_457:
        /* <DEDUP_REMOVED lines=13> */
.L_x_464:
        /* <DEDUP_REMOVED lines=21> */
.L_x_468:
[----:B------:R-:W-:Y:S05]  /*1d50*/  BSYNC B1 ;  /* 0x0000000000017941 */ /* 0x000fea0003800000 */
.L_x_467:
[----:B------:R-:W-:Y:S01]  /*1d60*/  LEA R5, R0, 0x3b800000, 0x17 ;  /* 0x3b80000000057811 */ /* 0x000fe200078eb8ff */
[----:B------:R-:W-:-:S05]  /*1d70*/  IMAD.SHL.U32 R0, R3, 0x100000, RZ ;  /* 0x0010000003007824 */ /* 0x000fca00078e00ff */
[----:B------:R-:W-:-:S07]  /*1d80*/  LOP3.LUT R0, R5, R0, R6, 0xfe, !PT ;  /* 0x0000000005007212 */ /* 0x000fce00078efe06 */
.L_x_466:
[----:B------:R-:W-:Y:S05]  /*1d90*/  BSYNC B0 ;  /* 0x0000000000007941 */ /* 0x000fea0003800000 */
.L_x_465:
[----:B------:R-:W-:-:S04]  /*1da0*/  F2FP.BF16.F32.PACK_AB R0, RZ, R0 ;  /* 0x00000000ff00723e */ /* 0x000fc800000010ff */
[----:B------:R-:W-:Y:S01]  /*1db0*/  PRMT R26, R0, 0x7610, R26 ;  /* 0x00007610001a7816 */ /* 0x000fe2000000001a */
[----:B------:R-:W-:Y:S06]  /*1dc0*/  BRA `(.L_x_450) ;  /* 0x0000000400287947 */ /* 0x000fec0003800000 */
.L_x_463:
        /* <DEDUP_REMOVED lines=21> */
.L_x_472:
[----:B------:R-:W-:Y:S05]  /*1f20*/  BSYNC B1 ;  /* 0x0000000000017941 */ /* 0x000fea0003800000 */
.L_x_471:
[----:B------:R-:W-:Y:S01]  /*1f30*/  LEA R5, R0, 0x37800000, 0x17 ;  /* 0x3780000000057811 */ /* 0x000fe200078eb8ff */
[----:B------:R-:W-:-:S05]  /*1f40*/  IMAD.SHL.U32 R0, R3, 0x200000, RZ ;  /* 0x0020000003007824 */ /* 0x000fca00078e00ff */
[----:B------:R-:W-:-:S07]  /*1f50*/  LOP3.LUT R0, R5, R0, R6, 0xfe, !PT ;  /* 0x0000000005007212 */ /* 0x000fce00078efe06 */
.L_x_470:
[----:B------:R-:W-:Y:S05]  /*1f60*/  BSYNC B0 ;  /* 0x0000000000007941 */ /* 0x000fea0003800000 */
.L_x_469:
[----:B------:R-:W-:-:S04]  /*1f70*/  F2FP.BF16.F32.PACK_AB R0, RZ, R0 ;  /* 0x00000000ff00723e */ /* 0x000fc800000010ff */
[----:B------:R-:W-:Y:S01]  /*1f80*/  PRMT R26, R0, 0x7610, R26 ;  /* 0x00007610001a7816 */ /* 0x000fe2000000001a */
[----:B------:R-:W-:Y:S06]  /*1f90*/  BRA `(.L_x_450) ;  /* 0x0000000000b47947 */ /* 0x000fec0003800000 */
.L_x_462:
        /* <DEDUP_REMOVED lines=14> */
.L_x_476:
[----:B------:R-:W-:Y:S05]  /*2080*/  BSYNC B0 ;  /* 0x0000000000007941 */ /* 0x000fea0003800000 */
.L_x_475:
[----:B------:R-:W-:-:S04]  /*2090*/  F2FP.BF16.F32.PACK_AB R0, RZ, R0 ;  /* 0x00000000ff00723e */ /* 0x000fc800000010ff */
[----:B------:R-:W-:Y:S01]  /*20a0*/  PRMT R26, R0, 0x7610, R26 ;  /* 0x00007610001a7816 */ /* 0x000fe2000000001a */
[----:B------:R-:W-:Y:S06]  /*20b0*/  BRA `(.L_x_450) ;  /* 0x00000000006c7947 */ /* 0x000fec0003800000 */
.L_x_449:
        /* <DEDUP_REMOVED lines=16> */
.L_x_477:
[----:B------:R-:W-:Y:S01]  /*21c0*/  PRMT R26, RZ, 0x7610, R26 ;  /* 0x00007610ff1a7816 */ /* 0x000fe2000000001a */
[----:B------:R-:W-:Y:S06]  /*21d0*/  BRA `(.L_x_450) ;  /* 0x0000000000247947 */ /* 0x000fec0003800000 */
.L_x_474:
[----:B------:R-:W2:Y:S02]  /*21e0*/  LDG.E.64 R4, desc[UR36][R4.64] ;  /* 0x0000002404047981 */ /* 0x000ea4000c1e1b00 */
[----:B--2---:R-:W0:Y:S02]  /*21f0*/  I2F.U64 R0, R4 ;  /* 0x0000000400007312 */ /* 0x004e240000301000 */
[----:B0-----:R-:W-:-:S04]  /*2200*/  F2FP.BF16.F32.PACK_AB R0, RZ, R0 ;  /* 0x00000000ff00723e */ /* 0x001fc800000010ff */
[----:B------:R-:W-:Y:S01]  /*2210*/  PRMT R26, R0, 0x7610, R26 ;  /* 0x00007610001a7816 */ /* 0x000fe2000000001a */
[----:B------:R-:W-:Y:S06]  /*2220*/  BRA `(.L_x_450) ;  /* 0x0000000000107947 */ /* 0x000fec0003800000 */
.L_x_473:
[----:B------:R-:W2:Y:S02]  /*2230*/  LDG.E R4, desc[UR36][R4.64] ;  /* 0x0000002404047981 */ /* 0x000ea4000c1e1900 */
[----:B--2---:R-:W-:-:S04]  /*2240*/  I2FP.F32.U32 R0, R4 ;  /* 0x0000000400007245 */ /* 0x004fc80000201000 */
[----:B------:R-:W-:-:S04]  /*2250*/  F2FP.BF16.F32.PACK_AB R0, RZ, R0 ;  /* 0x00000000ff00723e */ /* 0x000fc800000010ff */
[----:B------:R-:W-:-:S07]  /*2260*/  PRMT R26, R0, 0x7610, R26 ;  /* 0x00007610001a7816 */ /* 0x000fce000000001a */
.L_x_450:
[----:B------:R-:W-:-:S07]  /*2270*/  VIADD R23, R23, 0x80 ;  /* 0x0000008017177836 */ /* 0x000fce0000000000 */
.L_x_411:
[----:B------:R-:W-:Y:S05]  /*2280*/  BSYNC B6 ;  /* 0x0000000000067941 */ /* 0x000fea0003800000 */
.L_x_410:
[----:B------:R-:W-:Y:S01]  /*2290*/  ISETP.GE.AND P0, PT, R23, R16, PT ;  /* 0x000000101700720c */ /* 0x000fe20003f06270 */
[----:B------:R-:W-:Y:S01]  /*22a0*/  BSSY B6, `(.L_x_478) ;  /* 0x000021e000067945 */ /* 0x000fe20003800000 */
[----:B------:R-:W-:-:S11]  /*22b0*/  PRMT R27, RZ, 0x7610, R27 ;  /* 0x00007610ff1b7816 */ /* 0x000fd6000000001b */
[----:B------:R-:W-:Y:S05]  /*22c0*/  @P0 BRA `(.L_x_479) ;  /* 0x00000020006c0947 */ /* 0x000fea0003800000 */
[----:B0-----:R-:W0:Y:S01]  /*22d0*/  LDC.64 R4, c[0x0][0x220] ;  /* 0x00008800ff047b82 */ /* 0x001e220000000a00 */
        /* <DEDUP_REMOVED lines=21> */
.L_x_483:
[----:B------:R-:W2:Y:S02]  /*2430*/  LDG.E.U8 R4, desc[UR36][R4.64] ;  /* 0x0000002404047981 */ /* 0x000ea4000c1e1100 */
[----:B--2---:R-:W-:-:S04]  /*2440*/  I2FP.F32.U32 R0, R4 ;  /* 0x0000000400007245 */ /* 0x004fc80000201000 */
[----:B------:R-:W-:-:S04]  /*2450*/  F2FP.BF16.F32.PACK_AB R0, RZ, R0 ;  /* 0x00000000ff00723e */ /* 0x000fc800000010ff */
[----:B------:R-:W-:Y:S01]  /*2460*/  PRMT R28, R0, 0x7610, R28 ;  /* 0x00007610001c7816 */ /* 0x000fe2000000001c */
[----:B------:R-:W-:Y:S06]  /*2470*/  BRA `(.L_x_485) ;  /* 0x0000000c00cc7947 */ /* 0x000fec0003800000 */
.L_x_482:
        /* <DEDUP_REMOVED lines=11> */
.L_x_487:
[----:B------:R-:W2:Y:S02]  /*2530*/  LDG.E R4, desc[UR36][R4.64] ;  /* 0x0000002404047981 */ /* 0x000ea4000c1e1900 */
[----:B--2---:R-:W-:-:S04]  /*2540*/  I2FP.F32.S32 R0, R4 ;  /* 0x0000000400007245 */ /* 0x004fc80000201400 */
[----:B------:R-:W-:-:S04]  /*2550*/  F2FP.BF16.F32.PACK_AB R0, RZ, R0 ;  /* 0x00000000ff00723e */ /* 0x000fc800000010ff */
[----:B------:R-:W-:Y:S01]  /*2560*/  PRMT R28, R0, 0x7610, R28 ;  /* 0x00007610001c7816 */ /* 0x000fe2000000001c */
[----:B------:R-:W-:Y:S06]  /*2570*/  BRA `(.L_x_485) ;  /* 0x0000000c008c7947 */ /* 0x000fec0003800000 */
.L_x_486:
[----:B------:R-:W2:Y:S02]  /*2580*/  LDG.E.U16 R4, desc[UR36][R4.64] ;  /* 0x0000002404047981 */ /* 0x000ea4000c1e1500 */
[----:B--2---:R-:W0:Y:S02]  /*2590*/  I2F.S16 R0, R4 ;  /* 0x0000000400007306 */ /* 0x004e240000101400 */
[----:B0-----:R-:W-:-:S04]  /*25a0*/  F2FP.BF16.F32.PACK_AB R0, RZ, R0 ;  /* 0x00000000ff00723e */ /* 0x001fc800000010ff */
[----:B------:R-:W-:Y:S01]  /*25b0*/  PRMT R28, R0, 0x7610, R28 ;  /* 0x00007610001c7816 */ /* 0x000fe2000000001c */
[----:B------:R-:W-:Y:S06]  /*25c0*/  BRA `(.L_x_485) ;  /* 0x0000000c00787947 */ /* 0x000fec0003800000 */
.L_x_481:
        /* <DEDUP_REMOVED lines=9> */
.L_x_489:
[----:B------:R-:W2:Y:S02]  /*2660*/  LDG.E.U16 R0, desc[UR36][R4.64] ;  /* 0x0000002404007981 */ /* 0x000ea4000c1e1500 */
[----:B--2---:R-:W-:-:S05]  /*2670*/  HADD2.F32 R0, -RZ, R0.H0_H0 ;  /* 0x20000000ff007230 */ /* 0x004fca0000004100 */
[----:B------:R-:W-:-:S04]  /*2680*/  F2FP.BF16.F32.PACK_AB R0, RZ, R0 ;  /* 0x00000000ff00723e */ /* 0x000fc800000010ff */
[----:B------:R-:W-:Y:S01]  /*2690*/  PRMT R28, R0, 0x7610, R28 ;  /* 0x00007610001c7816 */ /* 0x000fe2000000001c */
[----:B------:R-:W-:Y:S06]  /*26a0*/  BRA `(.L_x_485) ;  /* 0x0000000c00407947 */ /* 0x000fec0003800000 */
.L_x_488:
        /* <DEDUP_REMOVED lines=9> */
.L_x_491:
[----:B------:R-:W2:Y:S02]  /*2740*/  LDG.E.U16 R4, desc[UR36][R4.64] ;  /* 0x0000002404047981 */ /* 0x000ea4000c1e1500 */
[----:B--2---:R-:W-:-:S05]  /*2750*/  HADD2.F32 R0, -RZ, R4.H0_H0 ;  /* 0x20000004ff007230 */ /* 0x004fca0000004100 */
[----:B------:R-:W-:-:S04]  /*2760*/  F2FP.BF16.F32.PACK_AB R0, RZ, R0 ;  /* 0x00000000ff00723e */ /* 0x000fc800000010ff */
[----:B------:R-:W-:Y:S01]  /*2770*/  PRMT R28, R0, 0x7610, R28 ;  /* 0x00007610001c7816 */ /* 0x000fe2000000001c */
[----:B------:R-:W-:Y:S06]  /*2780*/  BRA `(.L_x_485) ;  /* 0x0000000c00087947 */ /* 0x000fec0003800000 */
.L_x_490:
        /* <DEDUP_REMOVED lines=9> */
.L_x_480:
        /* <DEDUP_REMOVED lines=14> */
.L_x_494:
        /* <DEDUP_REMOVED lines=9> */
.L_x_493:
        /* <DEDUP_REMOVED lines=28> */
.L_x_496:
[----:B------:R-:W2:Y:S02]  /*2b50*/  LDG.E.U8 R4, desc[UR36][R4.64] ;  /* 0x0000002404047981 */ /* 0x000ea4000c1e1100 */
[----:B--2---:R-:W-:-:S05]  /*2b60*/  IMAD.SHL.U32 R0, R4, 0x2000000, RZ ;  /* 0x0200000004007824 */ /* 0x004fca00078e00ff */
[----:B------:R-:W-:-:S13]  /*2b70*/  ISETP.GE.U32.AND P0, PT, R0, 0x8000000, PT ;  /* 0x080000000000780c */ /* 0x000fda0003f06070 */
[C---:B------:R-:W-:Y:S02]  /*2b80*/  @P0 IMAD.SHL.U32 R3, R4.reuse, 0x200000, RZ ;  /* 0x0020000004030824 */ /* 0x040fe400078e00ff */
[----:B------:R-:W-:-:S03]  /*2b90*/  @!P0 IMAD.SHL.U32 R0, R4, 0x100, RZ ;  /* 0x0000010004008824 */ /* 0x000fc600078e00ff */
[----:B------:R-:W-:Y:S02]  /*2ba0*/  @P0 LOP3.LUT R3, R3, 0xfe00000, RZ, 0xc0, !PT ;  /* 0x0fe0000003030812 */ /* 0x000fe400078ec0ff */
        /* <DEDUP_REMOVED lines=10> */
.L_x_495:
[----:B------:R0:W5:Y:S01]  /*2c50*/  LDG.E.U16 R28, desc[UR36][R4.64] ;  /* 0x00000024041c7981 */ /* 0x000162000c1e1500 */
[----:B------:R-:W-:Y:S05]  /*2c60*/  BRA `(.L_x_485) ;  /* 0x0000000400d07947 */ /* 0x000fea0003800000 */
.L_x_492:
        /* <DEDUP_REMOVED lines=13> */
.L_x_499:
        /* <DEDUP_REMOVED lines=21> */
.L_x_503:
[----:B------:R-:W-:Y:S05]  /*2e90*/  BSYNC B1 ;  /* 0x0000000000017941 */ /* 0x000fea0003800000 */
.L_x_502:
[----:B------:R-:W-:Y:S01]  /*2ea0*/  LEA R5, R0, 0x3b800000, 0x17 ;  /* 0x3b80000000057811 */ /* 0x000fe200078eb8ff */
[----:B------:R-:W-:-:S05]  /*2eb0*/  IMAD.SHL.U32 R0, R3, 0x100000, RZ ;  /* 0x0010000003007824 */ /* 0x000fca00078e00ff */
[----:B------:R-:W-:-:S07]  /*2ec0*/  LOP3.LUT R0, R5, R0, R6, 0xfe, !PT ;  /* 0x0000000005007212 */ /* 0x000fce00078efe06 */
.L_x_501:
[----:B------:R-:W-:Y:S05]  /*2ed0*/  BSYNC B0 ;  /* 0x0000000000007941 */ /* 0x000fea0003800000 */
.L_x_500:
[----:B------:R-:W-:-:S04]  /*2ee0*/  F2FP.BF16.F32.PACK_AB R0, RZ, R0 ;  /* 0x00000000ff00723e */ /* 0x000fc800000010ff */
[----:B------:R-:W-:Y:S01]  /*2ef0*/  PRMT R28, R0, 0x7610, R28 ;  /* 0x00007610001c7816 */ /* 0x000fe2000000001c */
[----:B------:R-:W-:Y:S06]  /*2f00*/  BRA `(.L_x_485) ;  /* 0x0000000400287947 */ /* 0x000fec0003800000 */
.L_x_498:
        /* <DEDUP_REMOVED lines=21> */
.L_x_507:
[----:B------:R-:W-:Y:S05]  /*3060*/  BSYNC B1 ;  /* 0x0000000000017941 */ /* 0x000fea0003800000 */
.L_x_506:
[----:B------:R-:W-:Y:S01]  /*3070*/  LEA R5, R0, 0x37800000, 0x17 ;  /* 0x3780000000057811 */ /* 0x000fe200078eb8ff */
[----:B------:R-:W-:-:S05]  /*3080*/  IMAD.SHL.U32 R0, R3, 0x200000, RZ ;  /* 0x0020000003007824 */ /* 0x000fca00078e00ff */
[----:B------:R-:W-:-:S07]  /*3090*/  LOP3.LUT R0, R5, R0, R6, 0xfe, !PT ;  /* 0x0000000005007212 */ /* 0x000fce00078efe06 */
.L_x_505:
[----:B------:R-:W-:Y:S05]  /*30a0*/  BSYNC B0 ;  /* 0x0000000000007941 */ /* 0x000fea0003800000 */
.L_x_504:
[----:B------:R-:W-:-:S04]  /*30b0*/  F2FP.BF16.F32.PACK_AB R0, RZ, R0 ;  /* 0x00000000ff00723e */ /* 0x000fc800000010ff */
[----:B------:R-:W-:Y:S01]  /*30c0*/  PRMT R28, R0, 0x7610, R28 ;  /* 0x00007610001c7816 */ /* 0x000fe2000000001c */
[----:B------:R-:W-:Y:S06]  /*30d0*/  BRA `(.L_x_485) ;  /* 0x0000000000b47947 */ /* 0x000fec0003800000 */
.L_x_497:
        /* <DEDUP_REMOVED lines=14> */
.L_x_511:
[----:B------:R-:W-:Y:S05]  /*31c0*/  BSYNC B0 ;  /* 0x0000000000007941 */ /* 0x000fea0003800000 */
.L_x_510:
[----:B------:R-:W-:-:S04]  /*31d0*/  F2FP.BF16.F32.PACK_AB R0, RZ, R0 ;  /* 0x00000000ff00723e */ /* 0x000fc800000010ff */
[----:B------:R-:W-:Y:S01]  /*31e0*/  PRMT R28, R0, 0x7610, R28 ;  /* 0x00007610001c7816 */ /* 0x000fe2000000001c */
[----:B------:R-:W-:Y:S06]  /*31f0*/  BRA `(.L_x_485) ;  /* 0x00000000006c7947 */ /* 0x000fec0003800000 */
.L_x_484:
        /* <DEDUP_REMOVED lines=16> */
.L_x_512:
[----:B------:R-:W-:Y:S01]  /*3300*/  PRMT R28, RZ, 0x7610, R28 ;  /* 0x00007610ff1c7816 */ /* 0x000fe2000000001c */
[----:B------:R-:W-:Y:S06]  /*3310*/  BRA `(.L_x_485) ;  /* 0x0000000000247947 */ /* 0x000fec0003800000 */
.L_x_509:
[----:B------:R-:W2:Y:S02]  /*3320*/  LDG.E.64 R4, desc[UR36][R4.64] ;  /* 0x0000002404047981 */ /* 0x000ea4000c1e1b00 */
[----:B--2---:R-:W0:Y:S02]  /*3330*/  I2F.U64 R0, R4 ;  /* 0x0000000400007312 */ /* 0x004e240000301000 */
[----:B0-----:R-:W-:-:S04]  /*3340*/  F2FP.BF16.F32.PACK_AB R0, RZ, R0 ;  /* 0x00000000ff00723e */ /* 0x001fc800000010ff */
[----:B------:R-:W-:Y:S01]  /*3350*/  PRMT R28, R0, 0x7610, R28 ;  /* 0x00007610001c7816 */ /* 0x000fe2000000001c */
[----:B------:R-:W-:Y:S06]  /*3360*/  BRA `(.L_x_485) ;  /* 0x0000000000107947 */ /* 0x000fec0003800000 */
.L_x_508:
[----:B------:R-:W2:Y:S02]  /*3370*/  LDG.E R4, desc[UR36][R4.64] ;  /* 0x0000002404047981 */ /* 0x000ea4000c1e1900 */
[----:B--2---:R-:W-:-:S04]  /*3380*/  I2FP.F32.U32 R0, R4 ;  /* 0x0000000400007245 */ /* 0x004fc80000201000 */
[----:B------:R-:W-:-:S04]  /*3390*/  F2FP.BF16.F32.PACK_AB R0, RZ, R0 ;  /* 0x00000000ff00723e */ /* 0x000fc800000010ff */
[----:B------:R-:W-:-:S07]  /*33a0*/  PRMT R28, R0, 0x7610, R28 ;  /* 0x00007610001c7816 */ /* 0x000fce000000001c */
.L_x_485:
        /* <DEDUP_REMOVED lines=21> */
.L_x_516:
[----:B------:R-:W2:Y:S02]  /*3500*/  LDG.E.U8 R4, desc[UR36][R4.64] ;  /* 0x0000002404047981 */ /* 0x000ea4000c1e1100 */
[----:B--2---:R-:W-:-:S04]  /*3510*/  I2FP.F32.U32 R0, R4 ;  /* 0x0000000400007245 */ /* 0x004fc80000201000 */
[----:B------:R-:W-:-:S04]  /*3520*/  F2FP.BF16.F32.PACK_AB R0, RZ, R0 ;  /* 0x00000000ff00723e */ /* 0x000fc800000010ff */
[----:B------:R-:W-:Y:S01]  /*3530*/  PRMT R27, R0, 0x7610, R27 ;  /* 0x00007610001b7816 */ /* 0x000fe2000000001b */
[----:B------:R-:W-:Y:S06]  /*3540*/  BRA `(.L_x_518) ;  /* 0x0000000c00c87947 */ /* 0x000fec0003800000 */
.L_x_515:
        /* <DEDUP_REMOVED lines=11> */
.L_x_520:
[----:B------:R-:W2:Y:S02]  /*3600*/  LDG.E R4, desc[UR36][R4.64] ;  /* 0x0000002404047981 */ /* 0x000ea4000c1e1900 */
[----:B--2---:R-:W-:-:S04]  /*3610*/  I2FP.F32.S32 R0, R4 ;  /* 0x0000000400007245 */ /* 0x004fc80000201400 */
[----:B------:R-:W-:-:S04]  /*3620*/  F2FP.BF16.F32.PACK_AB R0, RZ, R0 ;  /* 0x00000000ff00723e */ /* 0x000fc800000010ff */
[----:B------:R-:W-:Y:S01]  /*3630*/  PRMT R27, R0, 0x7610, R27 ;  /* 0x00007610001b7816 */ /* 0x000fe2000000001b */
[----:B------:R-:W-:Y:S06]  /*3640*/  BRA `(.L_x_518) ;  /* 0x0000000c00887947 */ /* 0x000fec0003800000 */
.L_x_519:
[----:B------:R-:W2:Y:S02]  /*3650*/  LDG.E.U16 R4, desc[UR36][R4.64] ;  /* 0x0000002404047981 */ /* 0x000ea4000c1e1500 */
[----:B--2---:R-:W0:Y:S02]  /*3660*/  I2F.S16 R0, R4 ;  /* 0x0000000400007306 */ /* 0x004e240000101400 */
[----:B0-----:R-:W-:-:S04]  /*3670*/  F2FP.BF16.F32.PACK_AB R0, RZ, R0 ;  /* 0x00000000ff00723e */ /* 0x001fc800000010ff */
[----:B------:R-:W-:Y:S01]  /*3680*/  PRMT R27, R0, 0x7610, R27 ;  /* 0x00007610001b7816 */ /* 0x000fe2000000001b */
[----:B------:R-:W-:Y:S06]  /*3690*/  BRA `(.L_x_518) ;  /* 0x0000000c00747947 */ /* 0x000fec0003800000 */
.L_x_514:
        /* <DEDUP_REMOVED lines=9> */
.L_x_522:
[----:B------:R-:W2:Y:S02]  /*3730*/  LDG.E.U16 R0, desc[UR36][R4.64] ;  /* 0x0000002404007981 */ /* 0x000ea4000c1e1500 */
[----:B--2---:R-:W-:-:S05]  /*3740*/  HADD2.F32 R0, -RZ, R0.H0_H0 ;  /* 0x20000000ff007230 */ /* 0x004fca0000004100 */
[----:B------:R-:W-:-:S04]  /*3750*/  F2FP.BF16.F32.PACK_AB R0, RZ, R0 ;  /* 0x00000000ff00723e */ /* 0x000fc800000010ff */
[----:B------:R-:W-:Y:S01]  /*3760*/  PRMT R27, R0, 0x7610, R27 ;  /* 0x00007610001b7816 */ /* 0x000fe2000000001b */
[----:B------:R-:W-:Y:S06]  /*3770*/  BRA `(.L_x_518) ;  /* 0x0000000c003c7947 */ /* 0x000fec0003800000 */
.L_x_521:
        /* <DEDUP_REMOVED lines=9> */
.L_x_524:
[----:B------:R-:W2:Y:S02]  /*3810*/  LDG.E.U16 R4, desc[UR36][R4.64] ;  /* 0x0000002404047981 */ /* 0x000ea4000c1e1500 */
[----:B--2---:R-:W-:-:S05]  /*3820*/  HADD2.F32 R0, -RZ, R4.H0_H0 ;  /* 0x20000004ff007230 */ /* 0x004fca0000004100 */
[----:B------:R-:W-:-:S04]  /*3830*/  F2FP.BF16.F32.PACK_AB R0, RZ, R0 ;  /* 0x00000000ff00723e */ /* 0x000fc800000010ff */
[----:B------:R-:W-:Y:S01]  /*3840*/  PRMT R27, R0, 0x7610, R27 ;  /* 0x00007610001b7816 */ /* 0x000fe2000000001b */
[----:B------:R-:W-:Y:S06]  /*3850*/  BRA `(.L_x_518) ;  /* 0x0000000c00047947 */ /* 0x000fec0003800000 */
.L_x_523:
        /* <DEDUP_REMOVED lines=9> */
.L_x_513:
        /* <DEDUP_REMOVED lines=14> */
.L_x_527:
        /* <DEDUP_REMOVED lines=9> */
.L_x_526:
        /* <DEDUP_REMOVED lines=28> */
.L_x_529:
        /* <DEDUP_REMOVED lines=15> */
.L_x_528:
[----:B------:R0:W5:Y:S01]  /*3d10*/  LDG.E.U16 R27, desc[UR36][R4.64] ;  /* 0x00000024041b7981 */ /* 0x000162000c1e1500 */
[----:B------:R-:W-:Y:S05]  /*3d20*/  BRA `(.L_x_518) ;  /* 0x0000000400d07947 */ /* 0x000fea0003800000 */
.L_x_525:
        /* <DEDUP_REMOVED lines=13> */
.L_x_532:
        /* <DEDUP_REMOVED lines=21> */
.L_x_536:
[----:B------:R-:W-:Y:S05]  /*3f50*/  BSYNC B1 ;  /* 0x0000000000017941 */ /* 0x000fea0003800000 */
.L_x_535:
[----:B------:R-:W-:Y:S01]  /*3f60*/  LEA R5, R0, 0x3b800000, 0x17 ;  /* 0x3b80000000057811 */ /* 0x000fe200078eb8ff */
[----:B------:R-:W-:-:S05]  /*3f70*/  IMAD.SHL.U32 R0, R3, 0x100000, RZ ;  /* 0x0010000003007824 */ /* 0x000fca00078e00ff */
[----:B------:R-:W-:-:S07]  /*3f80*/  LOP3.LUT R0, R5, R0, R6, 0xfe, !PT ;  /* 0x0000000005007212 */ /* 0x000fce00078efe06 */
.L_x_534:
[----:B------:R-:W-:Y:S05]  /*3f90*/  BSYNC B0 ;  /* 0x0000000000007941 */ /* 0x000fea0003800000 */
.L_x_533:
[----:B------:R-:W-:-:S04]  /*3fa0*/  F2FP.BF16.F32.PACK_AB R0, RZ, R0 ;  /* 0x00000000ff00723e */ /* 0x000fc800000010ff */
[----:B------:R-:W-:Y:S01]  /*3fb0*/  PRMT R27, R0, 0x7610, R27 ;  /* 0x00007610001b7816 */ /* 0x000fe2000000001b */
[----:B------:R-:W-:Y:S06]  /*3fc0*/  BRA `(.L_x_518) ;  /* 0x0000000400287947 */ /* 0x000fec0003800000 */
.L_x_531:
        /* <DEDUP_REMOVED lines=21> */
.L_x_540:
[----:B------:R-:W-:Y:S05]  /*4120*/  BSYNC B1 ;  /* 0x0000000000017941 */ /* 0x000fea0003800000 */
.L_x_539:
[----:B------:R-:W-:Y:S01]  /*4130*/  LEA R5, R0, 0x37800000, 0x17 ;  /* 0x3780000000057811 */ /* 0x000fe200078eb8ff */
[----:B------:R-:W-:-:S05]  /*4140*/  IMAD.SHL.U32 R0, R3, 0x200000, RZ ;  /* 0x0020000003007824 */ /* 0x000fca00078e00ff */
[----:B------:R-:W-:-:S07]  /*4150*/  LOP3.LUT R0, R5, R0, R6, 0xfe, !PT ;  /* 0x0000000005007212 */ /* 0x000fce00078efe06 */
.L_x_538:
[----:B------:R-:W-:Y:S05]  /*4160*/  BSYNC B0 ;  /* 0x0000000000007941 */ /* 0x000fea0003800000 */
.L_x_537:
[----:B------:R-:W-:-:S04]  /*4170*/  F2FP.BF16.F32.PACK_AB R0, RZ, R0 ;  /* 0x00000000ff00723e */ /* 0x000fc800000010ff */
[----:B------:R-:W-:Y:S01]  /*4180*/  PRMT R27, R0, 0x7610, R27 ;  /* 0x00007610001b7816 */ /* 0x000fe2000000001b */
[----:B------:R-:W-:Y:S06]  /*4190*/  BRA `(.L_x_518) ;  /* 0x0000000000b47947 */ /* 0x000fec0003800000 */
.L_x_530:
        /* <DEDUP_REMOVED lines=14> */
.L_x_544:
[----:B------:R-:W-:Y:S05]  /*4280*/  BSYNC B0 ;  /* 0x0000000000007941 */ /* 0x000fea0003800000 */
.L_x_543:
[----:B------:R-:W-:-:S04]  /*4290*/  F2FP.BF16.F32.PACK_AB R0, RZ, R0 ;  /* 0x00000000ff00723e */ /* 0x000fc800000010ff */
[----:B------:R-:W-:Y:S01]  /*42a0*/  PRMT R27, R0, 0x7610, R27 ;  /* 0x00007610001b7816 */ /* 0x000fe2000000001b */
[----:B------:R-:W-:Y:S06]  /*42b0*/  BRA `(.L_x_518) ;  /* 0x00000000006c7947 */ /* 0x000fec0003800000 */
.L_x_517:
        /* <DEDUP_REMOVED lines=16> */
.L_x_545:
[----:B------:R-:W-:Y:S01]  /*43c0*/  PRMT R27, RZ, 0x7610, R27 ;  /* 0x00007610ff1b7816 */ /* 0x000fe2000000001b */
[----:B------:R-:W-:Y:S06]  /*43d0*/  BRA `(.L_x_518) ;  /* 0x0000000000247947 */ /* 0x000fec0003800000 */
.L_x_542:
[----:B------:R-:W2:Y:S02]  /*43e0*/  LDG.E.64 R4, desc[UR36][R4.64] ;  /* 0x0000002404047981 */ /* 0x000ea4000c1e1b00 */
[----:B--2---:R-:W0:Y:S02]  /*43f0*/  I2F.U64 R0, R4 ;  /* 0x0000000400007312 */ /* 0x004e240000301000 */
[----:B0-----:R-:W-:-:S04]  /*4400*/  F2FP.BF16.F32.PACK_AB R0, RZ, R0 ;  /* 0x00000000ff00723e */ /* 0x001fc800000010ff */
[----:B------:R-:W-:Y:S01]  /*4410*/  PRMT R27, R0, 0x7610, R27 ;  /* 0x00007610001b7816 */ /* 0x000fe2000000001b */
[----:B------:R-:W-:Y:S06]  /*4420*/  BRA `(.L_x_518) ;  /* 0x0000000000107947 */ /* 0x000fec0003800000 */
.L_x_541:
[----:B------:R-:W2:Y:S02]  /*4430*/  LDG.E R4, desc[UR36][R4.64] ;  /* 0x0000002404047981 */ /* 0x000ea4000c1e1900 */
[----:B--2---:R-:W-:-:S04]  /*4440*/  I2FP.F32.U32 R0, R4 ;  /* 0x0000000400007245 */ /* 0x004fc80000201000 */
[----:B------:R-:W-:-:S04]  /*4450*/  F2FP.BF16.F32.PACK_AB R0, RZ, R0 ;  /* 0x00000000ff00723e */ /* 0x000fc800000010ff */
[----:B------:R-:W-:-:S07]  /*4460*/  PRMT R27, R0, 0x7610, R27 ;  /* 0x00007610001b7816 */ /* 0x000fce000000001b */
.L_x_518:
[----:B------:R-:W-:-:S07]  /*4470*/  VIADD R23, R23, 0x80 ;  /* 0x0000008017177836 */ /* 0x000fce0000000000 */
.L_x_479:
[----:B------:R-:W-:Y:S05]  /*4480*/  BSYNC B6 ;  /* 0x0000000000067941 */ /* 0x000fea0003800000 */
.L_x_478:
[----:B------:R-:W-:Y:S01]  /*4490*/  ISETP.GE.AND P0, PT, R23, R16, PT ;  /* 0x000000101700720c */ /* 0x000fe20003f06270 */
[----:B------:R-:W-:Y:S01]  /*44a0*/  BSSY B6, `(.L_x_546) ;  /* 0x0000220000067945 */ /* 0x000fe20003800000 */
[----:B------:R-:W-:Y:S02]  /*44b0*/  PRMT R19, RZ, 0x7610, R19 ;  /* 0x00007610ff137816 */ /* 0x000fe40000000013 */
[----:B------:R-:W-:Y:S02]  /*44c0*/  PRMT R18, RZ, 0x7610, R18 ;  /* 0x00007610ff127816 */ /* 0x000fe40000000012 */
[----:B------:R-:W-:-:S07]  /*44d0*/  PRMT R24, RZ, 0x7610, R24 ;  /* 0x00007610ff187816 */ /* 0x000fce0000000018 */
        /* <DEDUP_REMOVED lines=23> */
.L_x_551:
[----:B------:R-:W2:Y:S02]  /*4650*/  LDG.E.U8 R4, desc[UR36][R4.64] ;  /* 0x0000002404047981 */ /* 0x000ea4000c1e1100 */
[----:B--2---:R-:W-:-:S04]  /*4660*/  I2FP.F32.U32 R0, R4 ;  /* 0x0000000400007245 */ /* 0x004fc80000201000 */
[----:B------:R-:W-:-:S04]  /*4670*/  F2FP.BF16.F32.PACK_AB R0, RZ, R0 ;  /* 0x00000000ff00723e */ /* 0x000fc800000010ff */
[----:B------:R-:W-:Y:S01]  /*4680*/  PRMT R18, R0, 0x7610, R18 ;  /* 0x0000761000127816 */ /* 0x000fe20000000012 */
[----:B------:R-:W-:Y:S06]  /*4690*/  BRA `(.L_x_553) ;  /* 0x0000000c00c87947 */ /* 0x000fec0003800000 */
.L_x_550:
        /* <DEDUP_REMOVED lines=11> */
.L_x_555:
[----:B------:R-:W2:Y:S02]  /*4750*/  LDG.E R4, desc[UR36][R4.64] ;  /* 0x0000002404047981 */ /* 0x000ea4000c1e1900 */
[----:B--2---:R-:W-:-:S04]  /*4760*/  I2FP.F32.S32 R0, R4 ;  /* 0x0000000400007245 */ /* 0x004fc80000201400 */
[----:B------:R-:W-:-:S04]  /*4770*/  F2FP.BF16.F32.PACK_AB R0, RZ, R0 ;  /* 0x00000000ff00723e */ /* 0x000fc800000010ff */
[----:B------:R-:W-:Y:S01]  /*4780*/  PRMT R18, R0, 0x7610, R18 ;  /* 0x0000761000127816 */ /* 0x000fe20000000012 */
[----:B------:R-:W-:Y:S06]  /*4790*/  BRA `(.L_x_553) ;  /* 0x0000000c00887947 */ /* 0x000fec0003800000 */
.L_x_554:
[----:B------:R-:W2:Y:S02]  /*47a0*/  LDG.E.U16 R4, desc[UR36][R4.64] ;  /* 0x0000002404047981 */ /* 0x000ea4000c1e1500 */
[----:B--2---:R-:W0:Y:S02]  /*47b0*/  I2F.S16 R0, R4 ;  /* 0x0000000400007306 */ /* 0x004e240000101400 */
[----:B0-----:R-:W-:-:S04]  /*47c0*/  F2FP.BF16.F32.PACK_AB R0, RZ, R0 ;  /* 0x00000000ff00723e */ /* 0x001fc800000010ff */
[----:B------:R-:W-:Y:S01]  /*47d0*/  PRMT R18, R0, 0x7610, R18 ;  /* 0x0000761000127816 */ /* 0x000fe20000000012 */
[----:B------:R-:W-:Y:S06]  /*47e0*/  BRA `(.L_x_553) ;  /* 0x0000000c00747947 */ /* 0x000fec0003800000 */
.L_x_549:
        /* <DEDUP_REMOVED lines=9> */
.L_x_557:
[----:B------:R-:W2:Y:S02]  /*4880*/  LDG.E.U16 R0, desc[UR36][R4.64] ;  /* 0x0000002404007981 */ /* 0x000ea4000c1e1500 */
[----:B--2---:R-:W-:-:S05]  /*4890*/  HADD2.F32 R0, -RZ, R0.H0_H0 ;  /* 0x20000000ff007230 */ /* 0x004fca0000004100 */
[----:B------:R-:W-:-:S04]  /*48a0*/  F2FP.BF16.F32.PACK_AB R0, RZ, R0 ;  /* 0x00000000ff00723e */ /* 0x000fc800000010ff */
[----:B------:R-:W-:Y:S01]  /*48b0*/  PRMT R18, R0, 0x7610, R18 ;  /* 0x0000761000127816 */ /* 0x000fe20000000012 */
[----:B------:R-:W-:Y:S06]  /*48c0*/  BRA `(.L_x_553) ;  /* 0x0000000c003c7947 */ /* 0x000fec0003800000 */
.L_x_556:
        /* <DEDUP_REMOVED lines=9> */
.L_x_559:
[----:B------:R-:W2:Y:S02]  /*4960*/  LDG.E.U16 R4, desc[UR36][R4.64] ;  /* 0x0000002404047981 */ /* 0x000ea4000c1e1500 */
[----:B--2---:R-:W-:-:S05]  /*4970*/  HADD2.F32 R0, -RZ, R4.H0_H0 ;  /* 0x20000004ff007230 */ /* 0x004fca0000004100 */
[----:B------:R-:W-:-:S04]  /*4980*/  F2FP.BF16.F32.PACK_AB R0, RZ, R0 ;  /* 0x00000000ff00723e */ /* 0x000fc800000010ff */
[----:B------:R-:W-:Y:S01]  /*4990*/  PRMT R18, R0, 0x7610, R18 ;  /* 0x0000761000127816 */ /* 0x000fe20000000012 */
[----:B------:R-:W-:Y:S06]  /*49a0*/  BRA `(.L_x_553) ;  /* 0x0000000c00047947 */ /* 0x000fec0003800000 */
.L_x_558:
        /* <DEDUP_REMOVED lines=9> */
.L_x_548:
        /* <DEDUP_REMOVED lines=14> */
.L_x_562:
        /* <DEDUP_REMOVED lines=9> */
.L_x_561:
        /* <DEDUP_REMOVED lines=28> */
.L_x_564:
        /* <DEDUP_REMOVED lines=15> */
.L_x_563:
[----:B------:R0:W5:Y:S01]  /*4e60*/  LDG.E.U16 R18, desc[UR36][R4.64] ;  /* 0x0000002404127981 */ /* 0x000162000c1e1500 */
[----:B------:R-:W-:Y:S05]  /*4e70*/  BRA `(.L_x_553) ;  /* 0x0000000400d07947 */ /* 0x000fea0003800000 */
.L_x_560:
        /* <DEDUP_REMOVED lines=13> */
.L_x_567:
        /* <DEDUP_REMOVED lines=21> */
.L_x_571:
[----:B------:R-:W-:Y:S05]  /*50a0*/  BSYNC B1 ;  /* 0x0000000000017941 */ /* 0x000fea0003800000 */
.L_x_570:
[----:B------:R-:W-:Y:S01]  /*50b0*/  LEA R5, R0, 0x3b800000, 0x17 ;  /* 0x3b80000000057811 */ /* 0x000fe200078eb8ff */
[----:B------:R-:W-:-:S05]  /*50c0*/  IMAD.SHL.U32 R0, R3, 0x100000, RZ ;  /* 0x0010000003007824 */ /* 0x000fca00078e00ff */
[----:B------:R-:W-:-:S07]  /*50d0*/  LOP3.LUT R0, R5, R0, R6, 0xfe, !PT ;  /* 0x0000000005007212 */ /* 0x000fce00078efe06 */
.L_x_569:
[----:B------:R-:W-:Y:S05]  /*50e0*/  BSYNC B0 ;  /* 0x0000000000007941 */ /* 0x000fea0003800000 */
.L_x_568:
[----:B------:R-:W-:-:S04]  /*50f0*/  F2FP.BF16.F32.PACK_AB R0, RZ, R0 ;  /* 0x00000000ff00723e */ /* 0x000fc800000010ff */
[----:B------:R-:W-:Y:S01]  /*5100*/  PRMT R18, R0, 0x7610, R18 ;  /* 0x0000761000127816 */ /* 0x000fe20000000012 */
[----:B------:R-:W-:Y:S06]  /*5110*/  BRA `(.L_x_553) ;  /* 0x0000000400287947 */ /* 0x000fec0003800000 */
.L_x_566:
        /* <DEDUP_REMOVED lines=21> */
.L_x_575:
[----:B------:R-:W-:Y:S05]  /*5270*/  BSYNC B1 ;  /* 0x0000000000017941 */ /* 0x000fea0003800000 */
.L_x_574:
[----:B------:R-:W-:Y:S01]  /*5280*/  LEA R5, R0, 0x37800000, 0x17 ;  /* 0x3780000000057811 */ /* 0x000fe200078eb8ff */
[----:B------:R-:W-:-:S05]  /*5290*/  IMAD.SHL.U32 R0, R3, 0x200000, RZ ;  /* 0x0020000003007824 */ /* 0x000fca00078e00ff */
[----:B------:R-:W-:-:S07]  /*52a0*/  LOP3.LUT R0, R5, R0, R6, 0xfe, !PT ;  /* 0x0000000005007212 */ /* 0x000fce00078efe06 */
.L_x_573:
[----:B------:R-:W-:Y:S05]  /*52b0*/  BSYNC B0 ;  /* 0x0000000000007941 */ /* 0x000fea0003800000 */
.L_x_572:
[----:B------:R-:W-:-:S04]  /*52c0*/  F2FP.BF16.F32.PACK_AB R0, RZ, R0 ;  /* 0x00000000ff00723e */ /* 0x000fc800000010ff */
[----:B------:R-:W-:Y:S01]  /*52d0*/  PRMT R18, R0, 0x7610, R18 ;  /* 0x0000761000127816 */ /* 0x000fe20000000012 */
[----:B------:R-:W-:Y:S06]  /*52e0*/  BRA `(.L_x_553) ;  /* 0x0000000000b47947 */ /* 0x000fec0003800000 */
.L_x_565:
        /* <DEDUP_REMOVED lines=14> */
.L_x_579:
[----:B------:R-:W-:Y:S05]  /*53d0*/  BSYNC B0 ;  /* 0x0000000000007941 */ /* 0x000fea0003800000 */
.L_x_578:
[----:B------:R-:W-:-:S04]  /*53e0*/  F2FP.BF16.F32.PACK_AB R0, RZ, R0 ;  /* 0x00000000ff00723e */ /* 0x000fc800000010ff */
[----:B------:R-:W-:Y:S01]  /*53f0*/  PRMT R18, R0, 0x7610, R18 ;  /* 0x0000761000127816 */ /* 0x000fe20000000012 */
[----:B------:R-:W-:Y:S06]  /*5400*/  BRA `(.L_x_553) ;  /* 0x00000000006c7947 */ /* 0x000fec0003800000 */
.L_x_552:
        /* <DEDUP_REMOVED lines=16> */
.L_x_580:
[----:B------:R-:W-:Y:S01]  /*5510*/  PRMT R18, RZ, 0x7610, R18 ;  /* 0x00007610ff127816 */ /* 0x000fe20000000012 */
[----:B------:R-:W-:Y:S06]  /*5520*/  BRA `(.L_x_553) ;  /* 0x0000000000247947 */ /* 0x000fec0003800000 */
.L_x_577:
[----:B------:R-:W2:Y:S02]  /*5530*/  LDG.E.64 R4, desc[UR36][R4.64] ;  /* 0x0000002404047981 */ /* 0x000ea4000c1e1b00 */
[----:B--2---:R-:W0:Y:S02]  /*5540*/  I2F.U64 R0, R4 ;  /* 0x0000000400007312 */ /* 0x004e240000301000 */
[----:B0-----:R-:W-:-:S04]  /*5550*/  F2FP.BF16.F32.PACK_AB R0, RZ, R0 ;  /* 0x00000000ff00723e */ /* 0x001fc800000010ff */
[----:B------:R-:W-:Y:S01]  /*5560*/  PRMT R18, R0, 0x7610, R18 ;  /* 0x0000761000127816 */ /* 0x000fe20000000012 */
[----:B------:R-:W-:Y:S06]  /*5570*/  BRA `(.L_x_553) ;  /* 0x0000000000107947 */ /* 0x000fec0003800000 */
.L_x_576:
[----:B------:R-:W2:Y:S02]  /*5580*/  LDG.E R4, desc[UR36][R4.64] ;  /* 0x0000002404047981 */ /* 0x000ea4000c1e1900 */
[----:B--2---:R-:W-:-:S04]  /*5590*/  I2FP.F32.U32 R0, R4 ;  /* 0x0000000400007245 */ /* 0x004fc80000201000 */
[----:B------:R-:W-:-:S04]  /*55a0*/  F2FP.BF16.F32.PACK_AB R0, RZ, R0 ;  /* 0x00000000ff00723e */ /* 0x000fc800000010ff */
[----:B------:R-:W-:-:S07]  /*55b0*/  PRMT R18, R0, 0x7610, R18 ;  /* 0x0000761000127816 */ /* 0x000fce0000000012 */
.L_x_553:
[----:B------:R-:W1:Y:S01]  /*55c0*/  LDC.U8 R6, c[0x0][0x235] ;  /* 0x00008d40ff067b82 */ /* 0x000e620000000000 */
[----:B------:R-:W-:Y:S02]  /*55d0*/  ULDC UR4, c[0x0][0x23c] ;  /* 0x00008f0000047ab9 */ /* 0x000fe40000000800 */
[----:B------:R-:W-:-:S05]  /*55e0*/  IMAD R3, R24, UR4, RZ ;  /* 0x0000000418037c24 */ /* 0x000fca000f8e02ff */
[----:B0-----:R-:W0:Y:S01]  /*55f0*/  LDC.64 R4, c[0x0][0x228] ;  /* 0x00008a00ff047b82 */ /* 0x001e220000000a00 */
[----:B-1----:R-:W-:-:S04]  /*5600*/  PRMT R0, R6, 0x9910, RZ ;  /* 0x0000991006007816 */ /* 0x002fc800000000ff */
[----:B------:R-:W-:Y:S02]  /*5610*/  ISETP.GT.AND P1, PT, R0, 0x9, PT ;  /* 0x000000090000780c */ /* 0x000fe40003f24270 */
[----:B0-----:R-:W-:-:S05]  /*5620*/  IADD3 R4, P0, R3, R4, RZ ;  /* 0x0000000403047210 */ /* 0x001fca0007f1e0ff */
[----:B------:R-:W-:-:S06]  /*5630*/  IMAD.X R5, RZ, RZ, R5, P0 ;  /* 0x000000ffff057224 */ /* 0x000fcc00000e0605 */
        /* <DEDUP_REMOVED lines=14> */
.L_x_584:
[----:B------:R-:W2:Y:S02]  /*5720*/  LDG.E.U8 R4, desc[UR36][R4.64] ;  /* 0x0000002404047981 */ /* 0x000ea4000c1e1100 */
[----:B--2---:R-:W-:-:S04]  /*5730*/  I2FP.F32.U32 R0, R4 ;  /* 0x0000000400007245 */ /* 0x004fc80000201000 */
[----:B------:R-:W-:-:S04]  /*5740*/  F2FP.BF16.F32.PACK_AB R0, RZ, R0 ;  /* 0x00000000ff00723e */ /* 0x000fc800000010ff */
[----:B------:R-:W-:Y:S01]  /*5750*/  PRMT R24, R0, 0x7610, R24 ;  /* 0x0000761000187816 */ /* 0x000fe20000000018 */
[----:B------:R-:W-:Y:S06]  /*5760*/  BRA `(.L_x_586) ;  /* 0x0000000c00c87947 */ /* 0x000fec0003800000 */
.L_x_583:
        /* <DEDUP_REMOVED lines=11> */
.L_x_588:
[----:B------:R-:W2:Y:S02]  /*5820*/  LDG.E R4, desc[UR36][R4.64] ;  /* 0x0000002404047981 */ /* 0x000ea4000c1e1900 */
[----:B--2---:R-:W-:-:S04]  /*5830*/  I2FP.F32.S32 R0, R4 ;  /* 0x0000000400007245 */ /* 0x004fc80000201400 */
[----:B------:R-:W-:-:S04]  /*5840*/  F2FP.BF16.F32.PACK_AB R0, RZ, R0 ;  /* 0x00000000ff00723e */ /* 0x000fc800000010ff */
[----:B------:R-:W-:Y:S01]  /*5850*/  PRMT R24, R0, 0x7610, R24 ;  /* 0x0000761000187816 */ /* 0x000fe20000000018 */
[----:B------:R-:W-:Y:S06]  /*5860*/  BRA `(.L_x_586) ;  /* 0x0000000c00887947 */ /* 0x000fec0003800000 */
.L_x_587:
[----:B------:R-:W2:Y:S02]  /*5870*/  LDG.E.U16 R4, desc[UR36][R4.64] ;  /* 0x0000002404047981 */ /* 0x000ea4000c1e1500 */
[----:B--2---:R-:W0:Y:S02]  /*5880*/  I2F.S16 R0, R4 ;  /* 0x0000000400007306 */ /* 0x004e240000101400 */
[----:B0-----:R-:W-:-:S04]  /*5890*/  F2FP.BF16.F32.PACK_AB R0, RZ, R0 ;  /* 0x00000000ff00723e */ /* 0x001fc800000010ff */
[----:B------:R-:W-:Y:S01]  /*58a0*/  PRMT R24, R0, 0x7610, R24 ;  /* 0x0000761000187816 */ /* 0x000fe20000000018 */
[----:B------:R-:W-:Y:S06]  /*58b0*/  BRA `(.L_x_586) ;  /* 0x0000000c00747947 */ /* 0x000fec0003800000 */
.L_x_582:
        /* <DEDUP_REMOVED lines=9> */
.L_x_590:
[----:B------:R-:W2:Y:S02]  /*5950*/  LDG.E.U16 R0, desc[UR36][R4.64] ;  /* 0x0000002404007981 */ /* 0x000ea4000c1e1500 */
[----:B--2---:R-:W-:-:S05]  /*5960*/  HADD2.F32 R0, -RZ, R0.H0_H0 ;  /* 0x20000000ff007230 */ /* 0x004fca0000004100 */
[----:B------:R-:W-:-:S04]  /*5970*/  F2FP.BF16.F32.PACK_AB R0, RZ, R0 ;  /* 0x00000000ff00723e */ /* 0x000fc800000010ff */
[----:B------:R-:W-:Y:S01]  /*5980*/  PRMT R24, R0, 0x7610, R24 ;  /* 0x0000761000187816 */ /* 0x000fe20000000018 */
[----:B------:R-:W-:Y:S06]  /*5990*/  BRA `(.L_x_586) ;  /* 0x0000000c003c7947 */ /* 0x000fec0003800000 */
.L_x_589:
        /* <DEDUP_REMOVED lines=9> */
.L_x_592:
[----:B------:R-:W2:Y:S02]  /*5a30*/  LDG.E.U16 R4, desc[UR36][R4.64] ;  /* 0x0000002404047981 */ /* 0x000ea4000c1e1500 */
[----:B--2---:R-:W-:-:S05]  /*5a40*/  HADD2.F32 R0, -RZ, R4.H0_H0 ;  /* 0x20000004ff007230 */ /* 0x004fca0000004100 */
[----:B------:R-:W-:-:S04]  /*5a50*/  F2FP.BF16.F32.PACK_AB R0, RZ, R0 ;  /* 0x00000000ff00723e */ /* 0x000fc800000010ff */
[----:B------:R-:W-:Y:S01]  /*5a60*/  PRMT R24, R0, 0x7610, R24 ;  /* 0x0000761000187816 */ /* 0x000fe20000000018 */
[----:B------:R-:W-:Y:S06]  /*5a70*/  BRA `(.L_x_586) ;  /* 0x0000000c00047947 */ /* 0x000fec0003800000 */
.L_x_591:
        /* <DEDUP_REMOVED lines=9> */
.L_x_581:
        /* <DEDUP_REMOVED lines=14> */
.L_x_595:
        /* <DEDUP_REMOVED lines=9> */
.L_x_594:
        /* <DEDUP_REMOVED lines=28> */
.L_x_597:
        /* <DEDUP_REMOVED lines=15> */
.L_x_596:
[----:B------:R0:W5:Y:S01]  /*5f30*/  LDG.E.U16 R24, desc[UR36][R4.64] ;  /* 0x0000002404187981 */ /* 0x000162000c1e1500 */
[----:B------:R-:W-:Y:S05]  /*5f40*/  BRA `(.L_x_586) ;  /* 0x0000000400d07947 */ /* 0x000fea0003800000 */
.L_x_593:
        /* <DEDUP_REMOVED lines=13> */
.L_x_600:
        /* <DEDUP_REMOVED lines=21> */
.L_x_604:
[----:B------:R-:W-:Y:S05]  /*6170*/  BSYNC B1 ;  /* 0x0000000000017941 */ /* 0x000fea0003800000 */
.L_x_603:
[----:B------:R-:W-:Y:S01]  /*6180*/  LEA R5, R0, 0x3b800000, 0x17 ;  /* 0x3b80000000057811 */ /* 0x000fe200078eb8ff */
[----:B------:R-:W-:-:S05]  /*6190*/  IMAD.SHL.U32 R0, R3, 0x100000, RZ ;  /* 0x0010000003007824 */ /* 0x000fca00078e00ff */
[----:B------:R-:W-:-:S07]  /*61a0*/  LOP3.LUT R0, R5, R0, R6, 0xfe, !PT ;  /* 0x0000000005007212 */ /* 0x000fce00078efe06 */
.L_x_602:
[----:B------:R-:W-:Y:S05]  /*61b0*/  BSYNC B0 ;  /* 0x0000000000007941 */ /* 0x000fea0003800000 */
.L_x_601:
[----:B------:R-:W-:-:S04]  /*61c0*/  F2FP.BF16.F32.PACK_AB R0, RZ, R0 ;  /* 0x00000000ff00723e */ /* 0x000fc800000010ff */
[----:B------:R-:W-:Y:S01]  /*61d0*/  PRMT R24, R0, 0x7610, R24 ;  /* 0x0000761000187816 */ /* 0x000fe20000000018 */
[----:B------:R-:W-:Y:S06]  /*61e0*/  BRA `(.L_x_586) ;  /* 0x0000000400287947 */ /* 0x000fec0003800000 */
.L_x_599:
        /* <DEDUP_REMOVED lines=21> */
.L_x_608:
[----:B------:R-:W-:Y:S05]  /*6340*/  BSYNC B1 ;  /* 0x0000000000017941 */ /* 0x000fea0003800000 */
.L_x_607:
[----:B------:R-:W-:Y:S01]  /*6350*/  LEA R5, R0, 0x37800000, 0x17 ;  /* 0x3780000000057811 */ /* 0x000fe200078eb8ff */
[----:B------:R-:W-:-:S05]  /*6360*/  IMAD.SHL.U32 R0, R3, 0x200000, RZ ;  /* 0x0020000003007824 */ /* 0x000fca00078e00ff */
[----:B------:R-:W-:-:S07]  /*6370*/  LOP3.LUT R0, R5, R0, R6, 0xfe, !PT ;  /* 0x0000000005007212 */ /* 0x000fce00078efe06 */
.L_x_606:
[----:B------:R-:W-:Y:S05]  /*6380*/  BSYNC B0 ;  /* 0x0000000000007941 */ /* 0x000fea0003800000 */
.L_x_605:
[----:B------:R-:W-:-:S04]  /*6390*/  F2FP.BF16.F32.PACK_AB R0, RZ, R0 ;  /* 0x00000000ff00723e */ /* 0x000fc800000010ff */
[----:B------:R-:W-:Y:S01]  /*63a0*/  PRMT R24, R0, 0x7610, R24 ;  /* 0x0000761000187816 */ /* 0x000fe20000000018 */
[----:B------:R-:W-:Y:S06]  /*63b0*/  BRA `(.L_x_586) ;  /* 0x0000000000b47947 */ /* 0x000fec0003800000 */
.L_x_598:
        /* <DEDUP_REMOVED lines=14> */
.L_x_612:
[----:B------:R-:W-:Y:S05]  /*64a0*/  BSYNC B0 ;  /* 0x0000000000007941 */ /* 0x000fea0003800000 */
.L_x_611:
[----:B------:R-:W-:-:S04]  /*64b0*/  F2FP.BF16.F32.PACK_AB R0, RZ, R0 ;  /* 0x00000000ff00723e */ /* 0x000fc800000010ff */
[----:B------:R-:W-:Y:S01]  /*64c0*/  PRMT R24, R0, 0x7610, R24 ;  /* 0x0000761000187816 */ /* 0x000fe20000000018 */
[----:B------:R-:W-:Y:S06]  /*64d0*/  BRA `(.L_x_586) ;  /* 0x00000000006c7947 */ /* 0x000fec0003800000 */
.L_x_585:
        /* <DEDUP_REMOVED lines=16> */
.L_x_613:
[----:B------:R-:W-:Y:S01]  /*65e0*/  PRMT R24, RZ, 0x7610, R24 ;  /* 0x00007610ff187816 */ /* 0x000fe20000000018 */
[----:B------:R-:W-:Y:S06]  /*65f0*/  BRA `(.L_x_586) ;  /* 0x0000000000247947 */ /* 0x000fec0003800000 */
.L_x_610:
[----:B------:R-:W2:Y:S02]  /*6600*/  LDG.E.64 R4, desc[UR36][R4.64] ;  /* 0x0000002404047981 */ /* 0x000ea4000c1e1b00 */
[----:B--2---:R-:W0:Y:S02]  /*6610*/  I2F.U64 R0, R4 ;  /* 0x0000000400007312 */ /* 0x004e240000301000 */
[----:B0-----:R-:W-:-:S04]  /*6620*/  F2FP.BF16.F32.PACK_AB R0, RZ, R0 ;  /* 0x00000000ff00723e */ /* 0x001fc800000010ff */
[----:B------:R-:W-:Y:S01]  /*6630*/  PRMT R24, R0, 0x7610, R24 ;  /* 0x0000761000187816 */ /* 0x000fe20000000018 */
[----:B------:R-:W-:Y:S06]  /*6640*/  BRA `(.L_x_586) ;  /* 0x0000000000107947 */ /* 0x000fec0003800000 */
.L_x_609:
[----:B------:R-:W2:Y:S02]  /*6650*/  LDG.E R4, desc[UR36][R4.64] ;  /* 0x0000002404047981 */ /* 0x000ea4000c1e1900 */
[----:B--2---:R-:W-:-:S04]  /*6660*/  I2FP.F32.U32 R0, R4 ;  /* 0x0000000400007245 */ /* 0x004fc80000201000 */
[----:B------:R-:W-:-:S04]  /*6670*/  F2FP.BF16.F32.PACK_AB R0, RZ, R0 ;  /* 0x00000000ff00723e */ /* 0x000fc800000010ff */
[----:B------:R-:W-:-:S07]  /*6680*/  PRMT R24, R0, 0x7610, R24 ;  /* 0x0000761000187816 */ /* 0x000fce0000000018 */
.L_x_586:
[----:B------:R-:W-:-:S07]  /*6690*/  VIADD R23, R23, 0x80 ;  /* 0x0000008017177836 */ /* 0x000fce0000000000 */
.L_x_547:
[----:B------:R-:W-:Y:S05]  /*66a0*/  BSYNC B6 ;  /* 0x0000000000067941 */ /* 0x000fea0003800000 */
.L_x_546:
        /* <DEDUP_REMOVED lines=26> */
.L_x_619:
[----:B------:R-:W2:Y:S02]  /*6850*/  LDG.E.U8 R4, desc[UR36][R4.64] ;  /* 0x0000002404047981 */ /* 0x000ea4000c1e1100 */
[----:B--2---:R-:W-:-:S04]  /*6860*/  I2FP.F32.U32 R0, R4 ;  /* 0x0000000400007245 */ /* 0x004fc80000201000 */
[----:B------:R-:W-:-:S04]  /*6870*/  F2FP.BF16.F32.PACK_AB R0, RZ, R0 ;  /* 0x00000000ff00723e */ /* 0x000fc800000010ff */
[----:B------:R-:W-:Y:S01]  /*6880*/  PRMT R19, R0, 0x7610, R19 ;  /* 0x0000761000137816 */ /* 0x000fe20000000013 */
[----:B------:R-:W-:Y:S06]  /*6890*/  BRA `(.L_x_621) ;  /* 0x0000000c00c87947 */ /* 0x000fec0003800000 */
.L_x_618:
        /* <DEDUP_REMOVED lines=11> */
.L_x_623:
[----:B------:R-:W2:Y:S02]  /*6950*/  LDG.E R4, desc[UR36][R4.64] ;  /* 0x0000002404047981 */ /* 0x000ea4000c1e1900 */
[----:B--2---:R-:W-:-:S04]  /*6960*/  I2FP.F32.S32 R0, R4 ;  /* 0x0000000400007245 */ /* 0x004fc80000201400 */
[----:B------:R-:W-:-:S04]  /*6970*/  F2FP.BF16.F32.PACK_AB R0, RZ, R0 ;  /* 0x00000000ff00723e */ /* 0x000fc800000010ff */
[----:B------:R-:W-:Y:S01]  /*6980*/  PRMT R19, R0, 0x7610, R19 ;  /* 0x0000761000137816 */ /* 0x000fe20000000013 */
[----:B------:R-:W-:Y:S06]  /*6990*/  BRA `(.L_x_621) ;  /* 0x0000000c00887947 */ /* 0x000fec0003800000 */
.L_x_622:
[----:B------:R-:W2:Y:S02]  /*69a0*/  LDG.E.U16 R4, desc[UR36][R4.64] ;  /* 0x0000002404047981 */ /* 0x000ea4000c1e1500 */
[----:B--2---:R-:W0:Y:S02]  /*69b0*/  I2F.S16 R0, R4 ;  /* 0x0000000400007306 */ /* 0x004e240000101400 */
[----:B0-----:R-:W-:-:S04]  /*69c0*/  F2FP.BF16.F32.PACK_AB R0, RZ, R0 ;  /* 0x00000000ff00723e */ /* 0x001fc800000010ff */
[----:B------:R-:W-:Y:S01]  /*69d0*/  PRMT R19, R0, 0x7610, R19 ;  /* 0x0000761000137816 */ /* 0x000fe20000000013 */
[----:B------:R-:W-:Y:S06]  /*69e0*/  BRA `(.L_x_621) ;  /* 0x0000000c00747947 */ /* 0x000fec0003800000 */
.L_x_617:
        /* <DEDUP_REMOVED lines=9> */
.L_x_625:
[----:B------:R-:W2:Y:S02]  /*6a80*/  LDG.E.U16 R0, desc[UR36][R4.64] ;  /* 0x0000002404007981 */ /* 0x000ea4000c1e1500 */
[----:B--2---:R-:W-:-:S05]  /*6a90*/  HADD2.F32 R0, -RZ, R0.H0_H0 ;  /* 0x20000000ff007230 */ /* 0x004fca0000004100 */
[----:B------:R-:W-:-:S04]  /*6aa0*/  F2FP.BF16.F32.PACK_AB R0, RZ, R0 ;  /* 0x00000000ff00723e */ /* 0x000fc800000010ff */
[----:B------:R-:W-:Y:S01]  /*6ab0*/  PRMT R19, R0, 0x7610, R19 ;  /* 0x0000761000137816 */ /* 0x000fe20000000013 */
[----:B------:R-:W-:Y:S06]  /*6ac0*/  BRA `(.L_x_621) ;  /* 0x0000000c003c7947 */ /* 0x000fec0003800000 */
.L_x_624:
        /* <DEDUP_REMOVED lines=9> */
.L_x_627:
[----:B------:R-:W2:Y:S02]  /*6b60*/  LDG.E.U16 R4, desc[UR36][R4.64] ;  /* 0x0000002404047981 */ /* 0x000ea4000c1e1500 */
[----:B--2---:R-:W-:-:S05]  /*6b70*/  HADD2.F32 R0, -RZ, R4.H0_H0 ;  /* 0x20000004ff007230 */ /* 0x004fca0000004100 */
[----:B------:R-:W-:-:S04]  /*6b80*/  F2FP.BF16.F32.PACK_AB R0, RZ, R0 ;  /* 0x00000000ff00723e */ /* 0x000fc800000010ff */
[----:B------:R-:W-:Y:S01]  /*6b90*/  PRMT R19, R0, 0x7610, R19 ;  /* 0x0000761000137816 */ /* 0x000fe20000000013 */
[----:B------:R-:W-:Y:S06]  /*6ba0*/  BRA `(.L_x_621) ;  /* 0x0000000c00047947 */ /* 0x000fec0003800000 */
.L_x_626:
        /* <DEDUP_REMOVED lines=9> */
.L_x_616:
        /* <DEDUP_REMOVED lines=14> */
.L_x_630:
        /* <DEDUP_REMOVED lines=9> */
.L_x_629:
        /* <DEDUP_REMOVED lines=28> */
.L_x_632:
        /* <DEDUP_REMOVED lines=15> */
.L_x_631:
[----:B------:R0:W5:Y:S01]  /*7060*/  LDG.E.U16 R19, desc[UR36][R4.64] ;  /* 0x0000002404137981 */ /* 0x000162000c1e1500 */
[----:B------:R-:W-:Y:S05]  /*7070*/  BRA `(.L_x_621) ;  /* 0x0000000400d07947 */ /* 0x000fea0003800000 */
.L_x_628:
        /* <DEDUP_REMOVED lines=13> */
.L_x_635:
        /* <DEDUP_REMOVED lines=21> */
.L_x_639:
[----:B------:R-:W-:Y:S05]  /*72a0*/  BSYNC B1 ;  /* 0x0000000000017941 */ /* 0x000fea0003800000 */
.L_x_638:
[----:B------:R-:W-:Y:S01]  /*72b0*/  LEA R5, R0, 0x3b800000, 0x17 ;  /* 0x3b80000000057811 */ /* 0x000fe200078eb8ff */
[----:B------:R-:W-:-:S05]  /*72c0*/  IMAD.SHL.U32 R0, R3, 0x100000, RZ ;  /* 0x0010000003007824 */ /* 0x000fca00078e00ff */
[----:B------:R-:W-:-:S07]  /*72d0*/  LOP3.LUT R0, R5, R0, R6, 0xfe, !PT ;  /* 0x0000000005007212 */ /* 0x000fce00078efe06 */
.L_x_637:
[----:B------:R-:W-:Y:S05]  /*72e0*/  BSYNC B0 ;  /* 0x0000000000007941 */ /* 0x000fea0003800000 */
.L_x_636:
[----:B------:R-:W-:-:S04]  /*72f0*/  F2FP.BF16.F32.PACK_AB R0, RZ, R0 ;  /* 0x00000000ff00723e */ /* 0x000fc800000010ff */
[----:B------:R-:W-:Y:S01]  /*7300*/  PRMT R19, R0, 0x7610, R19 ;  /* 0x0000761000137816 */ /* 0x000fe20000000013 */
[----:B------:R-:W-:Y:S06]  /*7310*/  BRA `(.L_x_621) ;  /* 0x0000000400287947 */ /* 0x000fec0003800000 */
.L_x_634:
        /* <DEDUP_REMOVED lines=21> */
.L_x_643:
[----:B------:R-:W-:Y:S05]  /*7470*/  BSYNC B1 ;  /* 0x0000000000017941 */ /* 0x000fea0003800000 */
.L_x_642:
[----:B------:R-:W-:Y:S01]  /*7480*/  LEA R5, R0, 0x37800000, 0x17 ;  /* 0x3780000000057811 */ /* 0x000fe200078eb8ff */
[----:B------:R-:W-:-:S05]  /*7490*/  IMAD.SHL.U32 R0, R3, 0x200000, RZ ;  /* 0x0020000003007824 */ /* 0x000fca00078e00ff */
[----:B------:R-:W-:-:S07]  /*74a0*/  LOP3.LUT R0, R5, R0, R6, 0xfe, !PT ;  /* 0x0000000005007212 */ /* 0x000fce00078efe06 */
.L_x_641:
[----:B------:R-:W-:Y:S05]  /*74b0*/  BSYNC B0 ;  /* 0x0000000000007941 */ /* 0x000fea0003800000 */
.L_x_640:
[----:B------:R-:W-:-:S04]  /*74c0*/  F2FP.BF16.F32.PACK_AB R0, RZ, R0 ;  /* 0x00000000ff00723e */ /* 0x000fc800000010ff */
[----:B------:R-:W-:Y:S01]  /*74d0*/  PRMT R19, R0, 0x7610, R19 ;  /* 0x0000761000137816 */ /* 0x000fe20000000013 */
[----:B------:R-:W-:Y:S06]  /*74e0*/  BRA `(.L_x_621) ;  /* 0x0000000000b47947 */ /* 0x000fec0003800000 */
.L_x_633:
        /* <DEDUP_REMOVED lines=14> */
.L_x_647:
[----:B------:R-:W-:Y:S05]  /*75d0*/  BSYNC B0 ;  /* 0x0000000000007941 */ /* 0x000fea0003800000 */
.L_x_646:
[----:B------:R-:W-:-:S04]  /*75e0*/  F2FP.BF16.F32.PACK_AB R0, RZ, R0 ;  /* 0x00000000ff00723e */ /* 0x000fc800000010ff */
[----:B------:R-:W-:Y:S01]  /*75f0*/  PRMT R19, R0, 0x7610, R19 ;  /* 0x0000761000137816 */ /* 0x000fe20000000013 */
[----:B------:R-:W-:Y:S06]  /*7600*/  BRA `(.L_x_621) ;  /* 0x00000000006c7947 */ /* 0x000fec0003800000 */
.L_x_620:
        /* <DEDUP_REMOVED lines=16> */
.L_x_648:
[----:B------:R-:W-:Y:S01]  /*7710*/  PRMT R19, RZ, 0x7610, R19 ;  /* 0x00007610ff137816 */ /* 0x000fe20000000013 */
[----:B------:R-:W-:Y:S06]  /*7720*/  BRA `(.L_x_621) ;  /* 0x0000000000247947 */ /* 0x000fec0003800000 */
.L_x_645:
[----:B------:R-:W2:Y:S02]  /*7730*/  LDG.E.64 R4, desc[UR36][R4.64] ;  /* 0x0000002404047981 */ /* 0x000ea4000c1e1b00 */
[----:B--2---:R-:W0:Y:S02]  /*7740*/  I2F.U64 R0, R4 ;  /* 0x0000000400007312 */ /* 0x004e240000301000 */
[----:B0-----:R-:W-:-:S04]  /*7750*/  F2FP.BF16.F32.PACK_AB R0, RZ, R0 ;  /* 0x00000000ff00723e */ /* 0x001fc800000010ff */
[----:B------:R-:W-:Y:S01]  /*7760*/  PRMT R19, R0, 0x7610, R19 ;  /* 0x0000761000137816 */ /* 0x000fe20000000013 */
[----:B------:R-:W-:Y:S06]  /*7770*/  BRA `(.L_x_621) ;  /* 0x0000000000107947 */ /* 0x000fec0003800000 */
.L_x_644:
[----:B------:R-:W2:Y:S02]  /*7780*/  LDG.E R4, desc[UR36][R4.64] ;  /* 0x0000002404047981 */ /* 0x000ea4000c1e1900 */
[----:B--2---:R-:W-:-:S04]  /*7790*/  I2FP.F32.U32 R0, R4 ;  /* 0x0000000400007245 */ /* 0x004fc80000201000 */
[----:B------:R-:W-:-:S04]  /*77a0*/  F2FP.BF16.F32.PACK_AB R0, RZ, R0 ;  /* 0x00000000ff00723e */ /* 0x000fc800000010ff */
[----:B------:R-:W-:-:S07]  /*77b0*/  PRMT R19, R0, 0x7610, R19 ;  /* 0x0000761000137816 */ /* 0x000fce0000000013 */
.L_x_621:
        /* <DEDUP_REMOVED lines=21> */
.L_x_652:
[----:B------:R-:W2:Y:S02]  /*7910*/  LDG.E.U8 R4, desc[UR36][R4.64] ;  /* 0x0000002404047981 */ /* 0x000ea4000c1e1100 */
[----:B--2---:R-:W-:-:S04]  /*7920*/  I2FP.F32.U32 R0, R4 ;  /* 0x0000000400007245 */ /* 0x004fc80000201000 */
[----:B------:R-:W-:Y:S01]  /*7930*/  F2FP.BF16.F32.PACK_AB R0, RZ, R0 ;  /* 0x00000000ff00723e */ /* 0x000fe200000010ff */
[----:B------:R-:W-:Y:S06]  /*7940*/  BRA `(.L_x_615) ;  /* 0x0000000c008c7947 */ /* 0x000fec0003800000 */
.L_x_651:
        /* <DEDUP_REMOVED lines=10> */
.L_x_655:
[----:B------:R-:W2:Y:S02]  /*79f0*/  LDG.E R4, desc[UR36][R4.64] ;  /* 0x0000002404047981 */ /* 0x000ea4000c1e1900 */
[----:B--2---:R-:W-:-:S04]  /*7a00*/  I2FP.F32.S32 R0, R4 ;  /* 0x0000000400007245 */ /* 0x004fc80000201400 */
[----:B------:R-:W-:Y:S01]  /*7a10*/  F2FP.BF16.F32.PACK_AB R0, RZ, R0 ;  /* 0x00000000ff00723e */ /* 0x000fe200000010ff */
[----:B------:R-:W-:Y:S06]  /*7a20*/  BRA `(.L_x_615) ;  /* 0x0000000c00547947 */ /* 0x000fec0003800000 */
.L_x_654:
[----:B------:R-:W2:Y:S02]  /*7a30*/  LDG.E.U16 R4, desc[UR36][R4.64] ;  /* 0x0000002404047981 */ /* 0x000ea4000c1e1500 */
[----:B--2---:R-:W0:Y:S02]  /*7a40*/  I2F.S16 R0, R4 ;  /* 0x0000000400007306 */ /* 0x004e240000101400 */
[----:B0-----:R-:W-:Y:S01]  /*7a50*/  F2FP.BF16.F32.PACK_AB R0, RZ, R0 ;  /* 0x00000000ff00723e */ /* 0x001fe200000010ff */
[----:B------:R-:W-:Y:S06]  /*7a60*/  BRA `(.L_x_615) ;  /* 0x0000000c00447947 */ /* 0x000fec0003800000 */
.L_x_650:
        /* <DEDUP_REMOVED lines=9> */
.L_x_657:
[----:B------:R-:W2:Y:S02]  /*7b00*/  LDG.E.U16 R0, desc[UR36][R4.64] ;  /* 0x0000002404007981 */ /* 0x000ea4000c1e1500 */
[----:B--2---:R-:W-:-:S05]  /*7b10*/  HADD2.F32 R0, -RZ, R0.H0_H0 ;  /* 0x20000000ff007230 */ /* 0x004fca0000004100 */
[----:B------:R-:W-:Y:S01]  /*7b20*/  F2FP.BF16.F32.PACK_AB R0, RZ, R0 ;  /* 0x00000000ff00723e */ /* 0x000fe200000010ff */
[----:B------:R-:W-:Y:S06]  /*7b30*/  BRA `(.L_x_615) ;  /* 0x0000000c00107947 */ /* 0x000fec0003800000 */
.L_x_656:
        /* <DEDUP_REMOVED lines=9> */
.L_x_659:
[----:B------:R-:W2:Y:S02]  /*7bd0*/  LDG.E.U16 R4, desc[UR36][R4.64] ;  /* 0x0000002404047981 */ /* 0x000ea4000c1e1500 */
[----:B--2---:R-:W-:-:S05]  /*7be0*/  HADD2.F32 R0, -RZ, R4.H0_H0 ;  /* 0x20000004ff007230 */ /* 0x004fca0000004100 */
[----:B------:R-:W-:Y:S01]  /*7bf0*/  F2FP.BF16.F32.PACK_AB R0, RZ, R0 ;  /* 0x00000000ff00723e */ /* 0x000fe200000010ff */
[----:B------:R-:W-:Y:S06]  /*7c00*/  BRA `(.L_x_615) ;  /* 0x0000000800dc7947 */ /* 0x000fec0003800000 */
.L_x_658:
        /* <DEDUP_REMOVED lines=8> */
.L_x_649:
        /* <DEDUP_REMOVED lines=13> */
.L_x_662:
        /* <DEDUP_REMOVED lines=8> */
.L_x_661:
        /* <DEDUP_REMOVED lines=28> */
.L_x_664:
        /* <DEDUP_REMOVED lines=12> */
[----:B------:R-:W-:Y:S01]  /*8060*/  F2FP.BF16.F32.PACK_AB R0, RZ, R0 ;  /* 0x00000000ff00723e */ /* 0x000fe200000010ff */
[----:B------:R-:W-:Y:S06]  /*8070*/  BRA `(.L_x_615) ;  /* 0x0000000400c07947 */ /* 0x000fec0003800000 */
.L_x_663:
[----:B------:R1:W5:Y:S01]  /*8080*/  LDG.E.U16 R0, desc[UR36][R4.64] ;  /* 0x0000002404007981 */ /* 0x000362000c1e1500 */
[----:B------:R-:W-:Y:S05]  /*8090*/  BRA `(.L_x_615) ;  /* 0x0000000400b87947 */ /* 0x000fea0003800000 */
.L_x_660:
        /* <DEDUP_REMOVED lines=12> */
.L_x_667:
        /* <DEDUP_REMOVED lines=21> */
.L_x_671:
[----:B------:R-:W-:Y:S05]  /*82b0*/  BSYNC B1 ;  /* 0x0000000000017941 */ /* 0x000fea0003800000 */
.L_x_670:
[----:B------:R-:W-:Y:S01]  /*82c0*/  LEA R5, R0, 0x3b800000, 0x17 ;  /* 0x3b80000000057811 */ /* 0x000fe200078eb8ff */
[----:B------:R-:W-:-:S05]  /*82d0*/  IMAD.SHL.U32 R0, R3, 0x100000, RZ ;  /* 0x0010000003007824 */ /* 0x000fca00078e00ff */
[----:B------:R-:W-:-:S07]  /*82e0*/  LOP3.LUT R0, R5, R0, R6, 0xfe, !PT ;  /* 0x0000000005007212 */ /* 0x000fce00078efe06 */
.L_x_669:
[----:B------:R-:W-:Y:S05]  /*82f0*/  BSYNC B0 ;  /* 0x0000000000007941 */ /* 0x000fea0003800000 */
.L_x_668:
[----:B------:R-:W-:Y:S01]  /*8300*/  F2FP.BF16.F32.PACK_AB R0, RZ, R0 ;  /* 0x00000000ff00723e */ /* 0x000fe200000010ff */
[----:B------:R-:W-:Y:S06]  /*8310*/  BRA `(.L_x_615) ;  /* 0x0000000400187947 */ /* 0x000fec0003800000 */
.L_x_666:
        /* <DEDUP_REMOVED lines=21> */
.L_x_675:
[----:B------:R-:W-:Y:S05]  /*8470*/  BSYNC B1 ;  /* 0x0000000000017941 */ /* 0x000fea0003800000 */
.L_x_674:
[----:B------:R-:W-:Y:S01]  /*8480*/  LEA R5, R0, 0x37800000, 0x17 ;  /* 0x3780000000057811 */ /* 0x000fe200078eb8ff */
[----:B------:R-:W-:-:S05]  /*8490*/  IMAD.SHL.U32 R0, R3, 0x200000, RZ ;  /* 0x0020000003007824 */ /* 0x000fca00078e00ff */
[----:B------:R-:W-:-:S07]  /*84a0*/  LOP3.LUT R0, R5, R0, R6, 0xfe, !PT ;  /* 0x0000000005007212 */ /* 0x000fce00078efe06 */
.L_x_673:
[----:B------:R-:W-:Y:S05]  /*84b0*/  BSYNC B0 ;  /* 0x0000000000007941 */ /* 0x000fea0003800000 */
.L_x_672:
[----:B------:R-:W-:Y:S01]  /*84c0*/  F2FP.BF16.F32.PACK_AB R0, RZ, R0 ;  /* 0x00000000ff00723e */ /* 0x000fe200000010ff */
[----:B------:R-:W-:Y:S06]  /*84d0*/  BRA `(.L_x_615) ;  /* 0x0000000000a87947 */ /* 0x000fec0003800000 */
.L_x_665:
        /* <DEDUP_REMOVED lines=14> */
.L_x_679:
[----:B------:R-:W-:Y:S05]  /*85c0*/  BSYNC B0 ;  /* 0x0000000000007941 */ /* 0x000fea0003800000 */
.L_x_678:
[----:B------:R-:W-:Y:S01]  /*85d0*/  F2FP.BF16.F32.PACK_AB R0, RZ, R0 ;  /* 0x00000000ff00723e */ /* 0x000fe200000010ff */
[----:B------:R-:W-:Y:S06]  /*85e0*/  BRA `(.L_x_615) ;  /* 0x0000000000647947 */ /* 0x000fec0003800000 */
.L_x_653:
        /* <DEDUP_REMOVED lines=16> */
.L_x_680:
[----:B------:R-:W-:Y:S01]  /*86f0*/  PRMT R0, RZ, 0x7610, R0 ;  /* 0x00007610ff007816 */ /* 0x000fe20000000000 */
[----:B------:R-:W-:Y:S06]  /*8700*/  BRA `(.L_x_615) ;  /* 0x00000000001c7947 */ /* 0x000fec0003800000 */
.L_x_677:
[----:B------:R-:W2:Y:S02]  /*8710*/  LDG.E.64 R4, desc[UR36][R4.64] ;  /* 0x0000002404047981 */ /* 0x000ea4000c1e1b00 */
[----:B--2---:R-:W0:Y:S02]  /*8720*/  I2F.U64 R0, R4 ;  /* 0x0000000400007312 */ /* 0x004e240000301000 */
[----:B0-----:R-:W-:Y:S01]  /*8730*/  F2FP.BF16.F32.PACK_AB R0, RZ, R0 ;  /* 0x00000000ff00723e */ /* 0x001fe200000010ff */
[----:B------:R-:W-:Y:S06]  /*8740*/  BRA `(.L_x_615) ;  /* 0x00000000000c7947 */ /* 0x000fec0003800000 */
.L_x_676:
[----:B------:R-:W2:Y:S02]  /*8750*/  LDG.E R4, desc[UR36][R4.64] ;  /* 0x0000002404047981 */ /* 0x000ea4000c1e1900 */
[----:B--2---:R-:W-:-:S04]  /*8760*/  I2FP.F32.U32 R0, R4 ;  /* 0x0000000400007245 */ /* 0x004fc80000201000 */
[----:B------:R-:W-:-:S07]  /*8770*/  F2FP.BF16.F32.PACK_AB R0, RZ, R0 ;  /* 0x00000000ff00723e */ /* 0x000fce00000010ff */
.L_x_615:
[----:B------:R-:W-:Y:S05]  /*8780*/  BSYNC B6 ;  /* 0x0000000000067941 */ /* 0x000fea0003800000 */
.L_x_614:
[----:B------:R-:W2:Y:S01]  /*8790*/  S2R R25, SR_TID.X ;  /* 0x0000000000197919 */ /* 0x000ea20000002100 */
[----:B------:R-:W3:Y:S01]  /*87a0*/  LDC.U8 R17, c[0x0][0x240] ;  /* 0x00009000ff117b82 */ /* 0x000ee20000000000 */
[----:B------:R-:W-:Y:S01]  /*87b0*/  BSSY B0, `(.L_x_681) ;  /* 0x0000014000007945 */ /* 0x000fe20003800000 */
[CC--:B--2---:R-:W-:Y:S01]  /*87c0*/  ISETP.GE.AND P3, PT, R25.reuse, R16.reuse, PT ;  /* 0x000000101900720c */ /* 0x0c4fe20003f66270 */
[C---:B------:R-:W-:Y:S02]  /*87d0*/  VIADD R3, R25.reuse, 0x100 ;  /* 0x0000010019037836 */ /* 0x040fe40000000000 */
[C---:B01----:R-:W-:Y:S02]  /*87e0*/  VIADD R5, R25.reuse, 0x180 ;  /* 0x0000018019057836 */ /* 0x043fe40000000000 */
[----:B------:R-:W-:Y:S01]  /*87f0*/  VIADD R23, R25, 0x80 ;  /* 0x0000008019177836 */ /* 0x000fe20000000000 */
[-C--:B------:R-:W-:Y:S02]  /*8800*/  ISETP.GE.AND P1, PT, R3, R16.reuse, PT ;  /* 0x000000100300720c */ /* 0x080fe40003f26270 */
[----:B------:R-:W-:-:S02]  /*8810*/  ISETP.GE.AND P2, PT, R5, R16, PT ;  /* 0x000000100500720c */ /* 0x000fc40003f46270 */
[----:B------:R-:W-:-:S03]  /*8820*/  ISETP.GE.AND P0, PT, R23, R16, PT ;  /* 0x000000101700720c */ /* 0x000fc60003f06270 */
[----:B------:R-:W-:Y:S10]  /*8830*/  @P3 BRA `(.L_x_682) ;  /* 0x00000000002c3947 */ /* 0x000ff40003800000 */
[----:B-----5:R-:W-:Y:S02]  /*8840*/  IMAD.U32 R26, R26, 0x10000, RZ ;  /* 0x000100001a1a7824 */ /* 0x020fe400078e00ff */
[----:B------:R-:W-:Y:S02]  /*8850*/  IMAD.U32 R22, R22, 0x10000, RZ ;  /* 0x0001000016167824 */ /* 0x000fe400078e00ff */
[----:B------:R-:W-:-:S06]  /*8860*/  FMUL.FTZ R4, R26, -1.4426950216293334961 ;  /* 0xbfb8aa3b1a047820 */ /* 0x000fcc0000410000 */
[----:B------:R-:W0:Y:S02]  /*8870*/  MUFU.EX2 R4, R4 ;  /* 0x0000000400047308 */ /* 0x000e240000000800 */
[----:B0-----:R-:W-:-:S06]  /*8880*/  FADD.FTZ R5, R4, 1 ;  /* 0x3f80000004057421 */ /* 0x001fcc0000010000 */
[----:B------:R-:W0:Y:S02]  /*8890*/  MUFU.RCP R5, R5 ;  /* 0x0000000500057308 */ /* 0x000e240000001000 */
[----:B0-----:R-:W-:Y:S01]  /*88a0*/  FADD.FTZ R3, -R5, 1 ;  /* 0x3f80000005037421 */ /* 0x001fe20000010100 */
[----:B------:R-:W-:-:S03]  /*88b0*/  FMUL.FTZ R22, R22, R5 ;  /* 0x0000000516167220 */ /* 0x000fc60000410000 */
[----:B------:R-:W-:-:S04]  /*88c0*/  FFMA.FTZ R3, R26, R3, 1 ;  /* 0x3f8000001a037423 */ /* 0x000fc80000010003 */
[----:B------:R-:W-:-:S06]  /*88d0*/  FMUL.FTZ R3, R22, R3 ;  /* 0x0000000316037220 */ /* 0x000fcc0000410000 */
[----:B------:R-:W0:Y:S02]  /*88e0*/  F2F.BF16.F32 R3, R3 ;  /* 0x0000000300037304 */ /* 0x000e240000202000 */
.L_x_682:
[----:B------:R-:W-:Y:S05]  /*88f0*/  BSYNC B0 ;  /* 0x0000000000007941 */ /* 0x000fea0003800000 */
.L_x_681:
[----:B------:R-:W-:Y:S04]  /*8900*/  BSSY B0, `(.L_x_683) ;  /* 0x000000d000007945 */ /* 0x000fe80003800000 */
[----:B------:R-:W-:Y:S05]  /*8910*/  @P0 BRA `(.L_x_684) ;  /* 0x00000000002c0947 */ /* 0x000fea0003800000 */
[----:B-----5:R-:W-:Y:S02]  /*8920*/  IMAD.U32 R27, R27, 0x10000, RZ ;  /* 0x000100001b1b7824 */ /* 0x020fe400078e00ff */
[----:B------:R-:W-:Y:S02]  /*8930*/  IMAD.U32 R28, R28, 0x10000, RZ ;  /* 0x000100001c1c7824 */ /* 0x000fe400078e00ff */
[----:B------:R-:W-:-:S06]  /*8940*/  FMUL.FTZ R4, R27, -1.4426950216293334961 ;  /* 0xbfb8aa3b1b047820 */ /* 0x000fcc0000410000 */
[----:B------:R-:W1:Y:S02]  /*8950*/  MUFU.EX2 R4, R4 ;  /* 0x0000000400047308 */ /* 0x000e640000000800 */
[----:B-1----:R-:W-:-:S06]  /*8960*/  FADD.FTZ R5, R4, 1 ;  /* 0x3f80000004057421 */ /* 0x002fcc0000010000 */
[----:B------:R-:W1:Y:S02]  /*8970*/  MUFU.RCP R5, R5 ;  /* 0x0000000500057308 */ /* 0x000e640000001000 */
[----:B-1----:R-:W-:Y:S01]  /*8980*/  FADD.FTZ R6, -R5, 1 ;  /* 0x3f80000005067421 */ /* 0x002fe20000010100 */
[----:B------:R-:W-:-:S03]  /*8990*/  FMUL.FTZ R28, R28, R5 ;  /* 0x000000051c1c7220 */ /* 0x000fc60000410000 */
[----:B------:R-:W-:-:S04]  /*89a0*/  FFMA.FTZ R27, R27, R6, 1 ;  /* 0x3f8000001b1b7423 */ /* 0x000fc80000010006 */
[----:B------:R-:W-:-:S06]  /*89b0*/  FMUL.FTZ R22, R28, R27 ;  /* 0x0000001b1c167220 */ /* 0x000fcc0000410000 */
[----:B------:R-:W1:Y:S02]  /*89c0*/  F2F.BF16.F32 R22, R22 ;  /* 0x0000001600167304 */ /* 0x000e640000202000 */
.L_x_684:
[----:B------:R-:W-:Y:S05]  /*89d0*/  BSYNC B0 ;  /* 0x0000000000007941 */ /* 0x000fea0003800000 */
.L_x_683:
[----:B------:R-:W-:Y:S04]  /*89e0*/  BSSY B0, `(.L_x_685) ;  /* 0x000000d000007945 */ /* 0x000fe80003800000 */
[----:B------:R-:W-:Y:S05]  /*89f0*/  @P1 BRA `(.L_x_686) ;  /* 0x00000000002c1947 */ /* 0x000fea0003800000 */
[----:B-----5:R-:W-:Y:S02]  /*8a00*/  IMAD.U32 R24, R24, 0x10000, RZ ;  /* 0x0001000018187824 */ /* 0x020fe400078e00ff */
[----:B------:R-:W-:Y:S02]  /*8a10*/  IMAD.U32 R18, R18, 0x10000, RZ ;  /* 0x0001000012127824 */ /* 0x000fe400078e00ff */
[----:B------:R-:W-:-:S06]  /*8a20*/  FMUL.FTZ R4, R24, -1.4426950216293334961 ;  /* 0xbfb8aa3b18047820 */ /* 0x000fcc0000410000 */
[----:B------:R-:W2:Y:S02]  /*8a30*/  MUFU.EX2 R4, R4 ;  /* 0x0000000400047308 */ /* 0x000ea40000000800 */
[----:B--2---:R-:W-:-:S06]  /*8a40*/  FADD.FTZ R5, R4, 1 ;  /* 0x3f80000004057421 */ /* 0x004fcc0000010000 */
[----:B------:R-:W2:Y:S02]  /*8a50*/  MUFU.RCP R5, R5 ;  /* 0x0000000500057308 */ /* 0x000ea40000001000 */
[----:B--2---:R-:W-:Y:S01]  /*8a60*/  FADD.FTZ R7, -R5, 1 ;  /* 0x3f80000005077421 */ /* 0x004fe20000010100 */
[----:B------:R-:W-:-:S03]  /*8a70*/  FMUL.FTZ R18, R18, R5 ;  /* 0x0000000512127220 */ /* 0x000fc60000410000 */
[----:B------:R-:W-:-:S04]  /*8a80*/  FFMA.FTZ R7, R24, R7, 1 ;  /* 0x3f80000018077423 */ /* 0x000fc80000010007 */
[----:B------:R-:W-:-:S06]  /*8a90*/  FMUL.FTZ R18, R18, R7 ;  /* 0x0000000712127220 */ /* 0x000fcc0000410000 */
[----:B------:R-:W2:Y:S02]  /*8aa0*/  F2F.BF16.F32 R18, R18 ;  /* 0x0000001200127304 */ /* 0x000ea40000202000 */
.L_x_686:
[----:B------:R-:W-:Y:S05]  /*8ab0*/  BSYNC B0 ;  /* 0x0000000000007941 */ /* 0x000fea0003800000 */
.L_x_685:
[----:B------:R-:W-:Y:S04]  /*8ac0*/  BSSY B0, `(.L_x_687) ;  /* 0x000000d000007945 */ /* 0x000fe80003800000 */
[----:B------:R-:W-:Y:S05]  /*8ad0*/  @P2 BRA `(.L_x_688) ;  /* 0x00000000002c2947 */ /* 0x000fea0003800000 */
[----:B-----5:R-:W-:Y:S02]  /*8ae0*/  IMAD.U32 R0, R0, 0x10000, RZ ;  /* 0x0001000000007824 */ /* 0x020fe400078e00ff */
[----:B------:R-:W-:Y:S02]  /*8af0*/  IMAD.U32 R19, R19, 0x10000, RZ ;  /* 0x0001000013137824 */ /* 0x000fe400078e00ff */
[----:B------:R-:W-:-:S06]  /*8b00*/  FMUL.FTZ R4, R0, -1.4426950216293334961 ;  /* 0xbfb8aa3b00047820 */ /* 0x000fcc0000410000 */
[----:B------:R-:W4:Y:S02]  /*8b10*/  MUFU.EX2 R4, R4 ;  /* 0x0000000400047308 */ /* 0x000f240000000800 */
[----:B----4-:R-:W-:-:S06]  /*8b20*/  FADD.FTZ R5, R4, 1 ;  /* 0x3f80000004057421 */ /* 0x010fcc0000010000 */
[----:B------:R-:W4:Y:S02]  /*8b30*/  MUFU.RCP R6, R5 ;  /* 0x0000000500067308 */ /* 0x000f240000001000 */
[----:B----4-:R-:W-:Y:S01]  /*8b40*/  FADD.FTZ R7, -R6, 1 ;  /* 0x3f80000006077421 */ /* 0x010fe20000010100 */
[----:B------:R-:W-:-:S03]  /*8b50*/  FMUL.FTZ R19, R19, R6 ;  /* 0x0000000613137220 */ /* 0x000fc60000410000 */
[----:B------:R-:W-:-:S04]  /*8b60*/  FFMA.FTZ R0, R0, R7, 1 ;  /* 0x3f80000000007423 */ /* 0x000fc80000010007 */
[----:B------:R-:W-:-:S06]  /*8b70*/  FMUL.FTZ R19, R19, R0 ;  /* 0x0000000013137220 */ /* 0x000fcc0000410000 */
[----:B------:R-:W4:Y:S02]  /*8b80*/  F2F.BF16.F32 R19, R19 ;  /* 0x0000001300137304 */ /* 0x000f240000202000 */
.L_x_688:
[----:B------:R-:W-:Y:S05]  /*8b90*/  BSYNC B0 ;  /* 0x0000000000007941 */ /* 0x000fea0003800000 */
.L_x_687:
[----:B------:R-:W-:Y:S04]  /*8ba0*/  BSSY B6, `(.L_x_689) ;  /* 0x0000112000067945 */ /* 0x000fe80003800000 */
[----:B------:R-:W-:Y:S05]  /*8bb0*/  @P3 BRA `(.L_x_690) ;  /* 0x0000001000403947 */ /* 0x000fea0003800000 */
[----:B------:R-:W0:Y:S01]  /*8bc0*/  LDC.64 R8, c[0x0][0x218] ;  /* 0x00008600ff087b82 */ /* 0x000e220000000a00 */
[----:B---3-5:R-:W-:Y:S01]  /*8bd0*/  PRMT R0, R17, 0x9910, RZ ;  /* 0x0000991011007816 */ /* 0x028fe200000000ff */
        /* <DEDUP_REMOVED lines=15> */
[----:B------:R-:W-:Y:S02]  /*8cd0*/  IMAD.U32 R3, R3, 0x10000, RZ ;  /* 0x0001000003037824 */ /* 0x000fe400078e00ff */
[----:B------:R-:W-:-:S04]  /*8ce0*/  IMAD.MOV.U32 R25, RZ, RZ, R23 ;  /* 0x000000ffff197224 */ /* 0x000fc800078e0017 */
[----:B------:R-:W0:Y:S02]  /*8cf0*/  F2I.FTZ.TRUNC.NTZ R3, R3 ;  /* 0x0000000300037305 */ /* 0x000e24000021f100 */
[----:B0-----:R0:W-:Y:S01]  /*8d00*/  STG.E.U8 desc[UR36][R8.64], R3 ;  /* 0x0000000308007986 */ /* 0x0011e2000c101124 */
[----:B------:R-:W-:Y:S05]  /*8d10*/  BRA `(.L_x_690) ;  /* 0x0000000c00e87947 */ /* 0x000fea0003800000 */
.L_x_694:
[----:B------:R-:W-:Y:S02]  /*8d20*/  IMAD.U32 R5, R3, 0x10000, RZ ;  /* 0x0001000003057824 */ /* 0x000fe400078e00ff */
[----:B------:R-:W-:-:S04]  /*8d30*/  IMAD.MOV.U32 R25, RZ, RZ, R23 ;  /* 0x000000ffff197224 */ /* 0x000fc800078e0017 */
[----:B------:R-:W0:Y:S02]  /*8d40*/  F2I.S64.TRUNC R4, R5 ;  /* 0x0000000500047311 */ /* 0x000e24000020d900 */
[----:B0-----:R0:W-:Y:S01]  /*8d50*/  STG.E.U8 desc[UR36][R8.64], R4 ;  /* 0x0000000408007986 */ /* 0x0011e2000c101124 */
[----:B------:R-:W-:Y:S05]  /*8d60*/  BRA `(.L_x_690) ;  /* 0x0000000c00d47947 */ /* 0x000fea0003800000 */
.L_x_693:
[----:B------:R-:W-:-:S13]  /*8d70*/  ISETP.NE.AND P0, PT, R0, 0x2, PT ;  /* 0x000000020000780c */ /* 0x000fda0003f05270 */
[----:B------:R-:W-:Y:S05]  /*8d80*/  @!P0 BRA `(.L_x_696) ;  /* 0x0000000000388947 */ /* 0x000fea0003800000 */
[----:B------:R-:W-:-:S13]  /*8d90*/  ISETP.NE.AND P0, PT, R0, 0x3, PT ;  /* 0x000000030000780c */ /* 0x000fda0003f05270 */
[----:B------:R-:W-:Y:S05]  /*8da0*/  @!P0 BRA `(.L_x_697) ;  /* 0x00000000001c8947 */ /* 0x000fea0003800000 */
[----:B------:R-:W-:-:S13]  /*8db0*/  ISETP.NE.AND P0, PT, R0, 0x4, PT ;  /* 0x000000040000780c */ /* 0x000fda0003f05270 */
[----:B------:R-:W-:Y:S05]  /*8dc0*/  @P0 BRA `(.L_x_695) ;  /* 0x0000000c00500947 */ /* 0x000fea0003800000 */
[----:B------:R-:W-:Y:S02]  /*8dd0*/  IMAD.U32 R4, R3, 0x10000, RZ ;  /* 0x0001000003047824 */ /* 0x000fe400078e00ff */
[----:B------:R-:W-:-:S04]  /*8de0*/  IMAD.MOV.U32 R25, RZ, RZ, R23 ;  /* 0x000000ffff197224 */ /* 0x000fc800078e0017 */
[----:B------:R-:W0:Y:S02]  /*8df0*/  F2I.S64.TRUNC R4, R4 ;  /* 0x0000000400047311 */ /* 0x000e24000020d900 */
[----:B0-----:R0:W-:Y:S01]  /*8e00*/  STG.E.64 desc[UR36][R8.64], R4 ;  /* 0x0000000408007986 */ /* 0x0011e2000c101b24 */
[----:B------:R-:W-:Y:S05]  /*8e10*/  BRA `(.L_x_690) ;  /* 0x0000000c00a87947 */ /* 0x000fea0003800000 */
.L_x_697:
[----:B------:R-:W-:Y:S02]  /*8e20*/  IMAD.U32 R3, R3, 0x10000, RZ ;  /* 0x0001000003037824 */ /* 0x000fe400078e00ff */
[----:B------:R-:W-:-:S04]  /*8e30*/  IMAD.MOV.U32 R25, RZ, RZ, R23 ;  /* 0x000000ffff197224 */ /* 0x000fc800078e0017 */
[----:B------:R-:W0:Y:S02]  /*8e40*/  F2I.FTZ.TRUNC.NTZ R3, R3 ;  /* 0x0000000300037305 */ /* 0x000e24000021f100 */
[----:B0-----:R0:W-:Y:S01]  /*8e50*/  STG.E desc[UR36][R8.64], R3 ;  /* 0x0000000308007986 */ /* 0x0011e2000c101924 */
[----:B------:R-:W-:Y:S05]  /*8e60*/  BRA `(.L_x_690) ;  /* 0x0000000c00947947 */ /* 0x000fea0003800000 */
.L_x_696:
[----:B------:R-:W-:Y:S02]  /*8e70*/  IMAD.U32 R3, R3, 0x10000, RZ ;  /* 0x0001000003037824 */ /* 0x000fe400078e00ff */
[----:B------:R-:W-:-:S04]  /*8e80*/  IMAD.MOV.U32 R25, RZ, RZ, R23 ;  /* 0x000000ffff197224 */ /* 0x000fc800078e0017 */
[----:B------:R-:W0:Y:S02]  /*8e90*/  F2I.FTZ.TRUNC.NTZ R3, R3 ;  /* 0x0000000300037305 */ /* 0x000e24000021f100 */
[----:B0-----:R0:W-:Y:S01]  /*8ea0*/  STG.E.U16 desc[UR36][R8.64], R3 ;  /* 0x0000000308007986 */ /* 0x0011e2000c101524 */
[----:B------:R-:W-:Y:S05]  /*8eb0*/  BRA `(.L_x_690) ;  /* 0x0000000c00807947 */ /* 0x000fea0003800000 */
.L_x_692:
[----:B------:R-:W-:-:S13]  /*8ec0*/  ISETP.GT.AND P0, PT, R0, 0x6, PT ;  /* 0x000000060000780c */ /* 0x000fda0003f04270 */
[----:B------:R-:W-:Y:S05]  /*8ed0*/  @P0 BRA `(.L_x_698) ;  /* 0x0000000000340947 */ /* 0x000fea0003800000 */
[----:B------:R-:W-:-:S13]  /*8ee0*/  ISETP.NE.AND P0, PT, R0, 0x5, PT ;  /* 0x000000050000780c */ /* 0x000fda0003f05270 */
[----:B------:R-:W-:Y:S05]  /*8ef0*/  @!P0 BRA `(.L_x_699) ;  /* 0x0000000000188947 */ /* 0x000fea0003800000 */
[----:B------:R-:W-:-:S13]  /*8f00*/  ISETP.NE.AND P0, PT, R0, 0x6, PT ;  /* 0x000000060000780c */ /* 0x000fda0003f05270 */
[----:B------:R-:W-:Y:S05]  /*8f10*/  @P0 BRA `(.L_x_695) ;  /* 0x0000000800fc0947 */ /* 0x000fea0003800000 */
[----:B------:R-:W-:Y:S02]  /*8f20*/  IMAD.U32 R3, R3, 0x10000, RZ ;  /* 0x0001000003037824 */ /* 0x000fe400078e00ff */
[----:B------:R-:W-:-:S03]  /*8f30*/  IMAD.MOV.U32 R25, RZ, RZ, R23 ;  /* 0x000000ffff197224 */ /* 0x000fc600078e0017 */
[----:B------:R0:W-:Y:S01]  /*8f40*/  STG.E desc[UR36][R8.64], R3 ;  /* 0x0000000308007986 */ /* 0x0001e2000c101924 */
[----:B------:R-:W-:Y:S05]  /*8f50*/  BRA `(.L_x_690) ;  /* 0x0000000c00587947 */ /* 0x000fea0003800000 */
.L_x_699:
[----:B------:R-:W-:Y:S02]  /*8f60*/  IMAD.U32 R0, R3, 0x10000, RZ ;  /* 0x0001000003007824 */ /* 0x000fe400078e00ff */
[----:B------:R-:W-:-:S03]  /*8f70*/  IMAD.MOV.U32 R25, RZ, RZ, R23 ;  /* 0x000000ffff197224 */ /* 0x000fc600078e0017 */
[----:B------:R-:W-:-:S05]  /*8f80*/  F2FP.F16.F32.PACK_AB R0, RZ, R0 ;  /* 0x00000000ff00723e */ /* 0x000fca00000000ff */
[----:B------:R0:W-:Y:S01]  /*8f90*/  STG.E.U16 desc[UR36][R8.64], R0 ;  /* 0x0000000008007986 */ /* 0x0001e2000c101524 */
[----:B------:R-:W-:Y:S05]  /*8fa0*/  BRA `(.L_x_690) ;  /* 0x0000000c00447947 */ /* 0x000fea0003800000 */
.L_x_698:
[----:B------:R-:W-:-:S13]  /*8fb0*/  ISETP.NE.AND P0, PT, R0, 0x7, PT ;  /* 0x000000070000780c */ /* 0x000fda0003f05270 */
[----:B------:R-:W-:Y:S05]  /*8fc0*/  @!P0 BRA `(.L_x_700) ;  /* 0x00000000003c8947 */ /* 0x000fea0003800000 */
[----:B------:R-:W-:-:S13]  /*8fd0*/  ISETP.NE.AND P0, PT, R0, 0x8, PT ;  /* 0x000000080000780c */ /* 0x000fda0003f05270 */
[----:B------:R-:W-:Y:S05]  /*8fe0*/  @!P0 BRA `(.L_x_701) ;  /* 0x00000000001c8947 */ /* 0x000fea0003800000 */
[----:B------:R-:W-:-:S13]  /*8ff0*/  ISETP.NE.AND P0, PT, R0, 0x9, PT ;  /* 0x000000090000780c */ /* 0x000fda0003f05270 */
[----:B------:R-:W-:Y:S05]  /*9000*/  @P0 BRA `(.L_x_695) ;  /* 0x0000000800c00947 */ /* 0x000fea0003800000 */
[----:B------:R-:W-:Y:S02]  /*9010*/  IMAD.U32 R4, R3, 0x10000, RZ ;  /* 0x0001000003047824 */ /* 0x000fe400078e00ff */
[----:B------:R-:W-:Y:S02]  /*9020*/  IMAD.MOV.U32 R5, RZ, RZ, RZ ;  /* 0x000000ffff057224 */ /* 0x000fe400078e00ff */
[----:B------:R-:W-:-:S03]  /*9030*/  IMAD.MOV.U32 R25, RZ, RZ, R23 ;  /* 0x000000ffff197224 */ /* 0x000fc600078e0017 */
[----:B------:R0:W-:Y:S01]  /*9040*/  STG.E.64 desc[UR36][R8.64], R4 ;  /* 0x0000000408007986 */ /* 0x0001e2000c101b24 */
[----:B------:R-:W-:Y:S05]  /*9050*/  BRA `(.L_x_690) ;  /* 0x0000000c00187947 */ /* 0x000fea0003800000 */
.L_x_701:
[----:B------:R-:W-:Y:S02]  /*9060*/  IMAD.U32 R3, R3, 0x10000, RZ ;  /* 0x0001000003037824 */ /* 0x000fe400078e00ff */
[----:B------:R-:W-:-:S03]  /*9070*/  IMAD.MOV.U32 R25, RZ, RZ, R23 ;  /* 0x000000ffff197224 */ /* 0x000fc600078e0017 */
[----:B------:R-:W-:-:S04]  /*9080*/  F2FP.F16.F32.PACK_AB R3, RZ, R3 ;  /* 0x00000003ff03723e */ /* 0x000fc800000000ff */
[----:B------:R-:W-:-:S05]  /*9090*/  PRMT R3, R3, 0x5410, RZ ;  /* 0x0000541003037816 */ /* 0x000fca00000000ff */
[----:B------:R0:W-:Y:S01]  /*90a0*/  STG.E desc[UR36][R8.64], R3 ;  /* 0x0000000308007986 */ /* 0x0001e2000c101924 */
[----:B------:R-:W-:Y:S05]  /*90b0*/  BRA `(.L_x_690) ;  /* 0x0000000c00007947 */ /* 0x000fea0003800000 */
.L_x_700:
[----:B------:R-:W-:Y:S02]  /*90c0*/  IMAD.U32 R4, R3, 0x10000, RZ ;  /* 0x0001000003047824 */ /* 0x000fe400078e00ff */
[----:B------:R-:W-:Y:S02]  /*90d0*/  IMAD.MOV.U32 R25, RZ, RZ, R23 ;  /* 0x000000ffff197224 */ /* 0x000fe400078e0017 */
[----:B------:R-:W-:-:S06]  /*90e0*/  FMUL.FTZ R4, R4, 1 ;  /* 0x3f80000004047820 */ /* 0x000fcc0000410000 */
[----:B------:R-:W0:Y:S02]  /*90f0*/  F2F.F64.F32 R4, R4 ;  /* 0x0000000400047310 */ /* 0x000e240000201800 */
[----:B0-----:R0:W-:Y:S01]  /*9100*/  STG.E.64 desc[UR36][R8.64], R4 ;  /* 0x0000000408007986 */ /* 0x0011e2000c101b24 */
[----:B------:R-:W-:Y:S05]  /*9110*/  BRA `(.L_x_690) ;  /* 0x0000000800e87947 */ /* 0x000fea0003800000 */
.L_x_691:
        /* <DEDUP_REMOVED lines=10> */
[----:B------:R-:W-:-:S04]  /*91c0*/  FSETP.NEU.FTZ.AND P0, PT, R3, RZ, PT ;  /* 0x000000ff0300720b */ /* 0x000fc80003f1d000 */
[----:B------:R-:W-:-:S05]  /*91d0*/  SEL R3, RZ, 0x1, !P0 ;  /* 0x00000001ff037807 */ /* 0x000fca0004000000 */
[----:B------:R0:W-:Y:S01]  /*91e0*/  STG.E.U8 desc[UR36][R8.64], R3 ;  /* 0x0000000308007986 */ /* 0x0001e2000c101124 */
[----:B------:R-:W-:Y:S05]  /*91f0*/  BRA `(.L_x_690) ;  /* 0x0000000800b07947 */ /* 0x000fea0003800000 */
.L_x_704:
[----:B------:R-:W-:Y:S01]  /*9200*/  IMAD.U32 R3, R3, 0x10000, RZ ;  /* 0x0001000003037824 */ /* 0x000fe200078e00ff */
[----:B------:R-:W-:Y:S01]  /*9210*/  CS2R R6, SRZ ;  /* 0x0000000000067805 */ /* 0x000fe2000001ff00 */
[----:B------:R-:W-:Y:S02]  /*9220*/  IMAD.MOV.U32 R25, RZ, RZ, R23 ;  /* 0x000000ffff197224 */ /* 0x000fe400078e0017 */
[----:B------:R-:W-:-:S04]  /*9230*/  FMUL.FTZ R3, R3, 1 ;  /* 0x3f80000003037820 */ /* 0x000fc80000410000 */
[----:B------:R-:W0:Y:S02]  /*9240*/  F2F.F64.F32 R4, R3 ;  /* 0x0000000300047310 */ /* 0x000e240000201800 */
[----:B0-----:R0:W-:Y:S01]  /*9250*/  STG.E.128 desc[UR36][R8.64], R4 ;  /* 0x0000000408007986 */ /* 0x0011e2000c101d24 */
[----:B------:R-:W-:Y:S05]  /*9260*/  BRA `(.L_x_690) ;  /* 0x0000000800947947 */ /* 0x000fea0003800000 */
.L_x_703:
[----:B------:R-:W-:-:S13]  /*9270*/  ISETP.NE.AND P0, PT, R0, 0xf, PT ;  /* 0x0000000f0000780c */ /* 0x000fda0003f05270 */
[----:B------:R-:W-:Y:S05]  /*9280*/  @!P0 BRA `(.L_x_705) ;  /* 0x0000000000bc8947 */ /* 0x000fea0003800000 */
[----:B------:R-:W-:-:S13]  /*9290*/  ISETP.NE.AND P0, PT, R0, 0x17, PT ;  /* 0x000000170000780c */ /* 0x000fda0003f05270 */
[----:B------:R-:W-:Y:S05]  /*92a0*/  @!P0 BRA `(.L_x_706) ;  /* 0x0000000000588947 */ /* 0x000fea0003800000 */
[----:B------:R-:W-:-:S13]  /*92b0*/  ISETP.NE.AND P0, PT, R0, 0x18, PT ;  /* 0x000000180000780c */ /* 0x000fda0003f05270 */
[----:B------:R-:W-:Y:S05]  /*92c0*/  @P0 BRA `(.L_x_695) ;  /* 0x0000000800100947 */ /* 0x000fea0003800000 */
[----:B------:R-:W-:Y:S01]  /*92d0*/  IMAD.U32 R7, R3, 0x10000, RZ ;  /* 0x0001000003077824 */ /* 0x000fe200078e00ff */
        /* <DEDUP_REMOVED lines=14> */
.L_x_708:
[----:B------:R-:W-:Y:S05]  /*93c0*/  BSYNC B0 ;  /* 0x0000000000007941 */ /* 0x000fea0003800000 */
.L_x_707:
[----:B------:R-:W-:Y:S01]  /*93d0*/  LOP3.LUT R5, R0, R5, RZ, 0xfc, !PT ;  /* 0x0000000500057212 */ /* 0x000fe200078efcff */
[----:B------:R-:W-:-:S04]  /*93e0*/  IMAD.MOV.U32 R25, RZ, RZ, R23 ;  /* 0x000000ffff197224 */ /* 0x000fc800078e0017 */
[----:B------:R0:W-:Y:S01]  /*93f0*/  STG.E.U8 desc[UR36][R8.64], R5 ;  /* 0x0000000508007986 */ /* 0x0001e2000c101124 */
[----:B------:R-:W-:Y:S05]  /*9400*/  BRA `(.L_x_690) ;  /* 0x00000008002c7947 */ /* 0x000fea0003800000 */
.L_x_706:
[----:B------:R-:W-:Y:S01]  /*9410*/  IMAD.U32 R5, R3, 0x10000, RZ ;  /* 0x0001000003057824 */ /* 0x000fe200078e00ff */
        /* <DEDUP_REMOVED lines=12> */
.L_x_710:
[----:B------:R-:W-:Y:S01]  /*94e0*/  IMAD.MOV.U32 R0, RZ, RZ, 0x7f ;  /* 0x0000007fff007424 */ /* 0x000fe200078e00ff */
[----:B------:R-:W-:-:S04]  /*94f0*/  ISETP.GT.U32.AND P0, PT, R3, 0x7f800000, PT ;  /* 0x7f8000000300780c */ /* 0x000fc80003f04070 */
[----:B------:R-:W-:-:S09]  /*9500*/  SEL R0, R0, 0x7c, P0 ;  /* 0x0000007c00007807 */ /* 0x000fd20000000000 */
.L_x_711:
[----:B------:R-:W-:Y:S05]  /*9510*/  BSYNC B0 ;  /* 0x0000000000007941 */ /* 0x000fea0003800000 */
.L_x_709:
[----:B------:R-:W-:Y:S01]  /*9520*/  LOP3.LUT R3, R5, 0x80000000, RZ, 0xc0, !PT ;  /* 0x8000000005037812 */ /* 0x000fe200078ec0ff */
[----:B------:R-:W-:-:S03]  /*9530*/  IMAD.MOV.U32 R25, RZ, RZ, R23 ;  /* 0x000000ffff197224 */ /* 0x000fc600078e0017 */
[----:B------:R-:W-:-:S04]  /*9540*/  SHF.R.U32.HI R3, RZ, 0x18, R3 ;  /* 0x00000018ff037819 */ /* 0x000fc80000011603 */
[----:B------:R-:W-:-:S05]  /*9550*/  LOP3.LUT R3, R0, R3, RZ, 0xfc, !PT ;  /* 0x0000000300037212 */ /* 0x000fca00078efcff */
[----:B------:R0:W-:Y:S01]  /*9560*/  STG.E.U8 desc[UR36][R8.64], R3 ;  /* 0x0000000308007986 */ /* 0x0001e2000c101124 */
[----:B------:R-:W-:Y:S05]  /*9570*/  BRA `(.L_x_690) ;  /* 0x0000000400d07947 */ /* 0x000fea0003800000 */
.L_x_705:
[----:B------:R0:W-:Y:S01]  /*9580*/  STG.E.U16 desc[UR36][R8.64], R3 ;  /* 0x0000000308007986 */ /* 0x0001e2000c101524 */
[----:B------:R-:W-:Y:S01]  /*9590*/  IMAD.MOV.U32 R25, RZ, RZ, R23 ;  /* 0x000000ffff197224 */ /* 0x000fe200078e0017 */
[----:B------:R-:W-:Y:S06]  /*95a0*/  BRA `(.L_x_690) ;  /* 0x0000000400c47947 */ /* 0x000fec0003800000 */
.L_x_702:
        /* <DEDUP_REMOVED lines=10> */
[----:B------:R-:W0:Y:S02]  /*9650*/  F2I.FTZ.U32.TRUNC.NTZ R3, R3 ;  /* 0x0000000300037305 */ /* 0x000e24000021f000 */
[----:B0-----:R0:W-:Y:S01]  /*9660*/  STG.E.U16 desc[UR36][R8.64], R3 ;  /* 0x0000000308007986 */ /* 0x0011e2000c101524 */
[----:B------:R-:W-:Y:S05]  /*9670*/  BRA `(.L_x_690) ;  /* 0x0000000400907947 */ /* 0x000fea0003800000 */
.L_x_714:
[----:B------:R-:W-:Y:S01]  /*9680*/  IMAD.U32 R5, R3, 0x10000, RZ ;  /* 0x0001000003057824 */ /* 0x000fe200078e00ff */
        /* <DEDUP_REMOVED lines=16> */
.L_x_717:
[----:B------:R-:W-:-:S04]  /*9790*/  LOP3.LUT R3, R5, 0x80000000, RZ, 0xc0, !PT ;  /* 0x8000000005037812 */ /* 0x000fc800078ec0ff */
[----:B------:R-:W-:-:S04]  /*97a0*/  SHF.R.U32.HI R3, RZ, 0x18, R3 ;  /* 0x00000018ff037819 */ /* 0x000fc80000011603 */
[----:B------:R-:W-:-:S04]  /*97b0*/  LOP3.LUT R0, R0, R3, RZ, 0xfc, !PT ;  /* 0x0000000300007212 */ /* 0x000fc800078efcff */
[----:B------:R-:W-:-:S07]  /*97c0*/  PRMT R4, R0, 0x7610, R4 ;  /* 0x0000761000047816 */ /* 0x000fce0000000004 */
.L_x_716:
[----:B------:R-:W-:Y:S05]  /*97d0*/  BSYNC B0 ;  /* 0x0000000000007941 */ /* 0x000fea0003800000 */
.L_x_715:
[----:B------:R0:W-:Y:S01]  /*97e0*/  STG.E.U8 desc[UR36][R8.64], R4 ;  /* 0x0000000408007986 */ /* 0x0001e2000c101124 */
[----:B------:R-:W-:Y:S01]  /*97f0*/  IMAD.MOV.U32 R25, RZ, RZ, R23 ;  /* 0x000000ffff197224 */ /* 0x000fe200078e0017 */
[----:B------:R-:W-:Y:S06]  /*9800*/  BRA `(.L_x_690) ;  /* 0x00000004002c7947 */ /* 0x000fec0003800000 */
.L_x_713:
        /* <DEDUP_REMOVED lines=17> */
.L_x_720:
[----:B------:R-:W-:-:S04]  /*9920*/  LOP3.LUT R3, R5, 0x80000000, RZ, 0xc0, !PT ;  /* 0x8000000005037812 */ /* 0x000fc800078ec0ff */
[----:B------:R-:W-:-:S04]  /*9930*/  SHF.R.U32.HI R3, RZ, 0x18, R3 ;  /* 0x00000018ff037819 */ /* 0x000fc80000011603 */
[----:B------:R-:W-:-:S04]  /*9940*/  LOP3.LUT R0, R0, R3, RZ, 0xfc, !PT ;  /* 0x0000000300007212 */ /* 0x000fc800078efcff */
[----:B------:R-:W-:-:S07]  /*9950*/  PRMT R4, R0, 0x7610, R4 ;  /* 0x0000761000047816 */ /* 0x000fce0000000004 */
.L_x_719:
[----:B------:R-:W-:Y:S05]  /*9960*/  BSYNC B0 ;  /* 0x0000000000007941 */ /* 0x000fea0003800000 */
.L_x_718:
[----:B------:R0:W-:Y:S01]  /*9970*/  STG.E.U8 desc[UR36][R8.64], R4 ;  /* 0x0000000408007986 */ /* 0x0001e2000c101124 */
[----:B------:R-:W-:Y:S01]  /*9980*/  IMAD.MOV.U32 R25, RZ, RZ, R23 ;  /* 0x000000ffff197224 */ /* 0x000fe200078e0017 */
[----:B------:R-:W-:Y:S06]  /*9990*/  BRA `(.L_x_690) ;  /* 0x0000000000c87947 */ /* 0x000fec0003800000 */
.L_x_712:
[----:B------:R-:W-:-:S13]  /*99a0*/  ISETP.NE.AND P0, PT, R0, 0x1c, PT ;  /* 0x0000001c0000780c */ /* 0x000fda0003f05270 */
[----:B------:R-:W-:Y:S05]  /*99b0*/  @!P0 BRA `(.L_x_721) ;  /* 0x0000000000b08947 */ /* 0x000fea0003800000 */
[----:B------:R-:W-:-:S13]  /*99c0*/  ISETP.NE.AND P0, PT, R0, 0x1d, PT ;  /* 0x0000001d0000780c */ /* 0x000fda0003f05270 */
[----:B------:R-:W-:Y:S05]  /*99d0*/  @!P0 BRA `(.L_x_722) ;  /* 0x0000000000948947 */ /* 0x000fea0003800000 */
[----:B------:R-:W-:-:S13]  /*99e0*/  ISETP.NE.AND P0, PT, R0, 0x2c, PT ;  /* 0x0000002c0000780c */ /* 0x000fda0003f05270 */
[----:B------:R-:W-:Y:S05]  /*99f0*/  @P0 BRA `(.L_x_695) ;  /* 0x0000000000440947 */ /* 0x000fea0003800000 */
[----:B------:R-:W-:Y:S02]  /*9a00*/  IMAD.U32 R4, R3, 0x10000, RZ ;  /* 0x0001000003047824 */ /* 0x000fe400078e00ff */
[----:B------:R-:W-:-:S03]  /*9a10*/  IMAD.MOV.U32 R25, RZ, RZ, R23 ;  /* 0x000000ffff197224 */ /* 0x000fc600078e0017 */
[----:B------:R-:W-:-:S04]  /*9a20*/  SHF.R.U32.HI R5, RZ, 0x17, R4 ;  /* 0x00000017ff057819 */ /* 0x000fc80000011604 */
[----:B------:R-:W-:-:S04]  /*9a30*/  LOP3.LUT R3, R5, 0xff, RZ, 0xc0, !PT ;  /* 0x000000ff05037812 */ /* 0x000fc800078ec0ff */
[----:B------:R-:W-:-:S13]  /*9a40*/  ISETP.NE.AND P2, PT, R3, 0xff, PT ;  /* 0x000000ff0300780c */ /* 0x000fda0003f45270 */
[--C-:B------:R-:W-:Y:S02]  /*9a50*/  @P2 SHF.R.U32.HI R0, RZ, 0x16, R4.reuse ;  /* 0x00000016ff002819 */ /* 0x100fe40000011604 */
[----:B------:R-:W-:Y:S01]  /*9a60*/  @P2 LOP3.LUT P0, RZ, R3, 0x3fffff, R4, 0xf8, !PT ;  /* 0x003fffff03ff2812 */ /* 0x000fe2000780f804 */
[----:B------:R-:W-:Y:S01]  /*9a70*/  IMAD.MOV.U32 R3, RZ, RZ, 0xff ;  /* 0x000000ffff037424 */ /* 0x000fe200078e00ff */
        /* <DEDUP_REMOVED lines=9> */
.L_x_695:
        /* <DEDUP_REMOVED lines=15> */
[----:B012-4-:R-:W-:Y:S05]  /*9c00*/  CALL.ABS.NOINC R14 ;  /* 0x000000000e007343 */ /* 0x017fea0003c00000 */
.L_x_723:
[----:B------:R-:W-:Y:S01]  /*9c10*/  IMAD.MOV.U32 R25, RZ, RZ, R23 ;  /* 0x000000ffff197224 */ /* 0x000fe200078e0017 */
[----:B------:R-:W-:Y:S06]  /*9c20*/  BRA `(.L_x_690) ;  /* 0x0000000000247947 */ /* 0x000fec0003800000 */
.L_x_722:
[----:B------:R-:W-:Y:S02]  /*9c30*/  IMAD.U32 R4, R3, 0x10000, RZ ;  /* 0x0001000003047824 */ /* 0x000fe400078e00ff */
[----:B------:R-:W-:-:S04]  /*9c40*/  IMAD.MOV.U32 R25, RZ, RZ, R23 ;  /* 0x000000ffff197224 */ /* 0x000fc800078e0017 */
[----:B------:R-:W0:Y:S02]  /*9c50*/  F2I.U64.TRUNC R4, R4 ;  /* 0x0000000400047311 */ /* 0x000e24000020d800 */
[----:B0-----:R0:W-:Y:S01]  /*9c60*/  STG.E.64 desc[UR36][R8.64], R4 ;  /* 0x0000000408007986 */ /* 0x0011e2000c101b24 */
[----:B------:R-:W-:Y:S05]  /*9c70*/  BRA `(.L_x_690) ;  /* 0x0000000000107947 */ /* 0x000fea0003800000 */
.L_x_721:
[----:B------:R-:W-:Y:S02]  /*9c80*/  IMAD.U32 R3, R3, 0x10000, RZ ;  /* 0x0001000003037824 */ /* 0x000fe400078e00ff */
[----:B------:R-:W-:-:S04]  /*9c90*/  IMAD.MOV.U32 R25, RZ, RZ, R23 ;  /* 0x000000ffff197224 */ /* 0x000fc800078e0017 */
[----:B------:R-:W0:Y:S02]  /*9ca0*/  F2I.FTZ.U32.TRUNC.NTZ R3, R3 ;  /* 0x0000000300037305 */ /* 0x000e24000021f000 */
[----:B0-----:R0:W-:Y:S02]  /*9cb0*/  STG.E desc[UR36][R8.64], R3 ;  /* 0x0000000308007986 */ /* 0x0011e4000c101924 */
.L_x_690:
[----:B------:R-:W-:Y:S05]  /*9cc0*/  BSYNC B6 ;  /* 0x0000000000067941 */ /* 0x000fea0003800000 */
.L_x_689:
[----:B------:R-:W-:Y:S01]  /*9cd0*/  ISETP.GE.AND P0, PT, R25, R16, PT ;  /* 0x000000101900720c */ /* 0x000fe20003f06270 */
[----:B------:R-:W-:-:S12]  /*9ce0*/  BSSY B6, `(.L_x_724) ;  /* 0x00001fc000067945 */ /* 0x000fd80003800000 */
[----:B------:R-:W-:Y:S05]  /*9cf0*/  @P0 BRA `(.L_x_725) ;  /* 0x0000001c00e80947 */ /* 0x000fea0003800000 */
[----:B0-----:R-:W0:Y:S01]  /*9d00*/  LDC.64 R8, c[0x0][0x218] ;  /* 0x00008600ff087b82 */ /* 0x001e220000000a00 */
[----:B-----5:R-:W-:Y:S01]  /*9d10*/  IMAD R0, R2, 0x200, R25 ;  /* 0x0000020002007824 */ /* 0x020fe200078e0219 */
[----:B---3--:R-:W-:Y:S01]  /*9d20*/  PRMT R4, R17, 0x9910, RZ ;  /* 0x0000991011047816 */ /* 0x008fe200000000ff */
[----:B------:R-:W-:Y:S02]  /*9d30*/  ULDC UR4, c[0x0][0x244] ;  /* 0x0000910000047ab9 */ /* 0x000fe40000000800 */
[----:B------:R-:W-:Y:S02]  /*9d40*/  IMAD R3, R0, UR4, RZ ;  /* 0x0000000400037c24 */ /* 0x000fe4000f8e02ff */
[----:B------:R-:W-:-:S05]  /*9d50*/  IMAD.MOV.U32 R0, RZ, RZ, R4 ;  /* 0x000000ffff007224 */ /* 0x000fca00078e0004 */
        /* <DEDUP_REMOVED lines=12> */
[----:B-1----:R-:W-:-:S04]  /*9e20*/  IMAD.U32 R22, R22, 0x10000, RZ ;  /* 0x0001000016167824 */ /* 0x002fc800078e00ff */
[----:B------:R-:W0:Y:S02]  /*9e30*/  F2I.FTZ.TRUNC.NTZ R3, R22 ;  /* 0x0000001600037305 */ /* 0x000e24000021f100 */
[----:B0-----:R0:W-:Y:S01]  /*9e40*/  STG.E.U8 desc[UR36][R8.64], R3 ;  /* 0x0000000308007986 */ /* 0x0011e2000c101124 */
[----:B------:R-:W-:Y:S05]  /*9e50*/  BRA `(.L_x_731) ;  /* 0x0000000c00947947 */ /* 0x000fea0003800000 */
.L_x_729:
[----:B-1----:R-:W-:-:S06]  /*9e60*/  IMAD.U32 R5, R22, 0x10000, RZ ;  /* 0x0001000016057824 */ /* 0x002fcc00078e00ff */
[----:B------:R-:W0:Y:S02]  /*9e70*/  F2I.S64.TRUNC R4, R5 ;  /* 0x0000000500047311 */ /* 0x000e24000020d900 */
[----:B0-----:R0:W-:Y:S01]  /*9e80*/  STG.E.U8 desc[UR36][R8.64], R4 ;  /* 0x0000000408007986 */ /* 0x0011e2000c101124 */
[----:B------:R-:W-:Y:S05]  /*9e90*/  BRA `(.L_x_731) ;  /* 0x0000000c00847947 */ /* 0x000fea0003800000 */
.L_x_728:
[----:B------:R-:W-:-:S13]  /*9ea0*/  ISETP.NE.AND P0, PT, R0, 0x2, PT ;  /* 0x000000020000780c */ /* 0x000fda0003f05270 */
[----:B------:R-:W-:Y:S05]  /*9eb0*/  @!P0 BRA `(.L_x_732) ;  /* 0x0000000000308947 */ /* 0x000fea0003800000 */
[----:B------:R-:W-:-:S13]  /*9ec0*/  ISETP.NE.AND P0, PT, R0, 0x3, PT ;  /* 0x000000030000780c */ /* 0x000fda0003f05270 */
[----:B------:R-:W-:Y:S05]  /*9ed0*/  @!P0 BRA `(.L_x_733) ;  /* 0x0000000000188947 */ /* 0x000fea0003800000 */
[----:B------:R-:W-:-:S13]  /*9ee0*/  ISETP.NE.AND P0, PT, R0, 0x4, PT ;  /* 0x000000040000780c */ /* 0x000fda0003f05270 */
[----:B------:R-:W-:Y:S05]  /*9ef0*/  @P0 BRA `(.L_x_730) ;  /* 0x0000000c000c0947 */ /* 0x000fea0003800000 */
[----:B-1----:R-:W-:-:S06]  /*9f00*/  IMAD.U32 R4, R22, 0x10000, RZ ;  /* 0x0001000016047824 */ /* 0x002fcc00078e00ff */
[----:B------:R-:W0:Y:S02]  /*9f10*/  F2I.S64.TRUNC R4, R4 ;  /* 0x0000000400047311 */ /* 0x000e24000020d900 */
[----:B0-----:R0:W-:Y:S01]  /*9f20*/  STG.E.64 desc[UR36][R8.64], R4 ;  /* 0x0000000408007986 */ /* 0x0011e2000c101b24 */
[----:B------:R-:W-:Y:S05]  /*9f30*/  BRA `(.L_x_731) ;  /* 0x0000000c005c7947 */ /* 0x000fea0003800000 */
.L_x_733:
[----:B-1----:R-:W-:-:S04]  /*9f40*/  IMAD.U32 R22, R22, 0x10000, RZ ;  /* 0x0001000016167824 */ /* 0x002fc800078e00ff */
[----:B------:R-:W0:Y:S02]  /*9f50*/  F2I.FTZ.TRUNC.NTZ R3, R22 ;  /* 0x0000001600037305 */ /* 0x000e24000021f100 */
[----:B0-----:R0:W-:Y:S01]  /*9f60*/  STG.E desc[UR36][R8.64], R3 ;  /* 0x0000000308007986 */ /* 0x0011e2000c101924 */
[----:B------:R-:W-:Y:S05]  /*9f70*/  BRA `(.L_x_731) ;  /* 0x0000000c004c7947 */ /* 0x000fea0003800000 */
.L_x_732:
[----:B-1----:R-:W-:-:S04]  /*9f80*/  IMAD.U32 R22, R22, 0x10000, RZ ;  /* 0x0001000016167824 */ /* 0x002fc800078e00ff */
[----:B------:R-:W0:Y:S02]  /*9f90*/  F2I.FTZ.TRUNC.NTZ R3, R22 ;  /* 0x0000001600037305 */ /* 0x000e24000021f100 */
[----:B0-----:R0:W-:Y:S01]  /*9fa0*/  STG.E.U16 desc[UR36][R8.64], R3 ;  /* 0x0000000308007986 */ /* 0x0011e2000c101524 */
[----:B------:R-:W-:Y:S05]  /*9fb0*/  BRA `(.L_x_731) ;  /* 0x0000000c003c7947 */ /* 0x000fea0003800000 */
.L_x_727:
        /* <DEDUP_REMOVED lines=9> */
.L_x_735:
[----:B-1----:R-:W-:-:S05]  /*a050*/  IMAD.U32 R0, R22, 0x10000, RZ ;  /* 0x0001000016007824 */ /* 0x002fca00078e00ff */
[----:B------:R-:W-:-:S05]  /*a060*/  F2FP.F16.F32.PACK_AB R0, RZ, R0 ;  /* 0x00000000ff00723e */ /* 0x000fca00000000ff */
[----:B------:R0:W-:Y:S01]  /*a070*/  STG.E.U16 desc[UR36][R8.64], R0 ;  /* 0x0000000008007986 */ /* 0x0001e2000c101524 */
[----:B------:R-:W-:Y:S05]  /*a080*/  BRA `(.L_x_731) ;  /* 0x0000000c00087947 */ /* 0x000fea0003800000 */
.L_x_734:
        /* <DEDUP_REMOVED lines=10> */
.L_x_737:
[----:B-1----:R-:W-:-:S05]  /*a130*/  IMAD.U32 R22, R22, 0x10000, RZ ;  /* 0x0001000016167824 */ /* 0x002fca00078e00ff */
[----:B------:R-:W-:-:S04]  /*a140*/  F2FP.F16.F32.PACK_AB R3, RZ, R22 ;  /* 0x00000016ff03723e */ /* 0x000fc800000000ff */
[----:B------:R-:W-:-:S05]  /*a150*/  PRMT R3, R3, 0x5410, RZ ;  /* 0x0000541003037816 */ /* 0x000fca00000000ff */
[----:B------:R0:W-:Y:S01]  /*a160*/  STG.E desc[UR36][R8.64], R3 ;  /* 0x0000000308007986 */ /* 0x0001e2000c101924 */
[----:B------:R-:W-:Y:S05]  /*a170*/  BRA `(.L_x_731) ;  /* 0x0000000800cc7947 */ /* 0x000fea0003800000 */
.L_x_736:
[----:B-1----:R-:W-:-:S04]  /*a180*/  IMAD.U32 R4, R22, 0x10000, RZ ;  /* 0x0001000016047824 */ /* 0x002fc800078e00ff */
[----:B------:R-:W-:-:S06]  /*a190*/  FMUL.FTZ R4, R4, 1 ;  /* 0x3f80000004047820 */ /* 0x000fcc0000410000 */
[----:B------:R-:W0:Y:S02]  /*a1a0*/  F2F.F64.F32 R4, R4 ;  /* 0x0000000400047310 */ /* 0x000e240000201800 */
[----:B0-----:R0:W-:Y:S01]  /*a1b0*/  STG.E.64 desc[UR36][R8.64], R4 ;  /* 0x0000000408007986 */ /* 0x0011e2000c101b24 */
[----:B------:R-:W-:Y:S05]  /*a1c0*/  BRA `(.L_x_731) ;  /* 0x0000000800b87947 */ /* 0x000fea0003800000 */
.L_x_726:
        /* <DEDUP_REMOVED lines=13> */
.L_x_740:
[----:B-1----:R-:W-:Y:S01]  /*a2a0*/  IMAD.U32 R22, R22, 0x10000, RZ ;  /* 0x0001000016167824 */ /* 0x002fe200078e00ff */
[----:B------:R-:W-:-:S03]  /*a2b0*/  CS2R R6, SRZ ;  /* 0x0000000000067805 */ /* 0x000fc6000001ff00 */
[----:B------:R-:W-:-:S06]  /*a2c0*/  FMUL.FTZ R4, R22, 1 ;  /* 0x3f80000016047820 */ /* 0x000fcc0000410000 */
[----:B------:R-:W0:Y:S02]  /*a2d0*/  F2F.F64.F32 R4, R4 ;  /* 0x0000000400047310 */ /* 0x000e240000201800 */
[----:B0-----:R0:W-:Y:S01]  /*a2e0*/  STG.E.128 desc[UR36][R8.64], R4 ;  /* 0x0000000408007986 */ /* 0x0011e2000c101d24 */
[----:B------:R-:W-:Y:S05]  /*a2f0*/  BRA `(.L_x_731) ;  /* 0x00000008006c7947 */ /* 0x000fea0003800000 */
.L_x_739:
        /* <DEDUP_REMOVED lines=21> */
.L_x_744:
[----:B------:R-:W-:Y:S05]  /*a450*/  BSYNC B0 ;  /* 0x0000000000007941 */ /* 0x000fea0003800000 */
.L_x_743:
[----:B------:R-:W-:-:S05]  /*a460*/  LOP3.LUT R5, R0, R5, RZ, 0xfc, !PT ;  /* 0x0000000500057212 */ /* 0x000fca00078efcff */
[----:B------:R0:W-:Y:S01]  /*a470*/  STG.E.U8 desc[UR36][R8.64], R5 ;  /* 0x0000000508007986 */ /* 0x0001e2000c101124 */
[----:B------:R-:W-:Y:S05]  /*a480*/  BRA `(.L_x_731) ;  /* 0x0000000800087947 */ /* 0x000fea0003800000 */
.L_x_742:
[----:B-1----:R-:W-:Y:S01]  /*a490*/  IMAD.U32 R5, R22, 0x10000, RZ ;  /* 0x0001000016057824 */ /* 0x002fe200078e00ff */
        /* <DEDUP_REMOVED lines=12> */
.L_x_746:
[----:B------:R-:W-:Y:S01]  /*a560*/  IMAD.MOV.U32 R0, RZ, RZ, 0x7f ;  /* 0x0000007fff007424 */ /* 0x000fe200078e00ff */
[----:B------:R-:W-:-:S04]  /*a570*/  ISETP.GT.U32.AND P0, PT, R3, 0x7f800000, PT ;  /* 0x7f8000000300780c */ /* 0x000fc80003f04070 */
[----:B------:R-:W-:-:S09]  /*a580*/  SEL R0, R0, 0x7c, P0 ;  /* 0x0000007c00007807 */ /* 0x000fd20000000000 */
.L_x_747:
[----:B------:R-:W-:Y:S05]  /*a590*/  BSYNC B0 ;  /* 0x0000000000007941 */ /* 0x000fea0003800000 */
.L_x_745:
[----:B------:R-:W-:-:S04]  /*a5a0*/  LOP3.LUT R3, R5, 0x80000000, RZ, 0xc0, !PT ;  /* 0x8000000005037812 */ /* 0x000fc800078ec0ff */
[----:B------:R-:W-:-:S04]  /*a5b0*/  SHF.R.U32.HI R3, RZ, 0x18, R3 ;  /* 0x00000018ff037819 */ /* 0x000fc80000011603 */
[----:B------:R-:W-:-:S05]  /*a5c0*/  LOP3.LUT R3, R0, R3, RZ, 0xfc, !PT ;  /* 0x0000000300037212 */ /* 0x000fca00078efcff */
[----:B------:R0:W-:Y:S01]  /*a5d0*/  STG.E.U8 desc[UR36][R8.64], R3 ;  /* 0x0000000308007986 */ /* 0x0001e2000c101124 */
[----:B------:R-:W-:Y:S05]  /*a5e0*/  BRA `(.L_x_731) ;  /* 0x0000000400b07947 */ /* 0x000fea0003800000 */
.L_x_741:
[----:B-1----:R3:W-:Y:S01]  /*a5f0*/  STG.E.U16 desc[UR36][R8.64], R22 ;  /* 0x0000001608007986 */ /* 0x0027e2000c101524 */
[----:B------:R-:W-:Y:S05]  /*a600*/  BRA `(.L_x_731) ;  /* 0x0000000400a87947 */ /* 0x000fea0003800000 */
.L_x_738:
        /* <DEDUP_REMOVED lines=9> */
[----:B------:R-:W0:Y:S02]  /*a6a0*/  F2I.FTZ.U32.TRUNC.NTZ R3, R3 ;  /* 0x0000000300037305 */ /* 0x000e24000021f000 */
[----:B0-----:R0:W-:Y:S01]  /*a6b0*/  STG.E.U16 desc[UR36][R8.64], R3 ;  /* 0x0000000308007986 */ /* 0x0011e2000c101524 */
[----:B------:R-:W-:Y:S05]  /*a6c0*/  BRA `(.L_x_731) ;  /* 0x0000000400787947 */ /* 0x000fea0003800000 */
.L_x_750:
[----:B-1----:R-:W-:Y:S01]  /*a6d0*/  IMAD.U32 R5, R22, 0x10000, RZ ;  /* 0x0001000016057824 */ /* 0x002fe200078e00ff */
        /* <DEDUP_REMOVED lines=16> */
.L_x_753:
[----:B------:R-:W-:-:S04]  /*a7e0*/  LOP3.LUT R3, R5, 0x80000000, RZ, 0xc0, !PT ;  /* 0x8000000005037812 */ /* 0x000fc800078ec0ff */
[----:B------:R-:W-:-:S04]  /*a7f0*/  SHF.R.U32.HI R3, RZ, 0x18, R3 ;  /* 0x00000018ff037819 */ /* 0x000fc80000011603 */
[----:B------:R-:W-:-:S04]  /*a800*/  LOP3.LUT R0, R0, R3, RZ, 0xfc, !PT ;  /* 0x0000000300007212 */ /* 0x000fc800078efcff */
[----:B------:R-:W-:-:S07]  /*a810*/  PRMT R4, R0, 0x7610, R4 ;  /* 0x0000761000047816 */ /* 0x000fce0000000004 */
.L_x_752:
[----:B------:R-:W-:Y:S05]  /*a820*/  BSYNC B0 ;  /* 0x0000000000007941 */ /* 0x000fea0003800000 */
.L_x_751:
[----:B------:R0:W-:Y:S01]  /*a830*/  STG.E.U8 desc[UR36][R8.64], R4 ;  /* 0x0000000408007986 */ /* 0x0001e2000c101124 */
[----:B------:R-:W-:Y:S05]  /*a840*/  BRA `(.L_x_731) ;  /* 0x0000000400187947 */ /* 0x000fea0003800000 */
.L_x_749:
        /* <DEDUP_REMOVED lines=17> */
.L_x_756:
[----:B------:R-:W-:-:S04]  /*a960*/  LOP3.LUT R3, R5, 0x80000000, RZ, 0xc0, !PT ;  /* 0x8000000005037812 */ /* 0x000fc800078ec0ff */
[----:B------:R-:W-:-:S04]  /*a970*/  SHF.R.U32.HI R3, RZ, 0x18, R3 ;  /* 0x00000018ff037819 */ /* 0x000fc80000011603 */
[----:B------:R-:W-:-:S04]  /*a980*/  LOP3.LUT R0, R0, R3, RZ, 0xfc, !PT ;  /* 0x0000000300007212 */ /* 0x000fc800078efcff */
[----:B------:R-:W-:-:S07]  /*a990*/  PRMT R4, R0, 0x7610, R4 ;  /* 0x0000761000047816 */ /* 0x000fce0000000004 */
.L_x_755:
[----:B------:R-:W-:Y:S05]  /*a9a0*/  BSYNC B0 ;  /* 0x0000000000007941 */ /* 0x000fea0003800000 */
.L_x_754:
[----:B------:R0:W-:Y:S01]  /*a9b0*/  STG.E.U8 desc[UR36][R8.64], R4 ;  /* 0x0000000408007986 */ /* 0x0001e2000c101124 */
[----:B------:R-:W-:Y:S05]  /*a9c0*/  BRA `(.L_x_731) ;  /* 0x0000000000b87947 */ /* 0x000fea0003800000 */
.L_x_748:
[----:B------:R-:W-:-:S13]  /*a9d0*/  ISETP.NE.AND P0, PT, R0, 0x1c, PT ;  /* 0x0000001c0000780c */ /* 0x000fda0003f05270 */
[----:B------:R-:W-:Y:S05]  /*a9e0*/  @!P0 BRA `(.L_x_757) ;  /* 0x0000000000a48947 */ /* 0x000fea0003800000 */
[----:B------:R-:W-:-:S13]  /*a9f0*/  ISETP.NE.AND P0, PT, R0, 0x1d, PT ;  /* 0x0000001d0000780c */ /* 0x000fda0003f05270 */
[----:B------:R-:W-:Y:S05]  /*aa00*/  @!P0 BRA `(.L_x_758) ;  /* 0x00000000008c8947 */ /* 0x000fea0003800000 */
[----:B------:R-:W-:-:S13]  /*aa10*/  ISETP.NE.AND P0, PT, R0, 0x2c, PT ;  /* 0x0000002c0000780c */ /* 0x000fda0003f05270 */
[----:B------:R-:W-:Y:S05]  /*aa20*/  @P0 BRA `(.L_x_730) ;  /* 0x0000000000400947 */ /* 0x000fea0003800000 */
[----:B-1----:R-:W-:-:S05]  /*aa30*/  IMAD.U32 R22, R22, 0x10000, RZ ;  /* 0x0001000016167824 */ /* 0x002fca00078e00ff */
        /* <DEDUP_REMOVED lines=15> */
.L_x_730:
        /* <DEDUP_REMOVED lines=16> */
.L_x_759:
[----:B------:R-:W-:Y:S05]  /*ac30*/  BRA `(.L_x_731) ;  /* 0x00000000001c7947 */ /* 0x000fea0003800000 */
.L_x_758:
[----:B-1----:R-:W-:-:S06]  /*ac40*/  IMAD.U32 R4, R22, 0x10000, RZ ;  /* 0x0001000016047824 */ /* 0x002fcc00078e00ff */
[----:B------:R-:W0:Y:S02]  /*ac50*/  F2I.U64.TRUNC R4, R4 ;  /* 0x0000000400047311 */ /* 0x000e24000020d800 */
[----:B0-----:R0:W-:Y:S01]  /*ac60*/  STG.E.64 desc[UR36][R8.64], R4 ;  /* 0x0000000408007986 */ /* 0x0011e2000c101b24 */
[----:B------:R-:W-:Y:S05]  /*ac70*/  BRA `(.L_x_731) ;  /* 0x00000000000c7947 */ /* 0x000fea0003800000 */
.L_x_757:
[----:B-1----:R-:W-:-:S04]  /*ac80*/  IMAD.U32 R22, R22, 0x10000, RZ ;  /* 0x0001000016167824 */ /* 0x002fc800078e00ff */
[----:B------:R-:W0:Y:S02]  /*ac90*/  F2I.FTZ.U32.TRUNC.NTZ R3, R22 ;  /* 0x0000001600037305 */ /* 0x000e24000021f000 */
[----:B0-----:R0:W-:Y:S02]  /*aca0*/  STG.E desc[UR36][R8.64], R3 ;  /* 0x0000000308007986 */ /* 0x0011e4000c101924 */
.L_x_731:
[----:B------:R-:W-:-:S05]  /*acb0*/  VIADD R25, R25, 0x80 ;  /* 0x0000008019197836 */ /* 0x000fca0000000000 */
[----:B------:R-:W-:-:S13]  /*acc0*/  ISETP.GE.AND P0, PT, R25, R16, PT ;  /* 0x000000101900720c */ /* 0x000fda0003f06270 */
[----:B------:R-:W-:Y:S05]  /*acd0*/  @P0 BRA `(.L_x_725) ;  /* 0x0000000c00f00947 */ /* 0x000fea0003800000 */
[----:B01-3--:R-:W0:Y:S01]  /*ace0*/  LDC.64 R8, c[0x0][0x218] ;  /* 0x00008600ff087b82 */ /* 0x00be220000000a00 */
[----:B------:R-:W-:Y:S01]  /*acf0*/  IMAD R0, R2, 0x200, R25 ;  /* 0x0000020002007824 */ /* 0x000fe200078e0219 */
[----:B------:R-:W-:Y:S01]  /*ad00*/  PRMT R4, R17, 0x9910, RZ ;  /* 0x0000991011047816 */ /* 0x000fe200000000ff */
        /* <DEDUP_REMOVED lines=15> */
[----:B--2---:R-:W-:-:S04]  /*ae00*/  IMAD.U32 R18, R18, 0x10000, RZ ;  /* 0x0001000012127824 */ /* 0x004fc800078e00ff */
[----:B------:R-:W0:Y:S02]  /*ae10*/  F2I.FTZ.TRUNC.NTZ R3, R18 ;  /* 0x0000001200037305 */ /* 0x000e24000021f100 */
[----:B0-----:R0:W-:Y:S01]  /*ae20*/  STG.E.U8 desc[UR36][R8.64], R3 ;  /* 0x0000000308007986 */ /* 0x0011e2000c101124 */
[----:B------:R-:W-:Y:S05]  /*ae30*/  BRA `(.L_x_765) ;  /* 0x0000000c00947947 */ /* 0x000fea0003800000 */
.L_x_763:
[----:B--2---:R-:W-:-:S06]  /*ae40*/  IMAD.U32 R5, R18, 0x10000, RZ ;  /* 0x0001000012057824 */ /* 0x004fcc00078e00ff */
[----:B------:R-:W0:Y:S02]  /*ae50*/  F2I.S64.TRUNC R4, R5 ;  /* 0x0000000500047311 */ /* 0x000e24000020d900 */
[----:B0-----:R0:W-:Y:S01]  /*ae60*/  STG.E.U8 desc[UR36][R8.64], R4 ;  /* 0x0000000408007986 */ /* 0x0011e2000c101124 */
[----:B------:R-:W-:Y:S05]  /*ae70*/  BRA `(.L_x_765) ;  /* 0x0000000c00847947 */ /* 0x000fea0003800000 */
.L_x_762:
[----:B------:R-:W-:-:S13]  /*ae80*/  ISETP.NE.AND P0, PT, R0, 0x2, PT ;  /* 0x000000020000780c */ /* 0x000fda0003f05270 */
[----:B------:R-:W-:Y:S05]  /*ae90*/  @!P0 BRA `(.L_x_766) ;  /* 0x0000000000308947 */ /* 0x000fea0003800000 */
[----:B------:R-:W-:-:S13]  /*aea0*/  ISETP.NE.AND P0, PT, R0, 0x3, PT ;  /* 0x000000030000780c */ /* 0x000fda0003f05270 */
[----:B------:R-:W-:Y:S05]  /*aeb0*/  @!P0 BRA `(.L_x_767) ;  /* 0x0000000000188947 */ /* 0x000fea0003800000 */
[----:B------:R-:W-:-:S13]  /*aec0*/  ISETP.NE.AND P0, PT, R0, 0x4, PT ;  /* 0x000000040000780c */ /* 0x000fda0003f05270 */
[----:B------:R-:W-:Y:S05]  /*aed0*/  @P0 BRA `(.L_x_764) ;  /* 0x0000000c000c0947 */ /* 0x000fea0003800000 */
[----:B--2---:R-:W-:-:S06]  /*aee0*/  IMAD.U32 R4, R18, 0x10000, RZ ;  /* 0x0001000012047824 */ /* 0x004fcc00078e00ff */
[----:B------:R-:W0:Y:S02]  /*aef0*/  F2I.S64.TRUNC R4, R4 ;  /* 0x0000000400047311 */ /* 0x000e24000020d900 */
[----:B0-----:R0:W-:Y:S01]  /*af00*/  STG.E.64 desc[UR36][R8.64], R4 ;  /* 0x0000000408007986 */ /* 0x0011e2000c101b24 */
[----:B------:R-:W-:Y:S05]  /*af10*/  BRA `(.L_x_765) ;  /* 0x0000000c005c7947 */ /* 0x000fea0003800000 */
.L_x_767:
[----:B--2---:R-:W-:-:S04]  /*af20*/  IMAD.U32 R18, R18, 0x10000, RZ ;  /* 0x0001000012127824 */ /* 0x004fc800078e00ff */
[----:B------:R-:W0:Y:S02]  /*af30*/  F2I.FTZ.TRUNC.NTZ R3, R18 ;  /* 0x0000001200037305 */ /* 0x000e24000021f100 */
[----:B0-----:R0:W-:Y:S01]  /*af40*/  STG.E desc[UR36][R8.64], R3 ;  /* 0x0000000308007986 */ /* 0x0011e2000c101924 */
[----:B------:R-:W-:Y:S05]  /*af50*/  BRA `(.L_x_765) ;  /* 0x0000000c004c7947 */ /* 0x000fea0003800000 */
.L_x_766:
[----:B--2---:R-:W-:-:S04]  /*af60*/  IMAD.U32 R18, R18, 0x10000, RZ ;  /* 0x0001000012127824 */ /* 0x004fc800078e00ff */
[----:B------:R-:W0:Y:S02]  /*af70*/  F2I.FTZ.TRUNC.NTZ R3, R18 ;  /* 0x0000001200037305 */ /* 0x000e24000021f100 */
[----:B0-----:R0:W-:Y:S01]  /*af80*/  STG.E.U16 desc[UR36][R8.64], R3 ;  /* 0x0000000308007986 */ /* 0x0011e2000c101524 */
[----:B------:R-:W-:Y:S05]  /*af90*/  BRA `(.L_x_765) ;  /* 0x0000000c003c7947 */ /* 0x000fea0003800000 */
.L_x_761:
[----:B------:R-:W-:-:S13]  /*afa0*/  ISETP.GT.AND P0, PT, R0, 0x6, PT ;  /* 0x000000060000780c */ /* 0x000fda0003f04270 */
[----:B------:R-:W-:Y:S05]  /*afb0*/  @P0 BRA `(.L_x_768) ;  /* 0x00000000002c0947 */ /* 0x000fea0003800000 */
[----:B------:R-:W-:-:S13]  /*afc0*/  ISETP.NE.AND P0, PT, R0, 0x5, PT ;  /* 0x000000050000780c */ /* 0x000fda0003f05270 */
[----:B------:R-:W-:Y:S05]  /*afd0*/  @!P0 BRA `(.L_x_769) ;  /* 0x0000000000148947 */ /* 0x000fea0003800000 */
[----:B------:R-:W-:-:S13]  /*afe0*/  ISETP.NE.AND P0, PT, R0, 0x6, PT ;  /* 0x000000060000780c */ /* 0x000fda0003f05270 */
[----:B------:R-:W-:Y:S05]  /*aff0*/  @P0 BRA `(.L_x_764) ;  /* 0x0000000800c40947 */ /* 0x000fea0003800000 */
[----:B--2---:R-:W-:-:S05]  /*b000*/  IMAD.U32 R3, R18, 0x10000, RZ ;  /* 0x0001000012037824 */ /* 0x004fca00078e00ff */
[----:B------:R1:W-:Y:S01]  /*b010*/  STG.E desc[UR36][R8.64], R3 ;  /* 0x0000000308007986 */ /* 0x0003e2000c101924 */
[----:B------:R-:W-:Y:S05]  /*b020*/  BRA `(.L_x_765) ;  /* 0x0000000c00187947 */ /* 0x000fea0003800000 */
.L_x_769:
[----:B--2---:R-:W-:-:S05]  /*b030*/  IMAD.U32 R0, R18, 0x10000, RZ ;  /* 0x0001000012007824 */ /* 0x004fca00078e00ff */
[----:B------:R-:W-:-:S05]  /*b040*/  F2FP.F16.F32.PACK_AB R0, RZ, R0 ;  /* 0x00000000ff00723e */ /* 0x000fca00000000ff */
[----:B------:R0:W-:Y:S01]  /*b050*/  STG.E.U16 desc[UR36][R8.64], R0 ;  /* 0x0000000008007986 */ /* 0x0001e2000c101524 */
[----:B------:R-:W-:Y:S05]  /*b060*/  BRA `(.L_x_765) ;  /* 0x0000000c00087947 */ /* 0x000fea0003800000 */
.L_x_768:
[----:B------:R-:W-:-:S13]  /*b070*/  ISETP.NE.AND P0, PT, R0, 0x7, PT ;  /* 0x000000070000780c */ /* 0x000fda0003f05270 */
[----:B------:R-:W-:Y:S05]  /*b080*/  @!P0 BRA `(.L_x_770) ;  /* 0x0000000000348947 */ /* 0x000fea0003800000 */
[----:B------:R-:W-:-:S13]  /*b090*/  ISETP.NE.AND P0, PT, R0, 0x8, PT ;  /* 0x000000080000780c */ /* 0x000fda0003f05270 */
[----:B------:R-:W-:Y:S05]  /*b0a0*/  @!P0 BRA `(.L_x_771) ;  /* 0x0000000000188947 */ /* 0x000fea0003800000 */
[----:B------:R-:W-:-:S13]  /*b0b0*/  ISETP.NE.AND P0, PT, R0, 0x9, PT ;  /* 0x000000090000780c */ /* 0x000fda0003f05270 */
[----:B------:R-:W-:Y:S05]  /*b0c0*/  @P0 BRA `(.L_x_764) ;  /* 0x0000000800900947 */ /* 0x000fea0003800000 */
[----:B--2---:R-:W-:Y:S02]  /*b0d0*/  IMAD.U32 R4, R18, 0x10000, RZ ;  /* 0x0001000012047824 */ /* 0x004fe400078e00ff */
[----:B------:R-:W-:-:S05]  /*b0e0*/  IMAD.MOV.U32 R5, RZ, RZ, RZ ;  /* 0x000000ffff057224 */ /* 0x000fca00078e00ff */
[----:B------:R3:W-:Y:S01]  /*b0f0*/  STG.E.64 desc[UR36][R8.64], R4 ;  /* 0x0000000408007986 */ /* 0x0007e2000c101b24 */
[----:B------:R-:W-:Y:S05]  /*b100*/  BRA `(.L_x_765) ;  /* 0x0000000800e07947 */ /* 0x000fea0003800000 */
.L_x_771:
[----:B--2---:R-:W-:-:S05]  /*b110*/  IMAD.U32 R18, R18, 0x10000, RZ ;  /* 0x0001000012127824 */ /* 0x004fca00078e00ff */
[----:B------:R-:W-:-:S04]  /*b120*/  F2FP.F16.F32.PACK_AB R3, RZ, R18 ;  /* 0x00000012ff03723e */ /* 0x000fc800000000ff */
[----:B------:R-:W-:-:S05]  /*b130*/  PRMT R3, R3, 0x5410, RZ ;  /* 0x0000541003037816 */ /* 0x000fca00000000ff */
[----:B------:R2:W-:Y:S01]  /*b140*/  STG.E desc[UR36][R8.64], R3 ;  /* 0x0000000308007986 */ /* 0x0005e2000c101924 */
[----:B------:R-:W-:Y:S05]  /*b150*/  BRA `(.L_x_765) ;  /* 0x0000000800cc7947 */ /* 0x000fea0003800000 */
.L_x_770:
[----:B--2---:R-:W-:-:S04]  /*b160*/  IMAD.U32 R4, R18, 0x10000, RZ ;  /* 0x0001000012047824 */ /* 0x004fc800078e00ff */
[----:B------:R-:W-:-:S06]  /*b170*/  FMUL.FTZ R4, R4, 1 ;  /* 0x3f80000004047820 */ /* 0x000fcc0000410000 */
[----:B------:R-:W0:Y:S02]  /*b180*/  F2F.F64.F32 R4, R4 ;  /* 0x0000000400047310 */ /* 0x000e240000201800 */
[----:B0-----:R0:W-:Y:S01]  /*b190*/  STG.E.64 desc[UR36][R8.64], R4 ;  /* 0x0000000408007986 */ /* 0x0011e2000c101b24 */
[----:B------:R-:W-:Y:S05]  /*b1a0*/  BRA `(.L_x_765) ;  /* 0x0000000800b87947 */ /* 0x000fea0003800000 */
.L_x_760:
        /* <DEDUP_REMOVED lines=8> */
[----:B--2---:R-:W-:-:S05]  /*b230*/  IMAD.U32 R18, R18, 0x10000, RZ ;  /* 0x0001000012127824 */ /* 0x004fca00078e00ff */
[----:B------:R-:W-:-:S04]  /*b240*/  FSETP.NEU.FTZ.AND P0, PT, R18, RZ, PT ;  /* 0x000000ff1200720b */ /* 0x000fc80003f1d000 */
[----:B------:R-:W-:-:S05]  /*b250*/  SEL R3, RZ, 0x1, !P0 ;  /* 0x00000001ff037807 */ /* 0x000fca0004000000 */
[----:B------:R0:W-:Y:S01]  /*b260*/  STG.E.U8 desc[UR36][R8.64], R3 ;  /* 0x0000000308007986 */ /* 0x0001e2000c101124 */
[----:B------:R-:W-:Y:S05]  /*b270*/  BRA `(.L_x_765) ;  /* 0x0000000800847947 */ /* 0x000fea0003800000 */
.L_x_774:
[----:B--2---:R-:W-:Y:S01]  /*b280*/  IMAD.U32 R18, R18, 0x10000, RZ ;  /* 0x0001000012127824 */ /* 0x004fe200078e00ff */
[----:B------:R-:W-:-:S03]  /*b290*/  CS2R R6, SRZ ;  /* 0x0000000000067805 */ /* 0x000fc6000001ff00 */
[----:B------:R-:W-:-:S06]  /*b2a0*/  FMUL.FTZ R4, R18, 1 ;  /* 0x3f80000012047820 */ /* 0x000fcc0000410000 */
[----:B------:R-:W0:Y:S02]  /*b2b0*/  F2F.F64.F32 R4, R4 ;  /* 0x0000000400047310 */ /* 0x000e240000201800 */
[----:B0-----:R0:W-:Y:S01]  /*b2c0*/  STG.E.128 desc[UR36][R8.64], R4 ;  /* 0x0000000408007986 */ /* 0x0011e2000c101d24 */
[----:B------:R-:W-:Y:S05]  /*b2d0*/  BRA `(.L_x_765) ;  /* 0x00000008006c7947 */ /* 0x000fea0003800000 */
.L_x_773:
[----:B------:R-:W-:-:S13]  /*b2e0*/  ISETP.NE.AND P0, PT, R0, 0xf, PT ;  /* 0x0000000f0000780c */ /* 0x000fda0003f05270 */
[----:B------:R-:W-:Y:S05]  /*b2f0*/  @!P0 BRA `(.L_x_775) ;  /* 0x0000000000b48947 */ /* 0x000fea0003800000 */
[----:B------:R-:W-:-:S13]  /*b300*/  ISETP.NE.AND P0, PT, R0, 0x17, PT ;  /* 0x000000170000780c */ /* 0x000fda0003f05270 */
[----:B------:R-:W-:Y:S05]  /*b310*/  @!P0 BRA `(.L_x_776) ;  /* 0x0000000000548947 */ /* 0x000fea0003800000 */
[----:B------:R-:W-:-:S13]  /*b320*/  ISETP.NE.AND P0, PT, R0, 0x18, PT ;  /* 0x000000180000780c */ /* 0x000fda0003f05270 */
[----:B------:R-:W-:Y:S05]  /*b330*/  @P0 BRA `(.L_x_764) ;  /* 0x0000000400f40947 */ /* 0x000fea0003800000 */
[----:B--2---:R-:W-:Y:S01]  /*b340*/  IMAD.U32 R7, R18, 0x10000, RZ ;  /* 0x0001000012077824 */ /* 0x004fe200078e00ff */
        /* <DEDUP_REMOVED lines=14> */
.L_x_778:
[----:B------:R-:W-:Y:S05]  /*b430*/  BSYNC B0 ;  /* 0x0000000000007941 */ /* 0x000fea0003800000 */
.L_x_777:
[----:B------:R-:W-:-:S05]  /*b440*/  LOP3.LUT R5, R0, R5, RZ, 0xfc, !PT ;  /* 0x0000000500057212 */ /* 0x000fca00078efcff */
[----:B------:R0:W-:Y:S01]  /*b450*/  STG.E.U8 desc[UR36][R8.64], R5 ;  /* 0x0000000508007986 */ /* 0x0001e2000c101124 */
[----:B------:R-:W-:Y:S05]  /*b460*/  BRA `(.L_x_765) ;  /* 0x0000000800087947 */ /* 0x000fea0003800000 */
.L_x_776:
[----:B--2---:R-:W-:Y:S01]  /*b470*/  IMAD.U32 R5, R18, 0x10000, RZ ;  /* 0x0001000012057824 */ /* 0x004fe200078e00ff */
        /* <DEDUP_REMOVED lines=12> */
.L_x_780:
[----:B------:R-:W-:Y:S01]  /*b540*/  IMAD.MOV.U32 R0, RZ, RZ, 0x7f ;  /* 0x0000007fff007424 */ /* 0x000fe200078e00ff */
[----:B------:R-:W-:-:S04]  /*b550*/  ISETP.GT.U32.AND P0, PT, R3, 0x7f800000, PT ;  /* 0x7f8000000300780c */ /* 0x000fc80003f04070 */
[----:B------:R-:W-:-:S09]  /*b560*/  SEL R0, R0, 0x7c, P0 ;  /* 0x0000007c00007807 */ /* 0x000fd20000000000 */
.L_x_781:
[----:B------:R-:W-:Y:S05]  /*b570*/  BSYNC B0 ;  /* 0x0000000000007941 */ /* 0x000fea0003800000 */
.L_x_779:
[----:B------:R-:W-:-:S04]  /*b580*/  LOP3.LUT R3, R5, 0x80000000, RZ, 0xc0, !PT ;  /* 0x8000000005037812 */ /* 0x000fc800078ec0ff */
[----:B------:R-:W-:-:S04]  /*b590*/  SHF.R.U32.HI R3, RZ, 0x18, R3 ;  /* 0x00000018ff037819 */ /* 0x000fc80000011603 */
[----:B------:R-:W-:-:S05]  /*b5a0*/  LOP3.LUT R3, R0, R3, RZ, 0xfc, !PT ;  /* 0x0000000300037212 */ /* 0x000fca00078efcff */
[----:B------:R0:W-:Y:S01]  /*b5b0*/  STG.E.U8 desc[UR36][R8.64], R3 ;  /* 0x0000000308007986 */ /* 0x0001e2000c101124 */
[----:B------:R-:W-:Y:S05]  /*b5c0*/  BRA `(.L_x_765) ;  /* 0x0000000400b07947 */ /* 0x000fea0003800000 */
.L_x_775:
[----:B--2---:R0:W-:Y:S01]  /*b5d0*/  STG.E.U16 desc[UR36][R8.64], R18 ;  /* 0x0000001208007986 */ /* 0x0041e2000c101524 */
[----:B------:R-:W-:Y:S05]  /*b5e0*/  BRA `(.L_x_765) ;  /* 0x0000000400a87947 */ /* 0x000fea0003800000 */
.L_x_772:
        /* <DEDUP_REMOVED lines=8> */
[----:B--2---:R-:W-:-:S06]  /*b670*/  IMAD.U32 R3, R18, 0x10000, RZ ;  /* 0x0001000012037824 */ /* 0x004fcc00078e00ff */
[----:B------:R-:W0:Y:S02]  /*b680*/  F2I.FTZ.U32.TRUNC.NTZ R3, R3 ;  /* 0x0000000300037305 */ /* 0x000e24000021f000 */
[----:B0-----:R0:W-:Y:S01]  /*b690*/  STG.E.U16 desc[UR36][R8.64], R3 ;  /* 0x0000000308007986 */ /* 0x0011e2000c101524 */
[----:B------:R-:W-:Y:S05]  /*b6a0*/  BRA `(.L_x_765) ;  /* 0x0000000400787947 */ /* 0x000fea0003800000 */
.L_x_784:
[----:B--2---:R-:W-:Y:S01]  /*b6b0*/  IMAD.U32 R5, R18, 0x10000, RZ ;  /* 0x0001000012057824 */ /* 0x004fe200078e00ff */
        /* <DEDUP_REMOVED lines=16> */
.L_x_787:
[----:B------:R-:W-:-:S04]  /*b7c0*/  LOP3.LUT R3, R5, 0x80000000, RZ, 0xc0, !PT ;  /* 0x8000000005037812 */ /* 0x000fc800078ec0ff */
[----:B------:R-:W-:-:S04]  /*b7d0*/  SHF.R.U32.HI R3, RZ, 0x18, R3 ;  /* 0x00000018ff037819 */ /* 0x000fc80000011603 */
[----:B------:R-:W-:-:S04]  /*b7e0*/  LOP3.LUT R0, R0, R3, RZ, 0xfc, !PT ;  /* 0x0000000300007212 */ /* 0x000fc800078efcff */
[----:B------:R-:W-:-:S07]  /*b7f0*/  PRMT R4, R0, 0x7610, R4 ;  /* 0x0000761000047816 */ /* 0x000fce0000000004 */
.L_x_786:
[----:B------:R-:W-:Y:S05]  /*b800*/  BSYNC B0 ;  /* 0x0000000000007941 */ /* 0x000fea0003800000 */
.L_x_785:
[----:B------:R0:W-:Y:S01]  /*b810*/  STG.E.U8 desc[UR36][R8.64], R4 ;  /* 0x0000000408007986 */ /* 0x0001e2000c101124 */
[----:B------:R-:W-:Y:S05]  /*b820*/  BRA `(.L_x_765) ;  /* 0x0000000400187947 */ /* 0x000fea0003800000 */
.L_x_783:
        /* <DEDUP_REMOVED lines=17> */
.L_x_790:
[----:B------:R-:W-:-:S04]  /*b940*/  LOP3.LUT R3, R5, 0x80000000, RZ, 0xc0, !PT ;  /* 0x8000000005037812 */ /* 0x000fc800078ec0ff */
[----:B------:R-:W-:-:S04]  /*b950*/  SHF.R.U32.HI R3, RZ, 0x18, R3 ;  /* 0x00000018ff037819 */ /* 0x000fc80000011603 */
[----:B------:R-:W-:-:S04]  /*b960*/  LOP3.LUT R0, R0, R3, RZ, 0xfc, !PT ;  /* 0x0000000300007212 */ /* 0x000fc800078efcff */
[----:B------:R-:W-:-:S07]  /*b970*/  PRMT R4, R0, 0x7610, R4 ;  /* 0x0000761000047816 */ /* 0x000fce0000000004 */
.L_x_789:
[----:B------:R-:W-:Y:S05]  /*b980*/  BSYNC B0 ;  /* 0x0000000000007941 */ /* 0x000fea0003800000 */
.L_x_788:
[----:B------:R0:W-:Y:S01]  /*b990*/  STG.E.U8 desc[UR36][R8.64], R4 ;  /* 0x0000000408007986 */ /* 0x0001e2000c101124 */
[----:B------:R-:W-:Y:S05]  /*b9a0*/  BRA `(.L_x_765) ;  /* 0x0000000000b87947 */ /* 0x000fea0003800000 */
.L_x_782:
[----:B------:R-:W-:-:S13]  /*b9b0*/  ISETP.NE.AND P0, PT, R0, 0x1c, PT ;  /* 0x0000001c0000780c */ /* 0x000fda0003f05270 */
[----:B------:R-:W-:Y:S05]  /*b9c0*/  @!P0 BRA `(.L_x_791) ;  /* 0x0000000000a48947 */ /* 0x000fea0003800000 */
[----:B------:R-:W-:-:S13]  /*b9d0*/  ISETP.NE.AND P0, PT, R0, 0x1d, PT ;  /* 0x0000001d0000780c */ /* 0x000fda0003f05270 */
[----:B------:R-:W-:Y:S05]  /*b9e0*/  @!P0 BRA `(.L_x_792) ;  /* 0x00000000008c8947 */ /* 0x000fea0003800000 */
[----:B------:R-:W-:-:S13]  /*b9f0*/  ISETP.NE.AND P0, PT, R0, 0x2c, PT ;  /* 0x0000002c0000780c */ /* 0x000fda0003f05270 */
[----:B------:R-:W-:Y:S05]  /*ba00*/  @P0 BRA `(.L_x_764) ;  /* 0x0000000000400947 */ /* 0x000fea0003800000 */
[----:B--2---:R-:W-:-:S05]  /*ba10*/  IMAD.U32 R18, R18, 0x10000, RZ ;  /* 0x0001000012127824 */ /* 0x004fca00078e00ff */
        /* <DEDUP_REMOVED lines=15> */
.L_x_764:
        /* <DEDUP_REMOVED lines=15> */
[----:B0-2-4-:R-:W-:Y:S05]  /*bc00*/  CALL.ABS.NOINC R14 ;  /* 0x000000000e007343 */ /* 0x015fea0003c00000 */
.L_x_793:
[----:B------:R-:W-:Y:S05]  /*bc10*/  BRA `(.L_x_765) ;  /* 0x00000000001c7947 */ /* 0x000fea0003800000 */
.L_x_792:
[----:B--2---:R-:W-:-:S06]  /*bc20*/  IMAD.U32 R4, R18, 0x10000, RZ ;  /* 0x0001000012047824 */ /* 0x004fcc00078e00ff */
[----:B------:R-:W0:Y:S02]  /*bc30*/  F2I.U64.TRUNC R4, R4 ;  /* 0x0000000400047311 */ /* 0x000e24000020d800 */
[----:B0-----:R0:W-:Y:S01]  /*bc40*/  STG.E.64 desc[UR36][R8.64], R4 ;  /* 0x0000000408007986 */ /* 0x0011e2000c101b24 */
[----:B------:R-:W-:Y:S05]  /*bc50*/  BRA `(.L_x_765) ;  /* 0x00000000000c7947 */ /* 0x000fea0003800000 */
.L_x_791:
[----:B--2---:R-:W-:-:S04]  /*bc60*/  IMAD.U32 R18, R18, 0x10000, RZ ;  /* 0x0001000012127824 */ /* 0x004fc800078e00ff */
[----:B------:R-:W0:Y:S02]  /*bc70*/  F2I.FTZ.U32.TRUNC.NTZ R3, R18 ;  /* 0x0000001200037305 */ /* 0x000e24000021f000 */
[----:B0-----:R0:W-:Y:S02]  /*bc80*/  STG.E desc[UR36][R8.64], R3 ;  /* 0x0000000308007986 */ /* 0x0011e4000c101924 */
.L_x_765:
[----:B------:R-:W-:-:S07]  /*bc90*/  VIADD R25, R25, 0x80 ;  /* 0x0000008019197836 */ /* 0x000fce0000000000 */
.L_x_725:
[----:B------:R-:W-:Y:S05]  /*bca0*/  BSYNC B6 ;  /* 0x0000000000067941 */ /* 0x000fea0003800000 */
.L_x_724:
[----:B------:R-:W-:-:S13]  /*bcb0*/  ISETP.GE.AND P0, PT, R25, R16, PT ;  /* 0x000000101900720c */ /* 0x000fda0003f06270 */
[----:B------:R-:W-:Y:S05]  /*bcc0*/  @P0 EXIT ;  /* 0x000000000000094d */ /* 0x000fea0003800000 */
[----:B0--3--:R-:W0:Y:S01]  /*bcd0*/  LDC.64 R4, c[0x0][0x218] ;  /* 0x00008600ff047b82 */ /* 0x009e220000000a00 */
[----:B-----5:R-:W-:Y:S01]  /*bce0*/  PRMT R0, R17, 0x9910, RZ ;  /* 0x0000991011007816 */ /* 0x020fe200000000ff */
[----:B------:R-:W-:Y:S01]  /*bcf0*/  IMAD R2, R2, 0x200, R25 ;  /* 0x0000020002027824 */ /* 0x000fe200078e0219 */
[----:B------:R-:W-:Y:S02]  /*bd00*/  ULDC UR4, c[0x0][0x244] ;  /* 0x0000910000047ab9 */ /* 0x000fe40000000800 */
[----:B------:R-:W-:Y:S01]  /*bd10*/  ISETP.GT.AND P1, PT, R0, 0x9, PT ;  /* 0x000000090000780c */ /* 0x000fe20003f24270 */
[----:B-12---:R-:W-:-:S05]  /*bd20*/  IMAD R3, R2, UR4, RZ ;  /* 0x0000000402037c24 */ /* 0x006fca000f8e02ff */
        /* <DEDUP_REMOVED lines=11> */
[----:B----4-:R-:W-:-:S06]  /*bde0*/  IMAD.U32 R19, R19, 0x10000, RZ ;  /* 0x0001000013137824 */ /* 0x010fcc00078e00ff */
[----:B------:R-:W0:Y:S02]  /*bdf0*/  F2I.FTZ.TRUNC.NTZ R19, R19 ;  /* 0x0000001300137305 */ /* 0x000e24000021f100 */
[----:B0-----:R-:W-:Y:S01]  /*be00*/  STG.E.U8 desc[UR36][R2.64], R19 ;  /* 0x0000001302007986 */ /* 0x001fe2000c101124 */
[----:B------:R-:W-:Y:S05]  /*be10*/  EXIT ;  /* 0x000000000000794d */ /* 0x000fea0003800000 */
.L_x_797:
[----:B----4-:R-:W-:-:S06]  /*be20*/  IMAD.U32 R5, R19, 0x10000, RZ ;  /* 0x0001000013057824 */ /* 0x010fcc00078e00ff */
[----:B------:R-:W0:Y:S02]  /*be30*/  F2I.S64.TRUNC R4, R5 ;  /* 0x0000000500047311 */ /* 0x000e24000020d900 */
[----:B0-----:R-:W-:Y:S01]  /*be40*/  STG.E.U8 desc[UR36][R2.64], R4 ;  /* 0x0000000402007986 */ /* 0x001fe2000c101124 */
[----:B------:R-:W-:Y:S05]  /*be50*/  EXIT ;  /* 0x000000000000794d */ /* 0x000fea0003800000 */
.L_x_796:
[----:B------:R-:W-:-:S13]  /*be60*/  ISETP.NE.AND P0, PT, R0, 0x2, PT ;  /* 0x000000020000780c */ /* 0x000fda0003f05270 */
[----:B------:R-:W-:Y:S05]  /*be70*/  @!P0 BRA `(.L_x_799) ;  /* 0x0000000000308947 */ /* 0x000fea0003800000 */
[----:B------:R-:W-:-:S13]  /*be80*/  ISETP.NE.AND P0, PT, R0, 0x3, PT ;  /* 0x000000030000780c */ /* 0x000fda0003f05270 */
[----:B------:R-:W-:Y:S05]  /*be90*/  @!P0 BRA `(.L_x_800) ;  /* 0x0000000000188947 */ /* 0x000fea0003800000 */
[----:B------:R-:W-:-:S13]  /*bea0*/  ISETP.NE.AND P0, PT, R0, 0x4, PT ;  /* 0x000000040000780c */ /* 0x000fda0003f05270 */
[----:B------:R-:W-:Y:S05]  /*beb0*/  @P0 BRA `(.L_x_798) ;  /* 0x0000000c000c0947 */ /* 0x000fea0003800000 */
[----:B----4-:R-:W-:-:S06]  /*bec0*/  IMAD.U32 R4, R19, 0x10000, RZ ;  /* 0x0001000013047824 */ /* 0x010fcc00078e00ff */
[----:B------:R-:W0:Y:S02]  /*bed0*/  F2I.S64.TRUNC R4, R4 ;  /* 0x0000000400047311 */ /* 0x000e24000020d900 */
[----:B0-----:R-:W-:Y:S01]  /*bee0*/  STG.E.64 desc[UR36][R2.64], R4 ;  /* 0x0000000402007986 */ /* 0x001fe2000c101b24 */
[----:B------:R-:W-:Y:S05]  /*bef0*/  EXIT ;  /* 0x000000000000794d */ /* 0x000fea0003800000 */
.L_x_800:
[----:B----4-:R-:W-:-:S06]  /*bf00*/  IMAD.U32 R19, R19, 0x10000, RZ ;  /* 0x0001000013137824 */ /* 0x010fcc00078e00ff */
[----:B------:R-:W0:Y:S02]  /*bf10*/  F2I.FTZ.TRUNC.NTZ R19, R19 ;  /* 0x0000001300137305 */ /* 0x000e24000021f100 */
[----:B0-----:R-:W-:Y:S01]  /*bf20*/  STG.E desc[UR36][R2.64], R19 ;  /* 0x0000001302007986 */ /* 0x001fe2000c101924 */
[----:B------:R-:W-:Y:S05]  /*bf30*/  EXIT ;  /* 0x000000000000794d */ /* 0x000fea0003800000 */
.L_x_799:
[----:B----4-:R-:W-:-:S06]  /*bf40*/  IMAD.U32 R19, R19, 0x10000, RZ ;  /* 0x0001000013137824 */ /* 0x010fcc00078e00ff */
[----:B------:R-:W0:Y:S02]  /*bf50*/  F2I.FTZ.TRUNC.NTZ R19, R19 ;  /* 0x0000001300137305 */ /* 0x000e24000021f100 */
[----:B0-----:R-:W-:Y:S01]  /*bf60*/  STG.E.U16 desc[UR36][R2.64], R19 ;  /* 0x0000001302007986 */ /* 0x001fe2000c101524 */
[----:B------:R-:W-:Y:S05]  /*bf70*/  EXIT ;  /* 0x000000000000794d */ /* 0x000fea0003800000 */
.L_x_795:
[----:B------:R-:W-:-:S13]  /*bf80*/  ISETP.GT.AND P0, PT, R0, 0x6, PT ;  /* 0x000000060000780c */ /* 0x000fda0003f04270 */
[----:B------:R-:W-:Y:S05]  /*bf90*/  @P0 BRA `(.L_x_801) ;  /* 0x00000000002c0947 */ /* 0x000fea0003800000 */
[----:B------:R-:W-:-:S13]  /*bfa0*/  ISETP.NE.AND P0, PT, R0, 0x5, PT ;  /* 0x000000050000780c */ /* 0x000fda0003f05270 */
[----:B------:R-:W-:Y:S05]  /*bfb0*/  @!P0 BRA `(.L_x_802) ;  /* 0x0000000000148947 */ /* 0x000fea0003800000 */
[----:B------:R-:W-:-:S13]  /*bfc0*/  ISETP.NE.AND P0, PT, R0, 0x6, PT ;  /* 0x000000060000780c */ /* 0x000fda0003f05270 */
[----:B------:R-:W-:Y:S05]  /*bfd0*/  @P0 BRA `(.L_x_798) ;  /* 0x0000000800c40947 */ /* 0x000fea0003800000 */
[----:B----4-:R-:W-:-:S05]  /*bfe0*/  IMAD.U32 R19, R19, 0x10000, RZ ;  /* 0x0001000013137824 */ /* 0x010fca00078e00ff */
[----:B------:R-:W-:Y:S01]  /*bff0*/  STG.E desc[UR36][R2.64], R19 ;  /* 0x0000001302007986 */ /* 0x000fe2000c101924 */
[----:B------:R-:W-:Y:S05]  /*c000*/  EXIT ;  /* 0x000000000000794d */ /* 0x000fea0003800000 */
.L_x_802:
[----:B----4-:R-:W-:-:S05]  /*c010*/  IMAD.U32 R0, R19, 0x10000, RZ ;  /* 0x0001000013007824 */ /* 0x010fca00078e00ff */
[----:B------:R-:W-:-:S05]  /*c020*/  F2FP.F16.F32.PACK_AB R0, RZ, R0 ;  /* 0x00000000ff00723e */ /* 0x000fca00000000ff */
[----:B------:R-:W-:Y:S01]  /*c030*/  STG.E.U16 desc[UR36][R2.64], R0 ;  /* 0x0000000002007986 */ /* 0x000fe2000c101524 */
[----:B------:R-:W-:Y:S05]  /*c040*/  EXIT ;  /* 0x000000000000794d */ /* 0x000fea0003800000 */
.L_x_801:
[----:B------:R-:W-:-:S13]  /*c050*/  ISETP.NE.AND P0, PT, R0, 0x7, PT ;  /* 0x000000070000780c */ /* 0x000fda0003f05270 */
[----:B------:R-:W-:Y:S05]  /*c060*/  @!P0 BRA `(.L_x_803) ;  /* 0x0000000000348947 */ /* 0x000fea0003800000 */
[----:B------:R-:W-:-:S13]  /*c070*/  ISETP.NE.AND P0, PT, R0, 0x8, PT ;  /* 0x000000080000780c */ /* 0x000fda0003f05270 */
[----:B------:R-:W-:Y:S05]  /*c080*/  @!P0 BRA `(.L_x_804) ;  /* 0x0000000000188947 */ /* 0x000fea0003800000 */
[----:B------:R-:W-:-:S13]  /*c090*/  ISETP.NE.AND P0, PT, R0, 0x9, PT ;  /* 0x000000090000780c */ /* 0x000fda0003f05270 */
[----:B------:R-:W-:Y:S05]  /*c0a0*/  @P0 BRA `(.L_x_798) ;  /* 0x0000000800900947 */ /* 0x000fea0003800000 */
[----:B----4-:R-:W-:Y:S02]  /*c0b0*/  IMAD.U32 R4, R19, 0x10000, RZ ;  /* 0x0001000013047824 */ /* 0x010fe400078e00ff */
[----:B------:R-:W-:-:S05]  /*c0c0*/  IMAD.MOV.U32 R5, RZ, RZ, RZ ;  /* 0x000000ffff057224 */ /* 0x000fca00078e00ff */
[----:B------:R-:W-:Y:S01]  /*c0d0*/  STG.E.64 desc[UR36][R2.64], R4 ;  /* 0x0000000402007986 */ /* 0x000fe2000c101b24 */
[----:B------:R-:W-:Y:S05]  /*c0e0*/  EXIT ;  /* 0x000000000000794d */ /* 0x000fea0003800000 */
.L_x_804:
[----:B----4-:R-:W-:-:S05]  /*c0f0*/  IMAD.U32 R19, R19, 0x10000, RZ ;  /* 0x0001000013137824 */ /* 0x010fca00078e00ff */
[----:B------:R-:W-:-:S04]  /*c100*/  F2FP.F16.F32.PACK_AB R5, RZ, R19 ;  /* 0x00000013ff05723e */ /* 0x000fc800000000ff */
[----:B------:R-:W-:-:S05]  /*c110*/  PRMT R5, R5, 0x5410, RZ ;  /* 0x0000541005057816 */ /* 0x000fca00000000ff */
[----:B------:R-:W-:Y:S01]  /*c120*/  STG.E desc[UR36][R2.64], R5 ;  /* 0x0000000502007986 */ /* 0x000fe2000c101924 */
[----:B------:R-:W-:Y:S05]  /*c130*/  EXIT ;  /* 0x000000000000794d */ /* 0x000fea0003800000 */
.L_x_803:
[----:B----4-:R-:W-:-:S04]  /*c140*/  IMAD.U32 R4, R19, 0x10000, RZ ;  /* 0x0001000013047824 */ /* 0x010fc800078e00ff */
[----:B------:R-:W-:-:S06]  /*c150*/  FMUL.FTZ R4, R4, 1 ;  /* 0x3f80000004047820 */ /* 0x000fcc0000410000 */
[----:B------:R-:W0:Y:S02]  /*c160*/  F2F.F64.F32 R4, R4 ;  /* 0x0000000400047310 */ /* 0x000e240000201800 */
[----:B0-----:R-:W-:Y:S01]  /*c170*/  STG.E.64 desc[UR36][R2.64], R4 ;  /* 0x0000000402007986 */ /* 0x001fe2000c101b24 */
[----:B------:R-:W-:Y:S05]  /*c180*/  EXIT ;  /* 0x000000000000794d */ /* 0x000fea0003800000 */
.L_x_794:
        /* <DEDUP_REMOVED lines=8> */
[----:B----4-:R-:W-:-:S05]  /*c210*/  IMAD.U32 R19, R19, 0x10000, RZ ;  /* 0x0001000013137824 */ /* 0x010fca00078e00ff */
[----:B------:R-:W-:-:S04]  /*c220*/  FSETP.NEU.FTZ.AND P0, PT, R19, RZ, PT ;  /* 0x000000ff1300720b */ /* 0x000fc80003f1d000 */
[----:B------:R-:W-:-:S05]  /*c230*/  SEL R5, RZ, 0x1, !P0 ;  /* 0x00000001ff057807 */ /* 0x000fca0004000000 */
[----:B------:R-:W-:Y:S01]  /*c240*/  STG.E.U8 desc[UR36][R2.64], R5 ;  /* 0x0000000502007986 */ /* 0x000fe2000c101124 */
[----:B------:R-:W-:Y:S05]  /*c250*/  EXIT ;  /* 0x000000000000794d */ /* 0x000fea0003800000 */
.L_x_807:
[----:B----4-:R-:W-:Y:S01]  /*c260*/  IMAD.U32 R19, R19, 0x10000, RZ ;  /* 0x0001000013137824 */ /* 0x010fe200078e00ff */
[----:B------:R-:W-:-:S03]  /*c270*/  CS2R R6, SRZ ;  /* 0x0000000000067805 */ /* 0x000fc6000001ff00 */
[----:B------:R-:W-:-:S06]  /*c280*/  FMUL.FTZ R4, R19, 1 ;  /* 0x3f80000013047820 */ /* 0x000fcc0000410000 */
[----:B------:R-:W0:Y:S02]  /*c290*/  F2F.F64.F32 R4, R4 ;  /* 0x0000000400047310 */ /* 0x000e240000201800 */
[----:B0-----:R-:W-:Y:S01]  /*c2a0*/  STG.E.128 desc[UR36][R2.64], R4 ;  /* 0x0000000402007986 */ /* 0x001fe2000c101d24 */
[----:B------:R-:W-:Y:S05]  /*c2b0*/  EXIT ;  /* 0x000000000000794d */ /* 0x000fea0003800000 */
.L_x_806:
[----:B------:R-:W-:-:S13]  /*c2c0*/  ISETP.NE.AND P0, PT, R0, 0xf, PT ;  /* 0x0000000f0000780c */ /* 0x000fda0003f05270 */
[----:B------:R-:W-:Y:S05]  /*c2d0*/  @!P0 BRA `(.L_x_808) ;  /* 0x0000000000b48947 */ /* 0x000fea0003800000 */
[----:B------:R-:W-:-:S13]  /*c2e0*/  ISETP.NE.AND P0, PT, R0, 0x17, PT ;  /* 0x000000170000780c */ /* 0x000fda0003f05270 */
[----:B------:R-:W-:Y:S05]  /*c2f0*/  @!P0 BRA `(.L_x_809) ;  /* 0x0000000000548947 */ /* 0x000fea0003800000 */
[----:B------:R-:W-:-:S13]  /*c300*/  ISETP.NE.AND P0, PT, R0, 0x18, PT ;  /* 0x000000180000780c */ /* 0x000fda0003f05270 */
[----:B------:R-:W-:Y:S05]  /*c310*/  @P0 BRA `(.L_x_798) ;  /* 0x0000000400f40947 */ /* 0x000fea0003800000 */
[----:B----4-:R-:W-:Y:S01]  /*c320*/  IMAD.U32 R19, R19, 0x10000, RZ ;  /* 0x0001000013137824 */ /* 0x010fe200078e00ff */
        /* <DEDUP_REMOVED lines=14> */
.L_x_811:
[----:B------:R-:W-:Y:S05]  /*c410*/  BSYNC B0 ;  /* 0x0000000000007941 */ /* 0x000fea0003800000 */
.L_x_810:
[----:B------:R-:W-:-:S05]  /*c420*/  LOP3.LUT R5, R0, R5, RZ, 0xfc, !PT ;  /* 0x0000000500057212 */ /* 0x000fca00078efcff */
[----:B------:R-:W-:Y:S01]  /*c430*/  STG.E.U8 desc[UR36][R2.64], R5 ;  /* 0x0000000502007986 */ /* 0x000fe2000c101124 */
[----:B------:R-:W-:Y:S05]  /*c440*/  EXIT ;  /* 0x000000000000794d */ /* 0x000fea0003800000 */
.L_x_809:
[----:B----4-:R-:W-:Y:S01]  /*c450*/  IMAD.U32 R19, R19, 0x10000, RZ ;  /* 0x0001000013137824 */ /* 0x010fe200078e00ff */
        /* <DEDUP_REMOVED lines=12> */
.L_x_813:
[----:B------:R-:W-:Y:S01]  /*c520*/  IMAD.MOV.U32 R0, RZ, RZ, 0x7f ;  /* 0x0000007fff007424 */ /* 0x000fe200078e00ff */
[----:B------:R-:W-:-:S04]  /*c530*/  ISETP.GT.U32.AND P0, PT, R4, 0x7f800000, PT ;  /* 0x7f8000000400780c */ /* 0x000fc80003f04070 */
[----:B------:R-:W-:-:S09]  /*c540*/  SEL R0, R0, 0x7c, P0 ;  /* 0x0000007c00007807 */ /* 0x000fd20000000000 */
.L_x_814:
[----:B------:R-:W-:Y:S05]  /*c550*/  BSYNC B0 ;  /* 0x0000000000007941 */ /* 0x000fea0003800000 */
.L_x_812:
[----:B------:R-:W-:-:S04]  /*c560*/  LOP3.LUT R4, R19, 0x80000000, RZ, 0xc0, !PT ;  /* 0x8000000013047812 */ /* 0x000fc800078ec0ff */
[----:B------:R-:W-:-:S04]  /*c570*/  SHF.R.U32.HI R5, RZ, 0x18, R4 ;  /* 0x00000018ff057819 */ /* 0x000fc80000011604 */
[----:B------:R-:W-:-:S05]  /*c580*/  LOP3.LUT R5, R0, R5, RZ, 0xfc, !PT ;  /* 0x0000000500057212 */ /* 0x000fca00078efcff */
[----:B------:R-:W-:Y:S01]  /*c590*/  STG.E.U8 desc[UR36][R2.64], R5 ;  /* 0x0000000502007986 */ /* 0x000fe2000c101124 */
[----:B------:R-:W-:Y:S05]  /*c5a0*/  EXIT ;  /* 0x000000000000794d */ /* 0x000fea0003800000 */
.L_x_808:
[----:B----4-:R-:W-:Y:S01]  /*c5b0*/  STG.E.U16 desc[UR36][R2.64], R19 ;  /* 0x0000001302007986 */ /* 0x010fe2000c101524 */
[----:B------:R-:W-:Y:S05]  /*c5c0*/  EXIT ;  /* 0x000000000000794d */ /* 0x000fea0003800000 */
.L_x_805:
        /* <DEDUP_REMOVED lines=8> */
[----:B----4-:R-:W-:-:S06]  /*c650*/  IMAD.U32 R5, R19, 0x10000, RZ ;  /* 0x0001000013057824 */ /* 0x010fcc00078e00ff */
[----:B------:R-:W0:Y:S02]  /*c660*/  F2I.FTZ.U32.TRUNC.NTZ R5, R5 ;  /* 0x0000000500057305 */ /* 0x000e24000021f000 */
[----:B0-----:R-:W-:Y:S01]  /*c670*/  STG.E.U16 desc[UR36][R2.64], R5 ;  /* 0x0000000502007986 */ /* 0x001fe2000c101524 */
[----:B------:R-:W-:Y:S05]  /*c680*/  EXIT ;  /* 0x000000000000794d */ /* 0x000fea0003800000 */
.L_x_817:
[----:B----4-:R-:W-:Y:S01]  /*c690*/  IMAD.U32 R19, R19, 0x10000, RZ ;  /* 0x0001000013137824 */ /* 0x010fe200078e00ff */
        /* <DEDUP_REMOVED lines=12> */
[----:B------:R-:W-:-:S05]  /*c760*/  FADD.FTZ R0, R5, 8192 ;  /* 0x4600000005007421 */ /* 0x000fca0000010000 */
[----:B------:R-:W-:Y:S02]  /*c770*/  LOP3.LUT P0, R4, R0, 0xff, RZ, 0xc0, !PT ;  /* 0x000000ff00047812 */ /* 0x000fe4000780c0ff */
[----:B------:R-:W-:-:S11]  /*c780*/  PRMT R0, RZ, 0x7610, R0 ;  /* 0x00007610ff007816 */ /* 0x000fd60000000000 */
[----:B------:R-:W-:Y:S05]  /*c790*/  @!P0 BRA `(.L_x_819) ;  /* 0x0000000000108947 */ /* 0x000fea0003800000 */
.L_x_820:
[----:B------:R-:W-:-:S04]  /*c7a0*/  LOP3.LUT R0, R19, 0x80000000, RZ, 0xc0, !PT ;  /* 0x8000000013007812 */ /* 0x000fc800078ec0ff */
[----:B------:R-:W-:-:S04]  /*c7b0*/  SHF.R.U32.HI R5, RZ, 0x18, R0 ;  /* 0x00000018ff057819 */ /* 0x000fc80000011600 */
[----:B------:R-:W-:-:S04]  /*c7c0*/  LOP3.LUT R4, R4, R5, RZ, 0xfc, !PT ;  /* 0x0000000504047212 */ /* 0x000fc800078efcff */
[----:B------:R-:W-:-:S07]  /*c7d0*/  PRMT R0, R4, 0x7610, R0 ;  /* 0x0000761004007816 */ /* 0x000fce0000000000 */
.L_x_819:
[----:B------:R-:W-:Y:S05]  /*c7e0*/  BSYNC B0 ;  /* 0x0000000000007941 */ /* 0x000fea0003800000 */
.L_x_818:
[----:B------:R-:W-:Y:S01]  /*c7f0*/  STG.E.U8 desc[UR36][R2.64], R0 ;  /* 0x0000000002007986 */ /* 0x000fe2000c101124 */
[----:B------:R-:W-:Y:S05]  /*c800*/  EXIT ;  /* 0x000000000000794d */ /* 0x000fea0003800000 */
.L_x_816:
        /* <DEDUP_REMOVED lines=17> */
.L_x_823:
[----:B------:R-:W-:-:S04]  /*c920*/  LOP3.LUT R0, R19, 0x80000000, RZ, 0xc0, !PT ;  /* 0x8000000013007812 */ /* 0x000fc800078ec0ff */
[----:B------:R-:W-:-:S04]  /*c930*/  SHF.R.U32.HI R5, RZ, 0x18, R0 ;  /* 0x00000018ff057819 */ /* 0x000fc80000011600 */
[----:B------:R-:W-:-:S04]  /*c940*/  LOP3.LUT R4, R4, R5, RZ, 0xfc, !PT ;  /* 0x0000000504047212 */ /* 0x000fc800078efcff */
[----:B------:R-:W-:-:S07]  /*c950*/  PRMT R0, R4, 0x7610, R0 ;  /* 0x0000761004007816 */ /* 0x000fce0000000000 */
.L_x_822:
[----:B------:R-:W-:Y:S05]  /*c960*/  BSYNC B0 ;  /* 0x0000000000007941 */ /* 0x000fea0003800000 */
.L_x_821:
[----:B------:R-:W-:Y:S01]  /*c970*/  STG.E.U8 desc[UR36][R2.64], R0 ;  /* 0x0000000002007986 */ /* 0x000fe2000c101124 */
[----:B------:R-:W-:Y:S05]  /*c980*/  EXIT ;  /* 0x000000000000794d */ /* 0x000fea0003800000 */
.L_x_815:
[----:B------:R-:W-:-:S13]  /*c990*/  ISETP.NE.AND P0, PT, R0, 0x1c, PT ;  /* 0x0000001c0000780c */ /* 0x000fda0003f05270 */
[----:B------:R-:W-:Y:S05]  /*c9a0*/  @!P0 BRA `(.L_x_824) ;  /* 0x0000000000a48947 */ /* 0x000fea0003800000 */
[----:B------:R-:W-:-:S13]  /*c9b0*/  ISETP.NE.AND P0, PT, R0, 0x1d, PT ;  /* 0x0000001d0000780c */ /* 0x000fda0003f05270 */
[----:B------:R-:W-:Y:S05]  /*c9c0*/  @!P0 BRA `(.L_x_825) ;  /* 0x00000000008c8947 */ /* 0x000fea0003800000 */
[----:B------:R-:W-:-:S13]  /*c9d0*/  ISETP.NE.AND P0, PT, R0, 0x2c, PT ;  /* 0x0000002c0000780c */ /* 0x000fda0003f05270 */
[----:B------:R-:W-:Y:S05]  /*c9e0*/  @P0 BRA `(.L_x_798) ;  /* 0x0000000000400947 */ /* 0x000fea0003800000 */
[----:B----4-:R-:W-:Y:S02]  /*c9f0*/  IMAD.U32 R19, R19, 0x10000, RZ ;  /* 0x0001000013137824 */ /* 0x010fe400078e00ff */
        /* <DEDUP_REMOVED lines=15> */
.L_x_798:
[----:B------:R-:W-:Y:S01]  /*caf0*/  MOV R0, 0x0 ;  /* 0x0000000000007802 */ /* 0x000fe20000000f00 */
[----:B------:R-:W-:Y:S01]  /*cb00*/  ULDC.64 UR4, c[0x4][0x148] ;  /* 0x0100520000047ab9 */ /* 0x000fe20000000a00 */
[----:B------:R-:W-:Y:S01]  /*cb10*/  ULDC.64 UR6, c[0x4][0x60] ;  /* 0x0100180000067ab9 */ /* 0x000fe20000000a00 */
[----:B------:R-:W-:Y:S01]  /*cb20*/  IMAD.U32 R4, RZ, RZ, UR4 ;  /* 0x00000004ff047e24 */ /* 0x000fe2000f8e00ff */
[----:B------:R0:W1:Y:S01]  /*cb30*/  LDC.64 R2, c[0x4][R0] ;  /* 0x0100000000027b82 */ /* 0x0000620000000a00 */
[----:B------:R-:W-:Y:S01]  /*cb40*/  IMAD.U32 R5, RZ, RZ, UR5 ;  /* 0x00000005ff057e24 */ /* 0x000fe2000f8e00ff */
        /* <DEDUP_REMOVED lines=9> */
[----:B-1--4-:R-:W-:Y:S05]  /*cbe0*/  CALL.ABS.NOINC R2 ;  /* 0x0000000002007343 */ /* 0x012fea0003c00000 */
.L_x_826:
[----:B------:R-:W-:Y:S05]  /*cbf0*/  EXIT ;  /* 0x000000000000794d */ /* 0x000fea0003800000 */
.L_x_825:
[----:B----4-:R-:W-:-:S06]  /*cc00*/  IMAD.U32 R4, R19, 0x10000, RZ ;  /* 0x0001000013047824 */ /* 0x010fcc00078e00ff */
[----:B------:R-:W0:Y:S02]  /*cc10*/  F2I.U64.TRUNC R4, R4 ;  /* 0x0000000400047311 */ /* 0x000e24000020d800 */
[----:B0-----:R-:W-:Y:S01]  /*cc20*/  STG.E.64 desc[UR36][R2.64], R4 ;  /* 0x0000000402007986 */ /* 0x001fe2000c101b24 */
[----:B------:R-:W-:Y:S05]  /*cc30*/  EXIT ;  /* 0x000000000000794d */ /* 0x000fea0003800000 */
.L_x_824:
[----:B----4-:R-:W-:-:S06]  /*cc40*/  IMAD.U32 R19, R19, 0x10000, RZ ;  /* 0x0001000013137824 */ /* 0x010fcc00078e00ff */
[----:B------:R-:W0:Y:S02]  /*cc50*/  F2I.FTZ.U32.TRUNC.NTZ R19, R19 ;  /* 0x0000001300137305 */ /* 0x000e24000021f000 */
[----:B0-----:R-:W-:Y:S01]  /*cc60*/  STG.E desc[UR36][R2.64], R19 ;  /* 0x0000001302007986 */ /* 0x001fe2000c101924 */
[----:B------:R-:W-:Y:S05]  /*cc70*/  EXIT ;  /* 0x000000000000794d */ /* 0x000fea0003800000 */
.L_x_827:
        /* <DEDUP_REMOVED lines=16> */
.L_x_11082:


//--------------------- .text._ZN2at6native18elementwise_kernelILi128ELi4EZNS0_22gpu_kernel_impl_nocastIZZZNS0_61_GLOBAL__N__132982cb_23_ActivationSiluKernel_cu_1520ed90_292420silu_backward_kernelERNS_18TensorIteratorBaseEENKUlvE_clEvENKUlvE2_clEvEUlN3c108BFloat16ES9_E_EEvS5_RKT_EUliE_EEviT1_ --------------------------
	.section	.text._ZN2at6native18elementwise_kernelILi128ELi4EZNS0_22gpu_kernel_impl_nocastIZZZNS0_61_GLOBAL__N__132982cb_23_ActivationSiluKernel_cu_1520ed90_292420silu_backward_kernelERNS_18TensorIteratorBaseEENKUlvE_clEvENKUlvE2_clEvEUlN3c108BFloat16ES9_E_EEvS5_RKT_EUliE_EEviT1_,"ax",@progbits
	.align	128
        .global         _ZN2at6native18elementwise_kernelILi128ELi4EZNS0_22gpu_kernel_impl_nocastIZZZNS0_61_GLOBAL__N__132982cb_23_ActivationSiluKernel_cu_1520ed90_292420silu_backward_kernelERNS_18TensorIteratorBaseEENKUlvE_clEvENKUlvE2_clEvEUlN3c108BFloat16ES9_E_EEvS5_RKT_EUliE_EEviT1_
        .type           _ZN2at6native18elementwise_kernelILi128ELi4EZNS0_22gpu_kernel_impl_nocastIZZZNS0_61_GLOBAL__N__132982cb_23_ActivationSiluKernel_cu_1520ed90_292420silu_backward_kernelERNS_18TensorIteratorBaseEENKUlvE_clEvENKUlvE2_clEvEUlN3c108BFloat16ES9_E_EEvS5_RKT_EUliE_EEviT1_,@function
        .size           _ZN2at6native18elementwise_kernelILi128ELi4EZNS0_22gpu_kernel_impl_nocastIZZZNS0_61_GLOBAL__N__132982cb_23_ActivationSiluKernel_cu_1520ed90_292420silu_backward_kernelERNS_18TensorIteratorBaseEENKUlvE_clEvENKUlvE2_clEvEUlN3c108BFloat16ES9_E_EEvS5_RKT_EUliE_EEviT1_,(.L_x_11083 - _ZN2at6native18elementwise_kernelILi128ELi4EZNS0_22gpu_kernel_impl_nocastIZZZNS0_61_GLOBAL__N__132982cb_23_ActivationSiluKernel_cu_1520ed90_292420silu_backward_kernelERNS_18TensorIteratorBaseEENKUlvE_clEvENKUlvE2_clEvEUlN3c108BFloat16ES9_E_EEvS5_RKT_EUliE_EEviT1_)
        .other          _ZN2at6native18elementwise_kernelILi128ELi4EZNS0_22gpu_kernel_impl_nocastIZZZNS0_61_GLOBAL__N__132982cb_23_ActivationSiluKernel_cu_1520ed90_292420silu_backward_kernelERNS_18TensorIteratorBaseEENKUlvE_clEvENKUlvE2_clEvEUlN3c108BFloat16ES9_E_EEvS5_RKT_EUliE_EEviT1_,@"STO_CUDA_ENTRY STV_DEFAULT"
_ZN2at6native18elementwise_kernelILi128ELi4EZNS0_22gpu_kernel_impl_nocastIZZZNS0_61_GLOBAL__N__132982cb_23_ActivationSiluKernel_cu_1520ed90_292420silu_backward_kernelERNS_18TensorIteratorBaseEENKUlvE_clEvENKUlvE2_clEvEUlN3c108BFloat16ES9_E_EEvS5_RKT_EUliE_EEviT1_:
.text._ZN2at6native18elementwise_kernelILi128ELi4EZNS0_22gpu_kernel_impl_nocastIZZZNS0_61_GLOBAL__N__132982cb_23_ActivationSiluKernel_cu_1520ed90_292420silu_backward_kernelERNS_18TensorIteratorBaseEENKUlvE_clEvENKUlvE2_clEvEUlN3c108BFloat16ES9_E_EEvS5_RKT_EUliE_EEviT1_:
[----:B------:R-:W-:Y:S01]  /*0000*/  LDC R1, c[0x0][0x28] ;  /* 0x00000a00ff017b82 */ /* 0x000fe20000000800 */
[----:B------:R-:W0:Y:S01]  /*0010*/  S2R R3, SR_CTAID.X ;  /* 0x0000000000037919 */ /* 0x000e220000002500 */
[----:B------:R-:W-:Y:S01]  /*0020*/  ULDC UR6, c[0x0][0x210] ;  /* 0x0000840000067ab9 */ /* 0x000fe20000000800 */
[----:B------:R-:W-:Y:S01]  /*0030*/  ULDC.64 UR4, c[0x0][0x208] ;  /* 0x0000820000047ab9 */ /* 0x000fe20000000a00 */
[----:B------:R-:W-:Y:S01]  /*0040*/  BSSY B0, `(.L_x_828) ;  /* 0x000017f000007945 */ /* 0x000fe20003800000 */
[----:B------:R-:W0:Y:S02]  /*0050*/  S2R R0, SR_TID.X ;  /* 0x0000000000007919 */ /* 0x000e240000002100 */
[----:B0-----:R-:W-:-:S04]  /*0060*/  LEA R3, R3, R0, 0x9 ;  /* 0x0000000003037211 */ /* 0x001fc800078e48ff */
[----:B------:R-:W-:-:S13]  /*0070*/  ISETP.GE.AND P0, PT, R3, UR6, PT ;  /* 0x0000000603007c0c */ /* 0x000fda000bf06270 */
[----:B------:R-:W-:Y:S05]  /*0080*/  @P0 BRA `(.L_x_829) ;  /* 0x0000001400e80947 */ /* 0x000fea0003800000 */
[----:B------:R-:W0:Y:S01]  /*0090*/  LDC R10, c[0x0][0x218] ;  /* 0x00008600ff0a7b82 */ /* 0x000e220000000800 */
[----:B------:R-:W-:Y:S01]  /*00a0*/  HFMA2.MMA R2, -RZ, RZ, 0, 0 ;  /* 0x00000000ff027435 */ /* 0x000fe200000001ff */
[----:B------:R-:W-:Y:S01]  /*00b0*/  MOV R0, RZ ;  /* 0x000000ff00007202 */ /* 0x000fe20000000f00 */
[----:B------:R-:W-:Y:S01]  /*00c0*/  HFMA2.MMA R5, -RZ, RZ, 0, 0 ;  /* 0x00000000ff057435 */ /* 0x000fe200000001ff */
[----:B0-----:R-:W-:-:S13]  /*00d0*/  ISETP.NE.AND P0, PT, R10, RZ, PT ;  /* 0x000000ff0a00720c */ /* 0x001fda0003f05270 */
[----:B------:R-:W-:Y:S05]  /*00e0*/  @!P0 BRA `(.L_x_830) ;  /* 0x0000001400708947 */ /* 0x000fea0003800000 */
[----:B------:R-:W-:Y:S01]  /*00f0*/  MOV R4, RZ ;  /* 0x000000ff00047202 */ /* 0x000fe20000000f00 */
[----:B------:R-:W-:Y:S01]  /*0100*/  ULDC.64 UR8, c[0x0][0x220] ;  /* 0x0000880000087ab9 */ /* 0x000fe20000000a00 */
[----:B------:R-:W-:Y:S01]  /*0110*/  MOV R5, R3 ;  /* 0x0000000300057202 */ /* 0x000fe20000000f00 */
[----:B------:R-:W-:Y:S01]  /*0120*/  ULDC UR7, c[0x0][0x21c] ;  /* 0x0000870000077ab9 */ /* 0x000fe20000000800 */
[----:B------:R-:W-:Y:S01]  /*0130*/  ISETP.NE.AND P0, PT, R10, 0x1, PT ;  /* 0x000000010a00780c */ /* 0x000fe20003f05270 */
[----:B------:R-:W-:-:S05]  /*0140*/  IMAD.HI.U32 R6, R3, UR8, R4 ;  /* 0x0000000803067c27 */ /* 0x000fca000f8e0004 */
[----:B------:R-:W-:Y:S01]  /*0150*/  SHF.R.U32.HI R7, RZ, UR9, R6 ;  /* 0x00000009ff077c19 */ /* 0x000fe20008011606 */
[----:B------:R-:W-:-:S03]  /*0160*/  ULDC.64 UR8, c[0x0][0x348] ;  /* 0x0000d20000087ab9 */ /* 0x000fc60000000a00 */
[----:B------:R-:W-:-:S05]  /*0170*/  IADD3 R2, -R7, RZ, RZ ;  /* 0x000000ff07027210 */ /* 0x000fca0007ffe1ff */
[----:B------:R-:W-:Y:S01]  /*0180*/  IMAD R2, R2, UR7, R3 ;  /* 0x0000000702027c24 */ /* 0x000fe2000f8e0203 */
[----:B------:R-:W-:-:S03]  /*0190*/  ULDC UR7, c[0x0][0x350] ;  /* 0x0000d40000077ab9 */ /* 0x000fc60000000800 */
[C---:B------:R-:W-:Y:S02]  /*01a0*/  IMAD R5, R2.reuse, UR8, RZ ;  /* 0x0000000802057c24 */ /* 0x040fe4000f8e02ff */
[C---:B------:R-:W-:Y:S02]  /*01b0*/  IMAD R0, R2.reuse, UR9, RZ ;  /* 0x0000000902007c24 */ /* 0x040fe4000f8e02ff */
[----:B------:R-:W-:Y:S01]  /*01c0*/  IMAD R2, R2, UR7, RZ ;  /* 0x0000000702027c24 */ /* 0x000fe2000f8e02ff */
[----:B------:R-:W-:Y:S06]  /*01d0*/  @!P0 BRA `(.L_x_830) ;  /* 0x0000001400348947 */ /* 0x000fec0003800000 */
[----:B------:R-:W-:Y:S01]  /*01e0*/  MOV R6, RZ ;  /* 0x000000ff00067202 */ /* 0x000fe20000000f00 */
[----:B------:R-:W-:Y:S01]  /*01f0*/  ULDC.64 UR8, c[0x0][0x228] ;  /* 0x00008a0000087ab9 */ /* 0x000fe20000000a00 */
[----:B------:R-:W-:Y:S01]  /*0200*/  ULDC UR7, c[0x0][0x230] ;  /* 0x00008c0000077ab9 */ /* 0x000fe20000000800 */
[----:B------:R-:W-:Y:S02]  /*0210*/  ISETP.NE.AND P0, PT, R10, 0x2, PT ;  /* 0x000000020a00780c */ /* 0x000fe40003f05270 */
[----:B------:R-:W-:-:S05]  /*0220*/  IMAD.HI.U32 R8, R7, UR9, R6 ;  /* 0x0000000907087c27 */ /* 0x000fca000f8e0006 */
[----:B------:R-:W-:Y:S01]  /*0230*/  SHF.R.U32.HI R9, RZ, UR7, R8 ;  /* 0x00000007ff097c19 */ /* 0x000fe20008011608 */
[----:B------:R-:W-:-:S03]  /*0240*/  ULDC UR7, c[0x0][0x354] ;  /* 0x0000d50000077ab9 */ /* 0x000fc60000000800 */
[----:B------:R-:W-:-:S05]  /*0250*/  IADD3 R6, -R9, RZ, RZ ;  /* 0x000000ff09067210 */ /* 0x000fca0007ffe1ff */
[----:B------:R-:W-:Y:S01]  /*0260*/  IMAD R7, R6, UR8, R7 ;  /* 0x0000000806077c24 */ /* 0x000fe2000f8e0207 */
[----:B------:R-:W-:-:S03]  /*0270*/  ULDC.64 UR8, c[0x0][0x358] ;  /* 0x0000d60000087ab9 */ /* 0x000fc60000000a00 */
[C---:B------:R-:W-:Y:S02]  /*0280*/  IMAD R5, R7.reuse, UR7, R5 ;  /* 0x0000000707057c24 */ /* 0x040fe4000f8e0205 */
[C---:B------:R-:W-:Y:S02]  /*0290*/  IMAD R0, R7.reuse, UR8, R0 ;  /* 0x0000000807007c24 */ /* 0x040fe4000f8e0200 */
[----:B------:R-:W-:Y:S01]  /*02a0*/  IMAD R2, R7, UR9, R2 ;  /* 0x0000000907027c24 */ /* 0x000fe2000f8e0202 */
[----:B------:R-:W-:Y:S06]  /*02b0*/  @!P0 BRA `(.L_x_830) ;  /* 0x0000001000fc8947 */ /* 0x000fec0003800000 */
[----:B------:R-:W-:Y:S01]  /*02c0*/  HFMA2.MMA R8, -RZ, RZ, 0, 0 ;  /* 0x00000000ff087435 */ /* 0x000fe200000001ff */
[----:B------:R-:W-:Y:S01]  /*02d0*/  ULDC.64 UR8, c[0x0][0x238] ;  /* 0x00008e0000087ab9 */ /* 0x000fe20000000a00 */
[----:B------:R-:W-:Y:S01]  /*02e0*/  ISETP.NE.AND P0, PT, R10, 0x3, PT ;  /* 0x000000030a00780c */ /* 0x000fe20003f05270 */
[----:B------:R-:W-:-:S07]  /*02f0*/  ULDC UR7, c[0x0][0x234] ;  /* 0x00008d0000077ab9 */ /* 0x000fce0000000800 */
[----:B------:R-:W-:-:S05]  /*0300*/  IMAD.HI.U32 R6, R9, UR8, R8 ;  /* 0x0000000809067c27 */ /* 0x000fca000f8e0008 */
[----:B------:R-:W-:Y:S01]  /*0310*/  SHF.R.U32.HI R7, RZ, UR9, R6 ;  /* 0x00000009ff077c19 */ /* 0x000fe20008011606 */
[----:B------:R-:W-:-:S03]  /*0320*/  ULDC.64 UR8, c[0x0][0x360] ;  /* 0x0000d80000087ab9 */ /* 0x000fc60000000a00 */
[----:B------:R-:W-:-:S05]  /*0330*/  IADD3 R8, -R7, RZ, RZ ;  /* 0x000000ff07087210 */ /* 0x000fca0007ffe1ff */
[----:B------:R-:W-:Y:S01]  /*0340*/  IMAD R9, R8, UR7, R9 ;  /* 0x0000000708097c24 */ /* 0x000fe2000f8e0209 */
[----:B------:R-:W-:-:S03]  /*0350*/  ULDC UR7, c[0x0][0x368] ;  /* 0x0000da0000077ab9 */ /* 0x000fc60000000800 */
[C---:B------:R-:W-:Y:S02]  /*0360*/  IMAD R5, R9.reuse, UR8, R5 ;  /* 0x0000000809057c24 */ /* 0x040fe4000f8e0205 */
[C---:B------:R-:W-:Y:S02]  /*0370*/  IMAD R0, R9.reuse, UR9, R0 ;  /* 0x0000000909007c24 */ /* 0x040fe4000f8e0200 */
[----:B------:R-:W-:Y:S01]  /*0380*/  IMAD R2, R9, UR7, R2 ;  /* 0x0000000709027c24 */ /* 0x000fe2000f8e0202 */
        /* <DEDUP_REMOVED lines=15> */
[----:B------:R-:W-:Y:S01]  /*0480*/  MOV R8, RZ ;  /* 0x000000ff00087202 */ /* 0x000fe20000000f00 */
[----:B------:R-:W-:Y:S01]  /*0490*/  ULDC.64 UR8, c[0x0][0x250] ;  /* 0x0000940000087ab9 */ /* 0x000fe20000000a00 */
[----:B------:R-:W-:Y:S01]  /*04a0*/  ISETP.NE.AND P0, PT, R10, 0x5, PT ;  /* 0x000000050a00780c */ /* 0x000fe20003f05270 */
[----:B------:R-:W-:Y:S02]  /*04b0*/  ULDC UR7, c[0x0][0x24c] ;  /* 0x0000930000077ab9 */ /* 0x000fe40000000800 */
        /* <DEDUP_REMOVED lines=10> */
[----:B------:R-:W-:Y:S01]  /*0560*/  HFMA2.MMA R6, -RZ, RZ, 0, 0 ;  /* 0x00000000ff067435 */ /* 0x000fe200000001ff */
[----:B------:R-:W-:Y:S01]  /*0570*/  ULDC.64 UR8, c[0x0][0x258] ;  /* 0x0000960000087ab9 */ /* 0x000fe20000000a00 */
[----:B------:R-:W-:Y:S01]  /*0580*/  ULDC UR7, c[0x0][0x260] ;  /* 0x0000980000077ab9 */ /* 0x000fe20000000800 */
[----:B------:R-:W-:-:S07]  /*0590*/  ISETP.NE.AND P0, PT, R10, 0x6, PT ;  /* 0x000000060a00780c */ /* 0x000fce0003f05270 */
        /* <DEDUP_REMOVED lines=248> */
[----:B------:R-:W-:Y:S01]  /*1520*/  ISETP.NE.AND P0, PT, R10, 0x18, PT ;  /* 0x000000180a00780c */ /* 0x000fe20003f05270 */
[----:B------:R-:W-:Y:S01]  /*1530*/  HFMA2.MMA R6, -RZ, RZ, 0, 0 ;  /* 0x00000000ff067435 */ /* 0x000fe200000001ff */
[----:B------:R-:W-:Y:S01]  /*1540*/  ULDC.64 UR8, c[0x0][0x330] ;  /* 0x0000cc0000087ab9 */ /* 0x000fe20000000a00 */
[----:B------:R-:W-:-:S08]  /*1550*/  ULDC UR7, c[0x0][0x338] ;  /* 0x0000ce0000077ab9 */ /* 0x000fd00000000800 */
[----:B------:R-:W-:Y:S02]  /*1560*/  IMAD.HI.U32 R10, R7, UR9, R6 ;  /* 0x00000009070a7c27 */ /* 0x000fe4000f8e0006 */
[----:B------:R-:W0:Y:S03]  /*1570*/  @P0 LDC.64 R12, c[0x0][0x340] ;  /* 0x0000d000ff0c0b82 */ /* 0x000e260000000a00 */
[----:B------:R-:W-:Y:S01]  /*1580*/  SHF.R.U32.HI R11, RZ, UR7, R10 ;  /* 0x00000007ff0b7c19 */ /* 0x000fe2000801160a */
[----:B------:R-:W-:Y:S01]  /*1590*/  ULDC UR7, c[0x0][0x45c] ;  /* 0x0001170000077ab9 */ /* 0x000fe20000000800 */
[----:B------:R-:W-:Y:S02]  /*15a0*/  @P0 MOV R10, RZ ;  /* 0x000000ff000a0202 */ /* 0x000fe40000000f00 */
[----:B------:R-:W-:Y:S01]  /*15b0*/  IADD3 R6, -R11, RZ, RZ ;  /* 0x000000ff0b067210 */ /* 0x000fe20007ffe1ff */
[----:B------:R-:W1:Y:S04]  /*15c0*/  @P0 LDC R15, c[0x0][0x33c] ;  /* 0x0000cf00ff0f0b82 */ /* 0x000e680000000800 */
[----:B------:R-:W-:Y:S01]  /*15d0*/  IMAD R7, R6, UR8, R7 ;  /* 0x0000000806077c24 */ /* 0x000fe2000f8e0207 */
[----:B------:R-:W-:-:S03]  /*15e0*/  ULDC.64 UR8, c[0x0][0x460] ;  /* 0x0001180000087ab9 */ /* 0x000fc60000000a00 */
[----:B------:R-:W2:Y:S01]  /*15f0*/  @P0 LDC.64 R8, c[0x0][0x468] ;  /* 0x00011a00ff080b82 */ /* 0x000ea20000000a00 */
[C---:B------:R-:W-:Y:S02]  /*1600*/  IMAD R5, R7.reuse, UR7, R5 ;  /* 0x0000000707057c24 */ /* 0x040fe4000f8e0205 */
[C---:B------:R-:W-:Y:S02]  /*1610*/  IMAD R0, R7.reuse, UR8, R0 ;  /* 0x0000000807007c24 */ /* 0x040fe4000f8e0200 */
[----:B------:R-:W-:-:S03]  /*1620*/  IMAD R2, R7, UR9, R2 ;  /* 0x0000000907027c24 */ /* 0x000fc6000f8e0202 */
[----:B------:R-:W3:Y:S01]  /*1630*/  @P0 LDC R14, c[0x0][0x470] ;  /* 0x00011c00ff0e0b82 */ /* 0x000ee20000000800 */
[----:B0-----:R-:W-:-:S05]  /*1640*/  @P0 IMAD.HI.U32 R4, R11, R12, R10 ;  /* 0x0000000c0b040227 */ /* 0x001fca00078e000a */
[----:B------:R-:W-:-:S04]  /*1650*/  @P0 SHF.R.U32.HI R4, RZ, R13, R4 ;  /* 0x0000000dff040219 */ /* 0x000fc80000011604 */
[----:B------:R-:W-:-:S05]  /*1660*/  @P0 IADD3 R10, -R4, RZ, RZ ;  /* 0x000000ff040a0210 */ /* 0x000fca0007ffe1ff */
[----:B-1----:R-:W-:-:S04]  /*1670*/  @P0 IMAD R11, R10, R15, R11 ;  /* 0x0000000f0a0b0224 */ /* 0x002fc800078e020b */
[C---:B--2---:R-:W-:Y:S02]  /*1680*/  @P0 IMAD R5, R11.reuse, R8, R5 ;  /* 0x000000080b050224 */ /* 0x044fe400078e0205 */
[C---:B------:R-:W-:Y:S02]  /*1690*/  @P0 IMAD R0, R11.reuse, R9, R0 ;  /* 0x000000090b000224 */ /* 0x040fe400078e0200 */
[----:B---3--:R-:W-:-:S07]  /*16a0*/  @P0 IMAD R2, R11, R14, R2 ;  /* 0x0000000e0b020224 */ /* 0x008fce00078e0202 */
.L_x_830:
[----:B------:R-:W-:Y:S02]  /*16b0*/  ULDC.64 UR8, c[0x0][0x488] ;  /* 0x0001220000087ab9 */ /* 0x000fe40000000a00 */
[----:B------:R-:W-:-:S04]  /*16c0*/  IADD3 R8, P0, R2, UR8, RZ ;  /* 0x0000000802087c10 */ /* 0x000fc8000ff1e0ff */
[----:B------:R-:W-:Y:S01]  /*16d0*/  IADD3.X R9, RZ, UR9, RZ, P0, !PT ;  /* 0x00000009ff097c10 */ /* 0x000fe200087fe4ff */
[----:B------:R-:W-:-:S04]  /*16e0*/  ULDC.64 UR8, c[0x0][0x480] ;  /* 0x0001200000087ab9 */ /* 0x000fc80000000a00 */
[----:B------:R-:W2:Y:S01]  /*16f0*/  LDG.E.U16 R8, desc[UR4][R8.64] ;  /* 0x0000000408087981 */ /* 0x000ea2000c1e1500 */
[----:B------:R-:W-:-:S04]  /*1700*/  IADD3 R6, P0, R0, UR8, RZ ;  /* 0x0000000800067c10 */ /* 0x000fc8000ff1e0ff */
[----:B------:R-:W-:Y:S01]  /*1710*/  IADD3.X R7, RZ, UR9, RZ, P0, !PT ;  /* 0x00000009ff077c10 */ /* 0x000fe200087fe4ff */
[----:B------:R-:W-:-:S04]  /*1720*/  ULDC.64 UR8, c[0x0][0x478] ;  /* 0x00011e0000087ab9 */ /* 0x000fc80000000a00 */
[----:B------:R-:W3:Y:S01]  /*1730*/  LDG.E.U16 R6, desc[UR4][R6.64] ;  /* 0x0000000406067981 */ /* 0x000ee2000c1e1500 */
[----:B------:R-:W-:Y:S02]  /*1740*/  IADD3 R4, P0, R5, UR8, RZ ;  /* 0x0000000805047c10 */ /* 0x000fe4000ff1e0ff */
[----:B------:R-:W-:Y:S02]  /*1750*/  IADD3 R3, R3, 0x80, RZ ;  /* 0x0000008003037810 */ /* 0x000fe40007ffe0ff */
[----:B------:R-:W-:Y:S02]  /*1760*/  IADD3.X R5, RZ, UR9, RZ, P0, !PT ;  /* 0x00000009ff057c10 */ /* 0x000fe400087fe4ff */
[----:B--2---:R-:W-:-:S05]  /*1770*/  SHF.L.U32 R2, R8, 0x10, RZ ;  /* 0x0000001008027819 */ /* 0x004fca00000006ff */
[----:B------:R-:W-:Y:S01]  /*1780*/  FMUL.FTZ R10, R2, -1.4426950216293334961 ;  /* 0xbfb8aa3b020a7820 */ /* 0x000fe20000410000 */
[----:B---3--:R-:W-:-:S05]  /*1790*/  SHF.L.U32 R0, R6, 0x10, RZ ;  /* 0x0000001006007819 */ /* 0x008fca00000006ff */
[----:B------:R-:W0:Y:S02]  /*17a0*/  MUFU.EX2 R10, R10 ;  /* 0x0000000a000a7308 */ /* 0x000e240000000800 */
[----:B0-----:R-:W-:-:S06]  /*17b0*/  FADD.FTZ R11, R10, 1 ;  /* 0x3f8000000a0b7421 */ /* 0x001fcc0000010000 */
[----:B------:R-:W0:Y:S02]  /*17c0*/  MUFU.RCP R11, R11 ;  /* 0x0000000b000b7308 */ /* 0x000e240000001000 */
[----:B0-----:R-:W-:Y:S01]  /*17d0*/  FADD.FTZ R9, -R11, 1 ;  /* 0x3f8000000b097421 */ /* 0x001fe20000010100 */
[----:B------:R-:W-:-:S03]  /*17e0*/  FMUL.FTZ R0, R0, R11 ;  /* 0x0000000b00007220 */ /* 0x000fc60000410000 */
[----:B------:R-:W-:-:S04]  /*17f0*/  FFMA.FTZ R9, R2, R9, 1 ;  /* 0x3f80000002097423 */ /* 0x000fc80000010009 */
[----:B------:R-:W-:-:S05]  /*1800*/  FMUL.FTZ R0, R0, R9 ;  /* 0x0000000900007220 */ /* 0x000fca0000410000 */
[----:B------:R-:W-:-:S05]  /*1810*/  F2FP.BF16.F32.PACK_AB R0, RZ, R0 ;  /* 0x00000000ff00723e */ /* 0x000fca00000010ff */
[----:B------:R0:W-:Y:S02]  /*1820*/  STG.E.U16 desc[UR4][R4.64], R0 ;  /* 0x0000000004007986 */ /* 0x0001e4000c101504 */
.L_x_829:
[----:B------:R-:W-:Y:S05]  /*1830*/  BSYNC B0 ;  /* 0x0000000000007941 */ /* 0x000fea0003800000 */
.L_x_828:
[----:B------:R-:W-:Y:S01]  /*1840*/  ISETP.GE.AND P0, PT, R3, UR6, PT ;  /* 0x0000000603007c0c */ /* 0x000fe2000bf06270 */
[----:B------:R-:W-:-:S12]  /*1850*/  BSSY B0, `(.L_x_831) ;  /* 0x00002f6000007945 */ /* 0x000fd80003800000 */
[----:B------:R-:W-:Y:S05]  /*1860*/  @P0 BRA `(.L_x_832) ;  /* 0x0000002c00d00947 */ /* 0x000fea0003800000 */
[----:B0-----:R-:W0:Y:S01]  /*1870*/  LDC R4, c[0x0][0x218] ;  /* 0x00008600ff047b82 */ /* 0x001e220000000800 */
[----:B------:R-:W-:Y:S01]  /*1880*/  HFMA2.MMA R2, -RZ, RZ, 0, 0 ;  /* 0x00000000ff027435 */ /* 0x000fe200000001ff */
[----:B------:R-:W-:Y:S01]  /*1890*/  MOV R0, RZ ;  /* 0x000000ff00007202 */ /* 0x000fe20000000f00 */
[----:B------:R-:W-:Y:S01]  /*18a0*/  HFMA2.MMA R5, -RZ, RZ, 0, 0 ;  /* 0x00000000ff057435 */ /* 0x000fe200000001ff */
[----:B0-----:R-:W-:-:S13]  /*18b0*/  ISETP.NE.AND P0, PT, R4, RZ, PT ;  /* 0x000000ff0400720c */ /* 0x001fda0003f05270 */
[----:B------:R-:W-:Y:S05]  /*18c0*/  @!P0 BRA `(.L_x_833) ;  /* 0x00000014006c8947 */ /* 0x000fea0003800000 */
        /* <DEDUP_REMOVED lines=347> */
.L_x_833:
        /* <DEDUP_REMOVED lines=12> */
[----:B------:R-:W-:Y:S02]  /*2f40*/  ISETP.GE.AND P0, PT, R3, UR6, PT ;  /* 0x0000000603007c0c */ /* 0x000fe4000bf06270 */
        /* <DEDUP_REMOVED lines=11> */
[----:B------:R1:W-:Y:S01]  /*3000*/  STG.E.U16 desc[UR4][R4.64], R0 ;  /* 0x0000000004007986 */ /* 0x0003e2000c101504 */
[----:B------:R-:W-:Y:S05]  /*3010*/  @P0 BRA `(.L_x_832) ;  /* 0x0000001400e40947 */ /* 0x000fea0003800000 */
[----:B-1----:R-:W0:Y:S01]  /*3020*/  LDC R4, c[0x0][0x218] ;  /* 0x00008600ff047b82 */ /* 0x002e220000000800 */
        /* <DEDUP_REMOVED lines=352> */
.L_x_834:
        /* <DEDUP_REMOVED lines=24> */
.L_x_832:
[----:B------:R-:W-:Y:S05]  /*47b0*/  BSYNC B0 ;  /* 0x0000000000007941 */ /* 0x000fea0003800000 */
.L_x_831:
[----:B------:R-:W-:-:S13]  /*47c0*/  ISETP.GE.AND P0, PT, R3, UR6, PT ;  /* 0x0000000603007c0c */ /* 0x000fda000bf06270 */
[----:B------:R-:W-:Y:S05]  /*47d0*/  @P0 EXIT ;  /* 0x000000000000094d */ /* 0x000fea0003800000 */
[----:B012---:R-:W0:Y:S01]  /*47e0*/  LDC R4, c[0x0][0x218] ;  /* 0x00008600ff047b82 */ /* 0x007e220000000800 */
        /* <DEDUP_REMOVED lines=9> */
[----:B------:R-:W-:Y:S01]  /*4880*/  IMAD.HI.U32 R6, R3, UR6, R2 ;  /* 0x0000000603067c27 */ /* 0x000fe2000f8e0002 */
[----:B------:R-:W-:-:S04]  /*4890*/  ULDC UR6, c[0x0][0x21c] ;  /* 0x0000870000067ab9 */ /* 0x000fc80000000800 */
[----:B------:R-:W-:-:S04]  /*48a0*/  SHF.R.U32.HI R7, RZ, UR7, R6 ;  /* 0x00000007ff077c19 */ /* 0x000fc80008011606 */
[----:B------:R-:W-:-:S05]  /*48b0*/  IADD3 R2, -R7, RZ, RZ ;  /* 0x000000ff07027210 */ /* 0x000fca0007ffe1ff */
[----:B------:R-:W-:Y:S01]  /*48c0*/  IMAD R2, R2, UR6, R3 ;  /* 0x0000000602027c24 */ /* 0x000fe2000f8e0203 */
[----:B------:R-:W-:-:S03]  /*48d0*/  ULDC.64 UR6, c[0x0][0x348] ;  /* 0x0000d20000067ab9 */ /* 0x000fc60000000a00 */
        /* <DEDUP_REMOVED lines=22> */
[----:B------:R-:W-:Y:S01]  /*4a40*/  IMAD.HI.U32 R6, R9, UR6, R8 ;  /* 0x0000000609067c27 */ /* 0x000fe2000f8e0008 */
[----:B------:R-:W-:-:S04]  /*4a50*/  ULDC UR6, c[0x0][0x234] ;  /* 0x00008d0000067ab9 */ /* 0x000fc80000000800 */
[----:B------:R-:W-:-:S04]  /*4a60*/  SHF.R.U32.HI R7, RZ, UR7, R6 ;  /* 0x00000007ff077c19 */ /* 0x000fc80008011606 */
        /* <DEDUP_REMOVED lines=312> */
.L_x_835:
        /* <DEDUP_REMOVED lines=9> */
[----:B--2---:R-:W-:-:S05]  /*5e80*/  SHF.L.U32 R4, R6, 0x10, RZ ;  /* 0x0000001006047819 */ /* 0x004fca00000006ff */
[----:B------:R-:W-:Y:S01]  /*5e90*/  FMUL.FTZ R8, R4, -1.4426950216293334961 ;  /* 0xbfb8aa3b04087820 */ /* 0x000fe20000410000 */
[----:B---3--:R-:W-:-:S05]  /*5ea0*/  SHF.L.U32 R0, R2, 0x10, RZ ;  /* 0x0000001002007819 */ /* 0x008fca00000006ff */
[----:B------:R-:W0:Y:S01]  /*5eb0*/  MUFU.EX2 R8, R8 ;  /* 0x0000000800087308 */ /* 0x000e220000000800 */
[----:B------:R-:W-:-:S04]  /*5ec0*/  IADD3 R2, P0, R5, UR6, RZ ;  /* 0x0000000605027c10 */ /* 0x000fc8000ff1e0ff */
[----:B------:R-:W-:Y:S01]  /*5ed0*/  IADD3.X R3, RZ, UR7, RZ, P0, !PT ;  /* 0x00000007ff037c10 */ /* 0x000fe200087fe4ff */
[----:B0-----:R-:W-:-:S06]  /*5ee0*/  FADD.FTZ R9, R8, 1 ;  /* 0x3f80000008097421 */ /* 0x001fcc0000010000 */
[----:B------:R-:W0:Y:S02]  /*5ef0*/  MUFU.RCP R9, R9 ;  /* 0x0000000900097308 */ /* 0x000e240000001000 */
[----:B0-----:R-:W-:Y:S01]  /*5f00*/  FADD.FTZ R7, -R9, 1 ;  /* 0x3f80000009077421 */ /* 0x001fe20000010100 */
[----:B------:R-:W-:-:S03]  /*5f10*/  FMUL.FTZ R0, R0, R9 ;  /* 0x0000000900007220 */ /* 0x000fc60000410000 */
[----:B------:R-:W-:-:S04]  /*5f20*/  FFMA.FTZ R7, R4, R7, 1 ;  /* 0x3f80000004077423 */ /* 0x000fc80000010007 */
[----:B------:R-:W-:-:S05]  /*5f30*/  FMUL.FTZ R0, R0, R7 ;  /* 0x0000000700007220 */ /* 0x000fca0000410000 */
[----:B------:R-:W-:-:S05]  /*5f40*/  F2FP.BF16.F32.PACK_AB R0, RZ, R0 ;  /* 0x00000000ff00723e */ /* 0x000fca00000010ff */
[----:B------:R-:W-:Y:S01]  /*5f50*/  STG.E.U16 desc[UR4][R2.64], R0 ;  /* 0x0000000002007986 */ /* 0x000fe2000c101504 */
[----:B------:R-:W-:Y:S05]  /*5f60*/  EXIT ;  /* 0x000000000000794d */ /* 0x000fea0003800000 */
.L_x_836:
        /* <DEDUP_REMOVED lines=9> */
.L_x_11083:


//--------------------- .text._ZN2at6native27unrolled_elementwise_kernelIZZZNS0_61_GLOBAL__N__132982cb_23_ActivationSiluKernel_cu_1520ed90_292420silu_backward_kernelERNS_18TensorIteratorBaseEENKUlvE_clEvENKUlvE2_clEvEUlN3c108BFloat16ES8_E_St5arrayIPcLm3EELi4E23TrivialOffsetCalculatorILi2EjESD_ILi1EjENS0_6memory15LoadWithoutCastENSG_16StoreWithoutCastEEEviT_T0_T2_T3_T4_T5_ --------------------------
	.section	.text._ZN2at6native27unrolled_elementwise_kernelIZZZNS0_61_GLOBAL__N__132982cb_23_ActivationSiluKernel_cu_1520ed90_292420silu_backward_kernelERNS_18TensorIteratorBaseEENKUlvE_clEvENKUlvE2_clEvEUlN3c108BFloat16ES8_E_St5arrayIPcLm3EELi4E23TrivialOffsetCalculatorILi2EjESD_ILi1EjENS0_6memory15LoadWithoutCastENSG_16StoreWithoutCastEEEviT_T0_T2_T3_T4_T5_,"ax",@progbits
	.align	128
        .global         _ZN2at6native27unrolled_elementwise_kernelIZZZNS0_61_GLOBAL__N__132982cb_23_ActivationSiluKernel_cu_1520ed90_292420silu_backward_kernelERNS_18TensorIteratorBaseEENKUlvE_clEvENKUlvE2_clEvEUlN3c108BFloat16ES8_E_St5arrayIPcLm3EELi4E23TrivialOffsetCalculatorILi2EjESD_ILi1EjENS0_6memory15LoadWithoutCastENSG_16StoreWithoutCastEEEviT_T0_T2_T3_T4_T5_
        .type           _ZN2at6native27unrolled_elementwise_kernelIZZZNS0_61_GLOBAL__N__132982cb_23_ActivationSiluKernel_cu_1520ed90_292420silu_backward_kernelERNS_18TensorIteratorBaseEENKUlvE_clEvENKUlvE2_clEvEUlN3c108BFloat16ES8_E_St5arrayIPcLm3EELi4E23TrivialOffsetCalculatorILi2EjESD_ILi1EjENS0_6memory15LoadWithoutCastENSG_16StoreWithoutCastEEEviT_T0_T2_T3_T4_T5_,@function
        .size           _ZN2at6native27unrolled_elementwise_kernelIZZZNS0_61_GLOBAL__N__132982cb_23_ActivationSiluKernel_cu_1520ed90_292420silu_backward_kernelERNS_18TensorIteratorBaseEENKUlvE_clEvENKUlvE2_clEvEUlN3c108BFloat16ES8_E_St5arrayIPcLm3EELi4E23TrivialOffsetCalculatorILi2EjESD_ILi1EjENS0_6memory15LoadWithoutCastENSG_16StoreWithoutCastEEEviT_T0_T2_T3_T4_T5_,(.L_x_11084 - _ZN2at6native27unrolled_elementwise_kernelIZZZNS0_61_GLOBAL__N__132982cb_23_ActivationSiluKernel_cu_1520ed90_292420silu_backward_kernelERNS_18TensorIteratorBaseEENKUlvE_clEvENKUlvE2_clEvEUlN3c108BFloat16ES8_E_St5arrayIPcLm3EELi4E23TrivialOffsetCalculatorILi2EjESD_ILi1EjENS0_6memory15LoadWithoutCastENSG_16StoreWithoutCastEEEviT_T0_T2_T3_T4_T5_)
        .other          _ZN2at6native27unrolled_elementwise_kernelIZZZNS0_61_GLOBAL__N__132982cb_23_ActivationSiluKernel_cu_1520ed90_292420silu_backward_kernelERNS_18TensorIteratorBaseEENKUlvE_clEvENKUlvE2_clEvEUlN3c108BFloat16ES8_E_St5arrayIPcLm3EELi4E23TrivialOffsetCalculatorILi2EjESD_ILi1EjENS0_6memory15LoadWithoutCastENSG_16StoreWithoutCastEEEviT_T0_T2_T3_T4_T5_,@"STO_CUDA_ENTRY STV_DEFAULT"
_ZN2at6native27unrolled_elementwise_kernelIZZZNS0_61_GLOBAL__N__132982cb_23_ActivationSiluKernel_cu_1520ed90_292420silu_backward_kernelERNS_18TensorIteratorBaseEENKUlvE_clEvENKUlvE2_clEvEUlN3c108BFloat16ES8_E_St5arrayIPcLm3EELi4E23TrivialOffsetCalculatorILi2EjESD_ILi1EjENS0_6memory15LoadWithoutCastENSG_16StoreWithoutCastEEEviT_T0_T2_T3_T4_T5_:
.text._ZN2at6native27unrolled_elementwise_kernelIZZZNS0_61_GLOBAL__N__132982cb_23_ActivationSiluKernel_cu_1520ed90_292420silu_backward_kernelERNS_18TensorIteratorBaseEENKUlvE_clEvENKUlvE2_clEvEUlN3c108BFloat16ES8_E_St5arrayIPcLm3EELi4E23TrivialOffsetCalculatorILi2EjESD_ILi1EjENS0_6memory15LoadWithoutCastENSG_16StoreWithoutCastEEEviT_T0_T2_T3_T4_T5_:
[----:B------:R-:W-:Y:S01]  /*0000*/  LDC R1, c[0x0][0x28] ;  /* 0x00000a00ff017b82 */ /* 0x000fe20000000800 */
[----:B------:R-:W0:Y:S07]  /*0010*/  S2R R0, SR_CTAID.X ;  /* 0x0000000000007919 */ /* 0x000e2e0000002500 */
[----:B------:R-:W0:Y:S01]  /*0020*/  LDC R3, c[0x0][0x210] ;  /* 0x00008400ff037b82 */ /* 0x000e220000000800 */
[----:B------:R-:W-:Y:S01]  /*0030*/  PRMT R13, RZ, 0x7610, R13 ;  /* 0x00007610ff0d7816 */ /* 0x000fe2000000000d */
[----:B------:R-:W-:Y:S01]  /*0040*/  ULDC.64 UR4, c[0x0][0x208] ;  /* 0x0000820000047ab9 */ /* 0x000fe20000000a00 */
[----:B------:R-:W1:Y:S01]  /*0050*/  S2R R15, SR_TID.X ;  /* 0x00000000000f7919 */ /* 0x000e620000002100 */
[----:B0-----:R-:W-:Y:S01]  /*0060*/  IMAD R12, R0, -0x200, R3 ;  /* 0xfffffe00000c7824 */ /* 0x001fe200078e0203 */
[----:B-1----:R-:W-:-:S04]  /*0070*/  MOV R17, R15 ;  /* 0x0000000f00117202 */ /* 0x002fc80000000f00 */
[----:B------:R-:W-:-:S13]  /*0080*/  ISETP.GE.AND P0, PT, R15, R12, PT ;  /* 0x0000000c0f00720c */ /* 0x000fda0003f06270 */
[----:B------:R-:W-:Y:S01]  /*0090*/  @!P0 LEA R14, R0, R17, 0x9 ;  /* 0x00000011000e8211 */ /* 0x000fe200078e48ff */
[----:B------:R-:W0:Y:S01]  /*00a0*/  @!P0 LDC.64 R24, c[0x0][0x228] ;  /* 0x00008a00ff188b82 */ /* 0x000e220000000a00 */
[----:B------:R-:W-:-:S04]  /*00b0*/  @!P0 IADD3 R17, R17, 0x80, RZ ;  /* 0x0000008011118810 */ /* 0x000fc80007ffe0ff */
[----:B------:R-:W-:-:S13]  /*00c0*/  ISETP.GE.AND P1, PT, R17, R12, PT ;  /* 0x0000000c1100720c */ /* 0x000fda0003f26270 */
[----:B------:R-:W1:Y:S01]  /*00d0*/  @!P1 LDC.64 R22, c[0x0][0x220] ;  /* 0x00008800ff169b82 */ /* 0x000e620000000a00 */
[----:B------:R-:W-:Y:S01]  /*00e0*/  @!P1 IMAD R19, R0, 0x200, R17 ;  /* 0x0000020000139824 */ /* 0x000fe200078e0211 */
[----:B------:R-:W-:-:S04]  /*00f0*/  @!P1 IADD3 R17, R17, 0x80, RZ ;  /* 0x0000008011119810 */ /* 0x000fc80007ffe0ff */
[----:B------:R-:W-:Y:S01]  /*0100*/  ISETP.GE.AND P3, PT, R17, R12, PT ;  /* 0x0000000c1100720c */ /* 0x000fe20003f66270 */
[----:B0-----:R-:W-:Y:S01]  /*0110*/  @!P0 IMAD.WIDE.U32 R24, R14, 0x2, R24 ;  /* 0x000000020e188825 */ /* 0x001fe200078e0018 */
[----:B------:R-:W0:Y:S11]  /*0120*/  @!P1 LDC.64 R2, c[0x0][0x228] ;  /* 0x00008a00ff029b82 */ /* 0x000e360000000a00 */
[----:B------:R-:W2:Y:S01]  /*0130*/  @!P3 LDC.64 R4, c[0x0][0x220] ;  /* 0x00008800ff04bb82 */ /* 0x000ea20000000a00 */
[----:B------:R-:W-:-:S02]  /*0140*/  @!P3 LEA R21, R0, R17, 0x9 ;  /* 0x000000110015b211 */ /* 0x000fc400078e48ff */
[----:B------:R-:W-:Y:S01]  /*0150*/  @!P3 IADD3 R17, R17, 0x80, RZ ;  /* 0x000000801111b810 */ /* 0x000fe20007ffe0ff */
[----:B-1----:R-:W-:-:S03]  /*0160*/  @!P1 IMAD.WIDE.U32 R22, R19, 0x2, R22 ;  /* 0x0000000213169825 */ /* 0x002fc600078e0016 */
[----:B------:R-:W-:Y:S01]  /*0170*/  ISETP.GE.AND P2, PT, R17, R12, PT ;  /* 0x0000000c1100720c */ /* 0x000fe20003f46270 */
[----:B------:R-:W1:Y:S01]  /*0180*/  @!P3 LDC.64 R6, c[0x0][0x228] ;  /* 0x00008a00ff06bb82 */ /* 0x000e620000000a00 */
[----:B------:R3:W5:Y:S07]  /*0190*/  @!P1 LDG.E.U16 R13, desc[UR4][R22.64] ;  /* 0x00000004160d9981 */ /* 0x00076e000c1e1500 */
[----:B---3--:R-:W3:Y:S01]  /*01a0*/  @!P0 LDC.64 R22, c[0x0][0x220] ;  /* 0x00008800ff168b82 */ /* 0x008ee20000000a00 */
[----:B------:R-:W-:Y:S01]  /*01b0*/  PRMT R18, RZ, 0x7610, R18 ;  /* 0x00007610ff127816 */ /* 0x000fe20000000012 */
[----:B0-----:R-:W-:-:S04]  /*01c0*/  @!P1 IMAD.WIDE.U32 R2, R19, 0x2, R2 ;  /* 0x0000000213029825 */ /* 0x001fc800078e0002 */
[C---:B--2---:R-:W-:Y:S01]  /*01d0*/  @!P3 IMAD.WIDE.U32 R4, R21.reuse, 0x2, R4 ;  /* 0x000000021504b825 */ /* 0x044fe200078e0004 */
[----:B------:R0:W5:Y:S01]  /*01e0*/  @!P1 LDG.E.U16 R18, desc[UR4][R2.64] ;  /* 0x0000000402129981 */ /* 0x000162000c1e1500 */
[----:B------:R-:W2:Y:S01]  /*01f0*/  @!P2 LDC.64 R8, c[0x0][0x220] ;  /* 0x00008800ff08ab82 */ /* 0x000ea20000000a00 */
[----:B------:R-:W-:Y:S01]  /*0200*/  PRMT R20, RZ, 0x7610, R20 ;  /* 0x00007610ff147816 */ /* 0x000fe20000000014 */
[----:B------:R-:W-:Y:S02]  /*0210*/  @!P2 IMAD R17, R0, 0x200, R17 ;  /* 0x000002000011a824 */ /* 0x000fe400078e0211 */
[----:B-1----:R-:W-:Y:S01]  /*0220*/  @!P3 IMAD.WIDE.U32 R6, R21, 0x2, R6 ;  /* 0x000000021506b825 */ /* 0x002fe200078e0006 */
[----:B------:R-:W-:-:S03]  /*0230*/  PRMT R21, RZ, 0x7610, R21 ;  /* 0x00007610ff157816 */ /* 0x000fc60000000015 */
[----:B------:R-:W1:Y:S01]  /*0240*/  @!P2 LDC.64 R10, c[0x0][0x228] ;  /* 0x00008a00ff0aab82 */ /* 0x000e620000000a00 */
[----:B---3--:R-:W-:Y:S01]  /*0250*/  @!P0 IMAD.WIDE.U32 R22, R14, 0x2, R22 ;  /* 0x000000020e168825 */ /* 0x008fe200078e0016 */
[----:B------:R-:W-:Y:S01]  /*0260*/  PRMT R14, RZ, 0x7610, R14 ;  /* 0x00007610ff0e7816 */ /* 0x000fe2000000000e */
[----:B------:R-:W5:Y:S05]  /*0270*/  @!P0 LDG.E.U16 R21, desc[UR4][R24.64] ;  /* 0x0000000418158981 */ /* 0x000f6a000c1e1500 */
[----:B0-----:R-:W0:Y:S01]  /*0280*/  @!P0 LDC.64 R2, c[0x0][0x218] ;  /* 0x00008600ff028b82 */ /* 0x001e220000000a00 */
[----:B------:R-:W-:Y:S02]  /*0290*/  PRMT R19, RZ, 0x7610, R19 ;  /* 0x00007610ff137816 */ /* 0x000fe40000000013 */
[----:B------:R-:W-:Y:S01]  /*02a0*/  PRMT R16, RZ, 0x7610, R16 ;  /* 0x00007610ff107816 */ /* 0x000fe20000000010 */
[----:B------:R-:W5:Y:S01]  /*02b0*/  @!P0 LDG.E.U16 R14, desc[UR4][R22.64] ;  /* 0x00000004160e8981 */ /* 0x000f62000c1e1500 */
[----:B--2---:R-:W-:-:S03]  /*02c0*/  @!P2 IMAD.WIDE.U32 R8, R17, 0x2, R8 ;  /* 0x000000021108a825 */ /* 0x004fc600078e0008 */
[----:B------:R2:W5:Y:S04]  /*02d0*/  @!P3 LDG.E.U16 R19, desc[UR4][R4.64] ;  /* 0x000000040413b981 */ /* 0x000568000c1e1500 */
[----:B------:R3:W5:Y:S01]  /*02e0*/  @!P3 LDG.E.U16 R20, desc[UR4][R6.64] ;  /* 0x000000040614b981 */ /* 0x000762000c1e1500 */
[----:B-1----:R-:W-:Y:S01]  /*02f0*/  @!P2 IMAD.WIDE.U32 R10, R17, 0x2, R10 ;  /* 0x00000002110aa825 */ /* 0x002fe200078e000a */
[----:B------:R-:W-:Y:S02]  /*0300*/  PRMT R17, RZ, 0x7610, R17 ;  /* 0x00007610ff117816 */ /* 0x000fe40000000011 */
[----:B--2---:R-:W-:Y:S02]  /*0310*/  MOV R5, R15 ;  /* 0x0000000f00057202 */ /* 0x004fe40000000f00 */
[----:B------:R1:W5:Y:S02]  /*0320*/  @!P2 LDG.E.U16 R16, desc[UR4][R10.64] ;  /* 0x000000040a10a981 */ /* 0x000364000c1e1500 */
[----:B---3--:R-:W-:-:S02]  /*0330*/  IADD3 R7, R5, 0x100, RZ ;  /* 0x0000010005077810 */ /* 0x008fc40007ffe0ff */
[----:B------:R2:W5:Y:S02]  /*0340*/  @!P2 LDG.E.U16 R17, desc[UR4][R8.64] ;  /* 0x000000040811a981 */ /* 0x000564000c1e1500 */
[-C--:B------:R-:W-:Y:S02]  /*0350*/  ISETP.GE.AND P2, PT, R7, R12.reuse, PT ;  /* 0x0000000c0700720c */ /* 0x080fe40003f46270 */
[C---:B-1----:R-:W-:Y:S02]  /*0360*/  IADD3 R11, R5.reuse, 0x80, RZ ;  /* 0x00000080050b7810 */ /* 0x042fe40007ffe0ff */
[----:B------:R-:W-:Y:S01]  /*0370*/  @!P0 LEA R7, R0, R15, 0x9 ;  /* 0x0000000f00078211 */ /* 0x000fe200078e48ff */
[----:B--2---:R-:W-:Y:S01]  /*0380*/  VIADD R9, R5, 0x180 ;  /* 0x0000018005097836 */ /* 0x004fe20000000000 */
[----:B------:R-:W-:Y:S01]  /*0390*/  @!P0 MOV R5, R11 ;  /* 0x0000000b00058202 */ /* 0x000fe20000000f00 */
[----:B------:R-:W-:Y:S01]  /*03a0*/  BSSY B0, `(.L_x_837) ;  /* 0x0000011000007945 */ /* 0x000fe20003800000 */
[-C--:B------:R-:W-:Y:S01]  /*03b0*/  ISETP.GE.AND P1, PT, R11, R12.reuse, PT ;  /* 0x0000000c0b00720c */ /* 0x080fe20003f26270 */
[----:B0-----:R-:W-:Y:S01]  /*03c0*/  @!P0 IMAD.WIDE.U32 R2, R7, 0x2, R2 ;  /* 0x0000000207028825 */ /* 0x001fe200078e0002 */
[----:B------:R-:W-:-:S02]  /*03d0*/  ISETP.GE.AND P3, PT, R9, R12, PT ;  /* 0x0000000c0900720c */ /* 0x000fc40003f66270 */
[----:B------:R-:W-:Y:S01]  /*03e0*/  ISETP.GE.AND P4, PT, R5, R12, PT ;  /* 0x0000000c0500720c */ /* 0x000fe20003f86270 */
[----:B------:R-:W-:-:S12]  /*03f0*/  @P0 BRA `(.L_x_838) ;  /* 0x00000000002c0947 */ /* 0x000fd80003800000 */
[----:B-----5:R-:W-:Y:S01]  /*0400*/  SHF.L.U32 R21, R21, 0x10, RZ ;  /* 0x0000001015157819 */ /* 0x020fe200000006ff */
[----:B------:R-:W-:-:S04]  /*0410*/  IMAD.U32 R14, R14, 0x10000, RZ ;  /* 0x000100000e0e7824 */ /* 0x000fc800078e00ff */
[----:B------:R-:W-:-:S06]  /*0420*/  FMUL.FTZ R6, R21, -1.4426950216293334961 ;  /* 0xbfb8aa3b15067820 */ /* 0x000fcc0000410000 */
[----:B------:R-:W0:Y:S02]  /*0430*/  MUFU.EX2 R6, R6 ;  /* 0x0000000600067308 */ /* 0x000e240000000800 */
[----:B0-----:R-:W-:-:S06]  /*0440*/  FADD.FTZ R7, R6, 1 ;  /* 0x3f80000006077421 */ /* 0x001fcc0000010000 */
[----:B------:R-:W0:Y:S02]  /*0450*/  MUFU.RCP R7, R7 ;  /* 0x0000000700077308 */ /* 0x000e240000001000 */
[----:B0-----:R-:W-:Y:S01]  /*0460*/  FADD.FTZ R4, -R7, 1 ;  /* 0x3f80000007047421 */ /* 0x001fe20000010100 */
[----:B------:R-:W-:-:S03]  /*0470*/  FMUL.FTZ R14, R14, R7 ;  /* 0x000000070e0e7220 */ /* 0x000fc60000410000 */
[----:B------:R-:W-:-:S04]  /*0480*/  FFMA.FTZ R21, R21, R4, 1 ;  /* 0x3f80000015157423 */ /* 0x000fc80000010004 */
[----:B------:R-:W-:-:S05]  /*0490*/  FMUL.FTZ R4, R14, R21 ;  /* 0x000000150e047220 */ /* 0x000fca0000410000 */
[----:B------:R-:W-:-:S07]  /*04a0*/  F2FP.BF16.F32.PACK_AB R4, RZ, R4 ;  /* 0x00000004ff04723e */ /* 0x000fce00000010ff */
.L_x_838:
[----:B------:R-:W-:Y:S05]  /*04b0*/  BSYNC B0 ;  /* 0x0000000000007941 */ /* 0x000fea0003800000 */
.L_x_837:
[----:B------:R-:W-:Y:S04]  /*04c0*/  BSSY B0, `(.L_x_839) ;  /* 0x000000d000007945 */ /* 0x000fe80003800000 */
[----:B------:R-:W-:Y:S05]  /*04d0*/  @P1 BRA `(.L_x_840) ;  /* 0x00000000002c1947 */ /* 0x000fea0003800000 */
[----:B-----5:R-:W-:Y:S02]  /*04e0*/  SHF.L.U32 R18, R18, 0x10, RZ ;  /* 0x0000001012127819 */ /* 0x020fe400000006ff */
[----:B------:R-:W-:-:S03]  /*04f0*/  SHF.L.U32 R13, R13, 0x10, RZ ;  /* 0x000000100d0d7819 */ /* 0x000fc600000006ff */
        /* <DEDUP_REMOVED lines=9> */
.L_x_840:
[----:B------:R-:W-:Y:S05]  /*0590*/  BSYNC B0 ;  /* 0x0000000000007941 */ /* 0x000fea0003800000 */
.L_x_839:
[----:B------:R-:W-:Y:S04]  /*05a0*/  BSSY B0, `(.L_x_841) ;  /* 0x000000d000007945 */ /* 0x000fe80003800000 */
[----:B------:R-:W-:Y:S05]  /*05b0*/  @P2 BRA `(.L_x_842) ;  /* 0x00000000002c2947 */ /* 0x000fea0003800000 */
        /* <DEDUP_REMOVED lines=11> */
.L_x_842:
[----:B------:R-:W-:Y:S05]  /*0670*/  BSYNC B0 ;  /* 0x0000000000007941 */ /* 0x000fea0003800000 */
.L_x_841:
        /* <DEDUP_REMOVED lines=13> */
.L_x_844:
[----:B------:R-:W-:Y:S05]  /*0750*/  BSYNC B0 ;  /* 0x0000000000007941 */ /* 0x000fea0003800000 */
.L_x_843:
[----:B------:R0:W-:Y:S01]  /*0760*/  @!P0 STG.E.U16 desc[UR4][R2.64], R4 ;  /* 0x0000000402008986 */ /* 0x0001e2000c101504 */
[----:B------:R-:W-:Y:S04]  /*0770*/  BSSY B0, `(.L_x_845) ;  /* 0x000000c000007945 */ /* 0x000fe80003800000 */
[----:B------:R-:W-:Y:S05]  /*0780*/  @P4 BRA `(.L_x_846) ;  /* 0x0000000000284947 */ /* 0x000fea0003800000 */
[----:B------:R-:W1:Y:S01]  /*0790*/  LDC.64 R8, c[0x0][0x218] ;  /* 0x00008600ff087b82 */ /* 0x000e620000000a00 */
[----:B0-----:R-:W-:Y:S01]  /*07a0*/  LEA R3, R0, R5, 0x9 ;  /* 0x0000000500037211 */ /* 0x001fe200078e48ff */
[----:B------:R-:W-:-:S05]  /*07b0*/  VIADD R5, R5, 0x80 ;  /* 0x0000008005057836 */ /* 0x000fca0000000000 */
[----:B------:R-:W-:-:S13]  /*07c0*/  ISETP.GE.AND P0, PT, R5, R12, PT ;  /* 0x0000000c0500720c */ /* 0x000fda0003f06270 */
[----:B------:R-:W-:Y:S02]  /*07d0*/  @!P0 LEA R11, R0, R5, 0x9 ;  /* 0x00000005000b8211 */ /* 0x000fe400078e48ff */
[----:B------:R-:W-:Y:S01]  /*07e0*/  @!P0 IADD3 R5, R5, 0x80, RZ ;  /* 0x0000008005058810 */ /* 0x000fe20007ffe0ff */
[----:B-1----:R-:W-:-:S04]  /*07f0*/  IMAD.WIDE.U32 R2, R3, 0x2, R8 ;  /* 0x0000000203027825 */ /* 0x002fc800078e0008 */
[----:B------:R-:W-:Y:S01]  /*0800*/  @!P0 IMAD.WIDE.U32 R8, R11, 0x2, R8 ;  /* 0x000000020b088825 */ /* 0x000fe200078e0008 */
[----:B------:R1:W-:Y:S04]  /*0810*/  STG.E.U16 desc[UR4][R2.64], R6 ;  /* 0x0000000602007986 */ /* 0x0003e8000c101504 */
[----:B------:R1:W-:Y:S02]  /*0820*/  @!P0 STG.E.U16 desc[UR4][R8.64], R7 ;  /* 0x0000000708008986 */ /* 0x0003e4000c101504 */
.L_x_846:
[----:B------:R-:W-:Y:S05]  /*0830*/  BSYNC B0 ;  /* 0x0000000000007941 */ /* 0x000fea0003800000 */
.L_x_845:
[----:B------:R-:W-:-:S13]  /*0840*/  ISETP.GE.AND P0, PT, R5, R12, PT ;  /* 0x0000000c0500720c */ /* 0x000fda0003f06270 */
[----:B------:R-:W-:Y:S05]  /*0850*/  @P0 EXIT ;  /* 0x000000000000094d */ /* 0x000fea0003800000 */
[----:B01----:R-:W0:Y:S01]  /*0860*/  LDC.64 R2, c[0x0][0x218] ;  /* 0x00008600ff027b82 */ /* 0x003e220000000a00 */
[----:B------:R-:W-:-:S05]  /*0870*/  LEA R5, R0, R5, 0x9 ;  /* 0x0000000500057211 */ /* 0x000fca00078e48ff */
[----:B0-----:R-:W-:-:S05]  /*0880*/  IMAD.WIDE.U32 R2, R5, 0x2, R2 ;  /* 0x0000000205027825 */ /* 0x001fca00078e0002 */
[----:B-----5:R-:W-:Y:S01]  /*0890*/  STG.E.U16 desc[UR4][R2.64], R16 ;  /* 0x0000001002007986 */ /* 0x020fe2000c101504 */
[----:B------:R-:W-:Y:S05]  /*08a0*/  EXIT ;  /* 0x000000000000794d */ /* 0x000fea0003800000 */
.L_x_847:
        /* <DEDUP_REMOVED lines=13> */
.L_x_11084:


//--------------------- .text._ZN2at6native29vectorized_elementwise_kernelILi2EZZZNS0_61_GLOBAL__N__132982cb_23_ActivationSiluKernel_cu_1520ed90_292420silu_backward_kernelERNS_18TensorIteratorBaseEENKUlvE_clEvENKUlvE2_clEvEUlN3c108BFloat16ES8_E_St5arrayIPcLm3EEEEviT0_T1_ --------------------------
	.section	.text._ZN2at6native29vectorized_elementwise_kernelILi2EZZZNS0_61_GLOBAL__N__132982cb_23_ActivationSiluKernel_cu_1520ed90_292420silu_backward_kernelERNS_18TensorIteratorBaseEENKUlvE_clEvENKUlvE2_clEvEUlN3c108BFloat16ES8_E_St5arrayIPcLm3EEEEviT0_T1_,"ax",@progbits
	.align	128
        .global         _ZN2at6native29vectorized_elementwise_kernelILi2EZZZNS0_61_GLOBAL__N__132982cb_23_ActivationSiluKernel_cu_1520ed90_292420silu_backward_kernelERNS_18TensorIteratorBaseEENKUlvE_clEvENKUlvE2_clEvEUlN3c108BFloat16ES8_E_St5arrayIPcLm3EEEEviT0_T1_
        .type           _ZN2at6native29vectorized_elementwise_kernelILi2EZZZNS0_61_GLOBAL__N__132982cb_23_ActivationSiluKernel_cu_1520ed90_292420silu_backward_kernelERNS_18TensorIteratorBaseEENKUlvE_clEvENKUlvE2_clEvEUlN3c108BFloat16ES8_E_St5arrayIPcLm3EEEEviT0_T1_,@function
        .size           _ZN2at6native29vectorized_elementwise_kernelILi2EZZZNS0_61_GLOBAL__N__132982cb_23_ActivationSiluKernel_cu_1520ed90_292420silu_backward_kernelERNS_18TensorIteratorBaseEENKUlvE_clEvENKUlvE2_clEvEUlN3c108BFloat16ES8_E_St5arrayIPcLm3EEEEviT0_T1_,(.L_x_11085 - _ZN2at6native29vectorized_elementwise_kernelILi2EZZZNS0_61_GLOBAL__N__132982cb_23_ActivationSiluKernel_cu_1520ed90_292420silu_backward_kernelERNS_18TensorIteratorBaseEENKUlvE_clEvENKUlvE2_clEvEUlN3c108BFloat16ES8_E_St5arrayIPcLm3EEEEviT0_T1_)
        .other          _ZN2at6native29vectorized_elementwise_kernelILi2EZZZNS0_61_GLOBAL__N__132982cb_23_ActivationSiluKernel_cu_1520ed90_292420silu_backward_kernelERNS_18TensorIteratorBaseEENKUlvE_clEvENKUlvE2_clEvEUlN3c108BFloat16ES8_E_St5arrayIPcLm3EEEEviT0_T1_,@"STO_CUDA_ENTRY STV_DEFAULT"
_ZN2at6native29vectorized_elementwise_kernelILi2EZZZNS0_61_GLOBAL__N__132982cb_23_ActivationSiluKernel_cu_1520ed90_292420silu_backward_kernelERNS_18TensorIteratorBaseEENKUlvE_clEvENKUlvE2_clEvEUlN3c108BFloat16ES8_E_St5arrayIPcLm3EEEEviT0_T1_:
.text._ZN2at6native29vectorized_elementwise_kernelILi2EZZZNS0_61_GLOBAL__N__132982cb_23_ActivationSiluKernel_cu_1520ed90_292420silu_backward_kernelERNS_18TensorIteratorBaseEENKUlvE_clEvENKUlvE2_clEvEUlN3c108BFloat16ES8_E_St5arrayIPcLm3EEEEviT0_T1_:
[----:B------:R-:W-:Y:S01]  /*0000*/  LDC R1, c[0x0][0x28] ;  /* 0x00000a00ff017b82 */ /* 0x000fe20000000800 */
[----:B------:R-:W0:Y:S01]  /*0010*/  S2R R23, SR_CTAID.X ;  /* 0x0000000000177919 */ /* 0x000e220000002500 */
[----:B------:R-:W-:Y:S01]  /*0020*/  ULDC UR4, c[0x0][0x210] ;  /* 0x0000840000047ab9 */ /* 0x000fe20000000800 */
[----:B0-----:R-:W-:-:S04]  /*0030*/  SHF.L.U32 R23, R23, 0xa, RZ ;  /* 0x0000000a17177819 */ /* 0x001fc800000006ff */
[----:B------:R-:W-:Y:S01]  /*0040*/  IADD3 R24, -R23, UR4, RZ ;  /* 0x0000000417187c10 */ /* 0x000fe2000fffe1ff */
[----:B------:R-:W-:-:S03]  /*0050*/  ULDC.64 UR4, c[0x0][0x208] ;  /* 0x0000820000047ab9 */ /* 0x000fc60000000a00 */
[----:B------:R-:W-:-:S13]  /*0060*/  ISETP.GE.U32.AND P0, PT, R24, 0x400, PT ;  /* 0x000004001800780c */ /* 0x000fda0003f06070 */
[----:B------:R-:W-:Y:S05]  /*0070*/  @!P0 BRA `(.L_x_848) ;  /* 0x0000000400cc8947 */ /* 0x000fea0003800000 */
[----:B------:R-:W0:Y:S01]  /*0080*/  S2R R4, SR_TID.X ;  /* 0x0000000000047919 */ /* 0x000e220000002100 */
[----:B------:R-:W1:Y:S02]  /*0090*/  LDC.64 R2, c[0x0][0x228] ;  /* 0x00008a00ff027b82 */ /* 0x000e640000000a00 */
[----:B-1----:R-:W-:-:S04]  /*00a0*/  IMAD.WIDE R2, R23, 0x2, R2 ;  /* 0x0000000217027825 */ /* 0x002fc800078e0202 */
[----:B0-----:R-:W-:Y:S02]  /*00b0*/  IMAD.WIDE.U32 R16, R4, 0x4, R2 ;  /* 0x0000000404107825 */ /* 0x001fe400078e0002 */
[----:B------:R-:W0:Y:S03]  /*00c0*/  LDC.64 R2, c[0x0][0x220] ;  /* 0x00008800ff027b82 */ /* 0x000e260000000a00 */
[----:B------:R-:W2:Y:S04]  /*00d0*/  LDG.E R12, desc[UR4][R16.64] ;  /* 0x00000004100c7981 */ /* 0x000ea8000c1e1900 */
[----:B------:R-:W3:Y:S04]  /*00e0*/  LDG.E R13, desc[UR4][R16.64+0x200] ;  /* 0x00020004100d7981 */ /* 0x000ee8000c1e1900 */
[----:B------:R-:W4:Y:S04]  /*00f0*/  LDG.E R6, desc[UR4][R16.64+0x400] ;  /* 0x0004000410067981 */ /* 0x000f28000c1e1900 */
[----:B------:R1:W5:Y:S01]  /*0100*/  LDG.E R7, desc[UR4][R16.64+0x600] ;  /* 0x0006000410077981 */ /* 0x000362000c1e1900 */
[----:B0-----:R-:W-:-:S04]  /*0110*/  IMAD.WIDE R2, R23, 0x2, R2 ;  /* 0x0000000217027825 */ /* 0x001fc800078e0202 */
[----:B------:R-:W-:-:S05]  /*0120*/  IMAD.WIDE.U32 R14, R4, 0x4, R2 ;  /* 0x00000004040e7825 */ /* 0x000fca00078e0002 */
[----:B------:R-:W5:Y:S04]  /*0130*/  LDG.E R18, desc[UR4][R14.64] ;  /* 0x000000040e127981 */ /* 0x000f68000c1e1900 */
[----:B------:R-:W5:Y:S04]  /*0140*/  LDG.E R9, desc[UR4][R14.64+0x200] ;  /* 0x000200040e097981 */ /* 0x000f68000c1e1900 */
[----:B------:R-:W5:Y:S04]  /*0150*/  LDG.E R11, desc[UR4][R14.64+0x400] ;  /* 0x000400040e0b7981 */ /* 0x000f68000c1e1900 */
[----:B------:R0:W5:Y:S01]  /*0160*/  LDG.E R5, desc[UR4][R14.64+0x600] ;  /* 0x000600040e057981 */ /* 0x000162000c1e1900 */
[----:B--2---:R-:W-:-:S02]  /*0170*/  SHF.L.U32 R2, R12, 0x10, RZ ;  /* 0x000000100c027819 */ /* 0x004fc400000006ff */
[----:B------:R-:W-:Y:S02]  /*0180*/  PRMT R12, R12, 0x7632, R12 ;  /* 0x000076320c0c7816 */ /* 0x000fe4000000000c */
[C---:B---3--:R-:W-:Y:S01]  /*0190*/  SHF.L.U32 R10, R13.reuse, 0x10, RZ ;  /* 0x000000100d0a7819 */ /* 0x048fe200000006ff */
[----:B------:R-:W-:Y:S01]  /*01a0*/  FMUL.FTZ R20, R2, -1.4426950216293334961 ;  /* 0xbfb8aa3b02147820 */ /* 0x000fe20000410000 */
[----:B------:R-:W-:Y:S02]  /*01b0*/  SHF.L.U32 R12, R12, 0x10, RZ ;  /* 0x000000100c0c7819 */ /* 0x000fe400000006ff */
[----:B------:R-:W-:Y:S01]  /*01c0*/  PRMT R13, R13, 0x7632, R13 ;  /* 0x000076320d0d7816 */ /* 0x000fe2000000000d */
[----:B-1----:R-:W-:Y:S01]  /*01d0*/  FMUL.FTZ R17, R10, -1.4426950216293334961 ;  /* 0xbfb8aa3b0a117820 */ /* 0x002fe20000410000 */
[----:B----4-:R-:W-:Y:S01]  /*01e0*/  SHF.L.U32 R8, R6, 0x10, RZ ;  /* 0x0000001006087819 */ /* 0x010fe200000006ff */
[----:B------:R-:W-:Y:S01]  /*01f0*/  FMUL.FTZ R21, R12, -1.4426950216293334961 ;  /* 0xbfb8aa3b0c157820 */ /* 0x000fe20000410000 */
[----:B------:R-:W1:Y:S01]  /*0200*/  MUFU.EX2 R20, R20 ;  /* 0x0000001400147308 */ /* 0x000e620000000800 */
[----:B------:R-:W-:-:S02]  /*0210*/  SHF.L.U32 R13, R13, 0x10, RZ ;  /* 0x000000100d0d7819 */ /* 0x000fc400000006ff */
[----:B-----5:R-:W-:Y:S01]  /*0220*/  SHF.L.U32 R0, R7, 0x10, RZ ;  /* 0x0000001007007819 */ /* 0x020fe200000006ff */
[----:B------:R-:W-:Y:S01]  /*0230*/  FMUL.FTZ R16, R8, -1.4426950216293334961 ;  /* 0xbfb8aa3b08107820 */ /* 0x000fe20000410000 */
[----:B------:R-:W-:Y:S01]  /*0240*/  PRMT R7, R6, 0x7632, R7 ;  /* 0x0000763206077816 */ /* 0x000fe20000000007 */
[----:B------:R-:W-:Y:S02]  /*0250*/  FMUL.FTZ R19, R13, -1.4426950216293334961 ;  /* 0xbfb8aa3b0d137820 */ /* 0x000fe40000410000 */
[----:B------:R-:W2:Y:S01]  /*0260*/  MUFU.EX2 R21, R21 ;  /* 0x0000001500157308 */ /* 0x000ea20000000800 */
[C---:B------:R-:W-:Y:S01]  /*0270*/  PRMT R6, R7.reuse, 0x7632, R6 ;  /* 0x0000763207067816 */ /* 0x040fe20000000006 */
[----:B------:R-:W-:Y:S01]  /*0280*/  FMUL.FTZ R3, R0, -1.4426950216293334961 ;  /* 0xbfb8aa3b00037820 */ /* 0x000fe20000410000 */
[----:B------:R-:W-:Y:S02]  /*0290*/  SHF.L.U32 R7, R7, 0x10, RZ ;  /* 0x0000001007077819 */ /* 0x000fe400000006ff */
[----:B------:R-:W-:-:S03]  /*02a0*/  SHF.L.U32 R6, R6, 0x10, RZ ;  /* 0x0000001006067819 */ /* 0x000fc600000006ff */
[----:B------:R-:W3:Y:S01]  /*02b0*/  MUFU.EX2 R17, R17 ;  /* 0x0000001100117308 */ /* 0x000ee20000000800 */
[----:B-1----:R-:W-:Y:S01]  /*02c0*/  FADD.FTZ R22, R20, 1 ;  /* 0x3f80000014167421 */ /* 0x002fe20000010000 */
[----:B0-----:R-:W-:Y:S01]  /*02d0*/  FMUL.FTZ R14, R7, -1.4426950216293334961 ;  /* 0xbfb8aa3b070e7820 */ /* 0x001fe20000410000 */
[----:B------:R-:W-:Y:S01]  /*02e0*/  FMUL.FTZ R15, R6, -1.4426950216293334961 ;  /* 0xbfb8aa3b060f7820 */ /* 0x000fe20000410000 */
[C---:B------:R-:W-:Y:S02]  /*02f0*/  PRMT R20, R18.reuse, 0x7632, R20 ;  /* 0x0000763212147816 */ /* 0x040fe40000000014 */
[----:B------:R-:W-:Y:S02]  /*0300*/  SHF.L.U32 R25, R18, 0x10, RZ ;  /* 0x0000001012197819 */ /* 0x000fe400000006ff */
[----:B------:R-:W0:Y:S01]  /*0310*/  MUFU.EX2 R19, R19 ;  /* 0x0000001300137308 */ /* 0x000e220000000800 */
[----:B--2---:R-:W-:Y:S01]  /*0320*/  FADD.FTZ R21, R21, 1 ;  /* 0x3f80000015157421 */ /* 0x004fe20000010000 */
[----:B------:R-:W-:-:S06]  /*0330*/  SHF.L.U32 R18, R20, 0x10, RZ ;  /* 0x0000001014127819 */ /* 0x000fcc00000006ff */
[----:B------:R-:W1:Y:S01]  /*0340*/  MUFU.RCP R22, R22 ;  /* 0x0000001600167308 */ /* 0x000e620000001000 */
[----:B---3--:R-:W-:-:S07]  /*0350*/  FADD.FTZ R17, R17, 1 ;  /* 0x3f80000011117421 */ /* 0x008fce0000010000 */
[----:B------:R-:W2:Y:S01]  /*0360*/  MUFU.EX2 R16, R16 ;  /* 0x0000001000107308 */ /* 0x000ea20000000800 */
[----:B0-----:R-:W-:-:S07]  /*0370*/  FADD.FTZ R26, R19, 1 ;  /* 0x3f800000131a7421 */ /* 0x001fce0000010000 */
[----:B------:R-:W0:Y:S01]  /*0380*/  MUFU.RCP R21, R21 ;  /* 0x0000001500157308 */ /* 0x000e220000001000 */
[----:B-1----:R-:W-:Y:S01]  /*0390*/  FADD.FTZ R27, -R22, 1 ;  /* 0x3f800000161b7421 */ /* 0x002fe20000010100 */
[----:B------:R-:W-:-:S03]  /*03a0*/  FMUL.FTZ R19, R25, R22 ;  /* 0x0000001619137220 */ /* 0x000fc60000410000 */
[----:B------:R-:W-:-:S03]  /*03b0*/  FFMA.FTZ R24, R2, R27, 1 ;  /* 0x3f80000002187423 */ /* 0x000fc6000001001b */
[----:B------:R-:W1:Y:S01]  /*03c0*/  MUFU.EX2 R14, R14 ;  /* 0x0000000e000e7308 */ /* 0x000e620000000800 */
[----:B--2---:R-:W-:Y:S01]  /*03d0*/  FADD.FTZ R16, R16, 1 ;  /* 0x3f80000010107421 */ /* 0x004fe20000010000 */
[----:B------:R-:W-:-:S06]  /*03e0*/  FMUL.FTZ R19, R19, R24 ;  /* 0x0000001813137220 */ /* 0x000fcc0000410000 */
[----:B------:R-:W2:Y:S01]  /*03f0*/  MUFU.RCP R17, R17 ;  /* 0x0000001100117308 */ /* 0x000ea20000001000 */
[----:B0-----:R-:W-:Y:S01]  /*0400*/  FMUL.FTZ R22, R18, R21 ;  /* 0x0000001512167220 */ /* 0x001fe20000410000 */
[----:B------:R-:W-:-:S04]  /*0410*/  FADD.FTZ R21, -R21, 1 ;  /* 0x3f80000015157421 */ /* 0x000fc80000010100 */
[----:B------:R-:W-:Y:S01]  /*0420*/  FFMA.FTZ R25, R12, R21, 1 ;  /* 0x3f8000000c197423 */ /* 0x000fe20000010015 */
[----:B------:R-:W-:Y:S01]  /*0430*/  PRMT R21, R9, 0x7632, R21 ;  /* 0x0000763209157816 */ /* 0x000fe20000000015 */
[----:B------:R-:W0:Y:S01]  /*0440*/  MUFU.EX2 R3, R3 ;  /* 0x0000000300037308 */ /* 0x000e220000000800 */
[----:B-1----:R-:W-:Y:S01]  /*0450*/  FADD.FTZ R24, R14, 1 ;  /* 0x3f8000000e187421 */ /* 0x002fe20000010000 */
[----:B------:R-:W-:Y:S01]  /*0460*/  FMUL.FTZ R12, R22, R25 ;  /* 0x00000019160c7220 */ /* 0x000fe20000410000 */
[----:B------:R-:W-:Y:S02]  /*0470*/  SHF.L.U32 R25, R21, 0x10, RZ ;  /* 0x0000001015197819 */ /* 0x000fe400000006ff */
[----:B------:R-:W-:Y:S02]  /*0480*/  SHF.L.U32 R14, R9, 0x10, RZ ;  /* 0x00000010090e7819 */ /* 0x000fe400000006ff */
[----:B------:R-:W-:Y:S01]  /*0490*/  F2FP.BF16.F32.PACK_AB R19, R12, R19 ;  /* 0x000000130c13723e */ /* 0x000fe200000010ff */
[----:B------:R-:W1:Y:S01]  /*04a0*/  MUFU.EX2 R15, R15 ;  /* 0x0000000f000f7308 */ /* 0x000e620000000800 */
[----:B--2---:R-:W-:Y:S01]  /*04b0*/  FADD.FTZ R21, -R17, 1 ;  /* 0x3f80000011157421 */ /* 0x004fe20000010100 */
[----:B------:R-:W-:-:S03]  /*04c0*/  FMUL.FTZ R14, R14, R17 ;  /* 0x000000110e0e7220 */ /* 0x000fc60000410000 */
[----:B------:R-:W-:-:S03]  /*04d0*/  FFMA.FTZ R21, R10, R21, 1 ;  /* 0x3f8000000a157423 */ /* 0x000fc60000010015 */
[----:B------:R-:W2:Y:S01]  /*04e0*/  MUFU.RCP R16, R16 ;  /* 0x0000001000107308 */ /* 0x000ea20000001000 */
[----:B0-----:R-:W-:Y:S02]  /*04f0*/  FADD.FTZ R27, R3, 1 ;  /* 0x3f800000031b7421 */ /* 0x001fe40000010000 */
[----:B------:R-:W0:Y:S05]  /*0500*/  LDC.64 R2, c[0x0][0x218] ;  /* 0x00008600ff027b82 */ /* 0x000e2a0000000a00 */
[----:B------:R1:W3:Y:S08]  /*0510*/  MUFU.RCP R20, R26 ;  /* 0x0000001a00147308 */ /* 0x0002f00000001000 */
[----:B------:R-:W4:Y:S01]  /*0520*/  MUFU.RCP R9, R24 ;  /* 0x0000001800097308 */ /* 0x000f220000001000 */
[----:B-1----:R-:W-:Y:S01]  /*0530*/  FADD.FTZ R26, R15, 1 ;  /* 0x3f8000000f1a7421 */ /* 0x002fe20000010000 */
[C---:B------:R-:W-:Y:S01]  /*0540*/  PRMT R15, R11.reuse, 0x7632, R15 ;  /* 0x000076320b0f7816 */ /* 0x040fe2000000000f */
[----:B--2---:R-:W-:Y:S01]  /*0550*/  FADD.FTZ R17, -R16, 1 ;  /* 0x3f80000010117421 */ /* 0x004fe20000010100 */
[----:B------:R-:W-:-:S03]  /*0560*/  SHF.L.U32 R11, R11, 0x10, RZ ;  /* 0x000000100b0b7819 */ /* 0x000fc600000006ff */
[----:B------:R-:W-:Y:S01]  /*0570*/  FFMA.FTZ R17, R8, R17, 1 ;  /* 0x3f80000008117423 */ /* 0x000fe20000010011 */
[----:B------:R-:W1:Y:S01]  /*0580*/  MUFU.RCP R18, R27 ;  /* 0x0000001b00127308 */ /* 0x000e620000001000 */
[----:B---3--:R-:W-:Y:S01]  /*0590*/  FADD.FTZ R22, -R20, 1 ;  /* 0x3f80000014167421 */ /* 0x008fe20000010100 */
[----:B------:R-:W-:Y:S01]  /*05a0*/  FMUL.FTZ R25, R25, R20 ;  /* 0x0000001419197220 */ /* 0x000fe20000410000 */
[----:B------:R-:W-:Y:S01]  /*05b0*/  SHF.L.U32 R20, R15, 0x10, RZ ;  /* 0x000000100f147819 */ /* 0x000fe200000006ff */
[----:B------:R-:W-:Y:S01]  /*05c0*/  FMUL.FTZ R16, R11, R16 ;  /* 0x000000100b107220 */ /* 0x000fe20000410000 */
[----:B------:R-:W-:Y:S01]  /*05d0*/  FFMA.FTZ R22, R13, R22, 1 ;  /* 0x3f8000000d167423 */ /* 0x000fe20000010016 */
[----:B------:R-:W-:Y:S01]  /*05e0*/  PRMT R8, R5, 0x7632, R8 ;  /* 0x0000763205087816 */ /* 0x000fe20000000008 */
[----:B------:R-:W-:Y:S01]  /*05f0*/  FMUL.FTZ R13, R14, R21 ;  /* 0x000000150e0d7220 */ /* 0x000fe20000410000 */
[----:B------:R-:W2:Y:S01]  /*0600*/  MUFU.RCP R10, R26 ;  /* 0x0000001a000a7308 */ /* 0x000ea20000001000 */
[----:B------:R-:W-:Y:S01]  /*0610*/  FMUL.FTZ R14, R25, R22 ;  /* 0x00000016190e7220 */ /* 0x000fe20000410000 */
[----:B----4-:R-:W-:Y:S01]  /*0620*/  FMUL.FTZ R20, R20, R9 ;  /* 0x0000000914147220 */ /* 0x010fe20000410000 */
[----:B------:R-:W-:Y:S01]  /*0630*/  FADD.FTZ R22, -R9, 1 ;  /* 0x3f80000009167421 */ /* 0x000fe20000010100 */
[----:B------:R-:W-:Y:S01]  /*0640*/  SHF.L.U32 R5, R5, 0x10, RZ ;  /* 0x0000001005057819 */ /* 0x000fe200000006ff */
[----:B------:R-:W-:-:S02]  /*0650*/  IMAD.U32 R11, R8, 0x10000, RZ ;  /* 0x00010000080b7824 */ /* 0x000fc400078e00ff */
[----:B------:R-:W-:Y:S01]  /*0660*/  FMUL.FTZ R16, R16, R17 ;  /* 0x0000001110107220 */ /* 0x000fe20000410000 */
[----:B------:R-:W-:Y:S01]  /*0670*/  FFMA.FTZ R7, R7, R22, 1 ;  /* 0x3f80000007077423 */ /* 0x000fe20000010016 */
[----:B0-----:R-:W-:-:S04]  /*0680*/  IMAD.WIDE.U32 R2, R23, 0x2, R2 ;  /* 0x0000000217027825 */ /* 0x001fc800078e0002 */
[----:B-1----:R-:W-:Y:S01]  /*0690*/  FADD.FTZ R9, -R18, 1 ;  /* 0x3f80000012097421 */ /* 0x002fe20000010100 */
[----:B------:R-:W-:Y:S01]  /*06a0*/  FMUL.FTZ R5, R5, R18 ;  /* 0x0000001205057220 */ /* 0x000fe20000410000 */
[----:B------:R-:W-:Y:S01]  /*06b0*/  FMUL.FTZ R7, R20, R7 ;  /* 0x0000000714077220 */ /* 0x000fe20000410000 */
[----:B------:R-:W-:Y:S01]  /*06c0*/  F2FP.BF16.F32.PACK_AB R13, R14, R13 ;  /* 0x0000000d0e0d723e */ /* 0x000fe200000010ff */
[----:B------:R-:W-:Y:S01]  /*06d0*/  FFMA.FTZ R0, R0, R9, 1 ;  /* 0x3f80000000007423 */ /* 0x000fe20000010009 */
[----:B------:R-:W-:Y:S02]  /*06e0*/  IMAD.WIDE R2, R4, 0x4, R2 ;  /* 0x0000000404027825 */ /* 0x000fe400078e0202 */
[----:B------:R-:W-:Y:S02]  /*06f0*/  F2FP.BF16.F32.PACK_AB R7, R7, R16 ;  /* 0x000000100707723e */ /* 0x000fe400000010ff */
[----:B--2---:R-:W-:Y:S01]  /*0700*/  FADD.FTZ R15, -R10, 1 ;  /* 0x3f8000000a0f7421 */ /* 0x004fe20000010100 */
[----:B------:R-:W-:Y:S01]  /*0710*/  FMUL.FTZ R11, R11, R10 ;  /* 0x0000000a0b0b7220 */ /* 0x000fe20000410000 */
[----:B------:R-:W-:Y:S01]  /*0720*/  FMUL.FTZ R0, R5, R0 ;  /* 0x0000000005007220 */ /* 0x000fe20000410000 */
[----:B------:R-:W-:Y:S01]  /*0730*/  STG.E desc[UR4][R2.64], R19 ;  /* 0x0000001302007986 */ /* 0x000fe2000c101904 */
[----:B------:R-:W-:-:S03]  /*0740*/  FFMA.FTZ R6, R6, R15, 1 ;  /* 0x3f80000006067423 */ /* 0x000fc6000001000f */
[----:B------:R-:W-:Y:S01]  /*0750*/  STG.E desc[UR4][R2.64+0x200], R13 ;  /* 0x0002000d02007986 */ /* 0x000fe2000c101904 */
[----:B------:R-:W-:-:S03]  /*0760*/  FMUL.FTZ R11, R11, R6 ;  /* 0x000000060b0b7220 */ /* 0x000fc60000410000 */
[----:B------:R-:W-:Y:S02]  /*0770*/  STG.E desc[UR4][R2.64+0x400], R7 ;  /* 0x0004000702007986 */ /* 0x000fe4000c101904 */
[----:B------:R-:W-:-:S05]  /*0780*/  F2FP.BF16.F32.PACK_AB R11, R11, R0 ;  /* 0x000000000b0b723e */ /* 0x000fca00000010ff */
[----:B------:R-:W-:Y:S01]  /*0790*/  STG.E desc[UR4][R2.64+0x600], R11 ;  /* 0x0006000b02007986 */ /* 0x000fe2000c101904 */
[----:B------:R-:W-:Y:S05]  /*07a0*/  EXIT ;  /* 0x000000000000794d */ /* 0x000fea0003800000 */
.L_x_848:
[----:B------:R-:W0:Y:S01]  /*07b0*/  S2R R25, SR_TID.X ;  /* 0x0000000000197919 */ /* 0x000e220000002100 */
[----:B------:R-:W-:Y:S02]  /*07c0*/  PRMT R22, RZ, 0x7610, R22 ;  /* 0x00007610ff167816 */ /* 0x000fe40000000016 */
[----:B------:R-:W-:Y:S02]  /*07d0*/  PRMT R13, RZ, 0x7610, R13 ;  /* 0x00007610ff0d7816 */ /* 0x000fe4000000000d */
[----:B0-----:R-:W-:Y:S02]  /*07e0*/  ISETP.GE.AND P0, PT, R25, R24, PT ;  /* 0x000000181900720c */ /* 0x001fe40003f06270 */
[----:B------:R-:W-:-:S11]  /*07f0*/  MOV R0, R25 ;  /* 0x0000001900007202 */ /* 0x000fd60000000f00 */
[----:B------:R-:W-:Y:S02]  /*0800*/  @!P0 IADD3 R27, R23, R0, RZ ;  /* 0x00000000171b8210 */ /* 0x000fe40007ffe0ff */
[----:B------:R-:W-:-:S04]  /*0810*/  @!P0 IADD3 R0, R0, 0x80, RZ ;  /* 0x0000008000008810 */ /* 0x000fc80007ffe0ff */
[----:B------:R-:W-:-:S13]  /*0820*/  ISETP.GE.AND P1, PT, R0, R24, PT ;  /* 0x000000180000720c */ /* 0x000fda0003f26270 */
[----:B------:R-:W-:Y:S01]  /*0830*/  @!P1 IADD3 R15, R23, R0, RZ ;  /* 0x00000000170f9210 */ /* 0x000fe20007ffe0ff */
[----:B------:R-:W0:Y:S01]  /*0840*/  @!P1 LDC.64 R2, c[0x0][0x220] ;  /* 0x00008800ff029b82 */ /* 0x000e220000000a00 */
[----:B------:R-:W-:-:S04]  /*0850*/  @!P1 IADD3 R0, R0, 0x80, RZ ;  /* 0x0000008000009810 */ /* 0x000fc80007ffe0ff */
[----:B------:R-:W-:-:S03]  /*0860*/  ISETP.GE.AND P2, PT, R0, R24, PT ;  /* 0x000000180000720c */ /* 0x000fc60003f46270 */
[----:B------:R-:W1:Y:S10]  /*0870*/  @!P1 LDC.64 R4, c[0x0][0x228] ;  /* 0x00008a00ff049b82 */ /* 0x000e740000000a00 */
[----:B------:R-:W-:Y:S01]  /*0880*/  @!P2 IADD3 R11, R23, R0, RZ ;  /* 0x00000000170ba210 */ /* 0x000fe20007ffe0ff */
[----:B------:R-:W2:Y:S01]  /*0890*/  @!P2 LDC.64 R28, c[0x0][0x220] ;  /* 0x00008800ff1cab82 */ /* 0x000ea20000000a00 */
[----:B------:R-:W-:-:S04]  /*08a0*/  @!P2 IADD3 R0, R0, 0x80, RZ ;  /* 0x000000800000a810 */ /* 0x000fc80007ffe0ff */
[----:B------:R-:W-:Y:S01]  /*08b0*/  ISETP.GE.AND P3, PT, R0, R24, PT ;  /* 0x000000180000720c */ /* 0x000fe20003f66270 */
[C---:B0-----:R-:W-:Y:S02]  /*08c0*/  @!P1 IMAD.WIDE.U32 R2, R15.reuse, 0x2, R2 ;  /* 0x000000020f029825 */ /* 0x041fe400078e0002 */
[----:B------:R-:W0:Y:S03]  /*08d0*/  @!P2 LDC.64 R16, c[0x0][0x228] ;  /* 0x00008a00ff10ab82 */ /* 0x000e260000000a00 */
[----:B------:R-:W5:Y:S01]  /*08e0*/  @!P1 LDG.E.U16 R22, desc[UR4][R2.64] ;  /* 0x0000000402169981 */ /* 0x000f62000c1e1500 */
[----:B-1----:R-:W-:-:S06]  /*08f0*/  @!P1 IMAD.WIDE.U32 R14, R15, 0x2, R4 ;  /* 0x000000020f0e9825 */ /* 0x002fcc00078e0004 */
[----:B------:R-:W-:Y:S01]  /*0900*/  @!P3 IADD3 R9, R23, R0, RZ ;  /* 0x000000001709b210 */ /* 0x000fe20007ffe0ff */
[----:B------:R1:W5:Y:S01]  /*0910*/  @!P1 LDG.E.U16 R13, desc[UR4][R14.64] ;  /* 0x000000040e0d9981 */ /* 0x000362000c1e1500 */
[----:B------:R-:W-:Y:S01]  /*0920*/  @!P3 IADD3 R0, R0, 0x80, RZ ;  /* 0x000000800000b810 */ /* 0x000fe20007ffe0ff */
[----:B------:R-:W3:Y:S03]  /*0930*/  @!P3 LDC.64 R20, c[0x0][0x220] ;  /* 0x00008800ff14bb82 */ /* 0x000ee60000000a00 */
[----:B------:R-:W-:-:S05]  /*0940*/  ISETP.GE.AND P4, PT, R0, R24, PT ;  /* 0x000000180000720c */ /* 0x000fca0003f86270 */
[----:B------:R-:W4:Y:S08]  /*0950*/  @!P3 LDC.64 R18, c[0x0][0x228] ;  /* 0x00008a00ff12bb82 */ /* 0x000f300000000a00 */
[----:B------:R-:W-:Y:S01]  /*0960*/  @!P4 IADD3 R7, R23, R0, RZ ;  /* 0x000000001707c210 */ /* 0x000fe20007ffe0ff */
[----:B--2---:R-:W-:Y:S01]  /*0970*/  @!P2 IMAD.WIDE.U32 R28, R11, 0x2, R28 ;  /* 0x000000020b1ca825 */ /* 0x004fe200078e001c */
[----:B------:R-:W-:Y:S01]  /*0980*/  @!P4 IADD3 R0, R0, 0x80, RZ ;  /* 0x000000800000c810 */ /* 0x000fe20007ffe0ff */
[----:B------:R-:W2:Y:S03]  /*0990*/  @!P4 LDC.64 R4, c[0x0][0x220] ;  /* 0x00008800ff04cb82 */ /* 0x000ea60000000a00 */
[----:B------:R-:W-:-:S02]  /*09a0*/  ISETP.GE.AND P1, PT, R0, R24, PT ;  /* 0x000000180000720c */ /* 0x000fc40003f26270 */
[----:B------:R-:W-:Y:S01]  /*09b0*/  PRMT R12, RZ, 0x7610, R12 ;  /* 0x00007610ff0c7816 */ /* 0x000fe2000000000c */
[----:B0-----:R-:W-:Y:S01]  /*09c0*/  @!P2 IMAD.WIDE.U32 R16, R11, 0x2, R16 ;  /* 0x000000020b10a825 */ /* 0x001fe200078e0010 */
[----:B------:R-:W-:Y:S01]  /*09d0*/  PRMT R11, RZ, 0x7610, R11 ;  /* 0x00007610ff0b7816 */ /* 0x000fe2000000000b */
[----:B-1----:R-:W0:Y:S03]  /*09e0*/  @!P4 LDC.64 R14, c[0x0][0x228] ;  /* 0x00008a00ff0ecb82 */ /* 0x002e260000000a00 */
[----:B------:R1:W5:Y:S04]  /*09f0*/  @!P2 LDG.E.U16 R12, desc[UR4][R28.64] ;  /* 0x000000041c0ca981 */ /* 0x000368000c1e1500 */
[----:B------:R3:W5:Y:S01]  /*0a00*/  @!P2 LDG.E.U16 R11, desc[UR4][R16.64] ;  /* 0x00000004100ba981 */ /* 0x000762000c1e1500 */
[----:B------:R-:W0:Y:S01]  /*0a10*/  @!P1 LDC.64 R2, c[0x0][0x220] ;  /* 0x00008800ff029b82 */ /* 0x000e220000000a00 */
[----:B-1----:R-:W-:Y:S01]  /*0a20*/  @!P1 IADD3 R29, R23, R0, RZ ;  /* 0x00000000171d9210 */ /* 0x002fe20007ffe0ff */
[----:B------:R-:W-:-:S06]  /*0a30*/  @!P1 VIADD R0, R0, 0x80 ;  /* 0x0000008000009836 */ /* 0x000fcc0000000000 */
[----:B---3--:R-:W1:Y:S01]  /*0a40*/  @!P1 LDC.64 R16, c[0x0][0x228] ;  /* 0x00008a00ff109b82 */ /* 0x008e620000000a00 */
[----:B------:R-:W-:Y:S01]  /*0a50*/  ISETP.GE.AND P2, PT, R0, R24, PT ;  /* 0x000000180000720c */ /* 0x000fe20003f46270 */
[----:B------:R-:W-:Y:S01]  /*0a60*/  @!P3 IMAD.WIDE.U32 R20, R9, 0x2, R20 ;  /* 0x000000020914b825 */ /* 0x000fe200078e0014 */
[----:B------:R-:W-:-:S03]  /*0a70*/  PRMT R10, RZ, 0x7610, R10 ;  /* 0x00007610ff0a7816 */ /* 0x000fc6000000000a */
[----:B----4-:R-:W-:Y:S01]  /*0a80*/  @!P3 IMAD.WIDE.U32 R18, R9, 0x2, R18 ;  /* 0x000000020912b825 */ /* 0x010fe200078e0012 */
[----:B------:R-:W-:Y:S02]  /*0a90*/  PRMT R9, RZ, 0x7610, R9 ;  /* 0x00007610ff097816 */ /* 0x000fe40000000009 */
[----:B------:R3:W5:Y:S04]  /*0aa0*/  @!P3 LDG.E.U16 R10, desc[UR4][R20.64] ;  /* 0x00000004140ab981 */ /* 0x000768000c1e1500 */
[----:B------:R4:W5:Y:S01]  /*0ab0*/  @!P3 LDG.E.U16 R9, desc[UR4][R18.64] ;  /* 0x000000041209b981 */ /* 0x000962000c1e1500 */
[----:B------:R-:W-:Y:S01]  /*0ac0*/  PRMT R8, RZ, 0x7610, R8 ;  /* 0x00007610ff087816 */ /* 0x000fe20000000008 */
[----:B---3--:R-:W3:Y:S01]  /*0ad0*/  @!P2 LDC.64 R20, c[0x0][0x228] ;  /* 0x00008a00ff14ab82 */ /* 0x008ee20000000a00 */
[----:B--2---:R-:W-:Y:S01]  /*0ae0*/  @!P4 IMAD.WIDE.U32 R4, R7, 0x2, R4 ;  /* 0x000000020704c825 */ /* 0x004fe200078e0004 */
[----:B------:R-:W-:-:S04]  /*0af0*/  PRMT R6, RZ, 0x7610, R6 ;  /* 0x00007610ff067816 */ /* 0x000fc80000000006 */
[----:B------:R2:W5:Y:S02]  /*0b00*/  @!P4 LDG.E.U16 R8, desc[UR4][R4.64] ;  /* 0x000000040408c981 */ /* 0x000564000c1e1500 */
[----:B----4-:R-:W4:Y:S01]  /*0b10*/  @!P2 LDC.64 R18, c[0x0][0x220] ;  /* 0x00008800ff12ab82 */ /* 0x010f220000000a00 */
[----:B0-----:R-:W-:-:S04]  /*0b20*/  @!P1 IMAD.WIDE.U32 R2, R29, 0x2, R2 ;  /* 0x000000021d029825 */ /* 0x001fc800078e0002 */
[----:B-1----:R-:W-:Y:S01]  /*0b30*/  @!P1 IMAD.WIDE.U32 R16, R29, 0x2, R16 ;  /* 0x000000021d109825 */ /* 0x002fe200078e0010 */
[----:B------:R-:W-:Y:S01]  /*0b40*/  @!P2 IADD3 R29, R23, R0, RZ ;  /* 0x00000000171da210 */ /* 0x000fe20007ffe0ff */
[----:B------:R0:W5:Y:S01]  /*0b50*/  @!P1 LDG.E.U16 R6, desc[UR4][R2.64] ;  /* 0x0000000402069981 */ /* 0x000162000c1e1500 */
[----:B--2---:R-:W-:Y:S02]  /*0b60*/  PRMT R5, RZ, 0x7610, R5 ;  /* 0x00007610ff057816 */ /* 0x004fe40000000005 */
[----:B------:R-:W-:-:S04]  /*0b70*/  @!P2 IADD3 R0, R0, 0x80, RZ ;  /* 0x000000800000a810 */ /* 0x000fc80007ffe0ff */
[----:B------:R1:W5:Y:S01]  /*0b80*/  @!P1 LDG.E.U16 R5, desc[UR4][R16.64] ;  /* 0x0000000410059981 */ /* 0x000362000c1e1500 */
[----:B------:R-:W-:Y:S01]  /*0b90*/  ISETP.GE.AND P1, PT, R0, R24, PT ;  /* 0x000000180000720c */ /* 0x000fe20003f26270 */
[----:B------:R-:W-:Y:S01]  /*0ba0*/  @!P4 IMAD.WIDE.U32 R14, R7, 0x2, R14 ;  /* 0x00000002070ec825 */ /* 0x000fe200078e000e */
[----:B------:R-:W-:Y:S02]  /*0bb0*/  PRMT R4, RZ, 0x7610, R4 ;  /* 0x00007610ff047816 */ /* 0x000fe40000000004 */
[----:B0-----:R-:W-:Y:S01]  /*0bc0*/  PRMT R3, RZ, 0x7610, R3 ;  /* 0x00007610ff037816 */ /* 0x001fe20000000003 */
[----:B---3--:R-:W-:Y:S01]  /*0bd0*/  @!P2 IMAD.WIDE.U32 R20, R29, 0x2, R20 ;  /* 0x000000021d14a825 */ /* 0x008fe200078e0014 */
[----:B------:R-:W-:-:S03]  /*0be0*/  PRMT R7, RZ, 0x7610, R7 ;  /* 0x00007610ff077816 */ /* 0x000fc60000000007 */
[----:B----4-:R-:W-:Y:S01]  /*0bf0*/  @!P2 IMAD.WIDE.U32 R18, R29, 0x2, R18 ;  /* 0x000000021d12a825 */ /* 0x010fe200078e0012 */
[----:B------:R0:W5:Y:S03]  /*0c00*/  @!P2 LDG.E.U16 R3, desc[UR4][R20.64] ;  /* 0x000000041403a981 */ /* 0x000166000c1e1500 */
[----:B-1----:R-:W1:Y:S01]  /*0c10*/  @!P1 LDC.64 R16, c[0x0][0x228] ;  /* 0x00008a00ff109b82 */ /* 0x002e620000000a00 */
[----:B------:R2:W5:Y:S04]  /*0c20*/  @!P2 LDG.E.U16 R4, desc[UR4][R18.64] ;  /* 0x000000041204a981 */ /* 0x000568000c1e1500 */
[----:B------:R3:W5:Y:S03]  /*0c30*/  @!P4 LDG.E.U16 R7, desc[UR4][R14.64] ;  /* 0x000000040e07c981 */ /* 0x000766000c1e1500 */
[----:B0-----:R-:W0:Y:S08]  /*0c40*/  @!P0 LDC.64 R20, c[0x0][0x228] ;  /* 0x00008a00ff148b82 */ /* 0x001e300000000a00 */
[----:B--2---:R-:W2:Y:S08]  /*0c50*/  @!P0 LDC.64 R18, c[0x0][0x220] ;  /* 0x00008800ff128b82 */ /* 0x004eb00000000a00 */
[----:B---3--:R-:W3:Y:S01]  /*0c60*/  @!P1 LDC.64 R14, c[0x0][0x220] ;  /* 0x00008800ff0e9b82 */ /* 0x008ee20000000a00 */
[----:B------:R-:W-:-:S02]  /*0c70*/  @!P1 IADD3 R29, R23, R0, RZ ;  /* 0x00000000171d9210 */ /* 0x000fc40007ffe0ff */
[----:B------:R-:W-:Y:S02]  /*0c80*/  PRMT R2, RZ, 0x7610, R2 ;  /* 0x00007610ff027816 */ /* 0x000fe40000000002 */
[----:B------:R-:W-:Y:S01]  /*0c90*/  PRMT R0, RZ, 0x7610, R0 ;  /* 0x00007610ff007816 */ /* 0x000fe20000000000 */
[----:B-1----:R-:W-:Y:S01]  /*0ca0*/  @!P1 IMAD.WIDE.U32 R16, R29, 0x2, R16 ;  /* 0x000000021d109825 */ /* 0x002fe200078e0010 */
[----:B------:R-:W-:-:S03]  /*0cb0*/  PRMT R26, RZ, 0x7610, R26 ;  /* 0x00007610ff1a7816 */ /* 0x000fc6000000001a */
[C---:B0-----:R-:W-:Y:S01]  /*0cc0*/  @!P0 IMAD.WIDE.U32 R20, R27.reuse, 0x2, R20 ;  /* 0x000000021b148825 */ /* 0x041fe200078e0014 */
[----:B------:R0:W5:Y:S03]  /*0cd0*/  @!P1 LDG.E.U16 R0, desc[UR4][R16.64] ;  /* 0x0000000410009981 */ /* 0x000166000c1e1500 */
[----:B--2---:R-:W-:Y:S01]  /*0ce0*/  @!P0 IMAD.WIDE.U32 R18, R27, 0x2, R18 ;  /* 0x000000021b128825 */ /* 0x004fe200078e0012 */
[----:B------:R-:W-:-:S04]  /*0cf0*/  PRMT R27, RZ, 0x7610, R27 ;  /* 0x00007610ff1b7816 */ /* 0x000fc8000000001b */
[----:B------:R0:W5:Y:S01]  /*0d00*/  @!P0 LDG.E.U16 R26, desc[UR4][R18.64] ;  /* 0x00000004121a8981 */ /* 0x000162000c1e1500 */
[----:B---3--:R-:W-:-:S03]  /*0d10*/  @!P1 IMAD.WIDE.U32 R14, R29, 0x2, R14 ;  /* 0x000000021d0e9825 */ /* 0x008fc600078e000e */
[----:B------:R0:W5:Y:S04]  /*0d20*/  @!P0 LDG.E.U16 R27, desc[UR4][R20.64] ;  /* 0x00000004141b8981 */ /* 0x000168000c1e1500 */
[----:B------:R0:W5:Y:S01]  /*0d30*/  @!P1 LDG.E.U16 R2, desc[UR4][R14.64] ;  /* 0x000000040e029981 */ /* 0x000162000c1e1500 */
[----:B------:R-:W-:Y:S04]  /*0d40*/  BSSY B0, `(.L_x_849) ;  /* 0x000000d000007945 */ /* 0x000fe80003800000 */
[----:B------:R-:W-:Y:S05]  /*0d50*/  @P0 BRA `(.L_x_850) ;  /* 0x00000000002c0947 */ /* 0x000fea0003800000 */
[----:B-----5:R-:W-:Y:S02]  /*0d60*/  SHF.L.U32 R27, R27, 0x10, RZ ;  /* 0x000000101b1b7819 */ /* 0x020fe400000006ff */
[----:B------:R-:W-:-:S03]  /*0d70*/  SHF.L.U32 R26, R26, 0x10, RZ ;  /* 0x000000101a1a7819 */ /* 0x000fc600000006ff */
[----:B0-----:R-:W-:-:S06]  /*0d80*/  FMUL.FTZ R14, R27, -1.4426950216293334961 ;  /* 0xbfb8aa3b1b0e7820 */ /* 0x001fcc0000410000 */
        /* <DEDUP_REMOVED lines=8> */
.L_x_850:
[----:B------:R-:W-:Y:S05]  /*0e10*/  BSYNC B0 ;  /* 0x0000000000007941 */ /* 0x000fea0003800000 */
.L_x_849:
[C---:B0-----:R-:W-:Y:S01]  /*0e20*/  IADD3 R17, R25.reuse, 0x100, RZ ;  /* 0x0000010019117810 */ /* 0x041fe20007ffe0ff */
[----:B------:R-:W0:Y:S01]  /*0e30*/  @!P0 LDC.64 R14, c[0x0][0x218] ;  /* 0x00008600ff0e8b82 */ /* 0x000e220000000a00 */
[----:B------:R-:W-:Y:S01]  /*0e40*/  IADD3 R21, R25, 0x200, RZ ;  /* 0x0000020019157810 */ /* 0x000fe20007ffe0ff */
[----:B------:R-:W-:Y:S01]  /*0e50*/  BSSY B0, `(.L_x_851) ;  /* 0x000001c000007945 */ /* 0x000fe20003800000 */
[-C--:B------:R-:W-:Y:S02]  /*0e60*/  ISETP.GE.AND P1, PT, R17, R24.reuse, PT ;  /* 0x000000181100720c */ /* 0x080fe40003f26270 */
[----:B------:R-:W-:Y:S02]  /*0e70*/  IADD3 R17, R25, 0x180, RZ ;  /* 0x0000018019117810 */ /* 0x000fe40007ffe0ff */
[----:B------:R-:W-:Y:S02]  /*0e80*/  P2R R19, PR, RZ, 0x2 ;  /* 0x00000002ff137803 */ /* 0x000fe40000000000 */
[----:B------:R-:W-:-:S02]  /*0e90*/  ISETP.GE.AND P1, PT, R17, R24, PT ;  /* 0x000000181100720c */ /* 0x000fc40003f26270 */
[----:B------:R-:W-:Y:S02]  /*0ea0*/  IADD3 R17, R25, 0x280, RZ ;  /* 0x0000028019117810 */ /* 0x000fe40007ffe0ff */
[-C--:B------:R-:W-:Y:S02]  /*0eb0*/  ISETP.GE.AND P2, PT, R21, R24.reuse, PT ;  /* 0x000000181500720c */ /* 0x080fe40003f46270 */
[-C--:B------:R-:W-:Y:S02]  /*0ec0*/  ISETP.GE.AND P3, PT, R17, R24.reuse, PT ;  /* 0x000000181100720c */ /* 0x080fe40003f66270 */
[C---:B------:R-:W-:Y:S02]  /*0ed0*/  IADD3 R17, R25.reuse, 0x80, RZ ;  /* 0x0000008019117810 */ /* 0x040fe40007ffe0ff */
[----:B------:R-:W-:Y:S02]  /*0ee0*/  IADD3 R21, R25, 0x300, RZ ;  /* 0x0000030019157810 */ /* 0x000fe40007ffe0ff */
[----:B------:R-:W-:-:S02]  /*0ef0*/  ISETP.GE.AND P6, PT, R17, R24, PT ;  /* 0x000000181100720c */ /* 0x000fc40003fc6270 */
[----:B-----5:R-:W-:Y:S02]  /*0f00*/  @!P0 IADD3 R27, R23, R25, RZ ;  /* 0x00000019171b8210 */ /* 0x020fe40007ffe0ff */
[----:B------:R-:W-:Y:S02]  /*0f10*/  ISETP.GE.AND P4, PT, R21, R24, PT ;  /* 0x000000181500720c */ /* 0x000fe40003f86270 */
[----:B------:R-:W-:Y:S01]  /*0f20*/  IADD3 R21, R25, 0x380, RZ ;  /* 0x0000038019157810 */ /* 0x000fe20007ffe0ff */
[----:B0-----:R-:W-:-:S03]  /*0f30*/  @!P0 IMAD.WIDE.U32 R14, R27, 0x2, R14 ;  /* 0x000000021b0e8825 */ /* 0x001fc600078e000e */
[----:B------:R-:W-:-:S03]  /*0f40*/  ISETP.GE.AND P5, PT, R21, R24, PT ;  /* 0x000000181500720c */ /* 0x000fc60003fa6270 */
[----:B------:R-:W-:Y:S10]  /*0f50*/  @P6 BRA `(.L_x_852) ;  /* 0x00000000002c6947 */ /* 0x000ff40003800000 */
[----:B------:R-:W-:Y:S01]  /*0f60*/  IMAD.U32 R13, R13, 0x10000, RZ ;  /* 0x000100000d0d7824 */ /* 0x000fe200078e00ff */
        /* <DEDUP_REMOVED lines=10> */
.L_x_852:
[----:B------:R-:W-:Y:S05]  /*1010*/  BSYNC B0 ;  /* 0x0000000000007941 */ /* 0x000fea0003800000 */
.L_x_851:
[----:B------:R-:W-:Y:S01]  /*1020*/  ISETP.NE.AND P6, PT, R19, RZ, PT ;  /* 0x000000ff1300720c */ /* 0x000fe20003fc5270 */
[----:B------:R-:W-:-:S12]  /*1030*/  BSSY B0, `(.L_x_853) ;  /* 0x000000d000007945 */ /* 0x000fd80003800000 */
[----:B------:R-:W-:Y:S05]  /*1040*/  @P6 BRA `(.L_x_854) ;  /* 0x00000000002c6947 */ /* 0x000fea0003800000 */
[----:B------:R-:W-:Y:S02]  /*1050*/  SHF.L.U32 R11, R11, 0x10, RZ ;  /* 0x000000100b0b7819 */ /* 0x000fe400000006ff */
        /* <DEDUP_REMOVED lines=10> */
.L_x_854:
[----:B------:R-:W-:Y:S05]  /*1100*/  BSYNC B0 ;  /* 0x0000000000007941 */ /* 0x000fea0003800000 */
.L_x_853:
[----:B------:R-:W-:Y:S04]  /*1110*/  BSSY B0, `(.L_x_855) ;  /* 0x000000d000007945 */ /* 0x000fe80003800000 */
        /* <DEDUP_REMOVED lines=12> */
.L_x_856:
[----:B------:R-:W-:Y:S05]  /*11e0*/  BSYNC B0 ;  /* 0x0000000000007941 */ /* 0x000fea0003800000 */
.L_x_855:
        /* <DEDUP_REMOVED lines=13> */
.L_x_858:
[----:B------:R-:W-:Y:S05]  /*12c0*/  BSYNC B0 ;  /* 0x0000000000007941 */ /* 0x000fea0003800000 */
.L_x_857:
        /* <DEDUP_REMOVED lines=13> */
.L_x_860:
[----:B------:R-:W-:Y:S05]  /*13a0*/  BSYNC B0 ;  /* 0x0000000000007941 */ /* 0x000fea0003800000 */
.L_x_859:
        /* <DEDUP_REMOVED lines=13> */
.L_x_862:
[----:B------:R-:W-:Y:S05]  /*1480*/  BSYNC B0 ;  /* 0x0000000000007941 */ /* 0x000fea0003800000 */
.L_x_861:
        /* <DEDUP_REMOVED lines=13> */
.L_x_864:
[----:B------:R-:W-:Y:S05]  /*1560*/  BSYNC B0 ;  /* 0x0000000000007941 */ /* 0x000fea0003800000 */
.L_x_863:
[----:B------:R-:W-:Y:S01]  /*1570*/  @!P0 IMAD.MOV.U32 R25, RZ, RZ, R17 ;  /* 0x000000ffff198224 */ /* 0x000fe200078e0011 */
[----:B------:R0:W-:Y:S01]  /*1580*/  @!P0 STG.E.U16 desc[UR4][R14.64], R16 ;  /* 0x000000100e008986 */ /* 0x0001e2000c101504 */
[----:B------:R-:W-:Y:S04]  /*1590*/  BSSY B0, `(.L_x_865) ;  /* 0x000002e000007945 */ /* 0x000fe80003800000 */
[----:B------:R-:W-:Y:S01]  /*15a0*/  BSSY B1, `(.L_x_866) ;  /* 0x0000026000017945 */ /* 0x000fe20003800000 */
[----:B------:R-:W-:-:S13]  /*15b0*/  ISETP.GE.AND P0, PT, R25, R24, PT ;  /* 0x000000181900720c */ /* 0x000fda0003f06270 */
[----:B0-----:R-:W-:Y:S05]  /*15c0*/  @P0 BRA `(.L_x_867) ;  /* 0x0000000000340947 */ /* 0x001fea0003800000 */
[----:B------:R-:W0:Y:S01]  /*15d0*/  LDC.64 R14, c[0x0][0x218] ;  /* 0x00008600ff0e7b82 */ /* 0x000e220000000a00 */
[----:B------:R-:W-:Y:S02]  /*15e0*/  IADD3 R17, R23, R25, RZ ;  /* 0x0000001917117210 */ /* 0x000fe40007ffe0ff */
[----:B------:R-:W-:Y:S02]  /*15f0*/  PRMT R6, R13, 0x7610, R6 ;  /* 0x000076100d067816 */ /* 0x000fe40000000006 */
[----:B------:R-:W-:-:S04]  /*1600*/  IADD3 R25, R25, 0x80, RZ ;  /* 0x0000008019197810 */ /* 0x000fc80007ffe0ff */
[----:B------:R-:W-:Y:S01]  /*1610*/  ISETP.GE.AND P0, PT, R25, R24, PT ;  /* 0x000000181900720c */ /* 0x000fe20003f06270 */
[----:B0-----:R-:W-:-:S05]  /*1620*/  IMAD.WIDE.U32 R12, R17, 0x2, R14 ;  /* 0x00000002110c7825 */ /* 0x001fca00078e000e */
[----:B------:R0:W-:Y:S07]  /*1630*/  STG.E.U16 desc[UR4][R12.64], R6 ;  /* 0x000000060c007986 */ /* 0x0001ee000c101504 */
[----:B------:R-:W-:Y:S05]  /*1640*/  @P0 BRA `(.L_x_868) ;  /* 0x0000000000300947 */ /* 0x000fea0003800000 */
[----:B0-----:R-:W0:Y:S01]  /*1650*/  LDC.64 R12, c[0x0][0x218] ;  /* 0x00008600ff0c7b82 */ /* 0x001e220000000a00 */
[----:B------:R-:W-:Y:S02]  /*1660*/  IADD3 R15, R23, R25, RZ ;  /* 0x00000019170f7210 */ /* 0x000fe40007ffe0ff */
[----:B------:R-:W-:-:S03]  /*1670*/  IADD3 R25, R25, 0x80, RZ ;  /* 0x0000008019197810 */ /* 0x000fc60007ffe0ff */
[----:B0-----:R-:W-:-:S05]  /*1680*/  IMAD.WIDE.U32 R12, R15, 0x2, R12 ;  /* 0x000000020f0c7825 */ /* 0x001fca00078e000c */
[----:B------:R0:W-:Y:S02]  /*1690*/  STG.E.U16 desc[UR4][R12.64], R11 ;  /* 0x0000000b0c007986 */ /* 0x0001e4000c101504 */
.L_x_867:
[----:B------:R-:W-:-:S13]  /*16a0*/  ISETP.GE.AND P0, PT, R25, R24, PT ;  /* 0x000000181900720c */ /* 0x000fda0003f06270 */
[----:B------:R-:W-:Y:S05]  /*16b0*/  @P0 BRA `(.L_x_869) ;  /* 0x0000000000300947 */ /* 0x000fea0003800000 */
[----:B0-----:R-:W0:Y:S01]  /*16c0*/  LDC.64 R10, c[0x0][0x218] ;  /* 0x00008600ff0a7b82 */ /* 0x001e220000000a00 */
[----:B------:R-:W-:Y:S02]  /*16d0*/  IADD3 R13, R23, R25, RZ ;  /* 0x00000019170d7210 */ /* 0x000fe40007ffe0ff */
[----:B------:R-:W-:-:S03]  /*16e0*/  IADD3 R25, R25, 0x80, RZ ;  /* 0x0000008019197810 */ /* 0x000fc60007ffe0ff */
[----:B0-----:R-:W-:-:S05]  /*16f0*/  IMAD.WIDE.U32 R10, R13, 0x2, R10 ;  /* 0x000000020d0a7825 */ /* 0x001fca00078e000a */
[----:B------:R1:W-:Y:S02]  /*1700*/  STG.E.U16 desc[UR4][R10.64], R9 ;  /* 0x000000090a007986 */ /* 0x0003e4000c101504 */
.L_x_868:
[----:B------:R-:W-:-:S13]  /*1710*/  ISETP.GE.AND P0, PT, R25, R24, PT ;  /* 0x000000181900720c */ /* 0x000fda0003f06270 */
[----:B------:R-:W-:Y:S05]  /*1720*/  @P0 BRA `(.L_x_870) ;  /* 0x0000000000340947 */ /* 0x000fea0003800000 */
[----:B-1----:R-:W1:Y:S01]  /*1730*/  LDC.64 R8, c[0x0][0x218] ;  /* 0x00008600ff087b82 */ /* 0x002e620000000a00 */
[----:B------:R-:W-:Y:S02]  /*1740*/  IADD3 R11, R23, R25, RZ ;  /* 0x00000019170b7210 */ /* 0x000fe40007ffe0ff */
[----:B------:R-:W-:-:S03]  /*1750*/  IADD3 R25, R25, 0x80, RZ ;  /* 0x0000008019197810 */ /* 0x000fc60007ffe0ff */
[----:B-1----:R-:W-:-:S05]  /*1760*/  IMAD.WIDE.U32 R8, R11, 0x2, R8 ;  /* 0x000000020b087825 */ /* 0x002fca00078e0008 */
[----:B------:R1:W-:Y:S02]  /*1770*/  STG.E.U16 desc[UR4][R8.64], R7 ;  /* 0x0000000708007986 */ /* 0x0003e4000c101504 */
.L_x_869:
[----:B------:R-:W-:-:S13]  /*1780*/  ISETP.GE.AND P0, PT, R25, R24, PT ;  /* 0x000000181900720c */ /* 0x000fda0003f06270 */
[----:B------:R-:W-:Y:S05]  /*1790*/  @P0 BREAK B1 ;  /* 0x0000000000010942 */ /* 0x000fea0003800000 */
[----:B------:R-:W-:Y:S05]  /*17a0*/  @P0 BRA `(.L_x_871) ;  /* 0x0000000000300947 */ /* 0x000fea0003800000 */
[----:B01----:R-:W0:Y:S01]  /*17b0*/  LDC.64 R6, c[0x0][0x218] ;  /* 0x00008600ff067b82 */ /* 0x003e220000000a00 */
[----:B------:R-:W-:Y:S02]  /*17c0*/  IADD3 R9, R23, R25, RZ ;  /* 0x0000001917097210 */ /* 0x000fe40007ffe0ff */
[----:B------:R-:W-:-:S03]  /*17d0*/  IADD3 R25, R25, 0x80, RZ ;  /* 0x0000008019197810 */ /* 0x000fc60007ffe0ff */
[----:B0-----:R-:W-:-:S05]  /*17e0*/  IMAD.WIDE.U32 R6, R9, 0x2, R6 ;  /* 0x0000000209067825 */ /* 0x001fca00078e0006 */
[----:B------:R2:W-:Y:S02]  /*17f0*/  STG.E.U16 desc[UR4][R6.64], R5 ;  /* 0x0000000506007986 */ /* 0x0005e4000c101504 */
.L_x_870:
[----:B------:R-:W-:Y:S05]  /*1800*/  BSYNC B1 ;  /* 0x0000000000017941 */ /* 0x000fea0003800000 */
.L_x_866:
[----:B------:R-:W-:-:S13]  /*1810*/  ISETP.GE.AND P0, PT, R25, R24, PT ;  /* 0x000000181900720c */ /* 0x000fda0003f06270 */
[----:B--2---:R-:W2:Y:S01]  /*1820*/  @!P0 LDC.64 R4, c[0x0][0x218] ;  /* 0x00008600ff048b82 */ /* 0x004ea20000000a00 */
[----:B------:R-:W-:Y:S02]  /*1830*/  @!P0 IADD3 R7, R23, R25, RZ ;  /* 0x0000001917078210 */ /* 0x000fe40007ffe0ff */
[----:B------:R-:W-:-:S03]  /*1840*/  @!P0 IADD3 R25, R25, 0x80, RZ ;  /* 0x0000008019198810 */ /* 0x000fc60007ffe0ff */
[----:B--2---:R-:W-:-:S05]  /*1850*/  @!P0 IMAD.WIDE.U32 R4, R7, 0x2, R4 ;  /* 0x0000000207048825 */ /* 0x004fca00078e0004 */
[----:B------:R2:W-:Y:S02]  /*1860*/  @!P0 STG.E.U16 desc[UR4][R4.64], R3 ;  /* 0x0000000304008986 */ /* 0x0005e4000c101504 */
.L_x_871:
[----:B------:R-:W-:Y:S05]  /*1870*/  BSYNC B0 ;  /* 0x0000000000007941 */ /* 0x000fea0003800000 */
.L_x_865:
[----:B------:R-:W-:Y:S05]  /*1880*/  WARPSYNC.ALL ;  /* 0x0000000000007948 */ /* 0x000fea0003800000 */
[----:B------:R-:W-:-:S13]  /*1890*/  ISETP.GE.AND P0, PT, R25, R24, PT ;  /* 0x000000181900720c */ /* 0x000fda0003f06270 */
[----:B------:R-:W-:Y:S05]  /*18a0*/  @P0 EXIT ;  /* 0x000000000000094d */ /* 0x000fea0003800000 */
[----:B--2---:R-:W2:Y:S01]  /*18b0*/  LDC.64 R2, c[0x0][0x218] ;  /* 0x00008600ff027b82 */ /* 0x004ea20000000a00 */
[----:B------:R-:W-:-:S05]  /*18c0*/  IADD3 R23, R23, R25, RZ ;  /* 0x0000001917177210 */ /* 0x000fca0007ffe0ff */
[----:B--2---:R-:W-:-:S05]  /*18d0*/  IMAD.WIDE.U32 R2, R23, 0x2, R2 ;  /* 0x0000000217027825 */ /* 0x004fca00078e0002 */
[----:B------:R-:W-:Y:S01]  /*18e0*/  STG.E.U16 desc[UR4][R2.64], R0 ;  /* 0x0000000002007986 */ /* 0x000fe2000c101504 */
[----:B------:R-:W-:Y:S05]  /*18f0*/  EXIT ;  /* 0x000000000000794d */ /* 0x000fea0003800000 */
.L_x_872:
        /* <DEDUP_REMOVED lines=16> */
.L_x_11085:


//--------------------- .text._ZN2at6native29vectorized_elementwise_kernelILi4EZZZNS0_61_GLOBAL__N__132982cb_23_ActivationSiluKernel_cu_1520ed90_292420silu_backward_kernelERNS_18TensorIteratorBaseEENKUlvE_clEvENKUlvE2_clEvEUlN3c108BFloat16ES8_E_St5arrayIPcLm3EEEEviT0_T1_ --------------------------
	.section	.text._ZN2at6native29vectorized_elementwise_kernelILi4EZZZNS0_61_GLOBAL__N__132982cb_23_ActivationSiluKernel_cu_1520ed90_292420silu_backward_kernelERNS_18TensorIteratorBaseEENKUlvE_clEvENKUlvE2_clEvEUlN3c108BFloat16ES8_E_St5arrayIPcLm3EEEEviT0_T1_,"ax",@progbits
	.align	128
        .global         _ZN2at6native29vectorized_elementwise_kernelILi4EZZZNS0_61_GLOBAL__N__132982cb_23_ActivationSiluKernel_cu_1520ed90_292420silu_backward_kernelERNS_18TensorIteratorBaseEENKUlvE_clEvENKUlvE2_clEvEUlN3c108BFloat16ES8_E_St5arrayIPcLm3EEEEviT0_T1_
        .type           _ZN2at6native29vectorized_elementwise_kernelILi4EZZZNS0_61_GLOBAL__N__132982cb_23_ActivationSiluKernel_cu_1520ed90_292420silu_backward_kernelERNS_18TensorIteratorBaseEENKUlvE_clEvENKUlvE2_clEvEUlN3c108BFloat16ES8_E_St5arrayIPcLm3EEEEviT0_T1_,@function
        .size           _ZN2at6native29vectorized_elementwise_kernelILi4EZZZNS0_61_GLOBAL__N__132982cb_23_ActivationSiluKernel_cu_1520ed90_292420silu_backward_kernelERNS_18TensorIteratorBaseEENKUlvE_clEvENKUlvE2_clEvEUlN3c108BFloat16ES8_E_St5arrayIPcLm3EEEEviT0_T1_,(.L_x_11086 - _ZN2at6native29vectorized_elementwise_kernelILi4EZZZNS0_61_GLOBAL__N__132982cb_23_ActivationSiluKernel_cu_1520ed90_292420silu_backward_kernelERNS_18TensorIteratorBaseEENKUlvE_clEvENKUlvE2_clEvEUlN3c108BFloat16ES8_E_St5arrayIPcLm3EEEEviT0_T1_)
        .other          _ZN2at6native29vectorized_elementwise_kernelILi4EZZZNS0_61_GLOBAL__N__132982cb_23_ActivationSiluKernel_cu_1520ed90_292420silu_backward_kernelERNS_18TensorIteratorBaseEENKUlvE_clEvENKUlvE2_clEvEUlN3c108BFloat16ES8_E_St5arrayIPcLm3EEEEviT0_T1_,@"STO_CUDA_ENTRY STV_DEFAULT"
_ZN2at6native29vectorized_elementwise_kernelILi4EZZZNS0_61_GLOBAL__N__132982cb_23_ActivationSiluKernel_cu_1520ed90_292420silu_backward_kernelERNS_18TensorIteratorBaseEENKUlvE_clEvENKUlvE2_clEvEUlN3c108BFloat16ES8_E_St5arrayIPcLm3EEEEviT0_T1_:
.text._ZN2at6native29vectorized_elementwise_kernelILi4EZZZNS0_61_GLOBAL__N__132982cb_23_ActivationSiluKernel_cu_1520ed90_292420silu_backward_kernelERNS_18TensorIteratorBaseEENKUlvE_clEvENKUlvE2_clEvEUlN3c108BFloat16ES8_E_St5arrayIPcLm3EEEEviT0_T1_:
        /* <DEDUP_REMOVED lines=13> */
[----:B------:R-:W2:Y:S04]  /*00d0*/  LDG.E.64 R8, desc[UR4][R20.64] ;  /* 0x0000000414087981 */ /* 0x000ea8000c1e1b00 */
[----:B------:R-:W3:Y:S01]  /*00e0*/  LDG.E.64 R10, desc[UR4][R20.64+0x400] ;  /* 0x00040004140a7981 */ /* 0x000ee2000c1e1b00 */
[----:B0-----:R-:W-:-:S04]  /*00f0*/  IMAD.WIDE R2, R23, 0x2, R2 ;  /* 0x0000000217027825 */ /* 0x001fc800078e0202 */
[----:B------:R-:W-:-:S05]  /*0100*/  IMAD.WIDE.U32 R16, R0, 0x8, R2 ;  /* 0x0000000800107825 */ /* 0x000fca00078e0002 */
[----:B------:R-:W4:Y:S04]  /*0110*/  LDG.E.64 R4, desc[UR4][R16.64] ;  /* 0x0000000410047981 */ /* 0x000f28000c1e1b00 */
[----:B------:R0:W5:Y:S01]  /*0120*/  LDG.E.64 R2, desc[UR4][R16.64+0x400] ;  /* 0x0004000410027981 */ /* 0x000162000c1e1b00 */
[C---:B--2---:R-:W-:Y:S02]  /*0130*/  SHF.L.U32 R14, R8.reuse, 0x10, RZ ;  /* 0x00000010080e7819 */ /* 0x044fe400000006ff */
[C---:B------:R-:W-:Y:S02]  /*0140*/  SHF.L.U32 R12, R9.reuse, 0x10, RZ ;  /* 0x00000010090c7819 */ /* 0x040fe400000006ff */
[----:B------:R-:W-:Y:S01]  /*0150*/  PRMT R8, R8, 0x7632, R8 ;  /* 0x0000763208087816 */ /* 0x000fe20000000008 */
[----:B------:R-:W-:Y:S01]  /*0160*/  FMUL.FTZ R19, R14, -1.4426950216293334961 ;  /* 0xbfb8aa3b0e137820 */ /* 0x000fe20000410000 */
[----:B------:R-:W-:Y:S01]  /*0170*/  PRMT R9, R9, 0x7632, R9 ;  /* 0x0000763209097816 */ /* 0x000fe20000000009 */
[----:B------:R-:W-:Y:S01]  /*0180*/  FMUL.FTZ R18, R12, -1.4426950216293334961 ;  /* 0xbfb8aa3b0c127820 */ /* 0x000fe20000410000 */
[----:B------:R-:W-:-:S02]  /*0190*/  SHF.L.U32 R8, R8, 0x10, RZ ;  /* 0x0000001008087819 */ /* 0x000fc400000006ff */
[----:B------:R-:W-:Y:S01]  /*01a0*/  SHF.L.U32 R9, R9, 0x10, RZ ;  /* 0x0000001009097819 */ /* 0x000fe200000006ff */
[----:B------:R-:W1:Y:S01]  /*01b0*/  MUFU.EX2 R19, R19 ;  /* 0x0000001300137308 */ /* 0x000e620000000800 */
[----:B---3--:R-:W-:Y:S01]  /*01c0*/  SHF.L.U32 R7, R11, 0x10, RZ ;  /* 0x000000100b077819 */ /* 0x008fe200000006ff */
[----:B------:R-:W-:Y:S01]  /*01d0*/  FMUL.FTZ R20, R8, -1.4426950216293334961 ;  /* 0xbfb8aa3b08147820 */ /* 0x000fe20000410000 */
[C---:B------:R-:W-:Y:S01]  /*01e0*/  SHF.L.U32 R6, R10.reuse, 0x10, RZ ;  /* 0x000000100a067819 */ /* 0x040fe200000006ff */
[----:B------:R-:W-:Y:S01]  /*01f0*/  FMUL.FTZ R21, R9, -1.4426950216293334961 ;  /* 0xbfb8aa3b09157820 */ /* 0x000fe20000410000 */
[----:B------:R-:W-:Y:S01]  /*0200*/  PRMT R10, R10, 0x7632, R10 ;  /* 0x000076320a0a7816 */ /* 0x000fe2000000000a */
[----:B0-----:R-:W-:Y:S01]  /*0210*/  FMUL.FTZ R17, R7, -1.4426950216293334961 ;  /* 0xbfb8aa3b07117820 */ /* 0x001fe20000410000 */
[----:B------:R-:W-:Y:S01]  /*0220*/  PRMT R11, R11, 0x7632, R11 ;  /* 0x000076320b0b7816 */ /* 0x000fe2000000000b */
[----:B------:R-:W0:Y:S01]  /*0230*/  MUFU.EX2 R18, R18 ;  /* 0x0000001200127308 */ /* 0x000e220000000800 */
[----:B------:R-:W-:Y:S01]  /*0240*/  FMUL.FTZ R15, R6, -1.4426950216293334961 ;  /* 0xbfb8aa3b060f7820 */ /* 0x000fe20000410000 */
[----:B------:R-:W-:-:S02]  /*0250*/  SHF.L.U32 R10, R10, 0x10, RZ ;  /* 0x000000100a0a7819 */ /* 0x000fc400000006ff */
[----:B------:R-:W-:-:S03]  /*0260*/  SHF.L.U32 R11, R11, 0x10, RZ ;  /* 0x000000100b0b7819 */ /* 0x000fc600000006ff */
[----:B------:R-:W-:Y:S01]  /*0270*/  FMUL.FTZ R16, R10, -1.4426950216293334961 ;  /* 0xbfb8aa3b0a107820 */ /* 0x000fe20000410000 */
[----:B------:R-:W2:Y:S01]  /*0280*/  MUFU.EX2 R20, R20 ;  /* 0x0000001400147308 */ /* 0x000ea20000000800 */
[----:B-1----:R-:W-:Y:S01]  /*0290*/  FADD.FTZ R24, R19, 1 ;  /* 0x3f80000013187421 */ /* 0x002fe20000010000 */
[----:B------:R-:W-:Y:S01]  /*02a0*/  FMUL.FTZ R13, R11, -1.4426950216293334961 ;  /* 0xbfb8aa3b0b0d7820 */ /* 0x000fe20000410000 */
[----:B----4-:R-:W-:Y:S02]  /*02b0*/  SHF.L.U32 R25, R4, 0x10, RZ ;  /* 0x0000001004197819 */ /* 0x010fe400000006ff */
[----:B------:R-:W-:-:S03]  /*02c0*/  SHF.L.U32 R27, R5, 0x10, RZ ;  /* 0x00000010051b7819 */ /* 0x000fc600000006ff */
[----:B------:R-:W1:Y:S01]  /*02d0*/  MUFU.EX2 R21, R21 ;  /* 0x0000001500157308 */ /* 0x000e620000000800 */
[----:B0-----:R-:W-:Y:S01]  /*02e0*/  FADD.FTZ R22, R18, 1 ;  /* 0x3f80000012167421 */ /* 0x001fe20000010000 */
[----:B------:R-:W-:Y:S02]  /*02f0*/  PRMT R4, R4, 0x7632, R4 ;  /* 0x0000763204047816 */ /* 0x000fe40000000004 */
[----:B------:R-:W-:-:S04]  /*0300*/  PRMT R5, R5, 0x7632, R5 ;  /* 0x0000763205057816 */ /* 0x000fc80000000005 */
[----:B------:R-:W0:Y:S01]  /*0310*/  MUFU.RCP R24, R24 ;  /* 0x0000001800187308 */ /* 0x000e220000001000 */
[----:B--2---:R-:W-:-:S07]  /*0320*/  FADD.FTZ R18, R20, 1 ;  /* 0x3f80000014127421 */ /* 0x004fce0000010000 */
[----:B------:R-:W2:Y:S01]  /*0330*/  MUFU.RCP R22, R22 ;  /* 0x0000001600167308 */ /* 0x000ea20000001000 */
[----:B-1----:R-:W-:-:S07]  /*0340*/  FADD.FTZ R19, R21, 1 ;  /* 0x3f80000015137421 */ /* 0x002fce0000010000 */
[----:B------:R-:W1:Y:S01]  /*0350*/  MUFU.EX2 R17, R17 ;  /* 0x0000001100117308 */ /* 0x000e620000000800 */
[----:B0-----:R-:W-:Y:S01]  /*0360*/  FMUL.FTZ R20, R25, R24 ;  /* 0x0000001819147220 */ /* 0x001fe20000410000 */
[----:B------:R-:W-:Y:S01]  /*0370*/  FADD.FTZ R21, -R24, 1 ;  /* 0x3f80000018157421 */ /* 0x000fe20000010100 */
[----:B------:R-:W-:-:S03]  /*0380*/  SHF.L.U32 R24, R5, 0x10, RZ ;  /* 0x0000001005187819 */ /* 0x000fc600000006ff */
[----:B------:R-:W-:Y:S02]  /*0390*/  FFMA.FTZ R21, R14, R21, 1 ;  /* 0x3f8000000e157423 */ /* 0x000fe40000010015 */
[----:B------:R-:W0:Y:S01]  /*03a0*/  MUFU.EX2 R15, R15 ;  /* 0x0000000f000f7308 */ /* 0x000e220000000800 */
[----:B--2---:R-:W-:-:S07]  /*03b0*/  FADD.FTZ R25, -R22, 1 ;  /* 0x3f80000016197421 */ /* 0x004fce0000010100 */
[----:B------:R-:W2:Y:S01]  /*03c0*/  MUFU.EX2 R16, R16 ;  /* 0x0000001000107308 */ /* 0x000ea20000000800 */
[----:B-1----:R-:W-:Y:S01]  /*03d0*/  FADD.FTZ R26, R17, 1 ;  /* 0x3f800000111a7421 */ /* 0x002fe20000010000 */
[----:B------:R-:W-:Y:S01]  /*03e0*/  FMUL.FTZ R17, R27, R22 ;  /* 0x000000161b117220 */ /* 0x000fe20000410000 */
[----:B------:R-:W-:Y:S01]  /*03f0*/  FFMA.FTZ R22, R12, R25, 1 ;  /* 0x3f8000000c167423 */ /* 0x000fe20000010019 */
[----:B------:R-:W-:Y:S01]  /*0400*/  SHF.L.U32 R25, R4, 0x10, RZ ;  /* 0x0000001004197819 */ /* 0x000fe200000006ff */
[----:B------:R-:W-:Y:S01]  /*0410*/  FMUL.FTZ R12, R20, R21 ;  /* 0x00000015140c7220 */ /* 0x000fe20000410000 */
[----:B------:R-:W1:Y:S01]  /*0420*/  LDC.64 R4, c[0x0][0x218] ;  /* 0x00008600ff047b82 */ /* 0x000e620000000a00 */
[----:B------:R-:W-:Y:S01]  /*0430*/  FMUL.FTZ R17, R17, R22 ;  /* 0x0000001611117220 */ /* 0x000fe20000410000 */
[----:B------:R-:W3:Y:S01]  /*0440*/  MUFU.RCP R18, R18 ;  /* 0x0000001200127308 */ /* 0x000ee20000001000 */
[----:B0-----:R-:W-:-:S07]  /*0450*/  FADD.FTZ R15, R15, 1 ;  /* 0x3f8000000f0f7421 */ /* 0x001fce0000010000 */
[----:B------:R-:W0:Y:S01]  /*0460*/  MUFU.EX2 R13, R13 ;  /* 0x0000000d000d7308 */ /* 0x000e220000000800 */
[----:B--2---:R-:W-:-:S07]  /*0470*/  FADD.FTZ R16, R16, 1 ;  /* 0x3f80000010107421 */ /* 0x004fce0000010000 */
[----:B------:R-:W2:Y:S01]  /*0480*/  MUFU.RCP R19, R19 ;  /* 0x0000001300137308 */ /* 0x000ea20000001000 */
[----:B---3--:R-:W-:Y:S01]  /*0490*/  FMUL.FTZ R20, R25, R18 ;  /* 0x0000001219147220 */ /* 0x008fe20000410000 */
[----:B------:R-:W-:-:S04]  /*04a0*/  FADD.FTZ R21, -R18, 1 ;  /* 0x3f80000012157421 */ /* 0x000fc80000010100 */
[----:B------:R-:W-:Y:S01]  /*04b0*/  FFMA.FTZ R21, R8, R21, 1 ;  /* 0x3f80000008157423 */ /* 0x000fe20000010015 */
[----:B-1----:R-:W-:Y:S01]  /*04c0*/  IMAD.WIDE.U32 R4, R23, 0x2, R4 ;  /* 0x0000000217047825 */ /* 0x002fe200078e0004 */
[----:B------:R-:W1:Y:S03]  /*04d0*/  MUFU.RCP R15, R15 ;  /* 0x0000000f000f7308 */ /* 0x000e660000001000 */
[----:B0-----:R-:W-:Y:S01]  /*04e0*/  FADD.FTZ R25, R13, 1 ;  /* 0x3f8000000d197421 */ /* 0x001fe20000010000 */
[----:B------:R-:W-:-:S04]  /*04f0*/  IMAD.WIDE R4, R0, 0x8, R4 ;  /* 0x0000000800047825 */ /* 0x000fc800078e0204 */
[----:B------:R-:W0:Y:S01]  /*0500*/  MUFU.RCP R14, R26 ;  /* 0x0000001a000e7308 */ /* 0x000e220000001000 */
[----:B--2---:R-:W-:Y:S01]  /*0510*/  FMUL.FTZ R18, R24, R19 ;  /* 0x0000001318127220 */ /* 0x004fe20000410000 */
[----:B------:R-:W-:-:S04]  /*0520*/  FADD.FTZ R24, -R19, 1 ;  /* 0x3f80000013187421 */ /* 0x000fc80000010100 */
[----:B------:R-:W-:Y:S01]  /*0530*/  FFMA.FTZ R13, R9, R24, 1 ;  /* 0x3f800000090d7423 */ /* 0x000fe20000010018 */
[----:B------:R-:W-:Y:S01]  /*0540*/  FMUL.FTZ R9, R20, R21 ;  /* 0x0000001514097220 */ /* 0x000fe20000410000 */
[----:B------:R-:W2:Y:S01]  /*0550*/  MUFU.RCP R16, R16 ;  /* 0x0000001000107308 */ /* 0x000ea20000001000 */
[----:B-----5:R-:W-:Y:S01]  /*0560*/  SHF.L.U32 R20, R2, 0x10, RZ ;  /* 0x0000001002147819 */ /* 0x020fe200000006ff */
[----:B------:R-:W-:Y:S01]  /*0570*/  FMUL.FTZ R18, R18, R13 ;  /* 0x0000000d12127220 */ /* 0x000fe20000410000 */
[----:B------:R-:W-:Y:S01]  /*0580*/  PRMT R2, R2, 0x7632, R2 ;  /* 0x0000763202027816 */ /* 0x000fe20000000002 */
[----:B-1----:R-:W-:Y:S01]  /*0590*/  FADD.FTZ R13, -R15, 1 ;  /* 0x3f8000000f0d7421 */ /* 0x002fe20000010100 */
[C---:B------:R-:W-:Y:S01]  /*05a0*/  SHF.L.U32 R21, R3.reuse, 0x10, RZ ;  /* 0x0000001003157819 */ /* 0x040fe200000006ff */
[----:B------:R-:W-:Y:S01]  /*05b0*/  FMUL.FTZ R15, R20, R15 ;  /* 0x0000000f140f7220 */ /* 0x000fe20000410000 */
[----:B------:R-:W-:Y:S01]  /*05c0*/  SHF.L.U32 R19, R2, 0x10, RZ ;  /* 0x0000001002137819 */ /* 0x000fe200000006ff */
[----:B------:R-:W1:Y:S01]  /*05d0*/  MUFU.RCP R8, R25 ;  /* 0x0000001900087308 */ /* 0x000e620000001000 */
[----:B------:R-:W-:Y:S01]  /*05e0*/  PRMT R3, R3, 0x7632, R3 ;  /* 0x0000763203037816 */ /* 0x000fe20000000003 */
[----:B0-----:R-:W-:Y:S01]  /*05f0*/  FMUL.FTZ R2, R21, R14 ;  /* 0x0000000e15027220 */ /* 0x001fe20000410000 */
[----:B------:R-:W-:Y:S01]  /*0600*/  FADD.FTZ R14, -R14, 1 ;  /* 0x3f8000000e0e7421 */ /* 0x000fe20000010100 */
[----:B------:R-:W-:Y:S01]  /*0610*/  FFMA.FTZ R6, R6, R13, 1 ;  /* 0x3f80000006067423 */ /* 0x000fe2000001000d */
[----:B------:R-:W-:Y:S01]  /*0620*/  F2FP.BF16.F32.PACK_AB R17, R18, R17 ;  /* 0x000000111211723e */ /* 0x000fe200000010ff */
[----:B------:R-:W-:-:S02]  /*0630*/  IMAD.U32 R13, R3, 0x10000, RZ ;  /* 0x00010000030d7824 */ /* 0x000fc400078e00ff */
[----:B------:R-:W-:Y:S01]  /*0640*/  FFMA.FTZ R7, R7, R14, 1 ;  /* 0x3f80000007077423 */ /* 0x000fe2000001000e */
[----:B------:R-:W-:Y:S01]  /*0650*/  FMUL.FTZ R6, R15, R6 ;  /* 0x000000060f067220 */ /* 0x000fe20000410000 */
[----:B--2---:R-:W-:Y:S01]  /*0660*/  FADD.FTZ R3, -R16, 1 ;  /* 0x3f80000010037421 */ /* 0x004fe20000010100 */
[----:B------:R-:W-:Y:S01]  /*0670*/  FMUL.FTZ R19, R19, R16 ;  /* 0x0000001013137220 */ /* 0x000fe20000410000 */
[----:B------:R-:W-:Y:S01]  /*0680*/  FMUL.FTZ R2, R2, R7 ;  /* 0x0000000702027220 */ /* 0x000fe20000410000 */
[----:B------:R-:W-:Y:S01]  /*0690*/  F2FP.BF16.F32.PACK_AB R16, R9, R12 ;  /* 0x0000000c0910723e */ /* 0x000fe200000010ff */
[----:B------:R-:W-:Y:S01]  /*06a0*/  FFMA.FTZ R10, R10, R3, 1 ;  /* 0x3f8000000a0a7423 */ /* 0x000fe20000010003 */
[----:B-1----:R-:W-:Y:S01]  /*06b0*/  FADD.FTZ R14, -R8, 1 ;  /* 0x3f800000080e7421 */ /* 0x002fe20000010100 */
[----:B------:R-:W-:Y:S02]  /*06c0*/  FMUL.FTZ R13, R13, R8 ;  /* 0x000000080d0d7220 */ /* 0x000fe40000410000 */
[----:B------:R-:W-:Y:S01]  /*06d0*/  FMUL.FTZ R19, R19, R10 ;  /* 0x0000000a13137220 */ /* 0x000fe20000410000 */
[----:B------:R-:W-:Y:S01]  /*06e0*/  STG.E.64 desc[UR4][R4.64], R16 ;  /* 0x0000001004007986 */ /* 0x000fe2000c101b04 */
[----:B------:R-:W-:-:S03]  /*06f0*/  FFMA.FTZ R14, R11, R14, 1 ;  /* 0x3f8000000b0e7423 */ /* 0x000fc6000001000e */
[----:B------:R-:W-:Y:S01]  /*0700*/  F2FP.BF16.F32.PACK_AB R6, R19, R6 ;  /* 0x000000061306723e */ /* 0x000fe200000010ff */
[----:B------:R-:W-:-:S05]  /*0710*/  FMUL.FTZ R13, R13, R14 ;  /* 0x0000000e0d0d7220 */ /* 0x000fca0000410000 */
[----:B------:R-:W-:-:S05]  /*0720*/  F2FP.BF16.F32.PACK_AB R7, R13, R2 ;  /* 0x000000020d07723e */ /* 0x000fca00000010ff */
[----:B------:R-:W-:Y:S01]  /*0730*/  STG.E.64 desc[UR4][R4.64+0x400], R6 ;  /* 0x0004000604007986 */ /* 0x000fe2000c101b04 */
[----:B------:R-:W-:Y:S05]  /*0740*/  EXIT ;  /* 0x000000000000794d */ /* 0x000fea0003800000 */
.L_x_873:
        /* <DEDUP_REMOVED lines=102> */
.L_x_875:
[----:B------:R-:W-:Y:S05]  /*0db0*/  BSYNC B0 ;  /* 0x0000000000007941 */ /* 0x000fea0003800000 */
.L_x_874:
        /* <DEDUP_REMOVED lines=31> */
.L_x_877:
[----:B------:R-:W-:Y:S05]  /*0fb0*/  BSYNC B0 ;  /* 0x0000000000007941 */ /* 0x000fea0003800000 */
.L_x_876:
        /* <DEDUP_REMOVED lines=14> */
.L_x_879:
[----:B------:R-:W-:Y:S05]  /*10a0*/  BSYNC B0 ;  /* 0x0000000000007941 */ /* 0x000fea0003800000 */
.L_x_878:
        /* <DEDUP_REMOVED lines=13> */
.L_x_881:
[----:B------:R-:W-:Y:S05]  /*1180*/  BSYNC B0 ;  /* 0x0000000000007941 */ /* 0x000fea0003800000 */
.L_x_880:
        /* <DEDUP_REMOVED lines=13> */
.L_x_883:
[----:B------:R-:W-:Y:S05]  /*1260*/  BSYNC B0 ;  /* 0x0000000000007941 */ /* 0x000fea0003800000 */
.L_x_882:
        /* <DEDUP_REMOVED lines=13> */
.L_x_885:
[----:B------:R-:W-:Y:S05]  /*1340*/  BSYNC B0 ;  /* 0x0000000000007941 */ /* 0x000fea0003800000 */
.L_x_884:
        /* <DEDUP_REMOVED lines=13> */
.L_x_887:
[----:B------:R-:W-:Y:S05]  /*1420*/  BSYNC B0 ;  /* 0x0000000000007941 */ /* 0x000fea0003800000 */
.L_x_886:
        /* <DEDUP_REMOVED lines=13> */
.L_x_889:
[----:B------:R-:W-:Y:S05]  /*1500*/  BSYNC B0 ;  /* 0x0000000000007941 */ /* 0x000fea0003800000 */
.L_x_888:
        /* <DEDUP_REMOVED lines=19> */
.L_x_892:
[----:B------:R-:W-:-:S13]  /*1640*/  ISETP.GE.AND P0, PT, R25, R24, PT ;  /* 0x000000181900720c */ /* 0x000fda0003f06270 */
[----:B------:R-:W-:Y:S05]  /*1650*/  @P0 BRA `(.L_x_894) ;  /* 0x0000000000300947 */ /* 0x000fea0003800000 */
[----:B0-----:R-:W0:Y:S01]  /*1660*/  LDC.64 R10, c[0x0][0x218] ;  /* 0x00008600ff0a7b82 */ /* 0x001e220000000a00 */
[----:B------:R-:W-:Y:S02]  /*1670*/  IADD3 R13, R23, R25, RZ ;  /* 0x00000019170d7210 */ /* 0x000fe40007ffe0ff */
[----:B------:R-:W-:-:S03]  /*1680*/  IADD3 R25, R25, 0x80, RZ ;  /* 0x0000008019197810 */ /* 0x000fc60007ffe0ff */
[----:B0-----:R-:W-:-:S05]  /*1690*/  IMAD.WIDE.U32 R10, R13, 0x2, R10 ;  /* 0x000000020d0a7825 */ /* 0x001fca00078e000a */
[----:B------:R1:W-:Y:S02]  /*16a0*/  STG.E.U16 desc[UR4][R10.64], R9 ;  /* 0x000000090a007986 */ /* 0x0003e4000c101504 */
.L_x_893:
[----:B------:R-:W-:-:S13]  /*16b0*/  ISETP.GE.AND P0, PT, R25, R24, PT ;  /* 0x000000181900720c */ /* 0x000fda0003f06270 */
[----:B------:R-:W-:Y:S05]  /*16c0*/  @P0 BRA `(.L_x_895) ;  /* 0x0000000000340947 */ /* 0x000fea0003800000 */
[----:B-1----:R-:W1:Y:S01]  /*16d0*/  LDC.64 R8, c[0x0][0x218] ;  /* 0x00008600ff087b82 */ /* 0x002e620000000a00 */
[----:B------:R-:W-:Y:S02]  /*16e0*/  IADD3 R11, R23, R25, RZ ;  /* 0x00000019170b7210 */ /* 0x000fe40007ffe0ff */
[----:B------:R-:W-:-:S03]  /*16f0*/  IADD3 R25, R25, 0x80, RZ ;  /* 0x0000008019197810 */ /* 0x000fc60007ffe0ff */
[----:B-1----:R-:W-:-:S05]  /*1700*/  IMAD.WIDE.U32 R8, R11, 0x2, R8 ;  /* 0x000000020b087825 */ /* 0x002fca00078e0008 */
[----:B------:R1:W-:Y:S02]  /*1710*/  STG.E.U16 desc[UR4][R8.64], R7 ;  /* 0x0000000708007986 */ /* 0x0003e4000c101504 */
.L_x_894:
        /* <DEDUP_REMOVED lines=8> */
.L_x_895:
[----:B------:R-:W-:Y:S05]  /*17a0*/  BSYNC B1 ;  /* 0x0000000000017941 */ /* 0x000fea0003800000 */
.L_x_891:
[----:B------:R-:W-:-:S13]  /*17b0*/  ISETP.GE.AND P0, PT, R25, R24, PT ;  /* 0x000000181900720c */ /* 0x000fda0003f06270 */
[----:B--2---:R-:W2:Y:S01]  /*17c0*/  @!P0 LDC.64 R4, c[0x0][0x218] ;  /* 0x00008600ff048b82 */ /* 0x004ea20000000a00 */
[----:B------:R-:W-:Y:S02]  /*17d0*/  @!P0 IADD3 R7, R23, R25, RZ ;  /* 0x0000001917078210 */ /* 0x000fe40007ffe0ff */
[----:B------:R-:W-:-:S03]  /*17e0*/  @!P0 IADD3 R25, R25, 0x80, RZ ;  /* 0x0000008019198810 */ /* 0x000fc60007ffe0ff */
[----:B--2---:R-:W-:-:S05]  /*17f0*/  @!P0 IMAD.WIDE.U32 R4, R7, 0x2, R4 ;  /* 0x0000000207048825 */ /* 0x004fca00078e0004 */
[----:B------:R2:W-:Y:S02]  /*1800*/  @!P0 STG.E.U16 desc[UR4][R4.64], R3 ;  /* 0x0000000304008986 */ /* 0x0005e4000c101504 */
.L_x_896:
[----:B------:R-:W-:Y:S05]  /*1810*/  BSYNC B0 ;  /* 0x0000000000007941 */ /* 0x000fea0003800000 */
.L_x_890:
        /* <DEDUP_REMOVED lines=8> */
.L_x_897:
        /* <DEDUP_REMOVED lines=14> */
.L_x_11086:


//--------------------- .text._ZN2at6native29vectorized_elementwise_kernelILi8EZZZNS0_61_GLOBAL__N__132982cb_23_ActivationSiluKernel_cu_1520ed90_292420silu_backward_kernelERNS_18TensorIteratorBaseEENKUlvE_clEvENKUlvE2_clEvEUlN3c108BFloat16ES8_E_St5arrayIPcLm3EEEEviT0_T1_ --------------------------
	.section	.text._ZN2at6native29vectorized_elementwise_kernelILi8EZZZNS0_61_GLOBAL__N__132982cb_23_ActivationSiluKernel_cu_1520ed90_292420silu_backward_kernelERNS_18TensorIteratorBaseEENKUlvE_clEvENKUlvE2_clEvEUlN3c108BFloat16ES8_E_St5arrayIPcLm3EEEEviT0_T1_,"ax",@progbits
	.align	128
        .global         _ZN2at6native29vectorized_elementwise_kernelILi8EZZZNS0_61_GLOBAL__N__132982cb_23_ActivationSiluKernel_cu_1520ed90_292420silu_backward_kernelERNS_18TensorIteratorBaseEENKUlvE_clEvENKUlvE2_clEvEUlN3c108BFloat16ES8_E_St5arrayIPcLm3EEEEviT0_T1_
        .type           _ZN2at6native29vectorized_elementwise_kernelILi8EZZZNS0_61_GLOBAL__N__132982cb_23_ActivationSiluKernel_cu_1520ed90_292420silu_backward_kernelERNS_18TensorIteratorBaseEENKUlvE_clEvENKUlvE2_clEvEUlN3c108BFloat16ES8_E_St5arrayIPcLm3EEEEviT0_T1_,@function
        .size           _ZN2at6native29vectorized_elementwise_kernelILi8EZZZNS0_61_GLOBAL__N__132982cb_23_ActivationSiluKernel_cu_1520ed90_292420silu_backward_kernelERNS_18TensorIteratorBaseEENKUlvE_clEvENKUlvE2_clEvEUlN3c108BFloat16ES8_E_St5arrayIPcLm3EEEEviT0_T1_,(.L_x_11087 - _ZN2at6native29vectorized_elementwise_kernelILi8EZZZNS0_61_GLOBAL__N__132982cb_23_ActivationSiluKernel_cu_1520ed90_292420silu_backward_kernelERNS_18TensorIteratorBaseEENKUlvE_clEvENKUlvE2_clEvEUlN3c108BFloat16ES8_E_St5arrayIPcLm3EEEEviT0_T1_)
        .other          _ZN2at6native29vectorized_elementwise_kernelILi8EZZZNS0_61_GLOBAL__N__132982cb_23_ActivationSiluKernel_cu_1520ed90_292420silu_backward_kernelERNS_18TensorIteratorBaseEENKUlvE_clEvENKUlvE2_clEvEUlN3c108BFloat16ES8_E_St5arrayIPcLm3EEEEviT0_T1_,@"STO_CUDA_ENTRY STV_DEFAULT"
_ZN2at6native29vectorized_elementwise_kernelILi8EZZZNS0_61_GLOBAL__N__132982cb_23_ActivationSiluKernel_cu_1520ed90_292420silu_backward_kernelERNS_18TensorIteratorBaseEENKUlvE_clEvENKUlvE2_clEvEUlN3c108BFloat16ES8_E_St5arrayIPcLm3EEEEviT0_T1_:
.text._ZN2at6native29vectorized_elementwise_kernelILi8EZZZNS0_61_GLOBAL__N__132982cb_23_ActivationSiluKernel_cu_1520ed90_292420silu_backward_kernelERNS_18TensorIteratorBaseEENKUlvE_clEvENKUlvE2_clEvEUlN3c108BFloat16ES8_E_St5arrayIPcLm3EEEEviT0_T1_:
        /* <DEDUP_REMOVED lines=12> */
[----:B------:R-:W0:Y:S04]  /*00c0*/  LDC.64 R2, c[0x0][0x220] ;  /* 0x00008800ff027b82 */ /* 0x000e280000000a00 */
[----:B------:R-:W2:Y:S01]  /*00d0*/  LDG.E.128 R8, desc[UR4][R8.64] ;  /* 0x0000000408087981 */ /* 0x000ea2000c1e1d00 */
[----:B0-----:R-:W-:-:S04]  /*00e0*/  IMAD.WIDE R2, R23, 0x2, R2 ;  /* 0x0000000217027825 */ /* 0x001fc800078e0202 */
[----:B------:R-:W-:-:S06]  /*00f0*/  IMAD.WIDE.U32 R4, R0, 0x10, R2 ;  /* 0x0000001000047825 */ /* 0x000fcc00078e0002 */
[----:B------:R-:W3:Y:S01]  /*0100*/  LDG.E.128 R4, desc[UR4][R4.64] ;  /* 0x0000000404047981 */ /* 0x000ee2000c1e1d00 */
[----:B--2---:R-:W-:Y:S02]  /*0110*/  SHF.L.U32 R17, R9, 0x10, RZ ;  /* 0x0000001009117819 */ /* 0x004fe400000006ff */
[----:B------:R-:W-:Y:S02]  /*0120*/  SHF.L.U32 R15, R8, 0x10, RZ ;  /* 0x00000010080f7819 */ /* 0x000fe400000006ff */
[----:B------:R-:W-:Y:S01]  /*0130*/  SHF.L.U32 R3, R10, 0x10, RZ ;  /* 0x000000100a037819 */ /* 0x000fe200000006ff */
[----:B------:R-:W-:Y:S01]  /*0140*/  FMUL.FTZ R16, R17, -1.4426950216293334961 ;  /* 0xbfb8aa3b11107820 */ /* 0x000fe20000410000 */
[----:B------:R-:W-:Y:S01]  /*0150*/  SHF.L.U32 R2, R11, 0x10, RZ ;  /* 0x000000100b027819 */ /* 0x000fe200000006ff */
[----:B------:R-:W-:Y:S01]  /*0160*/  FMUL.FTZ R20, R15, -1.4426950216293334961 ;  /* 0xbfb8aa3b0f147820 */ /* 0x000fe20000410000 */
[----:B------:R-:W-:Y:S01]  /*0170*/  PRMT R8, R8, 0x7632, R8 ;  /* 0x0000763208087816 */ /* 0x000fe20000000008 */
[----:B------:R-:W-:Y:S01]  /*0180*/  FMUL.FTZ R14, R3, -1.4426950216293334961 ;  /* 0xbfb8aa3b030e7820 */ /* 0x000fe20000410000 */
[----:B------:R-:W-:Y:S01]  /*0190*/  PRMT R9, R9, 0x7632, R9 ;  /* 0x0000763209097816 */ /* 0x000fe20000000009 */
[----:B------:R-:W0:Y:S01]  /*01a0*/  MUFU.EX2 R16, R16 ;  /* 0x0000001000107308 */ /* 0x000e220000000800 */
[----:B------:R-:W-:Y:S01]  /*01b0*/  FMUL.FTZ R21, R2, -1.4426950216293334961 ;  /* 0xbfb8aa3b02157820 */ /* 0x000fe20000410000 */
[----:B------:R-:W-:-:S02]  /*01c0*/  SHF.L.U32 R8, R8, 0x10, RZ ;  /* 0x0000001008087819 */ /* 0x000fc400000006ff */
[----:B------:R-:W-:Y:S02]  /*01d0*/  SHF.L.U32 R9, R9, 0x10, RZ ;  /* 0x0000001009097819 */ /* 0x000fe400000006ff */
[----:B------:R-:W-:Y:S01]  /*01e0*/  PRMT R13, R10, 0x7632, R13 ;  /* 0x000076320a0d7816 */ /* 0x000fe2000000000d */
[----:B------:R-:W-:Y:S01]  /*01f0*/  FMUL.FTZ R22, R8, -1.4426950216293334961 ;  /* 0xbfb8aa3b08167820 */ /* 0x000fe20000410000 */
[----:B------:R-:W1:Y:S01]  /*0200*/  MUFU.EX2 R20, R20 ;  /* 0x0000001400147308 */ /* 0x000e620000000800 */
[----:B------:R-:W-:Y:S01]  /*0210*/  PRMT R12, R11, 0x7632, R12 ;  /* 0x000076320b0c7816 */ /* 0x000fe2000000000c */
[----:B------:R-:W-:Y:S01]  /*0220*/  FMUL.FTZ R24, R9, -1.4426950216293334961 ;  /* 0xbfb8aa3b09187820 */ /* 0x000fe20000410000 */
[----:B------:R-:W-:Y:S02]  /*0230*/  SHF.L.U32 R13, R13, 0x10, RZ ;  /* 0x000000100d0d7819 */ /* 0x000fe400000006ff */
[----:B------:R-:W-:-:S03]  /*0240*/  SHF.L.U32 R12, R12, 0x10, RZ ;  /* 0x000000100c0c7819 */ /* 0x000fc600000006ff */
[----:B------:R-:W2:Y:S01]  /*0250*/  MUFU.EX2 R14, R14 ;  /* 0x0000000e000e7308 */ /* 0x000ea20000000800 */
[----:B0-----:R-:W-:Y:S01]  /*0260*/  FADD.FTZ R16, R16, 1 ;  /* 0x3f80000010107421 */ /* 0x001fe20000010000 */
[----:B------:R-:W-:Y:S01]  /*0270*/  FMUL.FTZ R18, R13, -1.4426950216293334961 ;  /* 0xbfb8aa3b0d127820 */ /* 0x000fe20000410000 */
[----:B------:R-:W-:Y:S01]  /*0280*/  FMUL.FTZ R19, R12, -1.4426950216293334961 ;  /* 0xbfb8aa3b0c137820 */ /* 0x000fe20000410000 */
[----:B---3--:R-:W-:Y:S02]  /*0290*/  SHF.L.U32 R10, R4, 0x10, RZ ;  /* 0x00000010040a7819 */ /* 0x008fe400000006ff */
[----:B------:R-:W-:Y:S02]  /*02a0*/  SHF.L.U32 R27, R5, 0x10, RZ ;  /* 0x00000010051b7819 */ /* 0x000fe400000006ff */
[----:B------:R-:W0:Y:S01]  /*02b0*/  MUFU.EX2 R21, R21 ;  /* 0x0000001500157308 */ /* 0x000e220000000800 */
[----:B-1----:R-:W-:Y:S01]  /*02c0*/  FADD.FTZ R25, R20, 1 ;  /* 0x3f80000014197421 */ /* 0x002fe20000010000 */
[----:B------:R-:W-:-:S02]  /*02d0*/  PRMT R4, R4, 0x7632, R4 ;  /* 0x0000763204047816 */ /* 0x000fc40000000004 */
[----:B------:R-:W-:-:S04]  /*02e0*/  PRMT R5, R5, 0x7632, R5 ;  /* 0x0000763205057816 */ /* 0x000fc80000000005 */
[----:B------:R-:W1:Y:S01]  /*02f0*/  MUFU.EX2 R22, R22 ;  /* 0x0000001600167308 */ /* 0x000e620000000800 */
[----:B--2---:R-:W-:-:S07]  /*0300*/  FADD.FTZ R20, R14, 1 ;  /* 0x3f8000000e147421 */ /* 0x004fce0000010000 */
[----:B------:R-:W2:Y:S01]  /*0310*/  MUFU.EX2 R24, R24 ;  /* 0x0000001800187308 */ /* 0x000ea20000000800 */
[----:B0-----:R-:W-:-:S07]  /*0320*/  FADD.FTZ R21, R21, 1 ;  /* 0x3f80000015157421 */ /* 0x001fce0000010000 */
[----:B------:R-:W0:Y:S01]  /*0330*/  MUFU.RCP R16, R16 ;  /* 0x0000001000107308 */ /* 0x000e220000001000 */
[----:B-1----:R-:W-:-:S07]  /*0340*/  FADD.FTZ R11, R22, 1 ;  /* 0x3f800000160b7421 */ /* 0x002fce0000010000 */
[----:B------:R-:W1:Y:S01]  /*0350*/  MUFU.RCP R25, R25 ;  /* 0x0000001900197308 */ /* 0x000e620000001000 */
[----:B--2---:R-:W-:-:S07]  /*0360*/  FADD.FTZ R26, R24, 1 ;  /* 0x3f800000181a7421 */ /* 0x004fce0000010000 */
[----:B------:R-:W2:Y:S01]  /*0370*/  MUFU.EX2 R18, R18 ;  /* 0x0000001200127308 */ /* 0x000ea20000000800 */
[----:B0-----:R-:W-:Y:S01]  /*0380*/  FADD.FTZ R24, -R16, 1 ;  /* 0x3f80000010187421 */ /* 0x001fe20000010100 */
[----:B------:R-:W-:-:S03]  /*0390*/  FMUL.FTZ R14, R27, R16 ;  /* 0x000000101b0e7220 */ /* 0x000fc60000410000 */
[----:B------:R-:W-:Y:S01]  /*03a0*/  FFMA.FTZ R17, R17, R24, 1 ;  /* 0x3f80000011117423 */ /* 0x000fe20000010018 */
[----:B------:R-:W-:Y:S02]  /*03b0*/  SHF.L.U32 R24, R7, 0x10, RZ ;  /* 0x0000001007187819 */ /* 0x000fe400000006ff */
[----:B------:R-:W0:Y:S01]  /*03c0*/  MUFU.RCP R20, R20 ;  /* 0x0000001400147308 */ /* 0x000e220000001000 */
[----:B-1----:R-:W-:Y:S01]  /*03d0*/  FADD.FTZ R22, -R25, 1 ;  /* 0x3f80000019167421 */ /* 0x002fe20000010100 */
[----:B------:R-:W-:Y:S01]  /*03e0*/  FMUL.FTZ R10, R10, R25 ;  /* 0x000000190a0a7220 */ /* 0x000fe20000410000 */
[----:B------:R-:W-:Y:S01]  /*03f0*/  SHF.L.U32 R25, R6, 0x10, RZ ;  /* 0x0000001006197819 */ /* 0x000fe200000006ff */
[----:B------:R-:W-:Y:S01]  /*0400*/  FMUL.FTZ R14, R14, R17 ;  /* 0x000000110e0e7220 */ /* 0x000fe20000410000 */
[----:B------:R-:W-:Y:S01]  /*0410*/  FFMA.FTZ R15, R15, R22, 1 ;  /* 0x3f8000000f0f7423 */ /* 0x000fe20000010016 */
[----:B------:R-:W-:Y:S02]  /*0420*/  PRMT R6, R6, 0x7632, R6 ;  /* 0x0000763206067816 */ /* 0x000fe40000000006 */
[----:B------:R-:W1:Y:S01]  /*0430*/  MUFU.RCP R21, R21 ;  /* 0x0000001500157308 */ /* 0x000e620000001000 */
[----:B--2---:R-:W-:Y:S01]  /*0440*/  FADD.FTZ R27, R18, 1 ;  /* 0x3f800000121b7421 */ /* 0x004fe20000010000 */
[----:B------:R-:W-:Y:S01]  /*0450*/  PRMT R7, R7, 0x7632, R7 ;  /* 0x0000763207077816 */ /* 0x000fe20000000007 */
[----:B------:R-:W-:Y:S01]  /*0460*/  FMUL.FTZ R10, R10, R15 ;  /* 0x0000000f0a0a7220 */ /* 0x000fe20000410000 */
[----:B------:R-:W-:-:S04]  /*0470*/  SHF.L.U32 R15, R6, 0x10, RZ ;  /* 0x00000010060f7819 */ /* 0x000fc800000006ff */
[----:B------:R-:W2:Y:S01]  /*0480*/  MUFU.EX2 R19, R19 ;  /* 0x0000001300137308 */ /* 0x000ea20000000800 */
[----:B0-----:R-:W-:Y:S01]  /*0490*/  FADD.FTZ R22, -R20, 1 ;  /* 0x3f80000014167421 */ /* 0x001fe20000010100 */
[----:B------:R-:W-:-:S03]  /*04a0*/  FMUL.FTZ R18, R25, R20 ;  /* 0x0000001419127220 */ /* 0x000fc60000410000 */
[----:B------:R-:W-:-:S03]  /*04b0*/  FFMA.FTZ R25, R3, R22, 1 ;  /* 0x3f80000003197423 */ /* 0x000fc60000010016 */
[----:B------:R-:W0:Y:S01]  /*04c0*/  MUFU.RCP R11, R11 ;  /* 0x0000000b000b7308 */ /* 0x000e220000001000 */
[----:B-1----:R-:W-:Y:S01]  /*04d0*/  FADD.FTZ R29, -R21, 1 ;  /* 0x3f800000151d7421 */ /* 0x002fe20000010100 */
[----:B------:R-:W-:Y:S01]  /*04e0*/  FMUL.FTZ R21, R24, R21 ;  /* 0x0000001518157220 */ /* 0x000fe20000410000 */
[----:B------:R-:W-:Y:S01]  /*04f0*/  SHF.L.U32 R24, R4, 0x10, RZ ;  /* 0x0000001004187819 */ /* 0x000fe200000006ff */
[----:B------:R-:W-:Y:S01]  /*0500*/  FMUL.FTZ R18, R18, R25 ;  /* 0x0000001912127220 */ /* 0x000fe20000410000 */
[----:B------:R-:W-:Y:S02]  /*0510*/  FFMA.FTZ R22, R2, R29, 1 ;  /* 0x3f80000002167423 */ /* 0x000fe4000001001d */
[----:B------:R-:W1:Y:S01]  /*0520*/  LDC.64 R2, c[0x0][0x218] ;  /* 0x00008600ff027b82 */ /* 0x000e620000000a00 */
[----:B------:R2:W3:Y:S01]  /*0530*/  MUFU.RCP R16, R26 ;  /* 0x0000001a00107308 */ /* 0x0004e20000001000 */
[----:B------:R-:W-:-:S07]  /*0540*/  FMUL.FTZ R21, R21, R22 ;  /* 0x0000001615157220 */ /* 0x000fce0000410000 */
[----:B------:R-:W4:Y:S01]  /*0550*/  MUFU.RCP R20, R27 ;  /* 0x0000001b00147308 */ /* 0x000f220000001000 */
[----:B--2---:R-:W-:Y:S01]  /*0560*/  FADD.FTZ R26, R19, 1 ;  /* 0x3f800000131a7421 */ /* 0x004fe20000010000 */
[----:B------:R-:W-:Y:S01]  /*0570*/  SHF.L.U32 R19, R5, 0x10, RZ ;  /* 0x0000001005137819 */ /* 0x000fe200000006ff */
[----:B0-----:R-:W-:Y:S01]  /*0580*/  FMUL.FTZ R5, R24, R11 ;  /* 0x0000000b18057220 */ /* 0x001fe20000410000 */
[----:B------:R-:W-:-:S04]  /*0590*/  FADD.FTZ R11, -R11, 1 ;  /* 0x3f8000000b0b7421 */ /* 0x000fc80000010100 */
[----:B------:R-:W0:Y:S01]  /*05a0*/  MUFU.RCP R4, R26 ;  /* 0x0000001a00047308 */ /* 0x000e220000001000 */
[----:B------:R-:W-:Y:S01]  /*05b0*/  FFMA.FTZ R8, R8, R11, 1 ;  /* 0x3f80000008087423 */ /* 0x000fe2000001000b */
[----:B------:R-:W-:Y:S02]  /*05c0*/  IMAD.U32 R11, R7, 0x10000, RZ ;  /* 0x00010000070b7824 */ /* 0x000fe400078e00ff */
[----:B---3--:R-:W-:Y:S01]  /*05d0*/  FMUL.FTZ R6, R19, R16 ;  /* 0x0000001013067220 */ /* 0x008fe20000410000 */
[----:B------:R-:W-:Y:S01]  /*05e0*/  FADD.FTZ R16, -R16, 1 ;  /* 0x3f80000010107421 */ /* 0x000fe20000010100 */
[----:B------:R-:W-:Y:S01]  /*05f0*/  FMUL.FTZ R5, R5, R8 ;  /* 0x0000000805057220 */ /* 0x000fe20000410000 */
[----:B-1----:R-:W-:-:S04]  /*0600*/  IMAD.WIDE.U32 R2, R23, 0x2, R2 ;  /* 0x0000000217027825 */ /* 0x002fc800078e0002 */
[----:B------:R-:W-:Y:S01]  /*0610*/  FFMA.FTZ R9, R9, R16, 1 ;  /* 0x3f80000009097423 */ /* 0x000fe20000010010 */
[----:B----4-:R-:W-:Y:S01]  /*0620*/  FMUL.FTZ R7, R15, R20 ;  /* 0x000000140f077220 */ /* 0x010fe20000410000 */
[----:B------:R-:W-:Y:S02]  /*0630*/  FADD.FTZ R20, -R20, 1 ;  /* 0x3f80000014147421 */ /* 0x000fe40000010100 */
[----:B------:R-:W-:Y:S01]  /*0640*/  FMUL.FTZ R9, R6, R9 ;  /* 0x0000000906097220 */ /* 0x000fe20000410000 */
[----:B------:R-:W-:-:S04]  /*0650*/  IMAD.WIDE R2, R0, 0x10, R2 ;  /* 0x0000001000027825 */ /* 0x000fc800078e0202 */
[----:B------:R-:W-:Y:S01]  /*0660*/  FFMA.FTZ R20, R13, R20, 1 ;  /* 0x3f8000000d147423 */ /* 0x000fe20000010014 */
[----:B0-----:R-:W-:Y:S01]  /*0670*/  FADD.FTZ R15, -R4, 1 ;  /* 0x3f800000040f7421 */ /* 0x001fe20000010100 */
[----:B------:R-:W-:Y:S02]  /*0680*/  FMUL.FTZ R11, R11, R4 ;  /* 0x000000040b0b7220 */ /* 0x000fe40000410000 */
[----:B------:R-:W-:Y:S01]  /*0690*/  FMUL.FTZ R7, R7, R20 ;  /* 0x0000001407077220 */ /* 0x000fe20000410000 */
[----:B------:R-:W-:Y:S01]  /*06a0*/  F2FP.BF16.F32.PACK_AB R4, R5, R10 ;  /* 0x0000000a0504723e */ /* 0x000fe200000010ff */
[----:B------:R-:W-:Y:S01]  /*06b0*/  FFMA.FTZ R12, R12, R15, 1 ;  /* 0x3f8000000c0c7423 */ /* 0x000fe2000001000f */
[----:B------:R-:W-:Y:S02]  /*06c0*/  F2FP.BF16.F32.PACK_AB R5, R9, R14 ;  /* 0x0000000e0905723e */ /* 0x000fe400000010ff */
[----:B------:R-:W-:Y:S01]  /*06d0*/  F2FP.BF16.F32.PACK_AB R6, R7, R18 ;  /* 0x000000120706723e */ /* 0x000fe200000010ff */
[----:B------:R-:W-:-:S05]  /*06e0*/  FMUL.FTZ R12, R11, R12 ;  /* 0x0000000c0b0c7220 */ /* 0x000fca0000410000 */
[----:B------:R-:W-:-:S05]  /*06f0*/  F2FP.BF16.F32.PACK_AB R7, R12, R21 ;  /* 0x000000150c07723e */ /* 0x000fca00000010ff */
[----:B------:R-:W-:Y:S01]  /*0700*/  STG.E.128 desc[UR4][R2.64], R4 ;  /* 0x0000000402007986 */ /* 0x000fe2000c101d04 */
[----:B------:R-:W-:Y:S05]  /*0710*/  EXIT ;  /* 0x000000000000794d */ /* 0x000fea0003800000 */
.L_x_898:
        /* <DEDUP_REMOVED lines=102> */
.L_x_900:
[----:B------:R-:W-:Y:S05]  /*0d80*/  BSYNC B0 ;  /* 0x0000000000007941 */ /* 0x000fea0003800000 */
.L_x_899:
        /* <DEDUP_REMOVED lines=31> */
.L_x_902:
[----:B------:R-:W-:Y:S05]  /*0f80*/  BSYNC B0 ;  /* 0x0000000000007941 */ /* 0x000fea0003800000 */
.L_x_901:
        /* <DEDUP_REMOVED lines=14> */
.L_x_904:
[----:B------:R-:W-:Y:S05]  /*1070*/  BSYNC B0 ;  /* 0x0000000000007941 */ /* 0x000fea0003800000 */
.L_x_903:
        /* <DEDUP_REMOVED lines=13> */
.L_x_906:
[----:B------:R-:W-:Y:S05]  /*1150*/  BSYNC B0 ;  /* 0x0000000000007941 */ /* 0x000fea0003800000 */
.L_x_905:
        /* <DEDUP_REMOVED lines=13> */
.L_x_908:
[----:B------:R-:W-:Y:S05]  /*1230*/  BSYNC B0 ;  /* 0x0000000000007941 */ /* 0x000fea0003800000 */
.L_x_907:
        /* <DEDUP_REMOVED lines=13> */
.L_x_910:
[----:B------:R-:W-:Y:S05]  /*1310*/  BSYNC B0 ;  /* 0x0000000000007941 */ /* 0x000fea0003800000 */
.L_x_909:
        /* <DEDUP_REMOVED lines=13> */
.L_x_912:
[----:B------:R-:W-:Y:S05]  /*13f0*/  BSYNC B0 ;  /* 0x0000000000007941 */ /* 0x000fea0003800000 */
.L_x_911:
        /* <DEDUP_REMOVED lines=13> */
.L_x_914:
[----:B------:R-:W-:Y:S05]  /*14d0*/  BSYNC B0 ;  /* 0x0000000000007941 */ /* 0x000fea0003800000 */
.L_x_913:
        /* <DEDUP_REMOVED lines=19> */
.L_x_917:
[----:B------:R-:W-:-:S13]  /*1610*/  ISETP.GE.AND P0, PT, R25, R24, PT ;  /* 0x000000181900720c */ /* 0x000fda0003f06270 */
[----:B------:R-:W-:Y:S05]  /*1620*/  @P0 BRA `(.L_x_919) ;  /* 0x0000000000300947 */ /* 0x000fea0003800000 */
[----:B0-----:R-:W0:Y:S01]  /*1630*/  LDC.64 R10, c[0x0][0x218] ;  /* 0x00008600ff0a7b82 */ /* 0x001e220000000a00 */
[----:B------:R-:W-:Y:S02]  /*1640*/  IADD3 R13, R23, R25, RZ ;  /* 0x00000019170d7210 */ /* 0x000fe40007ffe0ff */
[----:B------:R-:W-:-:S03]  /*1650*/  IADD3 R25, R25, 0x80, RZ ;  /* 0x0000008019197810 */ /* 0x000fc60007ffe0ff */
[----:B0-----:R-:W-:-:S05]  /*1660*/  IMAD.WIDE.U32 R10, R13, 0x2, R10 ;  /* 0x000000020d0a7825 */ /* 0x001fca00078e000a */
[----:B------:R1:W-:Y:S02]  /*1670*/  STG.E.U16 desc[UR4][R10.64], R9 ;  /* 0x000000090a007986 */ /* 0x0003e4000c101504 */
.L_x_918:
[----:B------:R-:W-:-:S13]  /*1680*/  ISETP.GE.AND P0, PT, R25, R24, PT ;  /* 0x000000181900720c */ /* 0x000fda0003f06270 */
[----:B------:R-:W-:Y:S05]  /*1690*/  @P0 BRA `(.L_x_920) ;  /* 0x0000000000340947 */ /* 0x000fea0003800000 */
[----:B-1----:R-:W1:Y:S01]  /*16a0*/  LDC.64 R8, c[0x0][0x218] ;  /* 0x00008600ff087b82 */ /* 0x002e620000000a00 */
[----:B------:R-:W-:Y:S02]  /*16b0*/  IADD3 R11, R23, R25, RZ ;  /* 0x00000019170b7210 */ /* 0x000fe40007ffe0ff */
[----:B------:R-:W-:-:S03]  /*16c0*/  IADD3 R25, R25, 0x80, RZ ;  /* 0x0000008019197810 */ /* 0x000fc60007ffe0ff */
[----:B-1----:R-:W-:-:S05]  /*16d0*/  IMAD.WIDE.U32 R8, R11, 0x2, R8 ;  /* 0x000000020b087825 */ /* 0x002fca00078e0008 */
[----:B------:R1:W-:Y:S02]  /*16e0*/  STG.E.U16 desc[UR4][R8.64], R7 ;  /* 0x0000000708007986 */ /* 0x0003e4000c101504 */
.L_x_919:
        /* <DEDUP_REMOVED lines=8> */
.L_x_920:
[----:B------:R-:W-:Y:S05]  /*1770*/  BSYNC B1 ;  /* 0x0000000000017941 */ /* 0x000fea0003800000 */
.L_x_916:
[----:B------:R-:W-:-:S13]  /*1780*/  ISETP.GE.AND P0, PT, R25, R24, PT ;  /* 0x000000181900720c */ /* 0x000fda0003f06270 */
[----:B--2---:R-:W2:Y:S01]  /*1790*/  @!P0 LDC.64 R4, c[0x0][0x218] ;  /* 0x00008600ff048b82 */ /* 0x004ea20000000a00 */
[----:B------:R-:W-:Y:S02]  /*17a0*/  @!P0 IADD3 R7, R23, R25, RZ ;  /* 0x0000001917078210 */ /* 0x000fe40007ffe0ff */
[----:B------:R-:W-:-:S03]  /*17b0*/  @!P0 IADD3 R25, R25, 0x80, RZ ;  /* 0x0000008019198810 */ /* 0x000fc60007ffe0ff */
[----:B--2---:R-:W-:-:S05]  /*17c0*/  @!P0 IMAD.WIDE.U32 R4, R7, 0x2, R4 ;  /* 0x0000000207048825 */ /* 0x004fca00078e0004 */
[----:B------:R2:W-:Y:S02]  /*17d0*/  @!P0 STG.E.U16 desc[UR4][R4.64], R3 ;  /* 0x0000000304008986 */ /* 0x0005e4000c101504 */
.L_x_921:
[----:B------:R-:W-:Y:S05]  /*17e0*/  BSYNC B0 ;  /* 0x0000000000007941 */ /* 0x000fea0003800000 */
.L_x_915:
        /* <DEDUP_REMOVED lines=8> */
.L_x_922:
        /* <DEDUP_REMOVED lines=9> */
.L_x_11087:


//--------------------- .text._ZN2at6native18elementwise_kernelILi128ELi4EZNS0_15gpu_kernel_implIZZZNS0_61_GLOBAL__N__132982cb_23_ActivationSiluKernel_cu_1520ed90_292420silu_backward_kernelERNS_18TensorIteratorBaseEENKUlvE_clEvENKUlvE1_clEvEUlN3c104HalfES9_E_EEvS5_RKT_EUliE_EEviT1_ --------------------------
	.section	.text._ZN2at6native18elementwise_kernelILi128ELi4EZNS0_15gpu_kernel_implIZZZNS0_61_GLOBAL__N__132982cb_23_ActivationSiluKernel_cu_1520ed90_292420silu_backward_kernelERNS_18TensorIteratorBaseEENKUlvE_clEvENKUlvE1_clEvEUlN3c104HalfES9_E_EEvS5_RKT_EUliE_EEviT1_,"ax",@progbits
	.align	128
        .global         _ZN2at6native18elementwise_kernelILi128ELi4EZNS0_15gpu_kernel_implIZZZNS0_61_GLOBAL__N__132982cb_23_ActivationSiluKernel_cu_1520ed90_292420silu_backward_kernelERNS_18TensorIteratorBaseEENKUlvE_clEvENKUlvE1_clEvEUlN3c104HalfES9_E_EEvS5_RKT_EUliE_EEviT1_
        .type           _ZN2at6native18elementwise_kernelILi128ELi4EZNS0_15gpu_kernel_implIZZZNS0_61_GLOBAL__N__132982cb_23_ActivationSiluKernel_cu_1520ed90_292420silu_backward_kernelERNS_18TensorIteratorBaseEENKUlvE_clEvENKUlvE1_clEvEUlN3c104HalfES9_E_EEvS5_RKT_EUliE_EEviT1_,@function
        .size           _ZN2at6native18elementwise_kernelILi128ELi4EZNS0_15gpu_kernel_implIZZZNS0_61_GLOBAL__N__132982cb_23_ActivationSiluKernel_cu_1520ed90_292420silu_backward_kernelERNS_18TensorIteratorBaseEENKUlvE_clEvENKUlvE1_clEvEUlN3c104HalfES9_E_EEvS5_RKT_EUliE_EEviT1_,(.L_x_11088 - _ZN2at6native18elementwise_kernelILi128ELi4EZNS0_15gpu_kernel_implIZZZNS0_61_GLOBAL__N__132982cb_23_ActivationSiluKernel_cu_1520ed90_292420silu_backward_kernelERNS_18TensorIteratorBaseEENKUlvE_clEvENKUlvE1_clEvEUlN3c104HalfES9_E_EEvS5_RKT_EUliE_EEviT1_)
        .other          _ZN2at6native18elementwise_kernelILi128ELi4EZNS0_15gpu_kernel_implIZZZNS0_61_GLOBAL__N__132982cb_23_ActivationSiluKernel_cu_1520ed90_292420silu_backward_kernelERNS_18TensorIteratorBaseEENKUlvE_clEvENKUlvE1_clEvEUlN3c104HalfES9_E_EEvS5_RKT_EUliE_EEviT1_,@"STO_CUDA_ENTRY STV_DEFAULT"
_ZN2at6native18elementwise_kernelILi128ELi4EZNS0_15gpu_kernel_implIZZZNS0_61_GLOBAL__N__132982cb_23_ActivationSiluKernel_cu_1520ed90_292420silu_backward_kernelERNS_18TensorIteratorBaseEENKUlvE_clEvENKUlvE1_clEvEUlN3c104HalfES9_E_EEvS5_RKT_EUliE_EEviT1_:
.text._ZN2at6native18elementwise_kernelILi128ELi4EZNS0_15gpu_kernel_implIZZZNS0_61_GLOBAL__N__132982cb_23_ActivationSiluKernel_cu_1520ed90_292420silu_backward_kernelERNS_18TensorIteratorBaseEENKUlvE_clEvENKUlvE1_clEvEUlN3c104HalfES9_E_EEvS5_RKT_EUliE_EEviT1_:
        /* <DEDUP_REMOVED lines=365> */
.L_x_925:
        /* <DEDUP_REMOVED lines=20> */
[----:B0-----:R-:W-:-:S04]  /*1810*/  F2FP.F16.F32.PACK_AB R0, RZ, R0 ;  /* 0x00000000ff00723e */ /* 0x001fc800000000ff */
[----:B------:R-:W-:Y:S01]  /*1820*/  PRMT R19, R0, 0x7610, R19 ;  /* 0x0000761000137816 */ /* 0x000fe20000000013 */
[----:B------:R-:W-:Y:S06]  /*1830*/  BRA `(.L_x_931) ;  /* 0x0000000c00d07947 */ /* 0x000fec0003800000 */
.L_x_929:
[----:B------:R-:W2:Y:S02]  /*1840*/  LDG.E.U8 R2, desc[UR36][R2.64] ;  /* 0x0000002402027981 */ /* 0x000ea4000c1e1100 */
[----:B--2---:R-:W-:-:S04]  /*1850*/  I2FP.F32.U32 R0, R2 ;  /* 0x0000000200007245 */ /* 0x004fc80000201000 */
[----:B------:R-:W-:-:S04]  /*1860*/  F2FP.F16.F32.PACK_AB R0, RZ, R0 ;  /* 0x00000000ff00723e */ /* 0x000fc800000000ff */
[----:B------:R-:W-:Y:S01]  /*1870*/  PRMT R19, R0, 0x7610, R19 ;  /* 0x0000761000137816 */ /* 0x000fe20000000013 */
[----:B------:R-:W-:Y:S06]  /*1880*/  BRA `(.L_x_931) ;  /* 0x0000000c00bc7947 */ /* 0x000fec0003800000 */
.L_x_928:
        /* <DEDUP_REMOVED lines=8> */
[----:B0-----:R-:W-:-:S04]  /*1910*/  F2FP.F16.F32.PACK_AB R0, RZ, R0 ;  /* 0x00000000ff00723e */ /* 0x001fc800000000ff */
[----:B------:R-:W-:Y:S01]  /*1920*/  PRMT R19, R0, 0x7610, R19 ;  /* 0x0000761000137816 */ /* 0x000fe20000000013 */
[----:B------:R-:W-:Y:S06]  /*1930*/  BRA `(.L_x_931) ;  /* 0x0000000c00907947 */ /* 0x000fec0003800000 */
.L_x_933:
[----:B------:R-:W2:Y:S02]  /*1940*/  LDG.E R2, desc[UR36][R2.64] ;  /* 0x0000002402027981 */ /* 0x000ea4000c1e1900 */
[----:B--2---:R-:W-:-:S04]  /*1950*/  I2FP.F32.S32 R0, R2 ;  /* 0x0000000200007245 */ /* 0x004fc80000201400 */
[----:B------:R-:W-:-:S04]  /*1960*/  F2FP.F16.F32.PACK_AB R0, RZ, R0 ;  /* 0x00000000ff00723e */ /* 0x000fc800000000ff */
[----:B------:R-:W-:Y:S01]  /*1970*/  PRMT R19, R0, 0x7610, R19 ;  /* 0x0000761000137816 */ /* 0x000fe20000000013 */
[----:B------:R-:W-:Y:S06]  /*1980*/  BRA `(.L_x_931) ;  /* 0x0000000c007c7947 */ /* 0x000fec0003800000 */
.L_x_932:
[----:B------:R-:W2:Y:S02]  /*1990*/  LDG.E.U16 R2, desc[UR36][R2.64] ;  /* 0x0000002402027981 */ /* 0x000ea4000c1e1500 */
[----:B--2---:R-:W0:Y:S02]  /*19a0*/  I2F.S16 R0, R2 ;  /* 0x0000000200007306 */ /* 0x004e240000101400 */
[----:B0-----:R-:W-:-:S04]  /*19b0*/  F2FP.F16.F32.PACK_AB R0, RZ, R0 ;  /* 0x00000000ff00723e */ /* 0x001fc800000000ff */
[----:B------:R-:W-:Y:S01]  /*19c0*/  PRMT R19, R0, 0x7610, R19 ;  /* 0x0000761000137816 */ /* 0x000fe20000000013 */
[----:B------:R-:W-:Y:S06]  /*19d0*/  BRA `(.L_x_931) ;  /* 0x0000000c00687947 */ /* 0x000fec0003800000 */
.L_x_927:
[----:B------:R-:W-:-:S13]  /*19e0*/  ISETP.GT.AND P0, PT, R4, 0x6, PT ;  /* 0x000000060400780c */ /* 0x000fda0003f04270 */
[----:B------:R-:W-:Y:S05]  /*19f0*/  @P0 BRA `(.L_x_934) ;  /* 0x0000000000240947 */ /* 0x000fea0003800000 */
[----:B------:R-:W-:-:S13]  /*1a00*/  ISETP.NE.AND P0, PT, R4, 0x5, PT ;  /* 0x000000050400780c */ /* 0x000fda0003f05270 */
[----:B------:R-:W-:Y:S05]  /*1a10*/  @!P0 BRA `(.L_x_935) ;  /* 0x0000000000148947 */ /* 0x000fea0003800000 */
[----:B------:R-:W-:-:S13]  /*1a20*/  ISETP.NE.AND P0, PT, R4, 0x6, PT ;  /* 0x000000060400780c */ /* 0x000fda0003f05270 */
[----:B------:R-:W-:Y:S05]  /*1a30*/  @P0 BRA `(.L_x_930) ;  /* 0x0000000800e40947 */ /* 0x000fea0003800000 */
[----:B------:R-:W2:Y:S02]  /*1a40*/  LDG.E R2, desc[UR36][R2.64] ;  /* 0x0000002402027981 */ /* 0x000ea4000c1e1900 */
[----:B--2---:R-:W-:Y:S01]  /*1a50*/  F2FP.F16.F32.PACK_AB R19, RZ, R2 ;  /* 0x00000002ff13723e */ /* 0x004fe200000000ff */
[----:B------:R-:W-:Y:S06]  /*1a60*/  BRA `(.L_x_931) ;  /* 0x0000000c00447947 */ /* 0x000fec0003800000 */
.L_x_935:
[----:B------:R0:W5:Y:S01]  /*1a70*/  LDG.E.U16 R19, desc[UR36][R2.64] ;  /* 0x0000002402137981 */ /* 0x000162000c1e1500 */
[----:B------:R-:W-:Y:S05]  /*1a80*/  BRA `(.L_x_931) ;  /* 0x0000000c003c7947 */ /* 0x000fea0003800000 */
.L_x_934:
[----:B------:R-:W-:-:S13]  /*1a90*/  ISETP.NE.AND P0, PT, R4, 0x7, PT ;  /* 0x000000070400780c */ /* 0x000fda0003f05270 */
[----:B------:R-:W-:Y:S05]  /*1aa0*/  @!P0 BRA `(.L_x_936) ;  /* 0x0000000000248947 */ /* 0x000fea0003800000 */
[----:B------:R-:W-:-:S13]  /*1ab0*/  ISETP.NE.AND P0, PT, R4, 0x8, PT ;  /* 0x000000080400780c */ /* 0x000fda0003f05270 */
[----:B------:R-:W-:Y:S05]  /*1ac0*/  @!P0 BRA `(.L_x_937) ;  /* 0x0000000000148947 */ /* 0x000fea0003800000 */
[----:B------:R-:W-:-:S13]  /*1ad0*/  ISETP.NE.AND P0, PT, R4, 0x9, PT ;  /* 0x000000090400780c */ /* 0x000fda0003f05270 */
[----:B------:R-:W-:Y:S05]  /*1ae0*/  @P0 BRA `(.L_x_930) ;  /* 0x0000000800b80947 */ /* 0x000fea0003800000 */
[----:B------:R-:W2:Y:S02]  /*1af0*/  LDG.E R2, desc[UR36][R2.64] ;  /* 0x0000002402027981 */ /* 0x000ea4000c1e1900 */
[----:B--2---:R-:W-:Y:S01]  /*1b00*/  F2FP.F16.F32.PACK_AB R19, RZ, R2 ;  /* 0x00000002ff13723e */ /* 0x004fe200000000ff */
[----:B------:R-:W-:Y:S06]  /*1b10*/  BRA `(.L_x_931) ;  /* 0x0000000c00187947 */ /* 0x000fec0003800000 */
.L_x_937:
[----:B------:R1:W5:Y:S01]  /*1b20*/  LDG.E.U16 R19, desc[UR36][R2.64] ;  /* 0x0000002402137981 */ /* 0x000362000c1e1500 */
[----:B------:R-:W-:Y:S05]  /*1b30*/  BRA `(.L_x_931) ;  /* 0x0000000c00107947 */ /* 0x000fea0003800000 */
.L_x_936:
[----:B------:R-:W2:Y:S01]  /*1b40*/  LDG.E.64 R2, desc[UR36][R2.64] ;  /* 0x0000002402027981 */ /* 0x000ea2000c1e1b00 */
[----:B------:R-:W-:Y:S01]  /*1b50*/  UMOV UR4, 0xf0000000 ;  /* 0xf000000000047882 */ /* 0x000fe20000000000 */
[----:B------:R-:W-:Y:S01]  /*1b60*/  UMOV UR5, 0x380fffff ;  /* 0x380fffff00057882 */ /* 0x000fe20000000000 */
[----:B--2---:R-:W0:Y:S01]  /*1b70*/  F2F.F32.F64 R0, R2 ;  /* 0x0000000200007310 */ /* 0x004e220000301000 */
[----:B------:R-:W-:-:S14]  /*1b80*/  DSETP.GEU.AND P0, PT, |R2|, UR4, PT ;  /* 0x0000000402007e2a */ /* 0x000fdc000bf0e200 */
[----:B0-----:R-:W-:-:S05]  /*1b90*/  @!P0 FMUL R0, R0, 1.175494350822287508e-38 ;  /* 0x0080000000008820 */ /* 0x001fca0000400000 */
[----:B------:R-:W-:-:S04]  /*1ba0*/  F2FP.F16.F32.PACK_AB R0, RZ, R0 ;  /* 0x00000000ff00723e */ /* 0x000fc800000000ff */
[----:B------:R-:W-:Y:S01]  /*1bb0*/  PRMT R19, R0, 0x7610, R19 ;  /* 0x0000761000137816 */ /* 0x000fe20000000013 */
[----:B------:R-:W-:Y:S06]  /*1bc0*/  BRA `(.L_x_931) ;  /* 0x0000000800ec7947 */ /* 0x000fec0003800000 */
.L_x_926:
        /* <DEDUP_REMOVED lines=11> */
[----:B------:R-:W-:-:S04]  /*1c80*/  F2FP.F16.F32.PACK_AB R0, RZ, R0 ;  /* 0x00000000ff00723e */ /* 0x000fc800000000ff */
[----:B------:R-:W-:Y:S01]  /*1c90*/  PRMT R19, R0, 0x7610, R19 ;  /* 0x0000761000137816 */ /* 0x000fe20000000013 */
[----:B------:R-:W-:Y:S06]  /*1ca0*/  BRA `(.L_x_931) ;  /* 0x0000000800b47947 */ /* 0x000fec0003800000 */
.L_x_940:
        /* <DEDUP_REMOVED lines=9> */
.L_x_939:
        /* <DEDUP_REMOVED lines=25> */
[----:B------:R-:W-:-:S04]  /*1ed0*/  F2FP.F16.F32.PACK_AB R5, RZ, R5 ;  /* 0x00000005ff05723e */ /* 0x000fc800000000ff */
[----:B------:R-:W-:Y:S01]  /*1ee0*/  PRMT R19, R5, 0x7610, R19 ;  /* 0x0000761005137816 */ /* 0x000fe20000000013 */
[----:B------:R-:W-:Y:S06]  /*1ef0*/  BRA `(.L_x_931) ;  /* 0x0000000800207947 */ /* 0x000fec0003800000 */
.L_x_942:
        /* <DEDUP_REMOVED lines=12> */
[----:B------:R-:W-:-:S04]  /*1fc0*/  F2FP.F16.F32.PACK_AB R4, RZ, R4 ;  /* 0x00000004ff04723e */ /* 0x000fc800000000ff */
[----:B------:R-:W-:Y:S01]  /*1fd0*/  PRMT R19, R4, 0x7610, R19 ;  /* 0x0000761004137816 */ /* 0x000fe20000000013 */
[----:B------:R-:W-:Y:S06]  /*1fe0*/  BRA `(.L_x_931) ;  /* 0x0000000400e47947 */ /* 0x000fec0003800000 */
.L_x_941:
[----:B------:R-:W2:Y:S02]  /*1ff0*/  LDG.E.U16 R0, desc[UR36][R2.64] ;  /* 0x0000002402007981 */ /* 0x000ea4000c1e1500 */
[----:B--2---:R-:W-:-:S05]  /*2000*/  IMAD.U32 R0, R0, 0x10000, RZ ;  /* 0x0001000000007824 */ /* 0x004fca00078e00ff */
[----:B------:R-:W-:-:S04]  /*2010*/  F2FP.F16.F32.PACK_AB R0, RZ, R0 ;  /* 0x00000000ff00723e */ /* 0x000fc800000000ff */
[----:B------:R-:W-:Y:S01]  /*2020*/  PRMT R19, R0, 0x7610, R19 ;  /* 0x0000761000137816 */ /* 0x000fe20000000013 */
[----:B------:R-:W-:Y:S06]  /*2030*/  BRA `(.L_x_931) ;  /* 0x0000000400d07947 */ /* 0x000fec0003800000 */
.L_x_938:
        /* <DEDUP_REMOVED lines=10> */
[----:B------:R-:W-:-:S04]  /*20e0*/  F2FP.F16.F32.PACK_AB R0, RZ, R0 ;  /* 0x00000000ff00723e */ /* 0x000fc800000000ff */
[----:B------:R-:W-:Y:S01]  /*20f0*/  PRMT R19, R0, 0x7610, R19 ;  /* 0x0000761000137816 */ /* 0x000fe20000000013 */
[----:B------:R-:W-:Y:S06]  /*2100*/  BRA `(.L_x_931) ;  /* 0x00000004009c7947 */ /* 0x000fec0003800000 */
.L_x_945:
        /* <DEDUP_REMOVED lines=21> */
.L_x_949:
[----:B------:R-:W-:Y:S05]  /*2260*/  BSYNC B1 ;  /* 0x0000000000017941 */ /* 0x000fea0003800000 */
.L_x_948:
[----:B------:R-:W-:Y:S01]  /*2270*/  LEA R3, R0, 0x3b800000, 0x17 ;  /* 0x3b80000000037811 */ /* 0x000fe200078eb8ff */
[----:B------:R-:W-:-:S05]  /*2280*/  IMAD.SHL.U32 R0, R2, 0x100000, RZ ;  /* 0x0010000002007824 */ /* 0x000fca00078e00ff */
[----:B------:R-:W-:-:S07]  /*2290*/  LOP3.LUT R0, R3, R0, R4, 0xfe, !PT ;  /* 0x0000000003007212 */ /* 0x000fce00078efe04 */
.L_x_947:
[----:B------:R-:W-:Y:S05]  /*22a0*/  BSYNC B0 ;  /* 0x0000000000007941 */ /* 0x000fea0003800000 */
.L_x_946:
[----:B------:R-:W-:-:S04]  /*22b0*/  F2FP.F16.F32.PACK_AB R0, RZ, R0 ;  /* 0x00000000ff00723e */ /* 0x000fc800000000ff */
[----:B------:R-:W-:Y:S01]  /*22c0*/  PRMT R19, R0, 0x7610, R19 ;  /* 0x0000761000137816 */ /* 0x000fe20000000013 */
[----:B------:R-:W-:Y:S06]  /*22d0*/  BRA `(.L_x_931) ;  /* 0x0000000400287947 */ /* 0x000fec0003800000 */
.L_x_944:
        /* <DEDUP_REMOVED lines=21> */
.L_x_953:
[----:B------:R-:W-:Y:S05]  /*2430*/  BSYNC B1 ;  /* 0x0000000000017941 */ /* 0x000fea0003800000 */
.L_x_952:
[----:B------:R-:W-:Y:S01]  /*2440*/  LEA R3, R0, 0x37800000, 0x17 ;  /* 0x3780000000037811 */ /* 0x000fe200078eb8ff */
[----:B------:R-:W-:-:S05]  /*2450*/  IMAD.SHL.U32 R0, R2, 0x200000, RZ ;  /* 0x0020000002007824 */ /* 0x000fca00078e00ff */
[----:B------:R-:W-:-:S07]  /*2460*/  LOP3.LUT R0, R3, R0, R4, 0xfe, !PT ;  /* 0x0000000003007212 */ /* 0x000fce00078efe04 */
.L_x_951:
[----:B------:R-:W-:Y:S05]  /*2470*/  BSYNC B0 ;  /* 0x0000000000007941 */ /* 0x000fea0003800000 */
.L_x_950:
[----:B------:R-:W-:-:S04]  /*2480*/  F2FP.F16.F32.PACK_AB R0, RZ, R0 ;  /* 0x00000000ff00723e */ /* 0x000fc800000000ff */
[----:B------:R-:W-:Y:S01]  /*2490*/  PRMT R19, R0, 0x7610, R19 ;  /* 0x0000761000137816 */ /* 0x000fe20000000013 */
[----:B------:R-:W-:Y:S06]  /*24a0*/  BRA `(.L_x_931) ;  /* 0x0000000000b47947 */ /* 0x000fec0003800000 */
.L_x_943:
        /* <DEDUP_REMOVED lines=14> */
.L_x_957:
[----:B------:R-:W-:Y:S05]  /*2590*/  BSYNC B0 ;  /* 0x0000000000007941 */ /* 0x000fea0003800000 */
.L_x_956:
[----:B------:R-:W-:-:S04]  /*25a0*/  F2FP.F16.F32.PACK_AB R0, RZ, R0 ;  /* 0x00000000ff00723e */ /* 0x000fc800000000ff */
[----:B------:R-:W-:Y:S01]  /*25b0*/  PRMT R19, R0, 0x7610, R19 ;  /* 0x0000761000137816 */ /* 0x000fe20000000013 */
[----:B------:R-:W-:Y:S06]  /*25c0*/  BRA `(.L_x_931) ;  /* 0x00000000006c7947 */ /* 0x000fec0003800000 */
.L_x_930:
        /* <DEDUP_REMOVED lines=16> */
.L_x_958:
[----:B------:R-:W-:Y:S01]  /*26d0*/  PRMT R19, RZ, 0x7610, R19 ;  /* 0x00007610ff137816 */ /* 0x000fe20000000013 */
[----:B------:R-:W-:Y:S06]  /*26e0*/  BRA `(.L_x_931) ;  /* 0x0000000000247947 */ /* 0x000fec0003800000 */
.L_x_955:
[----:B------:R-:W2:Y:S02]  /*26f0*/  LDG.E.64 R2, desc[UR36][R2.64] ;  /* 0x0000002402027981 */ /* 0x000ea4000c1e1b00 */
[----:B--2---:R-:W0:Y:S02]  /*2700*/  I2F.U64 R0, R2 ;  /* 0x0000000200007312 */ /* 0x004e240000301000 */
[----:B0-----:R-:W-:-:S04]  /*2710*/  F2FP.F16.F32.PACK_AB R0, RZ, R0 ;  /* 0x00000000ff00723e */ /* 0x001fc800000000ff */
[----:B------:R-:W-:Y:S01]  /*2720*/  PRMT R19, R0, 0x7610, R19 ;  /* 0x0000761000137816 */ /* 0x000fe20000000013 */
[----:B------:R-:W-:Y:S06]  /*2730*/  BRA `(.L_x_931) ;  /* 0x0000000000107947 */ /* 0x000fec0003800000 */
.L_x_954:
[----:B------:R-:W2:Y:S02]  /*2740*/  LDG.E R2, desc[UR36][R2.64] ;  /* 0x0000002402027981 */ /* 0x000ea4000c1e1900 */
[----:B--2---:R-:W-:-:S04]  /*2750*/  I2FP.F32.U32 R0, R2 ;  /* 0x0000000200007245 */ /* 0x004fc80000201000 */
[----:B------:R-:W-:-:S04]  /*2760*/  F2FP.F16.F32.PACK_AB R0, RZ, R0 ;  /* 0x00000000ff00723e */ /* 0x000fc800000000ff */
[----:B------:R-:W-:-:S07]  /*2770*/  PRMT R19, R0, 0x7610, R19 ;  /* 0x0000761000137816 */ /* 0x000fce0000000013 */
.L_x_931:
[----:B------:R-:W2:Y:S01]  /*2780*/  LDC.U8 R4, c[0x0][0x493] ;  /* 0x000124c0ff047b82 */ /* 0x000ea20000000000 */
[----:B------:R-:W-:Y:S02]  /*2790*/  ULDC.64 UR4, c[0x0][0x488] ;  /* 0x0001220000047ab9 */ /* 0x000fe40000000a00 */
[----:B01----:R-:W-:-:S05]  /*27a0*/  IADD3 R2, P1, R22, UR4, RZ ;  /* 0x0000000416027c10 */ /* 0x003fca000ff3e0ff */
[----:B------:R-:W-:Y:S01]  /*27b0*/  IMAD.X R3, RZ, RZ, UR5, P1 ;  /* 0x00000005ff037e24 */ /* 0x000fe200088e06ff */
[----:B--2---:R-:W-:-:S04]  /*27c0*/  PRMT R0, R4, 0x9910, RZ ;  /* 0x0000991004007816 */ /* 0x004fc800000000ff */
        /* <DEDUP_REMOVED lines=12> */
[----:B0-----:R-:W-:Y:S01]  /*2890*/  F2FP.F16.F32.PACK_AB R0, RZ, R0 ;  /* 0x00000000ff00723e */ /* 0x001fe200000000ff */
[----:B------:R-:W-:Y:S06]  /*28a0*/  BRA `(.L_x_964) ;  /* 0x0000000c00987947 */ /* 0x000fec0003800000 */
.L_x_962:
[----:B------:R-:W2:Y:S02]  /*28b0*/  LDG.E.U8 R2, desc[UR36][R2.64] ;  /* 0x0000002402027981 */ /* 0x000ea4000c1e1100 */
[----:B--2---:R-:W-:-:S04]  /*28c0*/  I2FP.F32.U32 R0, R2 ;  /* 0x0000000200007245 */ /* 0x004fc80000201000 */
[----:B------:R-:W-:Y:S01]  /*28d0*/  F2FP.F16.F32.PACK_AB R0, RZ, R0 ;  /* 0x00000000ff00723e */ /* 0x000fe200000000ff */
[----:B------:R-:W-:Y:S06]  /*28e0*/  BRA `(.L_x_964) ;  /* 0x0000000c00887947 */ /* 0x000fec0003800000 */
.L_x_961:
        /* <DEDUP_REMOVED lines=8> */
[----:B0-----:R-:W-:Y:S01]  /*2970*/  F2FP.F16.F32.PACK_AB R0, RZ, R0 ;  /* 0x00000000ff00723e */ /* 0x001fe200000000ff */
[----:B------:R-:W-:Y:S06]  /*2980*/  BRA `(.L_x_964) ;  /* 0x0000000c00607947 */ /* 0x000fec0003800000 */
.L_x_966:
[----:B------:R-:W2:Y:S02]  /*2990*/  LDG.E R2, desc[UR36][R2.64] ;  /* 0x0000002402027981 */ /* 0x000ea4000c1e1900 */
[----:B--2---:R-:W-:-:S04]  /*29a0*/  I2FP.F32.S32 R0, R2 ;  /* 0x0000000200007245 */ /* 0x004fc80000201400 */
[----:B------:R-:W-:Y:S01]  /*29b0*/  F2FP.F16.F32.PACK_AB R0, RZ, R0 ;  /* 0x00000000ff00723e */ /* 0x000fe200000000ff */
[----:B------:R-:W-:Y:S06]  /*29c0*/  BRA `(.L_x_964) ;  /* 0x0000000c00507947 */ /* 0x000fec0003800000 */
.L_x_965:
[----:B------:R-:W2:Y:S02]  /*29d0*/  LDG.E.U16 R2, desc[UR36][R2.64] ;  /* 0x0000002402027981 */ /* 0x000ea4000c1e1500 */
[----:B--2---:R-:W0:Y:S02]  /*29e0*/  I2F.S16 R0, R2 ;  /* 0x0000000200007306 */ /* 0x004e240000101400 */
[----:B0-----:R-:W-:Y:S01]  /*29f0*/  F2FP.F16.F32.PACK_AB R0, RZ, R0 ;  /* 0x00000000ff00723e */ /* 0x001fe200000000ff */
[----:B------:R-:W-:Y:S06]  /*2a00*/  BRA `(.L_x_964) ;  /* 0x0000000c00407947 */ /* 0x000fec0003800000 */
.L_x_960:
        /* <DEDUP_REMOVED lines=9> */
.L_x_968:
[----:B------:R1:W5:Y:S01]  /*2aa0*/  LDG.E.U16 R0, desc[UR36][R2.64] ;  /* 0x0000002402007981 */ /* 0x000362000c1e1500 */
[----:B------:R-:W-:Y:S05]  /*2ab0*/  BRA `(.L_x_964) ;  /* 0x0000000c00147947 */ /* 0x000fea0003800000 */
.L_x_967:
        /* <DEDUP_REMOVED lines=9> */
.L_x_970:
[----:B------:R0:W5:Y:S01]  /*2b50*/  LDG.E.U16 R0, desc[UR36][R2.64] ;  /* 0x0000002402007981 */ /* 0x000162000c1e1500 */
[----:B------:R-:W-:Y:S05]  /*2b60*/  BRA `(.L_x_964) ;  /* 0x0000000800e87947 */ /* 0x000fea0003800000 */
.L_x_969:
[----:B------:R-:W2:Y:S01]  /*2b70*/  LDG.E.64 R2, desc[UR36][R2.64] ;  /* 0x0000002402027981 */ /* 0x000ea2000c1e1b00 */
[----:B------:R-:W-:Y:S01]  /*2b80*/  UMOV UR4, 0xf0000000 ;  /* 0xf000000000047882 */ /* 0x000fe20000000000 */
[----:B------:R-:W-:Y:S01]  /*2b90*/  UMOV UR5, 0x380fffff ;  /* 0x380fffff00057882 */ /* 0x000fe20000000000 */
[----:B--2---:R-:W0:Y:S01]  /*2ba0*/  F2F.F32.F64 R0, R2 ;  /* 0x0000000200007310 */ /* 0x004e220000301000 */
[----:B------:R-:W-:-:S14]  /*2bb0*/  DSETP.GEU.AND P0, PT, |R2|, UR4, PT ;  /* 0x0000000402007e2a */ /* 0x000fdc000bf0e200 */
[----:B0-----:R-:W-:-:S05]  /*2bc0*/  @!P0 FMUL R0, R0, 1.175494350822287508e-38 ;  /* 0x0080000000008820 */ /* 0x001fca0000400000 */
[----:B------:R-:W-:Y:S01]  /*2bd0*/  F2FP.F16.F32.PACK_AB R0, RZ, R0 ;  /* 0x00000000ff00723e */ /* 0x000fe200000000ff */
[----:B------:R-:W-:Y:S06]  /*2be0*/  BRA `(.L_x_964) ;  /* 0x0000000800c87947 */ /* 0x000fec0003800000 */
.L_x_959:
        /* <DEDUP_REMOVED lines=11> */
[----:B------:R-:W-:Y:S01]  /*2ca0*/  F2FP.F16.F32.PACK_AB R0, RZ, R0 ;  /* 0x00000000ff00723e */ /* 0x000fe200000000ff */
[----:B------:R-:W-:Y:S06]  /*2cb0*/  BRA `(.L_x_964) ;  /* 0x0000000800947947 */ /* 0x000fec0003800000 */
.L_x_973:
        /* <DEDUP_REMOVED lines=8> */
.L_x_972:
        /* <DEDUP_REMOVED lines=28> */
.L_x_975:
        /* <DEDUP_REMOVED lines=15> */
.L_x_974:
[----:B------:R-:W2:Y:S02]  /*2ff0*/  LDG.E.U16 R0, desc[UR36][R2.64] ;  /* 0x0000002402007981 */ /* 0x000ea4000c1e1500 */
[----:B--2---:R-:W-:-:S05]  /*3000*/  IMAD.U32 R0, R0, 0x10000, RZ ;  /* 0x0001000000007824 */ /* 0x004fca00078e00ff */
[----:B------:R-:W-:Y:S01]  /*3010*/  F2FP.F16.F32.PACK_AB R0, RZ, R0 ;  /* 0x00000000ff00723e */ /* 0x000fe200000000ff */
[----:B------:R-:W-:Y:S06]  /*3020*/  BRA `(.L_x_964) ;  /* 0x0000000400b87947 */ /* 0x000fec0003800000 */
.L_x_971:
        /* <DEDUP_REMOVED lines=10> */
[----:B------:R-:W-:Y:S01]  /*30d0*/  F2FP.F16.F32.PACK_AB R0, RZ, R0 ;  /* 0x00000000ff00723e */ /* 0x000fe200000000ff */
[----:B------:R-:W-:Y:S06]  /*30e0*/  BRA `(.L_x_964) ;  /* 0x0000000400887947 */ /* 0x000fec0003800000 */
.L_x_978:
        /* <DEDUP_REMOVED lines=21> */
.L_x_982:
[----:B------:R-:W-:Y:S05]  /*3240*/  BSYNC B1 ;  /* 0x0000000000017941 */ /* 0x000fea0003800000 */
.L_x_981:
[----:B------:R-:W-:Y:S01]  /*3250*/  LEA R3, R0, 0x3b800000, 0x17 ;  /* 0x3b80000000037811 */ /* 0x000fe200078eb8ff */
[----:B------:R-:W-:-:S05]  /*3260*/  IMAD.SHL.U32 R0, R2, 0x100000, RZ ;  /* 0x0010000002007824 */ /* 0x000fca00078e00ff */
[----:B------:R-:W-:-:S07]  /*3270*/  LOP3.LUT R0, R3, R0, R4, 0xfe, !PT ;  /* 0x0000000003007212 */ /* 0x000fce00078efe04 */
.L_x_980:
[----:B------:R-:W-:Y:S05]  /*3280*/  BSYNC B0 ;  /* 0x0000000000007941 */ /* 0x000fea0003800000 */
.L_x_979:
[----:B------:R-:W-:Y:S01]  /*3290*/  F2FP.F16.F32.PACK_AB R0, RZ, R0 ;  /* 0x00000000ff00723e */ /* 0x000fe200000000ff */
[----:B------:R-:W-:Y:S06]  /*32a0*/  BRA `(.L_x_964) ;  /* 0x0000000400187947 */ /* 0x000fec0003800000 */
.L_x_977:
        /* <DEDUP_REMOVED lines=21> */
.L_x_986:
[----:B------:R-:W-:Y:S05]  /*3400*/  BSYNC B1 ;  /* 0x0000000000017941 */ /* 0x000fea0003800000 */
.L_x_985:
[----:B------:R-:W-:Y:S01]  /*3410*/  LEA R3, R0, 0x37800000, 0x17 ;  /* 0x3780000000037811 */ /* 0x000fe200078eb8ff */
[----:B------:R-:W-:-:S05]  /*3420*/  IMAD.SHL.U32 R0, R2, 0x200000, RZ ;  /* 0x0020000002007824 */ /* 0x000fca00078e00ff */
[----:B------:R-:W-:-:S07]  /*3430*/  LOP3.LUT R0, R3, R0, R4, 0xfe, !PT ;  /* 0x0000000003007212 */ /* 0x000fce00078efe04 */
.L_x_984:
[----:B------:R-:W-:Y:S05]  /*3440*/  BSYNC B0 ;  /* 0x0000000000007941 */ /* 0x000fea0003800000 */
.L_x_983:
[----:B------:R-:W-:Y:S01]  /*3450*/  F2FP.F16.F32.PACK_AB R0, RZ, R0 ;  /* 0x00000000ff00723e */ /* 0x000fe200000000ff */
[----:B------:R-:W-:Y:S06]  /*3460*/  BRA `(.L_x_964) ;  /* 0x0000000000a87947 */ /* 0x000fec0003800000 */
.L_x_976:
        /* <DEDUP_REMOVED lines=14> */
.L_x_990:
[----:B------:R-:W-:Y:S05]  /*3550*/  BSYNC B0 ;  /* 0x0000000000007941 */ /* 0x000fea0003800000 */
.L_x_989:
[----:B------:R-:W-:Y:S01]  /*3560*/  F2FP.F16.F32.PACK_AB R0, RZ, R0 ;  /* 0x00000000ff00723e */ /* 0x000fe200000000ff */
[----:B------:R-:W-:Y:S06]  /*3570*/  BRA `(.L_x_964) ;  /* 0x0000000000647947 */ /* 0x000fec0003800000 */
.L_x_963:
        /* <DEDUP_REMOVED lines=16> */
.L_x_991:
[----:B------:R-:W-:Y:S01]  /*3680*/  PRMT R0, RZ, 0x7610, R0 ;  /* 0x00007610ff007816 */ /* 0x000fe20000000000 */
[----:B------:R-:W-:Y:S06]  /*3690*/  BRA `(.L_x_964) ;  /* 0x00000000001c7947 */ /* 0x000fec0003800000 */
.L_x_988:
[----:B------:R-:W2:Y:S02]  /*36a0*/  LDG.E.64 R2, desc[UR36][R2.64] ;  /* 0x0000002402027981 */ /* 0x000ea4000c1e1b00 */
[----:B--2---:R-:W0:Y:S02]  /*36b0*/  I2F.U64 R0, R2 ;  /* 0x0000000200007312 */ /* 0x004e240000301000 */
[----:B0-----:R-:W-:Y:S01]  /*36c0*/  F2FP.F16.F32.PACK_AB R0, RZ, R0 ;  /* 0x00000000ff00723e */ /* 0x001fe200000000ff */
[----:B------:R-:W-:Y:S06]  /*36d0*/  BRA `(.L_x_964) ;  /* 0x00000000000c7947 */ /* 0x000fec0003800000 */
.L_x_987:
[----:B------:R-:W2:Y:S02]  /*36e0*/  LDG.E R2, desc[UR36][R2.64] ;  /* 0x0000002402027981 */ /* 0x000ea4000c1e1900 */
[----:B--2---:R-:W-:-:S04]  /*36f0*/  I2FP.F32.U32 R0, R2 ;  /* 0x0000000200007245 */ /* 0x004fc80000201000 */
[----:B------:R-:W-:-:S07]  /*3700*/  F2FP.F16.F32.PACK_AB R0, RZ, R0 ;  /* 0x00000000ff00723e */ /* 0x000fce00000000ff */
.L_x_964:
[----:B-----5:R-:W-:Y:S01]  /*3710*/  HADD2.F32 R0, -RZ, R0.H0_H0 ;  /* 0x20000000ff007230 */ /* 0x020fe20000004100 */
[----:B------:R-:W2:Y:S01]  /*3720*/  LDC.U8 R7, c[0x0][0x491] ;  /* 0x00012440ff077b82 */ /* 0x000ea20000000000 */
[----:B------:R-:W-:-:S03]  /*3730*/  HADD2.F32 R19, -RZ, R19.H0_H0 ;  /* 0x20000013ff137230 */ /* 0x000fc60000004100 */
[----:B01----:R-:W-:-:S06]  /*3740*/  FMUL.FTZ R2, R0, -1.4426950216293334961 ;  /* 0xbfb8aa3b00027820 */ /* 0x003fcc0000410000 */
[----:B------:R-:W0:Y:S01]  /*3750*/  MUFU.EX2 R2, R2 ;  /* 0x0000000200027308 */ /* 0x000e220000000800 */
[----:B--2---:R-:W-:Y:S01]  /*3760*/  PRMT R6, R7, 0x9910, RZ ;  /* 0x0000991007067816 */ /* 0x004fe200000000ff */
[----:B0-----:R-:W-:-:S03]  /*3770*/  FADD.FTZ R3, R2, 1 ;  /* 0x3f80000002037421 */ /* 0x001fc60000010000 */
[----:B------:R-:W-:-:S03]  /*3780*/  ISETP.GT.AND P0, PT, R6, 0x9, PT ;  /* 0x000000090600780c */ /* 0x000fc60003f04270 */
[----:B------:R-:W0:Y:S02]  /*3790*/  MUFU.RCP R4, R3 ;  /* 0x0000000300047308 */ /* 0x000e240000001000 */
[----:B0-----:R-:W-:Y:S01]  /*37a0*/  FADD.FTZ R5, -R4, 1 ;  /* 0x3f80000004057421 */ /* 0x001fe20000010100 */
[----:B------:R-:W-:-:S03]  /*37b0*/  FMUL.FTZ R19, R19, R4 ;  /* 0x0000000413137220 */ /* 0x000fc60000410000 */
[----:B------:R-:W-:-:S04]  /*37c0*/  FFMA.FTZ R0, R0, R5, 1 ;  /* 0x3f80000000007423 */ /* 0x000fc80000010005 */
[----:B------:R-:W-:-:S05]  /*37d0*/  FMUL.FTZ R0, R19, R0 ;  /* 0x0000000013007220 */ /* 0x000fca0000410000 */
[----:B------:R-:W-:Y:S01]  /*37e0*/  F2FP.F16.F32.PACK_AB R0, RZ, R0 ;  /* 0x00000000ff00723e */ /* 0x000fe200000000ff */
        /* <DEDUP_REMOVED lines=9> */
[----:B------:R-:W-:-:S04]  /*3880*/  HADD2.F32 R0, -RZ, R0.H0_H0 ;  /* 0x20000000ff007230 */ /* 0x000fc80000004100 */
[----:B------:R-:W0:Y:S02]  /*3890*/  F2I.FTZ.TRUNC.NTZ R3, R0 ;  /* 0x0000000000037305 */ /* 0x000e24000021f100 */
[----:B0-----:R0:W-:Y:S01]  /*38a0*/  STG.E.U8 desc[UR36][R16.64], R3 ;  /* 0x0000000310007986 */ /* 0x0011e2000c101124 */
[----:B------:R-:W-:Y:S05]  /*38b0*/  BRA `(.L_x_997) ;  /* 0x0000000c00947947 */ /* 0x000fea0003800000 */
.L_x_995:
[----:B------:R-:W-:-:S06]  /*38c0*/  HADD2.F32 R3, -RZ, R0.H0_H0 ;  /* 0x20000000ff037230 */ /* 0x000fcc0000004100 */
[----:B------:R-:W0:Y:S02]  /*38d0*/  F2I.S64.TRUNC R2, R3 ;  /* 0x0000000300027311 */ /* 0x000e24000020d900 */
[----:B0-----:R1:W-:Y:S01]  /*38e0*/  STG.E.U8 desc[UR36][R16.64], R2 ;  /* 0x0000000210007986 */ /* 0x0013e2000c101124 */
[----:B------:R-:W-:Y:S05]  /*38f0*/  BRA `(.L_x_997) ;  /* 0x0000000c00847947 */ /* 0x000fea0003800000 */
.L_x_994:
[----:B------:R-:W-:-:S13]  /*3900*/  ISETP.NE.AND P0, PT, R6, 0x2, PT ;  /* 0x000000020600780c */ /* 0x000fda0003f05270 */
[----:B------:R-:W-:Y:S05]  /*3910*/  @!P0 BRA `(.L_x_998) ;  /* 0x0000000000308947 */ /* 0x000fea0003800000 */
[----:B------:R-:W-:-:S13]  /*3920*/  ISETP.NE.AND P0, PT, R6, 0x3, PT ;  /* 0x000000030600780c */ /* 0x000fda0003f05270 */
[----:B------:R-:W-:Y:S05]  /*3930*/  @!P0 BRA `(.L_x_999) ;  /* 0x0000000000188947 */ /* 0x000fea0003800000 */
[----:B------:R-:W-:-:S13]  /*3940*/  ISETP.NE.AND P0, PT, R6, 0x4, PT ;  /* 0x000000040600780c */ /* 0x000fda0003f05270 */
[----:B------:R-:W-:Y:S05]  /*3950*/  @P0 BRA `(.L_x_996) ;  /* 0x0000000c000c0947 */ /* 0x000fea0003800000 */
[----:B------:R-:W-:-:S06]  /*3960*/  HADD2.F32 R2, -RZ, R0.H0_H0 ;  /* 0x20000000ff027230 */ /* 0x000fcc0000004100 */
[----:B------:R-:W0:Y:S02]  /*3970*/  F2I.S64.TRUNC R2, R2 ;  /* 0x0000000200027311 */ /* 0x000e24000020d900 */
[----:B0-----:R4:W-:Y:S01]  /*3980*/  STG.E.64 desc[UR36][R16.64], R2 ;  /* 0x0000000210007986 */ /* 0x0019e2000c101b24 */
[----:B------:R-:W-:Y:S05]  /*3990*/  BRA `(.L_x_997) ;  /* 0x0000000c005c7947 */ /* 0x000fea0003800000 */
.L_x_999:
[----:B------:R-:W-:-:S04]  /*39a0*/  HADD2.F32 R0, -RZ, R0.H0_H0 ;  /* 0x20000000ff007230 */ /* 0x000fc80000004100 */
[----:B------:R-:W0:Y:S02]  /*39b0*/  F2I.FTZ.TRUNC.NTZ R3, R0 ;  /* 0x0000000000037305 */ /* 0x000e24000021f100 */
[----:B0-----:R3:W-:Y:S01]  /*39c0*/  STG.E desc[UR36][R16.64], R3 ;  /* 0x0000000310007986 */ /* 0x0017e2000c101924 */
[----:B------:R-:W-:Y:S05]  /*39d0*/  BRA `(.L_x_997) ;  /* 0x0000000c004c7947 */ /* 0x000fea0003800000 */
.L_x_998:
[----:B------:R-:W-:-:S04]  /*39e0*/  HADD2.F32 R0, -RZ, R0.H0_H0 ;  /* 0x20000000ff007230 */ /* 0x000fc80000004100 */
[----:B------:R-:W0:Y:S02]  /*39f0*/  F2I.FTZ.TRUNC.NTZ R3, R0 ;  /* 0x0000000000037305 */ /* 0x000e24000021f100 */
[----:B0-----:R2:W-:Y:S01]  /*3a00*/  STG.E.U16 desc[UR36][R16.64], R3 ;  /* 0x0000000310007986 */ /* 0x0015e2000c101524 */
[----:B------:R-:W-:Y:S05]  /*3a10*/  BRA `(.L_x_997) ;  /* 0x0000000c003c7947 */ /* 0x000fea0003800000 */
.L_x_993:
[----:B------:R-:W-:-:S13]  /*3a20*/  ISETP.GT.AND P0, PT, R6, 0x6, PT ;  /* 0x000000060600780c */ /* 0x000fda0003f04270 */
[----:B------:R-:W-:Y:S05]  /*3a30*/  @P0 BRA `(.L_x_1000) ;  /* 0x0000000000240947 */ /* 0x000fea0003800000 */
[----:B------:R-:W-:-:S13]  /*3a40*/  ISETP.NE.AND P0, PT, R6, 0x5, PT ;  /* 0x000000050600780c */ /* 0x000fda0003f05270 */
[----:B------:R-:W-:Y:S05]  /*3a50*/  @!P0 BRA `(.L_x_1001) ;  /* 0x0000000000148947 */ /* 0x000fea0003800000 */
[----:B------:R-:W-:-:S13]  /*3a60*/  ISETP.NE.AND P0, PT, R6, 0x6, PT ;  /* 0x000000060600780c */ /* 0x000fda0003f05270 */
[----:B------:R-:W-:Y:S05]  /*3a70*/  @P0 BRA `(.L_x_996) ;  /* 0x0000000800c40947 */ /* 0x000fea0003800000 */
[----:B------:R-:W-:-:S05]  /*3a80*/  HADD2.F32 R3, -RZ, R0.H0_H0 ;  /* 0x20000000ff037230 */ /* 0x000fca0000004100 */
[----:B------:R0:W-:Y:S01]  /*3a90*/  STG.E desc[UR36][R16.64], R3 ;  /* 0x0000000310007986 */ /* 0x0001e2000c101924 */
[----:B------:R-:W-:Y:S05]  /*3aa0*/  BRA `(.L_x_997) ;  /* 0x0000000c00187947 */ /* 0x000fea0003800000 */
.L_x_1001:
[----:B------:R0:W-:Y:S01]  /*3ab0*/  STG.E.U16 desc[UR36][R16.64], R0 ;  /* 0x0000000010007986 */ /* 0x0001e2000c101524 */
[----:B------:R-:W-:Y:S05]  /*3ac0*/  BRA `(.L_x_997) ;  /* 0x0000000c00107947 */ /* 0x000fea0003800000 */
.L_x_1000:
[----:B------:R-:W-:-:S13]  /*3ad0*/  ISETP.NE.AND P0, PT, R6, 0x7, PT ;  /* 0x000000070600780c */ /* 0x000fda0003f05270 */
[----:B------:R-:W-:Y:S05]  /*3ae0*/  @!P0 BRA `(.L_x_1002) ;  /* 0x0000000000348947 */ /* 0x000fea0003800000 */
[----:B------:R-:W-:-:S13]  /*3af0*/  ISETP.NE.AND P0, PT, R6, 0x8, PT ;  /* 0x000000080600780c */ /* 0x000fda0003f05270 */
[----:B------:R-:W-:Y:S05]  /*3b00*/  @!P0 BRA `(.L_x_1003) ;  /* 0x0000000000188947 */ /* 0x000fea0003800000 */
[----:B------:R-:W-:-:S13]  /*3b10*/  ISETP.NE.AND P0, PT, R6, 0x9, PT ;  /* 0x000000090600780c */ /* 0x000fda0003f05270 */
[----:B------:R-:W-:Y:S05]  /*3b20*/  @P0 BRA `(.L_x_996) ;  /* 0x0000000800980947 */ /* 0x000fea0003800000 */
[----:B------:R-:W-:Y:S02]  /*3b30*/  HADD2.F32 R2, -RZ, R0.H0_H0 ;  /* 0x20000000ff027230 */ /* 0x000fe40000004100 */
[----:B------:R-:W-:-:S05]  /*3b40*/  IMAD.MOV.U32 R3, RZ, RZ, RZ ;  /* 0x000000ffff037224 */ /* 0x000fca00078e00ff */
[----:B------:R0:W-:Y:S01]  /*3b50*/  STG.E.64 desc[UR36][R16.64], R2 ;  /* 0x0000000210007986 */ /* 0x0001e2000c101b24 */
[----:B------:R-:W-:Y:S05]  /*3b60*/  BRA `(.L_x_997) ;  /* 0x0000000800e87947 */ /* 0x000fea0003800000 */
.L_x_1003:
[----:B------:R-:W-:-:S05]  /*3b70*/  HADD2.F32 R0, -RZ, R0.H0_H0 ;  /* 0x20000000ff007230 */ /* 0x000fca0000004100 */
[----:B------:R-:W-:-:S04]  /*3b80*/  F2FP.F16.F32.PACK_AB R0, RZ, R0 ;  /* 0x00000000ff00723e */ /* 0x000fc800000000ff */
[----:B------:R-:W-:-:S05]  /*3b90*/  PRMT R0, R0, 0x5410, RZ ;  /* 0x0000541000007816 */ /* 0x000fca00000000ff */
[----:B------:R0:W-:Y:S01]  /*3ba0*/  STG.E desc[UR36][R16.64], R0 ;  /* 0x0000000010007986 */ /* 0x0001e2000c101924 */
[----:B------:R-:W-:Y:S05]  /*3bb0*/  BRA `(.L_x_997) ;  /* 0x0000000800d47947 */ /* 0x000fea0003800000 */
.L_x_1002:
[----:B------:R-:W-:-:S05]  /*3bc0*/  HADD2.F32 R2, -RZ, R0.H0_H0 ;  /* 0x20000000ff027230 */ /* 0x000fca0000004100 */
[----:B------:R-:W-:-:S06]  /*3bd0*/  FMUL.FTZ R2, R2, 1 ;  /* 0x3f80000002027820 */ /* 0x000fcc0000410000 */
[----:B------:R-:W0:Y:S02]  /*3be0*/  F2F.F64.F32 R2, R2 ;  /* 0x0000000200027310 */ /* 0x000e240000201800 */
[----:B0-----:R0:W-:Y:S01]  /*3bf0*/  STG.E.64 desc[UR36][R16.64], R2 ;  /* 0x0000000210007986 */ /* 0x0011e2000c101b24 */
[----:B------:R-:W-:Y:S05]  /*3c00*/  BRA `(.L_x_997) ;  /* 0x0000000800c07947 */ /* 0x000fea0003800000 */
.L_x_992:
        /* <DEDUP_REMOVED lines=8> */
[----:B------:R-:W-:-:S05]  /*3c90*/  HADD2.F32 R0, -RZ, R0.H0_H0 ;  /* 0x20000000ff007230 */ /* 0x000fca0000004100 */
[----:B------:R-:W-:-:S04]  /*3ca0*/  FSETP.NEU.FTZ.AND P0, PT, R0, RZ, PT ;  /* 0x000000ff0000720b */ /* 0x000fc80003f1d000 */
[----:B------:R-:W-:-:S05]  /*3cb0*/  SEL R3, RZ, 0x1, !P0 ;  /* 0x00000001ff037807 */ /* 0x000fca0004000000 */
[----:B------:R0:W-:Y:S01]  /*3cc0*/  STG.E.U8 desc[UR36][R16.64], R3 ;  /* 0x0000000310007986 */ /* 0x0001e2000c101124 */
[----:B------:R-:W-:Y:S05]  /*3cd0*/  BRA `(.L_x_997) ;  /* 0x00000008008c7947 */ /* 0x000fea0003800000 */
.L_x_1006:
[----:B------:R-:W-:Y:S01]  /*3ce0*/  HADD2.F32 R0, -RZ, R0.H0_H0 ;  /* 0x20000000ff007230 */ /* 0x000fe20000004100 */
[----:B------:R-:W-:-:S04]  /*3cf0*/  CS2R R6, SRZ ;  /* 0x0000000000067805 */ /* 0x000fc8000001ff00 */
[----:B------:R-:W-:-:S04]  /*3d00*/  FMUL.FTZ R0, R0, 1 ;  /* 0x3f80000000007820 */ /* 0x000fc80000410000 */
[----:B------:R-:W0:Y:S02]  /*3d10*/  F2F.F64.F32 R4, R0 ;  /* 0x0000000000047310 */ /* 0x000e240000201800 */
[----:B0-----:R0:W-:Y:S01]  /*3d20*/  STG.E.128 desc[UR36][R16.64], R4 ;  /* 0x0000000410007986 */ /* 0x0011e2000c101d24 */
[----:B------:R-:W-:Y:S05]  /*3d30*/  BRA `(.L_x_997) ;  /* 0x0000000800747947 */ /* 0x000fea0003800000 */
.L_x_1005:
[----:B------:R-:W-:-:S13]  /*3d40*/  ISETP.NE.AND P0, PT, R6, 0xf, PT ;  /* 0x0000000f0600780c */ /* 0x000fda0003f05270 */
[----:B------:R-:W-:Y:S05]  /*3d50*/  @!P0 BRA `(.L_x_1007) ;  /* 0x0000000000b48947 */ /* 0x000fea0003800000 */
[----:B------:R-:W-:-:S13]  /*3d60*/  ISETP.NE.AND P0, PT, R6, 0x17, PT ;  /* 0x000000170600780c */ /* 0x000fda0003f05270 */
[----:B------:R-:W-:Y:S05]  /*3d70*/  @!P0 BRA `(.L_x_1008) ;  /* 0x0000000000548947 */ /* 0x000fea0003800000 */
[----:B------:R-:W-:-:S13]  /*3d80*/  ISETP.NE.AND P0, PT, R6, 0x18, PT ;  /* 0x000000180600780c */ /* 0x000fda0003f05270 */
[----:B------:R-:W-:Y:S05]  /*3d90*/  @P0 BRA `(.L_x_996) ;  /* 0x0000000400fc0947 */ /* 0x000fea0003800000 */
[----:B------:R-:W-:Y:S01]  /*3da0*/  HADD2.F32 R5, -RZ, R0.H0_H0 ;  /* 0x20000000ff057230 */ /* 0x000fe20000004100 */
        /* <DEDUP_REMOVED lines=14> */
.L_x_1010:
[----:B------:R-:W-:Y:S05]  /*3e90*/  BSYNC B0 ;  /* 0x0000000000007941 */ /* 0x000fea0003800000 */
.L_x_1009:
[----:B------:R-:W-:-:S05]  /*3ea0*/  LOP3.LUT R3, R0, R3, RZ, 0xfc, !PT ;  /* 0x0000000300037212 */ /* 0x000fca00078efcff */
[----:B------:R0:W-:Y:S01]  /*3eb0*/  STG.E.U8 desc[UR36][R16.64], R3 ;  /* 0x0000000310007986 */ /* 0x0001e2000c101124 */
[----:B------:R-:W-:Y:S05]  /*3ec0*/  BRA `(.L_x_997) ;  /* 0x0000000800107947 */ /* 0x000fea0003800000 */
.L_x_1008:
[----:B------:R-:W-:Y:S01]  /*3ed0*/  HADD2.F32 R3, -RZ, R0.H0_H0 ;  /* 0x20000000ff037230 */ /* 0x000fe20000004100 */
        /* <DEDUP_REMOVED lines=12> */
.L_x_1012:
[----:B------:R-:W-:Y:S01]  /*3fa0*/  IMAD.MOV.U32 R0, RZ, RZ, 0x7f ;  /* 0x0000007fff007424 */ /* 0x000fe200078e00ff */
[----:B------:R-:W-:-:S04]  /*3fb0*/  ISETP.GT.U32.AND P0, PT, R2, 0x7f800000, PT ;  /* 0x7f8000000200780c */ /* 0x000fc80003f04070 */
[----:B------:R-:W-:-:S09]  /*3fc0*/  SEL R0, R0, 0x7c, P0 ;  /* 0x0000007c00007807 */ /* 0x000fd20000000000 */
.L_x_1013:
[----:B------:R-:W-:Y:S05]  /*3fd0*/  BSYNC B0 ;  /* 0x0000000000007941 */ /* 0x000fea0003800000 */
.L_x_1011:
[----:B------:R-:W-:-:S04]  /*3fe0*/  LOP3.LUT R2, R3, 0x80000000, RZ, 0xc0, !PT ;  /* 0x8000000003027812 */ /* 0x000fc800078ec0ff */
[----:B------:R-:W-:-:S04]  /*3ff0*/  SHF.R.U32.HI R3, RZ, 0x18, R2 ;  /* 0x00000018ff037819 */ /* 0x000fc80000011602 */
[----:B------:R-:W-:-:S05]  /*4000*/  LOP3.LUT R3, R0, R3, RZ, 0xfc, !PT ;  /* 0x0000000300037212 */ /* 0x000fca00078efcff */
[----:B------:R0:W-:Y:S01]  /*4010*/  STG.E.U8 desc[UR36][R16.64], R3 ;  /* 0x0000000310007986 */ /* 0x0001e2000c101124 */
[----:B------:R-:W-:Y:S05]  /*4020*/  BRA `(.L_x_997) ;  /* 0x0000000400b87947 */ /* 0x000fea0003800000 */
.L_x_1007:
[----:B------:R-:W-:-:S05]  /*4030*/  HADD2.F32 R0, -RZ, R0.H0_H0 ;  /* 0x20000000ff007230 */ /* 0x000fca0000004100 */
[----:B------:R-:W-:-:S05]  /*4040*/  F2FP.BF16.F32.PACK_AB R0, RZ, R0 ;  /* 0x00000000ff00723e */ /* 0x000fca00000010ff */
[----:B------:R0:W-:Y:S01]  /*4050*/  STG.E.U16 desc[UR36][R16.64], R0 ;  /* 0x0000000010007986 */ /* 0x0001e2000c101524 */
[----:B------:R-:W-:Y:S05]  /*4060*/  BRA `(.L_x_997) ;  /* 0x0000000400a87947 */ /* 0x000fea0003800000 */
.L_x_1004:
        /* <DEDUP_REMOVED lines=8> */
[----:B------:R-:W-:-:S06]  /*40f0*/  HADD2.F32 R3, -RZ, R0.H0_H0 ;  /* 0x20000000ff037230 */ /* 0x000fcc0000004100 */
[----:B------:R-:W0:Y:S02]  /*4100*/  F2I.FTZ.U32.TRUNC.NTZ R3, R3 ;  /* 0x0000000300037305 */ /* 0x000e24000021f000 */
[----:B0-----:R0:W-:Y:S01]  /*4110*/  STG.E.U16 desc[UR36][R16.64], R3 ;  /* 0x0000000310007986 */ /* 0x0011e2000c101524 */
[----:B------:R-:W-:Y:S05]  /*4120*/  BRA `(.L_x_997) ;  /* 0x0000000400787947 */ /* 0x000fea0003800000 */
.L_x_1016:
[----:B------:R-:W-:Y:S01]  /*4130*/  HADD2.F32 R3, -RZ, R0.H0_H0 ;  /* 0x20000000ff037230 */ /* 0x000fe20000004100 */
        /* <DEDUP_REMOVED lines=16> */
.L_x_1019:
[----:B------:R-:W-:-:S04]  /*4240*/  LOP3.LUT R2, R3, 0x80000000, RZ, 0xc0, !PT ;  /* 0x8000000003027812 */ /* 0x000fc800078ec0ff */
[----:B------:R-:W-:-:S04]  /*4250*/  SHF.R.U32.HI R3, RZ, 0x18, R2 ;  /* 0x00000018ff037819 */ /* 0x000fc80000011602 */
[----:B------:R-:W-:-:S04]  /*4260*/  LOP3.LUT R0, R0, R3, RZ, 0xfc, !PT ;  /* 0x0000000300007212 */ /* 0x000fc800078efcff */
[----:B------:R-:W-:-:S07]  /*4270*/  PRMT R8, R0, 0x7610, R8 ;  /* 0x0000761000087816 */ /* 0x000fce0000000008 */
.L_x_1018:
[----:B------:R-:W-:Y:S05]  /*4280*/  BSYNC B0 ;  /* 0x0000000000007941 */ /* 0x000fea0003800000 */
.L_x_1017:
[----:B------:R0:W-:Y:S01]  /*4290*/  STG.E.U8 desc[UR36][R16.64], R8 ;  /* 0x0000000810007986 */ /* 0x0001e2000c101124 */
[----:B------:R-:W-:Y:S05]  /*42a0*/  BRA `(.L_x_997) ;  /* 0x0000000400187947 */ /* 0x000fea0003800000 */
.L_x_1015:
        /* <DEDUP_REMOVED lines=17> */
.L_x_1022:
[----:B------:R-:W-:-:S04]  /*43c0*/  LOP3.LUT R2, R3, 0x80000000, RZ, 0xc0, !PT ;  /* 0x8000000003027812 */ /* 0x000fc800078ec0ff */
[----:B------:R-:W-:-:S04]  /*43d0*/  SHF.R.U32.HI R3, RZ, 0x18, R2 ;  /* 0x00000018ff037819 */ /* 0x000fc80000011602 */
[----:B------:R-:W-:-:S04]  /*43e0*/  LOP3.LUT R0, R0, R3, RZ, 0xfc, !PT ;  /* 0x0000000300007212 */ /* 0x000fc800078efcff */
[----:B------:R-:W-:-:S07]  /*43f0*/  PRMT R8, R0, 0x7610, R8 ;  /* 0x0000761000087816 */ /* 0x000fce0000000008 */
.L_x_1021:
[----:B------:R-:W-:Y:S05]  /*4400*/  BSYNC B0 ;  /* 0x0000000000007941 */ /* 0x000fea0003800000 */
.L_x_1020:
[----:B------:R0:W-:Y:S01]  /*4410*/  STG.E.U8 desc[UR36][R16.64], R8 ;  /* 0x0000000810007986 */ /* 0x0001e2000c101124 */
[----:B------:R-:W-:Y:S05]  /*4420*/  BRA `(.L_x_997) ;  /* 0x0000000000b87947 */ /* 0x000fea0003800000 */
.L_x_1014:
[----:B------:R-:W-:-:S13]  /*4430*/  ISETP.NE.AND P0, PT, R6, 0x1c, PT ;  /* 0x0000001c0600780c */ /* 0x000fda0003f05270 */
[----:B------:R-:W-:Y:S05]  /*4440*/  @!P0 BRA `(.L_x_1023) ;  /* 0x0000000000a48947 */ /* 0x000fea0003800000 */
[----:B------:R-:W-:-:S13]  /*4450*/  ISETP.NE.AND P0, PT, R6, 0x1d, PT ;  /* 0x0000001d0600780c */ /* 0x000fda0003f05270 */
[----:B------:R-:W-:Y:S05]  /*4460*/  @!P0 BRA `(.L_x_1024) ;  /* 0x00000000008c8947 */ /* 0x000fea0003800000 */
[----:B------:R-:W-:-:S13]  /*4470*/  ISETP.NE.AND P0, PT, R6, 0x2c, PT ;  /* 0x0000002c0600780c */ /* 0x000fda0003f05270 */
[----:B------:R-:W-:Y:S05]  /*4480*/  @P0 BRA `(.L_x_996) ;  /* 0x0000000000400947 */ /* 0x000fea0003800000 */
[----:B------:R-:W-:-:S05]  /*4490*/  HADD2.F32 R3, -RZ, R0.H0_H0 ;  /* 0x20000000ff037230 */ /* 0x000fca0000004100 */
        /* <DEDUP_REMOVED lines=15> */
.L_x_996:
        /* <DEDUP_REMOVED lines=16> */
.L_x_1025:
[----:B------:R-:W-:Y:S05]  /*4690*/  BRA `(.L_x_997) ;  /* 0x00000000001c7947 */ /* 0x000fea0003800000 */
.L_x_1024:
[----:B------:R-:W-:-:S06]  /*46a0*/  HADD2.F32 R2, -RZ, R0.H0_H0 ;  /* 0x20000000ff027230 */ /* 0x000fcc0000004100 */
[----:B------:R-:W0:Y:S02]  /*46b0*/  F2I.U64.TRUNC R2, R2 ;  /* 0x0000000200027311 */ /* 0x000e24000020d800 */
[----:B0-----:R0:W-:Y:S01]  /*46c0*/  STG.E.64 desc[UR36][R16.64], R2 ;  /* 0x0000000210007986 */ /* 0x0011e2000c101b24 */
[----:B------:R-:W-:Y:S05]  /*46d0*/  BRA `(.L_x_997) ;  /* 0x00000000000c7947 */ /* 0x000fea0003800000 */
.L_x_1023:
[----:B------:R-:W-:-:S04]  /*46e0*/  HADD2.F32 R0, -RZ, R0.H0_H0 ;  /* 0x20000000ff007230 */ /* 0x000fc80000004100 */
[----:B------:R-:W0:Y:S02]  /*46f0*/  F2I.FTZ.U32.TRUNC.NTZ R3, R0 ;  /* 0x0000000000037305 */ /* 0x000e24000021f000 */
[----:B0-----:R0:W-:Y:S02]  /*4700*/  STG.E desc[UR36][R16.64], R3 ;  /* 0x0000000310007986 */ /* 0x0011e4000c101924 */
.L_x_997:
[----:B------:R-:W-:-:S04]  /*4710*/  IMAD R18, R18, 0x200, R23 ;  /* 0x0000020012127824 */ /* 0x000fc800078e0217 */
[----:B------:R-:W-:-:S07]  /*4720*/  VIADD R19, R18, 0x80 ;  /* 0x0000008012137836 */ /* 0x000fce0000000000 */
.L_x_924:
[----:B------:R-:W-:Y:S05]  /*4730*/  BSYNC B6 ;  /* 0x0000000000067941 */ /* 0x000fea0003800000 */
.L_x_923:
[----:B------:R-:W-:Y:S01]  /*4740*/  ULDC UR4, c[0x0][0x210] ;  /* 0x0000840000047ab9 */ /* 0x000fe20000000800 */
[----:B------:R-:W-:Y:S01]  /*4750*/  BSSY B6, `(.L_x_1026) ;  /* 0x000046a000067945 */ /* 0x000fe20003800000 */
[----:B------:R-:W-:-:S13]  /*4760*/  ISETP.GE.AND P0, PT, R19, UR4, PT ;  /* 0x0000000413007c0c */ /* 0x000fda000bf06270 */
[----:B------:R-:W-:Y:S05]  /*4770*/  @P0 BRA `(.L_x_1027) ;  /* 0x00000044009c0947 */ /* 0x000fea0003800000 */
[----:B0-----:R-:W0:Y:S01]  /*4780*/  LDC R6, c[0x0][0x218] ;  /* 0x00008600ff067b82 */ /* 0x001e220000000800 */
[----:B------:R-:W-:Y:S02]  /*4790*/  IMAD.MOV.U32 R18, RZ, RZ, RZ ;  /* 0x000000ffff127224 */ /* 0x000fe400078e00ff */
[----:B------:R-:W-:Y:S02]  /*47a0*/  IMAD.MOV.U32 R0, RZ, RZ, RZ ;  /* 0x000000ffff007224 */ /* 0x000fe400078e00ff */
[----:B-1234-:R-:W-:Y:S01]  /*47b0*/  IMAD.MOV.U32 R16, RZ, RZ, RZ ;  /* 0x000000ffff107224 */ /* 0x01efe200078e00ff */
        /* <DEDUP_REMOVED lines=350> */
.L_x_1028:
        /* <DEDUP_REMOVED lines=23> */
.L_x_1032:
[----:B------:R-:W2:Y:S02]  /*5f10*/  LDG.E.U8 R2, desc[UR36][R2.64] ;  /* 0x0000002402027981 */ /* 0x000ea4000c1e1100 */
[----:B--2---:R-:W-:-:S04]  /*5f20*/  I2FP.F32.U32 R0, R2 ;  /* 0x0000000200007245 */ /* 0x004fc80000201000 */
[----:B------:R-:W-:-:S04]  /*5f30*/  F2FP.F16.F32.PACK_AB R0, RZ, R0 ;  /* 0x00000000ff00723e */ /* 0x000fc800000000ff */
[----:B------:R-:W-:Y:S01]  /*5f40*/  PRMT R22, R0, 0x7610, R22 ;  /* 0x0000761000167816 */ /* 0x000fe20000000016 */
[----:B------:R-:W-:Y:S06]  /*5f50*/  BRA `(.L_x_1034) ;  /* 0x0000000c00bc7947 */ /* 0x000fec0003800000 */
.L_x_1031:
        /* <DEDUP_REMOVED lines=11> */
.L_x_1036:
[----:B------:R-:W2:Y:S02]  /*6010*/  LDG.E R2, desc[UR36][R2.64] ;  /* 0x0000002402027981 */ /* 0x000ea4000c1e1900 */
[----:B--2---:R-:W-:-:S04]  /*6020*/  I2FP.F32.S32 R0, R2 ;  /* 0x0000000200007245 */ /* 0x004fc80000201400 */
[----:B------:R-:W-:-:S04]  /*6030*/  F2FP.F16.F32.PACK_AB R0, RZ, R0 ;  /* 0x00000000ff00723e */ /* 0x000fc800000000ff */
[----:B------:R-:W-:Y:S01]  /*6040*/  PRMT R22, R0, 0x7610, R22 ;  /* 0x0000761000167816 */ /* 0x000fe20000000016 */
[----:B------:R-:W-:Y:S06]  /*6050*/  BRA `(.L_x_1034) ;  /* 0x0000000c007c7947 */ /* 0x000fec0003800000 */
.L_x_1035:
[----:B------:R-:W2:Y:S02]  /*6060*/  LDG.E.U16 R2, desc[UR36][R2.64] ;  /* 0x0000002402027981 */ /* 0x000ea4000c1e1500 */
[----:B--2---:R-:W0:Y:S02]  /*6070*/  I2F.S16 R0, R2 ;  /* 0x0000000200007306 */ /* 0x004e240000101400 */
[----:B0-----:R-:W-:-:S04]  /*6080*/  F2FP.F16.F32.PACK_AB R0, RZ, R0 ;  /* 0x00000000ff00723e */ /* 0x001fc800000000ff */
[----:B------:R-:W-:Y:S01]  /*6090*/  PRMT R22, R0, 0x7610, R22 ;  /* 0x0000761000167816 */ /* 0x000fe20000000016 */
[----:B------:R-:W-:Y:S06]  /*60a0*/  BRA `(.L_x_1034) ;  /* 0x0000000c00687947 */ /* 0x000fec0003800000 */
.L_x_1030:
        /* <DEDUP_REMOVED lines=9> */
.L_x_1038:
[----:B------:R1:W5:Y:S01]  /*6140*/  LDG.E.U16 R22, desc[UR36][R2.64] ;  /* 0x0000002402167981 */ /* 0x000362000c1e1500 */
[----:B------:R-:W-:Y:S05]  /*6150*/  BRA `(.L_x_1034) ;  /* 0x0000000c003c7947 */ /* 0x000fea0003800000 */
.L_x_1037:
        /* <DEDUP_REMOVED lines=9> */
.L_x_1040:
[----:B------:R0:W5:Y:S01]  /*61f0*/  LDG.E.U16 R22, desc[UR36][R2.64] ;  /* 0x0000002402167981 */ /* 0x000162000c1e1500 */
[----:B------:R-:W-:Y:S05]  /*6200*/  BRA `(.L_x_1034) ;  /* 0x0000000c00107947 */ /* 0x000fea0003800000 */
.L_x_1039:
        /* <DEDUP_REMOVED lines=9> */
.L_x_1029:
        /* <DEDUP_REMOVED lines=14> */
.L_x_1043:
        /* <DEDUP_REMOVED lines=9> */
.L_x_1042:
        /* <DEDUP_REMOVED lines=28> */
.L_x_1045:
        /* <DEDUP_REMOVED lines=15> */
.L_x_1044:
[----:B------:R-:W2:Y:S02]  /*66c0*/  LDG.E.U16 R0, desc[UR36][R2.64] ;  /* 0x0000002402007981 */ /* 0x000ea4000c1e1500 */
[----:B--2---:R-:W-:-:S05]  /*66d0*/  IMAD.U32 R0, R0, 0x10000, RZ ;  /* 0x0001000000007824 */ /* 0x004fca00078e00ff */
[----:B------:R-:W-:-:S04]  /*66e0*/  F2FP.F16.F32.PACK_AB R0, RZ, R0 ;  /* 0x00000000ff00723e */ /* 0x000fc800000000ff */
[----:B------:R-:W-:Y:S01]  /*66f0*/  PRMT R22, R0, 0x7610, R22 ;  /* 0x0000761000167816 */ /* 0x000fe20000000016 */
[----:B------:R-:W-:Y:S06]  /*6700*/  BRA `(.L_x_1034) ;  /* 0x0000000400d07947 */ /* 0x000fec0003800000 */
.L_x_1041:
        /* <DEDUP_REMOVED lines=13> */
.L_x_1048:
        /* <DEDUP_REMOVED lines=21> */
.L_x_1052:
[----:B------:R-:W-:Y:S05]  /*6930*/  BSYNC B1 ;  /* 0x0000000000017941 */ /* 0x000fea0003800000 */
.L_x_1051:
[----:B------:R-:W-:Y:S01]  /*6940*/  LEA R3, R0, 0x3b800000, 0x17 ;  /* 0x3b80000000037811 */ /* 0x000fe200078eb8ff */
[----:B------:R-:W-:-:S05]  /*6950*/  IMAD.SHL.U32 R0, R2, 0x100000, RZ ;  /* 0x0010000002007824 */ /* 0x000fca00078e00ff */
[----:B------:R-:W-:-:S07]  /*6960*/  LOP3.LUT R0, R3, R0, R4, 0xfe, !PT ;  /* 0x0000000003007212 */ /* 0x000fce00078efe04 */
.L_x_1050:
[----:B------:R-:W-:Y:S05]  /*6970*/  BSYNC B0 ;  /* 0x0000000000007941 */ /* 0x000fea0003800000 */
.L_x_1049:
[----:B------:R-:W-:-:S04]  /*6980*/  F2FP.F16.F32.PACK_AB R0, RZ, R0 ;  /* 0x00000000ff00723e */ /* 0x000fc800000000ff */
[----:B------:R-:W-:Y:S01]  /*6990*/  PRMT R22, R0, 0x7610, R22 ;  /* 0x0000761000167816 */ /* 0x000fe20000000016 */
[----:B------:R-:W-:Y:S06]  /*69a0*/  BRA `(.L_x_1034) ;  /* 0x0000000400287947 */ /* 0x000fec0003800000 */
.L_x_1047:
        /* <DEDUP_REMOVED lines=21> */
.L_x_1056:
[----:B------:R-:W-:Y:S05]  /*6b00*/  BSYNC B1 ;  /* 0x0000000000017941 */ /* 0x000fea0003800000 */
.L_x_1055:
[----:B------:R-:W-:Y:S01]  /*6b10*/  LEA R3, R0, 0x37800000, 0x17 ;  /* 0x3780000000037811 */ /* 0x000fe200078eb8ff */
[----:B------:R-:W-:-:S05]  /*6b20*/  IMAD.SHL.U32 R0, R2, 0x200000, RZ ;  /* 0x0020000002007824 */ /* 0x000fca00078e00ff */
[----:B------:R-:W-:-:S07]  /*6b30*/  LOP3.LUT R0, R3, R0, R4, 0xfe, !PT ;  /* 0x0000000003007212 */ /* 0x000fce00078efe04 */
.L_x_1054:
[----:B------:R-:W-:Y:S05]  /*6b40*/  BSYNC B0 ;  /* 0x0000000000007941 */ /* 0x000fea0003800000 */
.L_x_1053:
[----:B------:R-:W-:-:S04]  /*6b50*/  F2FP.F16.F32.PACK_AB R0, RZ, R0 ;  /* 0x00000000ff00723e */ /* 0x000fc800000000ff */
[----:B------:R-:W-:Y:S01]  /*6b60*/  PRMT R22, R0, 0x7610, R22 ;  /* 0x0000761000167816 */ /* 0x000fe20000000016 */
[----:B------:R-:W-:Y:S06]  /*6b70*/  BRA `(.L_x_1034) ;  /* 0x0000000000b47947 */ /* 0x000fec0003800000 */
.L_x_1046:
        /* <DEDUP_REMOVED lines=14> */
.L_x_1060:
[----:B------:R-:W-:Y:S05]  /*6c60*/  BSYNC B0 ;  /* 0x0000000000007941 */ /* 0x000fea0003800000 */
.L_x_1059:
[----:B------:R-:W-:-:S04]  /*6c70*/  F2FP.F16.F32.PACK_AB R0, RZ, R0 ;  /* 0x00000000ff00723e */ /* 0x000fc800000000ff */
[----:B------:R-:W-:Y:S01]  /*6c80*/  PRMT R22, R0, 0x7610, R22 ;  /* 0x0000761000167816 */ /* 0x000fe20000000016 */
[----:B------:R-:W-:Y:S06]  /*6c90*/  BRA `(.L_x_1034) ;  /* 0x00000000006c7947 */ /* 0x000fec0003800000 */
.L_x_1033:
        /* <DEDUP_REMOVED lines=16> */
.L_x_1061:
[----:B------:R-:W-:Y:S01]  /*6da0*/  PRMT R22, RZ, 0x7610, R22 ;  /* 0x00007610ff167816 */ /* 0x000fe20000000016 */
[----:B------:R-:W-:Y:S06]  /*6db0*/  BRA `(.L_x_1034) ;  /* 0x0000000000247947 */ /* 0x000fec0003800000 */
.L_x_1058:
[----:B------:R-:W2:Y:S02]  /*6dc0*/  LDG.E.64 R2, desc[UR36][R2.64] ;  /* 0x0000002402027981 */ /* 0x000ea4000c1e1b00 */
[----:B--2---:R-:W0:Y:S02]  /*6dd0*/  I2F.U64 R0, R2 ;  /* 0x0000000200007312 */ /* 0x004e240000301000 */
[----:B0-----:R-:W-:-:S04]  /*6de0*/  F2FP.F16.F32.PACK_AB R0, RZ, R0 ;  /* 0x00000000ff00723e */ /* 0x001fc800000000ff */
[----:B------:R-:W-:Y:S01]  /*6df0*/  PRMT R22, R0, 0x7610, R22 ;  /* 0x0000761000167816 */ /* 0x000fe20000000016 */
[----:B------:R-:W-:Y:S06]  /*6e00*/  BRA `(.L_x_1034) ;  /* 0x0000000000107947 */ /* 0x000fec0003800000 */
.L_x_1057:
[----:B------:R-:W2:Y:S02]  /*6e10*/  LDG.E R2, desc[UR36][R2.64] ;  /* 0x0000002402027981 */ /* 0x000ea4000c1e1900 */
[----:B--2---:R-:W-:-:S04]  /*6e20*/  I2FP.F32.U32 R0, R2 ;  /* 0x0000000200007245 */ /* 0x004fc80000201000 */
[----:B------:R-:W-:-:S04]  /*6e30*/  F2FP.F16.F32.PACK_AB R0, RZ, R0 ;  /* 0x00000000ff00723e */ /* 0x000fc800000000ff */
[----:B------:R-:W-:-:S07]  /*6e40*/  PRMT R22, R0, 0x7610, R22 ;  /* 0x0000761000167816 */ /* 0x000fce0000000016 */
.L_x_1034:
        /* <DEDUP_REMOVED lines=19> */
.L_x_1065:
[----:B------:R-:W2:Y:S02]  /*6f80*/  LDG.E.U8 R2, desc[UR36][R2.64] ;  /* 0x0000002402027981 */ /* 0x000ea4000c1e1100 */
[----:B--2---:R-:W-:-:S04]  /*6f90*/  I2FP.F32.U32 R0, R2 ;  /* 0x0000000200007245 */ /* 0x004fc80000201000 */
[----:B------:R-:W-:Y:S01]  /*6fa0*/  F2FP.F16.F32.PACK_AB R0, RZ, R0 ;  /* 0x00000000ff00723e */ /* 0x000fe200000000ff */
[----:B------:R-:W-:Y:S06]  /*6fb0*/  BRA `(.L_x_1067) ;  /* 0x0000000c00887947 */ /* 0x000fec0003800000 */
.L_x_1064:
        /* <DEDUP_REMOVED lines=10> */
.L_x_1069:
[----:B------:R-:W2:Y:S02]  /*7060*/  LDG.E R2, desc[UR36][R2.64] ;  /* 0x0000002402027981 */ /* 0x000ea4000c1e1900 */
[----:B--2---:R-:W-:-:S04]  /*7070*/  I2FP.F32.S32 R0, R2 ;  /* 0x0000000200007245 */ /* 0x004fc80000201400 */
[----:B------:R-:W-:Y:S01]  /*7080*/  F2FP.F16.F32.PACK_AB R0, RZ, R0 ;  /* 0x00000000ff00723e */ /* 0x000fe200000000ff */
[----:B------:R-:W-:Y:S06]  /*7090*/  BRA `(.L_x_1067) ;  /* 0x0000000c00507947 */ /* 0x000fec0003800000 */
.L_x_1068:
[----:B------:R-:W2:Y:S02]  /*70a0*/  LDG.E.U16 R2, desc[UR36][R2.64] ;  /* 0x0000002402027981 */ /* 0x000ea4000c1e1500 */
[----:B--2---:R-:W0:Y:S02]  /*70b0*/  I2F.S16 R0, R2 ;  /* 0x0000000200007306 */ /* 0x004e240000101400 */
[----:B0-----:R-:W-:Y:S01]  /*70c0*/  F2FP.F16.F32.PACK_AB R0, RZ, R0 ;  /* 0x00000000ff00723e */ /* 0x001fe200000000ff */
[----:B------:R-:W-:Y:S06]  /*70d0*/  BRA `(.L_x_1067) ;  /* 0x0000000c00407947 */ /* 0x000fec0003800000 */
.L_x_1063:
        /* <DEDUP_REMOVED lines=9> */
.L_x_1071:
[----:B------:R1:W5:Y:S01]  /*7170*/  LDG.E.U16 R0, desc[UR36][R2.64] ;  /* 0x0000002402007981 */ /* 0x000362000c1e1500 */
[----:B------:R-:W-:Y:S05]  /*7180*/  BRA `(.L_x_1067) ;  /* 0x0000000c00147947 */ /* 0x000fea0003800000 */
.L_x_1070:
        /* <DEDUP_REMOVED lines=9> */
.L_x_1073:
[----:B------:R0:W5:Y:S01]  /*7220*/  LDG.E.U16 R0, desc[UR36][R2.64] ;  /* 0x0000002402007981 */ /* 0x000162000c1e1500 */
[----:B------:R-:W-:Y:S05]  /*7230*/  BRA `(.L_x_1067) ;  /* 0x0000000800e87947 */ /* 0x000fea0003800000 */
.L_x_1072:
        /* <DEDUP_REMOVED lines=8> */
.L_x_1062:
        /* <DEDUP_REMOVED lines=13> */
.L_x_1076:
        /* <DEDUP_REMOVED lines=8> */
.L_x_1075:
        /* <DEDUP_REMOVED lines=28> */
.L_x_1078:
        /* <DEDUP_REMOVED lines=15> */
.L_x_1077:
[----:B------:R-:W2:Y:S02]  /*76c0*/  LDG.E.U16 R0, desc[UR36][R2.64] ;  /* 0x0000002402007981 */ /* 0x000ea4000c1e1500 */
[----:B--2---:R-:W-:-:S05]  /*76d0*/  IMAD.U32 R0, R0, 0x10000, RZ ;  /* 0x0001000000007824 */ /* 0x004fca00078e00ff */
[----:B------:R-:W-:Y:S01]  /*76e0*/  F2FP.F16.F32.PACK_AB R0, RZ, R0 ;  /* 0x00000000ff00723e */ /* 0x000fe200000000ff */
[----:B------:R-:W-:Y:S06]  /*76f0*/  BRA `(.L_x_1067) ;  /* 0x0000000400b87947 */ /* 0x000fec0003800000 */
.L_x_1074:
        /* <DEDUP_REMOVED lines=12> */
.L_x_1081:
        /* <DEDUP_REMOVED lines=21> */
.L_x_1085:
[----:B------:R-:W-:Y:S05]  /*7910*/  BSYNC B1 ;  /* 0x0000000000017941 */ /* 0x000fea0003800000 */
.L_x_1084:
[----:B------:R-:W-:Y:S01]  /*7920*/  LEA R3, R0, 0x3b800000, 0x17 ;  /* 0x3b80000000037811 */ /* 0x000fe200078eb8ff */
[----:B------:R-:W-:-:S05]  /*7930*/  IMAD.SHL.U32 R0, R2, 0x100000, RZ ;  /* 0x0010000002007824 */ /* 0x000fca00078e00ff */
[----:B------:R-:W-:-:S07]  /*7940*/  LOP3.LUT R0, R3, R0, R4, 0xfe, !PT ;  /* 0x0000000003007212 */ /* 0x000fce00078efe04 */
.L_x_1083:
[----:B------:R-:W-:Y:S05]  /*7950*/  BSYNC B0 ;  /* 0x0000000000007941 */ /* 0x000fea0003800000 */
.L_x_1082:
[----:B------:R-:W-:Y:S01]  /*7960*/  F2FP.F16.F32.PACK_AB R0, RZ, R0 ;  /* 0x00000000ff00723e */ /* 0x000fe200000000ff */
[----:B------:R-:W-:Y:S06]  /*7970*/  BRA `(.L_x_1067) ;  /* 0x0000000400187947 */ /* 0x000fec0003800000 */
.L_x_1080:
        /* <DEDUP_REMOVED lines=21> */
.L_x_1089:
[----:B------:R-:W-:Y:S05]  /*7ad0*/  BSYNC B1 ;  /* 0x0000000000017941 */ /* 0x000fea0003800000 */
.L_x_1088:
[----:B------:R-:W-:Y:S01]  /*7ae0*/  LEA R3, R0, 0x37800000, 0x17 ;  /* 0x3780000000037811 */ /* 0x000fe200078eb8ff */
[----:B------:R-:W-:-:S05]  /*7af0*/  IMAD.SHL.U32 R0, R2, 0x200000, RZ ;  /* 0x0020000002007824 */ /* 0x000fca00078e00ff */
[----:B------:R-:W-:-:S07]  /*7b00*/  LOP3.LUT R0, R3, R0, R4, 0xfe, !PT ;  /* 0x0000000003007212 */ /* 0x000fce00078efe04 */
.L_x_1087:
[----:B------:R-:W-:Y:S05]  /*7b10*/  BSYNC B0 ;  /* 0x0000000000007941 */ /* 0x000fea0003800000 */
.L_x_1086:
[----:B------:R-:W-:Y:S01]  /*7b20*/  F2FP.F16.F32.PACK_AB R0, RZ, R0 ;  /* 0x00000000ff00723e */ /* 0x000fe200000000ff */
[----:B------:R-:W-:Y:S06]  /*7b30*/  BRA `(.L_x_1067) ;  /* 0x0000000000a87947 */ /* 0x000fec0003800000 */
.L_x_1079:
        /* <DEDUP_REMOVED lines=14> */
.L_x_1093:
[----:B------:R-:W-:Y:S05]  /*7c20*/  BSYNC B0 ;  /* 0x0000000000007941 */ /* 0x000fea0003800000 */
.L_x_1092:
[----:B------:R-:W-:Y:S01]  /*7c30*/  F2FP.F16.F32.PACK_AB R0, RZ, R0 ;  /* 0x00000000ff00723e */ /* 0x000fe200000000ff */
[----:B------:R-:W-:Y:S06]  /*7c40*/  BRA `(.L_x_1067) ;  /* 0x0000000000647947 */ /* 0x000fec0003800000 */
.L_x_1066:
        /* <DEDUP_REMOVED lines=16> */
.L_x_1094:
[----:B------:R-:W-:Y:S01]  /*7d50*/  PRMT R0, RZ, 0x7610, R0 ;  /* 0x00007610ff007816 */ /* 0x000fe20000000000 */
[----:B------:R-:W-:Y:S06]  /*7d60*/  BRA `(.L_x_1067) ;  /* 0x00000000001c7947 */ /* 0x000fec0003800000 */
.L_x_1091:
[----:B------:R-:W2:Y:S02]  /*7d70*/  LDG.E.64 R2, desc[UR36][R2.64] ;  /* 0x0000002402027981 */ /* 0x000ea4000c1e1b00 */
[----:B--2---:R-:W0:Y:S02]  /*7d80*/  I2F.U64 R0, R2 ;  /* 0x0000000200007312 */ /* 0x004e240000301000 */
[----:B0-----:R-:W-:Y:S01]  /*7d90*/  F2FP.F16.F32.PACK_AB R0, RZ, R0 ;  /* 0x00000000ff00723e */ /* 0x001fe200000000ff */
[----:B------:R-:W-:Y:S06]  /*7da0*/  BRA `(.L_x_1067) ;  /* 0x00000000000c7947 */ /* 0x000fec0003800000 */
.L_x_1090:
[----:B------:R-:W2:Y:S02]  /*7db0*/  LDG.E R2, desc[UR36][R2.64] ;  /* 0x0000002402027981 */ /* 0x000ea4000c1e1900 */
[----:B--2---:R-:W-:-:S04]  /*7dc0*/  I2FP.F32.U32 R0, R2 ;  /* 0x0000000200007245 */ /* 0x004fc80000201000 */
[----:B------:R-:W-:-:S07]  /*7dd0*/  F2FP.F16.F32.PACK_AB R0, RZ, R0 ;  /* 0x00000000ff00723e */ /* 0x000fce00000000ff */
.L_x_1067:
        /* <DEDUP_REMOVED lines=27> */
.L_x_1098:
[----:B------:R-:W-:-:S06]  /*7f90*/  HADD2.F32 R3, -RZ, R5.H0_H0 ;  /* 0x20000005ff037230 */ /* 0x000fcc0000004100 */
[----:B------:R-:W0:Y:S02]  /*7fa0*/  F2I.S64.TRUNC R2, R3 ;  /* 0x0000000300027311 */ /* 0x000e24000020d900 */
[----:B0-----:R0:W-:Y:S01]  /*7fb0*/  STG.E.U8 desc[UR36][R16.64], R2 ;  /* 0x0000000210007986 */ /* 0x0011e2000c101124 */
[----:B------:R-:W-:Y:S05]  /*7fc0*/  BRA `(.L_x_1100) ;  /* 0x0000000c00847947 */ /* 0x000fea0003800000 */
.L_x_1097:
        /* <DEDUP_REMOVED lines=10> */
.L_x_1102:
[----:B------:R-:W-:-:S06]  /*8070*/  HADD2.F32 R5, -RZ, R5.H0_H0 ;  /* 0x20000005ff057230 */ /* 0x000fcc0000004100 */
[----:B------:R-:W0:Y:S02]  /*8080*/  F2I.FTZ.TRUNC.NTZ R5, R5 ;  /* 0x0000000500057305 */ /* 0x000e24000021f100 */
[----:B0-----:R3:W-:Y:S01]  /*8090*/  STG.E desc[UR36][R16.64], R5 ;  /* 0x0000000510007986 */ /* 0x0017e2000c101924 */
[----:B------:R-:W-:Y:S05]  /*80a0*/  BRA `(.L_x_1100) ;  /* 0x0000000c004c7947 */ /* 0x000fea0003800000 */
.L_x_1101:
[----:B------:R-:W-:-:S06]  /*80b0*/  HADD2.F32 R5, -RZ, R5.H0_H0 ;  /* 0x20000005ff057230 */ /* 0x000fcc0000004100 */
[----:B------:R-:W0:Y:S02]  /*80c0*/  F2I.FTZ.TRUNC.NTZ R5, R5 ;  /* 0x0000000500057305 */ /* 0x000e24000021f100 */
[----:B0-----:R2:W-:Y:S01]  /*80d0*/  STG.E.U16 desc[UR36][R16.64], R5 ;  /* 0x0000000510007986 */ /* 0x0015e2000c101524 */
[----:B------:R-:W-:Y:S05]  /*80e0*/  BRA `(.L_x_1100) ;  /* 0x0000000c003c7947 */ /* 0x000fea0003800000 */
.L_x_1096:
        /* <DEDUP_REMOVED lines=9> */
.L_x_1104:
[----:B------:R0:W-:Y:S01]  /*8180*/  STG.E.U16 desc[UR36][R16.64], R5 ;  /* 0x0000000510007986 */ /* 0x0001e2000c101524 */
[----:B------:R-:W-:Y:S05]  /*8190*/  BRA `(.L_x_1100) ;  /* 0x0000000c00107947 */ /* 0x000fea0003800000 */
.L_x_1103:
        /* <DEDUP_REMOVED lines=10> */
.L_x_1106:
[----:B------:R-:W-:-:S05]  /*8240*/  HADD2.F32 R0, -RZ, R5.H0_H0 ;  /* 0x20000005ff007230 */ /* 0x000fca0000004100 */
[----:B------:R-:W-:-:S04]  /*8250*/  F2FP.F16.F32.PACK_AB R0, RZ, R0 ;  /* 0x00000000ff00723e */ /* 0x000fc800000000ff */
[----:B------:R-:W-:-:S05]  /*8260*/  PRMT R0, R0, 0x5410, RZ ;  /* 0x0000541000007816 */ /* 0x000fca00000000ff */
[----:B------:R0:W-:Y:S01]  /*8270*/  STG.E desc[UR36][R16.64], R0 ;  /* 0x0000000010007986 */ /* 0x0001e2000c101924 */
[----:B------:R-:W-:Y:S05]  /*8280*/  BRA `(.L_x_1100) ;  /* 0x0000000800d47947 */ /* 0x000fea0003800000 */
.L_x_1105:
[----:B------:R-:W-:-:S05]  /*8290*/  HADD2.F32 R2, -RZ, R5.H0_H0 ;  /* 0x20000005ff027230 */ /* 0x000fca0000004100 */
[----:B------:R-:W-:-:S06]  /*82a0*/  FMUL.FTZ R2, R2, 1 ;  /* 0x3f80000002027820 */ /* 0x000fcc0000410000 */
[----:B------:R-:W0:Y:S02]  /*82b0*/  F2F.F64.F32 R2, R2 ;  /* 0x0000000200027310 */ /* 0x000e240000201800 */
[----:B0-----:R0:W-:Y:S01]  /*82c0*/  STG.E.64 desc[UR36][R16.64], R2 ;  /* 0x0000000210007986 */ /* 0x0011e2000c101b24 */
[----:B------:R-:W-:Y:S05]  /*82d0*/  BRA `(.L_x_1100) ;  /* 0x0000000800c07947 */ /* 0x000fea0003800000 */
.L_x_1095:
        /* <DEDUP_REMOVED lines=13> */
.L_x_1109:
[----:B------:R-:W-:Y:S01]  /*83b0*/  HADD2.F32 R5, -RZ, R5.H0_H0 ;  /* 0x20000005ff057230 */ /* 0x000fe20000004100 */
[----:B------:R-:W-:-:S04]  /*83c0*/  CS2R R6, SRZ ;  /* 0x0000000000067805 */ /* 0x000fc8000001ff00 */
[----:B------:R-:W-:-:S06]  /*83d0*/  FMUL.FTZ R5, R5, 1 ;  /* 0x3f80000005057820 */ /* 0x000fcc0000410000 */
[----:B------:R-:W0:Y:S02]  /*83e0*/  F2F.F64.F32 R4, R5 ;  /* 0x0000000500047310 */ /* 0x000e240000201800 */
[----:B0-----:R0:W-:Y:S01]  /*83f0*/  STG.E.128 desc[UR36][R16.64], R4 ;  /* 0x0000000410007986 */ /* 0x0011e2000c101d24 */
[----:B------:R-:W-:Y:S05]  /*8400*/  BRA `(.L_x_1100) ;  /* 0x0000000800747947 */ /* 0x000fea0003800000 */
.L_x_1108:
        /* <DEDUP_REMOVED lines=21> */
.L_x_1113:
[----:B------:R-:W-:Y:S05]  /*8560*/  BSYNC B0 ;  /* 0x0000000000007941 */ /* 0x000fea0003800000 */
.L_x_1112:
[----:B------:R-:W-:-:S05]  /*8570*/  LOP3.LUT R3, R0, R3, RZ, 0xfc, !PT ;  /* 0x0000000300037212 */ /* 0x000fca00078efcff */
[----:B------:R0:W-:Y:S01]  /*8580*/  STG.E.U8 desc[UR36][R16.64], R3 ;  /* 0x0000000310007986 */ /* 0x0001e2000c101124 */
[----:B------:R-:W-:Y:S05]  /*8590*/  BRA `(.L_x_1100) ;  /* 0x0000000800107947 */ /* 0x000fea0003800000 */
.L_x_1111:
        /* <DEDUP_REMOVED lines=13> */
.L_x_1115:
[----:B------:R-:W-:Y:S01]  /*8670*/  IMAD.MOV.U32 R0, RZ, RZ, 0x7f ;  /* 0x0000007fff007424 */ /* 0x000fe200078e00ff */
[----:B------:R-:W-:-:S04]  /*8680*/  ISETP.GT.U32.AND P0, PT, R2, 0x7f800000, PT ;  /* 0x7f8000000200780c */ /* 0x000fc80003f04070 */
[----:B------:R-:W-:-:S09]  /*8690*/  SEL R0, R0, 0x7c, P0 ;  /* 0x0000007c00007807 */ /* 0x000fd20000000000 */
.L_x_1116:
[----:B------:R-:W-:Y:S05]  /*86a0*/  BSYNC B0 ;  /* 0x0000000000007941 */ /* 0x000fea0003800000 */
.L_x_1114:
[----:B------:R-:W-:-:S04]  /*86b0*/  LOP3.LUT R2, R5, 0x80000000, RZ, 0xc0, !PT ;  /* 0x8000000005027812 */ /* 0x000fc800078ec0ff */
[----:B------:R-:W-:-:S04]  /*86c0*/  SHF.R.U32.HI R3, RZ, 0x18, R2 ;  /* 0x00000018ff037819 */ /* 0x000fc80000011602 */
[----:B------:R-:W-:-:S05]  /*86d0*/  LOP3.LUT R3, R0, R3, RZ, 0xfc, !PT ;  /* 0x0000000300037212 */ /* 0x000fca00078efcff */
[----:B------:R0:W-:Y:S01]  /*86e0*/  STG.E.U8 desc[UR36][R16.64], R3 ;  /* 0x0000000310007986 */ /* 0x0001e2000c101124 */
[----:B------:R-:W-:Y:S05]  /*86f0*/  BRA `(.L_x_1100) ;  /* 0x0000000400b87947 */ /* 0x000fea0003800000 */
.L_x_1110:
[----:B------:R-:W-:-:S05]  /*8700*/  HADD2.F32 R0, -RZ, R5.H0_H0 ;  /* 0x20000005ff007230 */ /* 0x000fca0000004100 */
[----:B------:R-:W-:-:S05]  /*8710*/  F2FP.BF16.F32.PACK_AB R0, RZ, R0 ;  /* 0x00000000ff00723e */ /* 0x000fca00000010ff */
[----:B------:R0:W-:Y:S01]  /*8720*/  STG.E.U16 desc[UR36][R16.64], R0 ;  /* 0x0000000010007986 */ /* 0x0001e2000c101524 */
[----:B------:R-:W-:Y:S05]  /*8730*/  BRA `(.L_x_1100) ;  /* 0x0000000400a87947 */ /* 0x000fea0003800000 */
.L_x_1107:
        /* <DEDUP_REMOVED lines=12> */
.L_x_1119:
        /* <DEDUP_REMOVED lines=17> */
.L_x_1122:
[----:B------:R-:W-:-:S04]  /*8910*/  LOP3.LUT R2, R5, 0x80000000, RZ, 0xc0, !PT ;  /* 0x8000000005027812 */ /* 0x000fc800078ec0ff */
[----:B------:R-:W-:-:S04]  /*8920*/  SHF.R.U32.HI R3, RZ, 0x18, R2 ;  /* 0x00000018ff037819 */ /* 0x000fc80000011602 */
[----:B------:R-:W-:-:S04]  /*8930*/  LOP3.LUT R0, R0, R3, RZ, 0xfc, !PT ;  /* 0x0000000300007212 */ /* 0x000fc800078efcff */
[----:B------:R-:W-:-:S07]  /*8940*/  PRMT R8, R0, 0x7610, R8 ;  /* 0x0000761000087816 */ /* 0x000fce0000000008 */
.L_x_1121:
[----:B------:R-:W-:Y:S05]  /*8950*/  BSYNC B0 ;  /* 0x0000000000007941 */ /* 0x000fea0003800000 */
.L_x_1120:
[----:B------:R0:W-:Y:S01]  /*8960*/  STG.E.U8 desc[UR36][R16.64], R8 ;  /* 0x0000000810007986 */ /* 0x0001e2000c101124 */
[----:B------:R-:W-:Y:S05]  /*8970*/  BRA `(.L_x_1100) ;  /* 0x0000000400187947 */ /* 0x000fea0003800000 */
.L_x_1118:
        /* <DEDUP_REMOVED lines=17> */
.L_x_1125:
[----:B------:R-:W-:-:S04]  /*8a90*/  LOP3.LUT R2, R5, 0x80000000, RZ, 0xc0, !PT ;  /* 0x8000000005027812 */ /* 0x000fc800078ec0ff */
[----:B------:R-:W-:-:S04]  /*8aa0*/  SHF.R.U32.HI R3, RZ, 0x18, R2 ;  /* 0x00000018ff037819 */ /* 0x000fc80000011602 */
[----:B------:R-:W-:-:S04]  /*8ab0*/  LOP3.LUT R0, R0, R3, RZ, 0xfc, !PT ;  /* 0x0000000300007212 */ /* 0x000fc800078efcff */
[----:B------:R-:W-:-:S07]  /*8ac0*/  PRMT R8, R0, 0x7610, R8 ;  /* 0x0000761000087816 */ /* 0x000fce0000000008 */
.L_x_1124:
[----:B------:R-:W-:Y:S05]  /*8ad0*/  BSYNC B0 ;  /* 0x0000000000007941 */ /* 0x000fea0003800000 */
.L_x_1123:
[----:B------:R0:W-:Y:S01]  /*8ae0*/  STG.E.U8 desc[UR36][R16.64], R8 ;  /* 0x0000000810007986 */ /* 0x0001e2000c101124 */
[----:B------:R-:W-:Y:S05]  /*8af0*/  BRA `(.L_x_1100) ;  /* 0x0000000000b87947 */ /* 0x000fea0003800000 */
.L_x_1117:
[----:B------:R-:W-:-:S13]  /*8b00*/  ISETP.NE.AND P0, PT, R6, 0x1c, PT ;  /* 0x0000001c0600780c */ /* 0x000fda0003f05270 */
[----:B------:R-:W-:Y:S05]  /*8b10*/  @!P0 BRA `(.L_x_1126) ;  /* 0x0000000000a48947 */ /* 0x000fea0003800000 */
[----:B------:R-:W-:-:S13]  /*8b20*/  ISETP.NE.AND P0, PT, R6, 0x1d, PT ;  /* 0x0000001d0600780c */ /* 0x000fda0003f05270 */
[----:B------:R-:W-:Y:S05]  /*8b30*/  @!P0 BRA `(.L_x_1127) ;  /* 0x00000000008c8947 */ /* 0x000fea0003800000 */
[----:B------:R-:W-:-:S13]  /*8b40*/  ISETP.NE.AND P0, PT, R6, 0x2c, PT ;  /* 0x0000002c0600780c */ /* 0x000fda0003f05270 */
[----:B------:R-:W-:Y:S05]  /*8b50*/  @P0 BRA `(.L_x_1099) ;  /* 0x0000000000400947 */ /* 0x000fea0003800000 */
[----:B------:R-:W-:Y:S02]  /*8b60*/  HADD2.F32 R5, -RZ, R5.H0_H0 ;  /* 0x20000005ff057230 */ /* 0x000fe40000004100 */
        /* <DEDUP_REMOVED lines=15> */
.L_x_1099:
        /* <DEDUP_REMOVED lines=15> */
[----:B-1----:R-:W-:Y:S05]  /*8d50*/  CALL.ABS.NOINC R2 ;  /* 0x0000000002007343 */ /* 0x002fea0003c00000 */
.L_x_1128:
[----:B------:R-:W-:Y:S05]  /*8d60*/  BRA `(.L_x_1100) ;  /* 0x00000000001c7947 */ /* 0x000fea0003800000 */
.L_x_1127:
[----:B------:R-:W-:-:S06]  /*8d70*/  HADD2.F32 R2, -RZ, R5.H0_H0 ;  /* 0x20000005ff027230 */ /* 0x000fcc0000004100 */
[----:B------:R-:W0:Y:S02]  /*8d80*/  F2I.U64.TRUNC R2, R2 ;  /* 0x0000000200027311 */ /* 0x000e24000020d800 */
[----:B0-----:R0:W-:Y:S01]  /*8d90*/  STG.E.64 desc[UR36][R16.64], R2 ;  /* 0x0000000210007986 */ /* 0x0011e2000c101b24 */
[----:B------:R-:W-:Y:S05]  /*8da0*/  BRA `(.L_x_1100) ;  /* 0x00000000000c7947 */ /* 0x000fea0003800000 */
.L_x_1126:
[----:B------:R-:W-:-:S06]  /*8db0*/  HADD2.F32 R5, -RZ, R5.H0_H0 ;  /* 0x20000005ff057230 */ /* 0x000fcc0000004100 */
[----:B------:R-:W0:Y:S02]  /*8dc0*/  F2I.FTZ.U32.TRUNC.NTZ R5, R5 ;  /* 0x0000000500057305 */ /* 0x000e24000021f000 */
[----:B0-----:R0:W-:Y:S02]  /*8dd0*/  STG.E desc[UR36][R16.64], R5 ;  /* 0x0000000510007986 */ /* 0x0011e4000c101924 */
.L_x_1100:
[----:B------:R-:W-:-:S07]  /*8de0*/  VIADD R19, R19, 0x80 ;  /* 0x0000008013137836 */ /* 0x000fce0000000000 */
.L_x_1027:
[----:B------:R-:W-:Y:S05]  /*8df0*/  BSYNC B6 ;  /* 0x0000000000067941 */ /* 0x000fea0003800000 */
.L_x_1026:
        /* <DEDUP_REMOVED lines=358> */
.L_x_1131:
        /* <DEDUP_REMOVED lines=23> */
.L_x_1135:
[----:B------:R-:W2:Y:S02]  /*a5d0*/  LDG.E.U8 R2, desc[UR36][R2.64] ;  /* 0x0000002402027981 */ /* 0x000ea4000c1e1100 */
[----:B--2---:R-:W-:-:S04]  /*a5e0*/  I2FP.F32.U32 R0, R2 ;  /* 0x0000000200007245 */ /* 0x004fc80000201000 */
[----:B------:R-:W-:-:S04]  /*a5f0*/  F2FP.F16.F32.PACK_AB R0, RZ, R0 ;  /* 0x00000000ff00723e */ /* 0x000fc800000000ff */
[----:B------:R-:W-:Y:S01]  /*a600*/  PRMT R22, R0, 0x7610, R22 ;  /* 0x0000761000167816 */ /* 0x000fe20000000016 */
[----:B------:R-:W-:Y:S06]  /*a610*/  BRA `(.L_x_1137) ;  /* 0x0000000c00bc7947 */ /* 0x000fec0003800000 */
.L_x_1134:
        /* <DEDUP_REMOVED lines=11> */
.L_x_1139:
[----:B------:R-:W2:Y:S02]  /*a6d0*/  LDG.E R2, desc[UR36][R2.64] ;  /* 0x0000002402027981 */ /* 0x000ea4000c1e1900 */
[----:B--2---:R-:W-:-:S04]  /*a6e0*/  I2FP.F32.S32 R0, R2 ;  /* 0x0000000200007245 */ /* 0x004fc80000201400 */
[----:B------:R-:W-:-:S04]  /*a6f0*/  F2FP.F16.F32.PACK_AB R0, RZ, R0 ;  /* 0x00000000ff00723e */ /* 0x000fc800000000ff */
[----:B------:R-:W-:Y:S01]  /*a700*/  PRMT R22, R0, 0x7610, R22 ;  /* 0x0000761000167816 */ /* 0x000fe20000000016 */
[----:B------:R-:W-:Y:S06]  /*a710*/  BRA `(.L_x_1137) ;  /* 0x0000000c007c7947 */ /* 0x000fec0003800000 */
.L_x_1138:
[----:B------:R-:W2:Y:S02]  /*a720*/  LDG.E.U16 R2, desc[UR36][R2.64] ;  /* 0x0000002402027981 */ /* 0x000ea4000c1e1500 */
[----:B--2---:R-:W0:Y:S02]  /*a730*/  I2F.S16 R0, R2 ;  /* 0x0000000200007306 */ /* 0x004e240000101400 */
[----:B0-----:R-:W-:-:S04]  /*a740*/  F2FP.F16.F32.PACK_AB R0, RZ, R0 ;  /* 0x00000000ff00723e */ /* 0x001fc800000000ff */
[----:B------:R-:W-:Y:S01]  /*a750*/  PRMT R22, R0, 0x7610, R22 ;  /* 0x0000761000167816 */ /* 0x000fe20000000016 */
[----:B------:R-:W-:Y:S06]  /*a760*/  BRA `(.L_x_1137) ;  /* 0x0000000c00687947 */ /* 0x000fec0003800000 */
.L_x_1133:
        /* <DEDUP_REMOVED lines=9> */
.L_x_1141:
[----:B------:R0:W5:Y:S01]  /*a800*/  LDG.E.U16 R22, desc[UR36][R2.64] ;  /* 0x0000002402167981 */ /* 0x000162000c1e1500 */
[----:B------:R-:W-:Y:S05]  /*a810*/  BRA `(.L_x_1137) ;  /* 0x0000000c003c7947 */ /* 0x000fea0003800000 */
.L_x_1140:
        /* <DEDUP_REMOVED lines=9> */
.L_x_1143:
[----:B------:R1:W5:Y:S01]  /*a8b0*/  LDG.E.U16 R22, desc[UR36][R2.64] ;  /* 0x0000002402167981 */ /* 0x000362000c1e1500 */
[----:B------:R-:W-:Y:S05]  /*a8c0*/  BRA `(.L_x_1137) ;  /* 0x0000000c00107947 */ /* 0x000fea0003800000 */
.L_x_1142:
        /* <DEDUP_REMOVED lines=9> */
.L_x_1132:
        /* <DEDUP_REMOVED lines=14> */
.L_x_1146:
        /* <DEDUP_REMOVED lines=9> */
.L_x_1145:
        /* <DEDUP_REMOVED lines=28> */
.L_x_1148:
        /* <DEDUP_REMOVED lines=15> */
.L_x_1147:
[----:B------:R-:W2:Y:S02]  /*ad80*/  LDG.E.U16 R0, desc[UR36][R2.64] ;  /* 0x0000002402007981 */ /* 0x000ea4000c1e1500 */
[----:B--2---:R-:W-:-:S05]  /*ad90*/  IMAD.U32 R0, R0, 0x10000, RZ ;  /* 0x0001000000007824 */ /* 0x004fca00078e00ff */
[----:B------:R-:W-:-:S04]  /*ada0*/  F2FP.F16.F32.PACK_AB R0, RZ, R0 ;  /* 0x00000000ff00723e */ /* 0x000fc800000000ff */
[----:B------:R-:W-:Y:S01]  /*adb0*/  PRMT R22, R0, 0x7610, R22 ;  /* 0x0000761000167816 */ /* 0x000fe20000000016 */
[----:B------:R-:W-:Y:S06]  /*adc0*/  BRA `(.L_x_1137) ;  /* 0x0000000400d07947 */ /* 0x000fec0003800000 */
.L_x_1144:
        /* <DEDUP_REMOVED lines=13> */
.L_x_1151:
        /* <DEDUP_REMOVED lines=21> */
.L_x_1155:
[----:B------:R-:W-:Y:S05]  /*aff0*/  BSYNC B1 ;  /* 0x0000000000017941 */ /* 0x000fea0003800000 */
.L_x_1154:
[----:B------:R-:W-:Y:S01]  /*b000*/  LEA R3, R0, 0x3b800000, 0x17 ;  /* 0x3b80000000037811 */ /* 0x000fe200078eb8ff */
[----:B------:R-:W-:-:S05]  /*b010*/  IMAD.SHL.U32 R0, R2, 0x100000, RZ ;  /* 0x0010000002007824 */ /* 0x000fca00078e00ff */
[----:B------:R-:W-:-:S07]  /*b020*/  LOP3.LUT R0, R3, R0, R4, 0xfe, !PT ;  /* 0x0000000003007212 */ /* 0x000fce00078efe04 */
.L_x_1153:
[----:B------:R-:W-:Y:S05]  /*b030*/  BSYNC B0 ;  /* 0x0000000000007941 */ /* 0x000fea0003800000 */
.L_x_1152:
[----:B------:R-:W-:-:S04]  /*b040*/  F2FP.F16.F32.PACK_AB R0, RZ, R0 ;  /* 0x00000000ff00723e */ /* 0x000fc800000000ff */
[----:B------:R-:W-:Y:S01]  /*b050*/  PRMT R22, R0, 0x7610, R22 ;  /* 0x0000761000167816 */ /* 0x000fe20000000016 */
[----:B------:R-:W-:Y:S06]  /*b060*/  BRA `(.L_x_1137) ;  /* 0x0000000400287947 */ /* 0x000fec0003800000 */
.L_x_1150:
        /* <DEDUP_REMOVED lines=21> */
.L_x_1159:
[----:B------:R-:W-:Y:S05]  /*b1c0*/  BSYNC B1 ;  /* 0x0000000000017941 */ /* 0x000fea0003800000 */
.L_x_1158:
[----:B------:R-:W-:Y:S01]  /*b1d0*/  LEA R3, R0, 0x37800000, 0x17 ;  /* 0x3780000000037811 */ /* 0x000fe200078eb8ff */
[----:B------:R-:W-:-:S05]  /*b1e0*/  IMAD.SHL.U32 R0, R2, 0x200000, RZ ;  /* 0x0020000002007824 */ /* 0x000fca00078e00ff */
[----:B------:R-:W-:-:S07]  /*b1f0*/  LOP3.LUT R0, R3, R0, R4, 0xfe, !PT ;  /* 0x0000000003007212 */ /* 0x000fce00078efe04 */
.L_x_1157:
[----:B------:R-:W-:Y:S05]  /*b200*/  BSYNC B0 ;  /* 0x0000000000007941 */ /* 0x000fea0003800000 */
.L_x_1156:
[----:B------:R-:W-:-:S04]  /*b210*/  F2FP.F16.F32.PACK_AB R0, RZ, R0 ;  /* 0x00000000ff00723e */ /* 0x000fc800000000ff */
[----:B------:R-:W-:Y:S01]  /*b220*/  PRMT R22, R0, 0x7610, R22 ;  /* 0x0000761000167816 */ /* 0x000fe20000000016 */
[----:B------:R-:W-:Y:S06]  /*b230*/  BRA `(.L_x_1137) ;  /* 0x0000000000b47947 */ /* 0x000fec0003800000 */
.L_x_1149:
        /* <DEDUP_REMOVED lines=14> */
.L_x_1163:
[----:B------:R-:W-:Y:S05]  /*b320*/  BSYNC B0 ;  /* 0x0000000000007941 */ /* 0x000fea0003800000 */
.L_x_1162:
[----:B------:R-:W-:-:S04]  /*b330*/  F2FP.F16.F32.PACK_AB R0, RZ, R0 ;  /* 0x00000000ff00723e */ /* 0x000fc800000000ff */
[----:B------:R-:W-:Y:S01]  /*b340*/  PRMT R22, R0, 0x7610, R22 ;  /* 0x0000761000167816 */ /* 0x000fe20000000016 */
[----:B------:R-:W-:Y:S06]  /*b350*/  BRA `(.L_x_1137) ;  /* 0x00000000006c7947 */ /* 0x000fec0003800000 */
.L_x_1136:
        /* <DEDUP_REMOVED lines=16> */
.L_x_1164:
[----:B------:R-:W-:Y:S01]  /*b460*/  PRMT R22, RZ, 0x7610, R22 ;  /* 0x00007610ff167816 */ /* 0x000fe20000000016 */
[----:B------:R-:W-:Y:S06]  /*b470*/  BRA `(.L_x_1137) ;  /* 0x0000000000247947 */ /* 0x000fec0003800000 */
.L_x_1161:
[----:B------:R-:W2:Y:S02]  /*b480*/  LDG.E.64 R2, desc[UR36][R2.64] ;  /* 0x0000002402027981 */ /* 0x000ea4000c1e1b00 */
[----:B--2---:R-:W0:Y:S02]  /*b490*/  I2F.U64 R0, R2 ;  /* 0x0000000200007312 */ /* 0x004e240000301000 */
[----:B0-----:R-:W-:-:S04]  /*b4a0*/  F2FP.F16.F32.PACK_AB R0, RZ, R0 ;  /* 0x00000000ff00723e */ /* 0x001fc800000000ff */
[----:B------:R-:W-:Y:S01]  /*b4b0*/  PRMT R22, R0, 0x7610, R22 ;  /* 0x0000761000167816 */ /* 0x000fe20000000016 */
[----:B------:R-:W-:Y:S06]  /*b4c0*/  BRA `(.L_x_1137) ;  /* 0x0000000000107947 */ /* 0x000fec0003800000 */
.L_x_1160:
[----:B------:R-:W2:Y:S02]  /*b4d0*/  LDG.E R2, desc[UR36][R2.64] ;  /* 0x0000002402027981 */ /* 0x000ea4000c1e1900 */
[----:B--2---:R-:W-:-:S04]  /*b4e0*/  I2FP.F32.U32 R0, R2 ;  /* 0x0000000200007245 */ /* 0x004fc80000201000 */
[----:B------:R-:W-:-:S04]  /*b4f0*/  F2FP.F16.F32.PACK_AB R0, RZ, R0 ;  /* 0x00000000ff00723e */ /* 0x000fc800000000ff */
[----:B------:R-:W-:-:S07]  /*b500*/  PRMT R22, R0, 0x7610, R22 ;  /* 0x0000761000167816 */ /* 0x000fce0000000016 */
.L_x_1137:
        /* <DEDUP_REMOVED lines=19> */
.L_x_1168:
[----:B------:R-:W2:Y:S02]  /*b640*/  LDG.E.U8 R2, desc[UR36][R2.64] ;  /* 0x0000002402027981 */ /* 0x000ea4000c1e1100 */
[----:B--2---:R-:W-:-:S04]  /*b650*/  I2FP.F32.U32 R0, R2 ;  /* 0x0000000200007245 */ /* 0x004fc80000201000 */
[----:B------:R-:W-:Y:S01]  /*b660*/  F2FP.F16.F32.PACK_AB R0, RZ, R0 ;  /* 0x00000000ff00723e */ /* 0x000fe200000000ff */
[----:B------:R-:W-:Y:S06]  /*b670*/  BRA `(.L_x_1170) ;  /* 0x0000000c00887947 */ /* 0x000fec0003800000 */
.L_x_1167:
        /* <DEDUP_REMOVED lines=10> */
.L_x_1172:
[----:B------:R-:W2:Y:S02]  /*b720*/  LDG.E R2, desc[UR36][R2.64] ;  /* 0x0000002402027981 */ /* 0x000ea4000c1e1900 */
[----:B--2---:R-:W-:-:S04]  /*b730*/  I2FP.F32.S32 R0, R2 ;  /* 0x0000000200007245 */ /* 0x004fc80000201400 */
[----:B------:R-:W-:Y:S01]  /*b740*/  F2FP.F16.F32.PACK_AB R0, RZ, R0 ;  /* 0x00000000ff00723e */ /* 0x000fe200000000ff */
[----:B------:R-:W-:Y:S06]  /*b750*/  BRA `(.L_x_1170) ;  /* 0x0000000c00507947 */ /* 0x000fec0003800000 */
.L_x_1171:
[----:B------:R-:W2:Y:S02]  /*b760*/  LDG.E.U16 R2, desc[UR36][R2.64] ;  /* 0x0000002402027981 */ /* 0x000ea4000c1e1500 */
[----:B--2---:R-:W0:Y:S02]  /*b770*/  I2F.S16 R0, R2 ;  /* 0x0000000200007306 */ /* 0x004e240000101400 */
[----:B0-----:R-:W-:Y:S01]  /*b780*/  F2FP.F16.F32.PACK_AB R0, RZ, R0 ;  /* 0x00000000ff00723e */ /* 0x001fe200000000ff */
[----:B------:R-:W-:Y:S06]  /*b790*/  BRA `(.L_x_1170) ;  /* 0x0000000c00407947 */ /* 0x000fec0003800000 */
.L_x_1166:
        /* <DEDUP_REMOVED lines=9> */
.L_x_1174:
[----:B------:R0:W5:Y:S01]  /*b830*/  LDG.E.U16 R0, desc[UR36][R2.64] ;  /* 0x0000002402007981 */ /* 0x000162000c1e1500 */
[----:B------:R-:W-:Y:S05]  /*b840*/  BRA `(.L_x_1170) ;  /* 0x0000000c00147947 */ /* 0x000fea0003800000 */
.L_x_1173:
        /* <DEDUP_REMOVED lines=9> */
.L_x_1176:
[----:B------:R1:W5:Y:S01]  /*b8e0*/  LDG.E.U16 R0, desc[UR36][R2.64] ;  /* 0x0000002402007981 */ /* 0x000362000c1e1500 */
[----:B------:R-:W-:Y:S05]  /*b8f0*/  BRA `(.L_x_1170) ;  /* 0x0000000800e87947 */ /* 0x000fea0003800000 */
.L_x_1175:
        /* <DEDUP_REMOVED lines=8> */
.L_x_1165:
        /* <DEDUP_REMOVED lines=13> */
.L_x_1179:
        /* <DEDUP_REMOVED lines=8> */
.L_x_1178:
        /* <DEDUP_REMOVED lines=28> */
.L_x_1181:
        /* <DEDUP_REMOVED lines=15> */
.L_x_1180:
[----:B------:R-:W2:Y:S02]  /*bd80*/  LDG.E.U16 R0, desc[UR36][R2.64] ;  /* 0x0000002402007981 */ /* 0x000ea4000c1e1500 */
[----:B--2---:R-:W-:-:S05]  /*bd90*/  IMAD.U32 R0, R0, 0x10000, RZ ;  /* 0x0001000000007824 */ /* 0x004fca00078e00ff */
[----:B------:R-:W-:Y:S01]  /*bda0*/  F2FP.F16.F32.PACK_AB R0, RZ, R0 ;  /* 0x00000000ff00723e */ /* 0x000fe200000000ff */
[----:B------:R-:W-:Y:S06]  /*bdb0*/  BRA `(.L_x_1170) ;  /* 0x0000000400b87947 */ /* 0x000fec0003800000 */
.L_x_1177:
        /* <DEDUP_REMOVED lines=12> */
.L_x_1184:
        /* <DEDUP_REMOVED lines=21> */
.L_x_1188:
[----:B------:R-:W-:Y:S05]  /*bfd0*/  BSYNC B1 ;  /* 0x0000000000017941 */ /* 0x000fea0003800000 */
.L_x_1187:
[----:B------:R-:W-:Y:S01]  /*bfe0*/  LEA R3, R0, 0x3b800000, 0x17 ;  /* 0x3b80000000037811 */ /* 0x000fe200078eb8ff */
[----:B------:R-:W-:-:S05]  /*bff0*/  IMAD.SHL.U32 R0, R2, 0x100000, RZ ;  /* 0x0010000002007824 */ /* 0x000fca00078e00ff */
[----:B------:R-:W-:-:S07]  /*c000*/  LOP3.LUT R0, R3, R0, R4, 0xfe, !PT ;  /* 0x0000000003007212 */ /* 0x000fce00078efe04 */
.L_x_1186:
[----:B------:R-:W-:Y:S05]  /*c010*/  BSYNC B0 ;  /* 0x0000000000007941 */ /* 0x000fea0003800000 */
.L_x_1185:
[----:B------:R-:W-:Y:S01]  /*c020*/  F2FP.F16.F32.PACK_AB R0, RZ, R0 ;  /* 0x00000000ff00723e */ /* 0x000fe200000000ff */
[----:B------:R-:W-:Y:S06]  /*c030*/  BRA `(.L_x_1170) ;  /* 0x0000000400187947 */ /* 0x000fec0003800000 */
.L_x_1183:
        /* <DEDUP_REMOVED lines=21> */
.L_x_1192:
[----:B------:R-:W-:Y:S05]  /*c190*/  BSYNC B1 ;  /* 0x0000000000017941 */ /* 0x000fea0003800000 */
.L_x_1191:
[----:B------:R-:W-:Y:S01]  /*c1a0*/  LEA R3, R0, 0x37800000, 0x17 ;  /* 0x3780000000037811 */ /* 0x000fe200078eb8ff */
[----:B------:R-:W-:-:S05]  /*c1b0*/  IMAD.SHL.U32 R0, R2, 0x200000, RZ ;  /* 0x0020000002007824 */ /* 0x000fca00078e00ff */
[----:B------:R-:W-:-:S07]  /*c1c0*/  LOP3.LUT R0, R3, R0, R4, 0xfe, !PT ;  /* 0x0000000003007212 */ /* 0x000fce00078efe04 */
.L_x_1190:
[----:B------:R-:W-:Y:S05]  /*c1d0*/  BSYNC B0 ;  /* 0x0000000000007941 */ /* 0x000fea0003800000 */
.L_x_1189:
[----:B------:R-:W-:Y:S01]  /*c1e0*/  F2FP.F16.F32.PACK_AB R0, RZ, R0 ;  /* 0x00000000ff00723e */ /* 0x000fe200000000ff */
[----:B------:R-:W-:Y:S06]  /*c1f0*/  BRA `(.L_x_1170) ;  /* 0x0000000000a87947 */ /* 0x000fec0003800000 */
.L_x_1182:
        /* <DEDUP_REMOVED lines=14> */
.L_x_1196:
[----:B------:R-:W-:Y:S05]  /*c2e0*/  BSYNC B0 ;  /* 0x0000000000007941 */ /* 0x000fea0003800000 */
.L_x_1195:
[----:B------:R-:W-:Y:S01]  /*c2f0*/  F2FP.F16.F32.PACK_AB R0, RZ, R0 ;  /* 0x00000000ff00723e */ /* 0x000fe200000000ff */
[----:B------:R-:W-:Y:S06]  /*c300*/  BRA `(.L_x_1170) ;  /* 0x0000000000647947 */ /* 0x000fec0003800000 */
.L_x_1169:
        /* <DEDUP_REMOVED lines=16> */
.L_x_1197:
[----:B------:R-:W-:Y:S01]  /*c410*/  PRMT R0, RZ, 0x7610, R0 ;  /* 0x00007610ff007816 */ /* 0x000fe20000000000 */
[----:B------:R-:W-:Y:S06]  /*c420*/  BRA `(.L_x_1170) ;  /* 0x00000000001c7947 */ /* 0x000fec0003800000 */
.L_x_1194:
[----:B------:R-:W2:Y:S02]  /*c430*/  LDG.E.64 R2, desc[UR36][R2.64] ;  /* 0x0000002402027981 */ /* 0x000ea4000c1e1b00 */
[----:B--2---:R-:W0:Y:S02]  /*c440*/  I2F.U64 R0, R2 ;  /* 0x0000000200007312 */ /* 0x004e240000301000 */
[----:B0-----:R-:W-:Y:S01]  /*c450*/  F2FP.F16.F32.PACK_AB R0, RZ, R0 ;  /* 0x00000000ff00723e */ /* 0x001fe200000000ff */
[----:B------:R-:W-:Y:S06]  /*c460*/  BRA `(.L_x_1170) ;  /* 0x00000000000c7947 */ /* 0x000fec0003800000 */
.L_x_1193:
[----:B------:R-:W2:Y:S02]  /*c470*/  LDG.E R2, desc[UR36][R2.64] ;  /* 0x0000002402027981 */ /* 0x000ea4000c1e1900 */
[----:B--2---:R-:W-:-:S04]  /*c480*/  I2FP.F32.U32 R0, R2 ;  /* 0x0000000200007245 */ /* 0x004fc80000201000 */
[----:B------:R-:W-:-:S07]  /*c490*/  F2FP.F16.F32.PACK_AB R0, RZ, R0 ;  /* 0x00000000ff00723e */ /* 0x000fce00000000ff */
.L_x_1170:
        /* <DEDUP_REMOVED lines=27> */
.L_x_1201:
[----:B------:R-:W-:-:S06]  /*c650*/  HADD2.F32 R3, -RZ, R5.H0_H0 ;  /* 0x20000005ff037230 */ /* 0x000fcc0000004100 */
[----:B------:R-:W0:Y:S02]  /*c660*/  F2I.S64.TRUNC R2, R3 ;  /* 0x0000000300027311 */ /* 0x000e24000020d900 */
[----:B0-----:R0:W-:Y:S01]  /*c670*/  STG.E.U8 desc[UR36][R16.64], R2 ;  /* 0x0000000210007986 */ /* 0x0011e2000c101124 */
[----:B------:R-:W-:Y:S05]  /*c680*/  BRA `(.L_x_1203) ;  /* 0x0000000c00847947 */ /* 0x000fea0003800000 */
.L_x_1200:
        /* <DEDUP_REMOVED lines=10> */
.L_x_1205:
[----:B------:R-:W-:-:S06]  /*c730*/  HADD2.F32 R5, -RZ, R5.H0_H0 ;  /* 0x20000005ff057230 */ /* 0x000fcc0000004100 */
[----:B------:R-:W0:Y:S02]  /*c740*/  F2I.FTZ.TRUNC.NTZ R5, R5 ;  /* 0x0000000500057305 */ /* 0x000e24000021f100 */
[----:B0-----:R0:W-:Y:S01]  /*c750*/  STG.E desc[UR36][R16.64], R5 ;  /* 0x0000000510007986 */ /* 0x0011e2000c101924 */
[----:B------:R-:W-:Y:S05]  /*c760*/  BRA `(.L_x_1203) ;  /* 0x0000000c004c7947 */ /* 0x000fea0003800000 */
.L_x_1204:
[----:B------:R-:W-:-:S06]  /*c770*/  HADD2.F32 R5, -RZ, R5.H0_H0 ;  /* 0x20000005ff057230 */ /* 0x000fcc0000004100 */
[----:B------:R-:W0:Y:S02]  /*c780*/  F2I.FTZ.TRUNC.NTZ R5, R5 ;  /* 0x0000000500057305 */ /* 0x000e24000021f100 */
[----:B0-----:R0:W-:Y:S01]  /*c790*/  STG.E.U16 desc[UR36][R16.64], R5 ;  /* 0x0000000510007986 */ /* 0x0011e2000c101524 */
[----:B------:R-:W-:Y:S05]  /*c7a0*/  BRA `(.L_x_1203) ;  /* 0x0000000c003c7947 */ /* 0x000fea0003800000 */
.L_x_1199:
        /* <DEDUP_REMOVED lines=9> */
.L_x_1207:
[----:B------:R0:W-:Y:S01]  /*c840*/  STG.E.U16 desc[UR36][R16.64], R5 ;  /* 0x0000000510007986 */ /* 0x0001e2000c101524 */
[----:B------:R-:W-:Y:S05]  /*c850*/  BRA `(.L_x_1203) ;  /* 0x0000000c00107947 */ /* 0x000fea0003800000 */
.L_x_1206:
        /* <DEDUP_REMOVED lines=10> */
.L_x_1209:
[----:B------:R-:W-:-:S05]  /*c900*/  HADD2.F32 R0, -RZ, R5.H0_H0 ;  /* 0x20000005ff007230 */ /* 0x000fca0000004100 */
[----:B------:R-:W-:-:S04]  /*c910*/  F2FP.F16.F32.PACK_AB R0, RZ, R0 ;  /* 0x00000000ff00723e */ /* 0x000fc800000000ff */
[----:B------:R-:W-:-:S05]  /*c920*/  PRMT R0, R0, 0x5410, RZ ;  /* 0x0000541000007816 */ /* 0x000fca00000000ff */
[----:B------:R0:W-:Y:S01]  /*c930*/  STG.E desc[UR36][R16.64], R0 ;  /* 0x0000000010007986 */ /* 0x0001e2000c101924 */
[----:B------:R-:W-:Y:S05]  /*c940*/  BRA `(.L_x_1203) ;  /* 0x0000000800d47947 */ /* 0x000fea0003800000 */
.L_x_1208:
[----:B------:R-:W-:-:S05]  /*c950*/  HADD2.F32 R2, -RZ, R5.H0_H0 ;  /* 0x20000005ff027230 */ /* 0x000fca0000004100 */
[----:B------:R-:W-:-:S06]  /*c960*/  FMUL.FTZ R2, R2, 1 ;  /* 0x3f80000002027820 */ /* 0x000fcc0000410000 */
[----:B------:R-:W0:Y:S02]  /*c970*/  F2F.F64.F32 R2, R2 ;  /* 0x0000000200027310 */ /* 0x000e240000201800 */
[----:B0-----:R0:W-:Y:S01]  /*c980*/  STG.E.64 desc[UR36][R16.64], R2 ;  /* 0x0000000210007986 */ /* 0x0011e2000c101b24 */
[----:B------:R-:W-:Y:S05]  /*c990*/  BRA `(.L_x_1203) ;  /* 0x0000000800c07947 */ /* 0x000fea0003800000 */
.L_x_1198:
        /* <DEDUP_REMOVED lines=13> */
.L_x_1212:
[----:B------:R-:W-:Y:S01]  /*ca70*/  HADD2.F32 R5, -RZ, R5.H0_H0 ;  /* 0x20000005ff057230 */ /* 0x000fe20000004100 */
[----:B------:R-:W-:-:S04]  /*ca80*/  CS2R R6, SRZ ;  /* 0x0000000000067805 */ /* 0x000fc8000001ff00 */
[----:B------:R-:W-:-:S06]  /*ca90*/  FMUL.FTZ R5, R5, 1 ;  /* 0x3f80000005057820 */ /* 0x000fcc0000410000 */
[----:B------:R-:W0:Y:S02]  /*caa0*/  F2F.F64.F32 R4, R5 ;  /* 0x0000000500047310 */ /* 0x000e240000201800 */
[----:B0-----:R0:W-:Y:S01]  /*cab0*/  STG.E.128 desc[UR36][R16.64], R4 ;  /* 0x0000000410007986 */ /* 0x0011e2000c101d24 */
[----:B------:R-:W-:Y:S05]  /*cac0*/  BRA `(.L_x_1203) ;  /* 0x0000000800747947 */ /* 0x000fea0003800000 */
.L_x_1211:
        /* <DEDUP_REMOVED lines=21> */
.L_x_1216:
[----:B------:R-:W-:Y:S05]  /*cc20*/  BSYNC B0 ;  /* 0x0000000000007941 */ /* 0x000fea0003800000 */
.L_x_1215:
[----:B------:R-:W-:-:S05]  /*cc30*/  LOP3.LUT R3, R0, R3, RZ, 0xfc, !PT ;  /* 0x0000000300037212 */ /* 0x000fca00078efcff */
[----:B------:R0:W-:Y:S01]  /*cc40*/  STG.E.U8 desc[UR36][R16.64], R3 ;  /* 0x0000000310007986 */ /* 0x0001e2000c101124 */
[----:B------:R-:W-:Y:S05]  /*cc50*/  BRA `(.L_x_1203) ;  /* 0x0000000800107947 */ /* 0x000fea0003800000 */
.L_x_1214:
        /* <DEDUP_REMOVED lines=13> */
.L_x_1218:
[----:B------:R-:W-:Y:S01]  /*cd30*/  IMAD.MOV.U32 R0, RZ, RZ, 0x7f ;  /* 0x0000007fff007424 */ /* 0x000fe200078e00ff */
[----:B------:R-:W-:-:S04]  /*cd40*/  ISETP.GT.U32.AND P0, PT, R2, 0x7f800000, PT ;  /* 0x7f8000000200780c */ /* 0x000fc80003f04070 */
[----:B------:R-:W-:-:S09]  /*cd50*/  SEL R0, R0, 0x7c, P0 ;  /* 0x0000007c00007807 */ /* 0x000fd20000000000 */
.L_x_1219:
[----:B------:R-:W-:Y:S05]  /*cd60*/  BSYNC B0 ;  /* 0x0000000000007941 */ /* 0x000fea0003800000 */
.L_x_1217:
[----:B------:R-:W-:-:S04]  /*cd70*/  LOP3.LUT R2, R5, 0x80000000, RZ, 0xc0, !PT ;  /* 0x8000000005027812 */ /* 0x000fc800078ec0ff */
[----:B------:R-:W-:-:S04]  /*cd80*/  SHF.R.U32.HI R3, RZ, 0x18, R2 ;  /* 0x00000018ff037819 */ /* 0x000fc80000011602 */
[----:B------:R-:W-:-:S05]  /*cd90*/  LOP3.LUT R3, R0, R3, RZ, 0xfc, !PT ;  /* 0x0000000300037212 */ /* 0x000fca00078efcff */
[----:B------:R0:W-:Y:S01]  /*cda0*/  STG.E.U8 desc[UR36][R16.64], R3 ;  /* 0x0000000310007986 */ /* 0x0001e2000c101124 */
[----:B------:R-:W-:Y:S05]  /*cdb0*/  BRA `(.L_x_1203) ;  /* 0x0000000400b87947 */ /* 0x000fea0003800000 */
.L_x_1213:
[----:B------:R-:W-:-:S05]  /*cdc0*/  HADD2.F32 R0, -RZ, R5.H0_H0 ;  /* 0x20000005ff007230 */ /* 0x000fca0000004100 */
[----:B------:R-:W-:-:S05]  /*cdd0*/  F2FP.BF16.F32.PACK_AB R0, RZ, R0 ;  /* 0x00000000ff00723e */ /* 0x000fca00000010ff */
[----:B------:R0:W-:Y:S01]  /*cde0*/  STG.E.U16 desc[UR36][R16.64], R0 ;  /* 0x0000000010007986 */ /* 0x0001e2000c101524 */
[----:B------:R-:W-:Y:S05]  /*cdf0*/  BRA `(.L_x_1203) ;  /* 0x0000000400a87947 */ /* 0x000fea0003800000 */
.L_x_1210:
        /* <DEDUP_REMOVED lines=12> */
.L_x_1222:
        /* <DEDUP_REMOVED lines=17> */
.L_x_1225:
[----:B------:R-:W-:-:S04]  /*cfd0*/  LOP3.LUT R2, R5, 0x80000000, RZ, 0xc0, !PT ;  /* 0x8000000005027812 */ /* 0x000fc800078ec0ff */
[----:B------:R-:W-:-:S04]  /*cfe0*/  SHF.R.U32.HI R3, RZ, 0x18, R2 ;  /* 0x00000018ff037819 */ /* 0x000fc80000011602 */
[----:B------:R-:W-:-:S04]  /*cff0*/  LOP3.LUT R0, R0, R3, RZ, 0xfc, !PT ;  /* 0x0000000300007212 */ /* 0x000fc800078efcff */
[----:B------:R-:W-:-:S07]  /*d000*/  PRMT R8, R0, 0x7610, R8 ;  /* 0x0000761000087816 */ /* 0x000fce0000000008 */
.L_x_1224:
[----:B------:R-:W-:Y:S05]  /*d010*/  BSYNC B0 ;  /* 0x0000000000007941 */ /* 0x000fea0003800000 */
.L_x_1223:
[----:B------:R3:W-:Y:S01]  /*d020*/  STG.E.U8 desc[UR36][R16.64], R8 ;  /* 0x0000000810007986 */ /* 0x0007e2000c101124 */
[----:B------:R-:W-:Y:S05]  /*d030*/  BRA `(.L_x_1203) ;  /* 0x0000000400187947 */ /* 0x000fea0003800000 */
.L_x_1221:
        /* <DEDUP_REMOVED lines=17> */
.L_x_1228:
[----:B------:R-:W-:-:S04]  /*d150*/  LOP3.LUT R2, R5, 0x80000000, RZ, 0xc0, !PT ;  /* 0x8000000005027812 */ /* 0x000fc800078ec0ff */
[----:B------:R-:W-:-:S04]  /*d160*/  SHF.R.U32.HI R3, RZ, 0x18, R2 ;  /* 0x00000018ff037819 */ /* 0x000fc80000011602 */
[----:B------:R-:W-:-:S04]  /*d170*/  LOP3.LUT R0, R0, R3, RZ, 0xfc, !PT ;  /* 0x0000000300007212 */ /* 0x000fc800078efcff */
[----:B------:R-:W-:-:S07]  /*d180*/  PRMT R8, R0, 0x7610, R8 ;  /* 0x0000761000087816 */ /* 0x000fce0000000008 */
.L_x_1227:
[----:B------:R-:W-:Y:S05]  /*d190*/  BSYNC B0 ;  /* 0x0000000000007941 */ /* 0x000fea0003800000 */
.L_x_1226:
[----:B------:R0:W-:Y:S01]  /*d1a0*/  STG.E.U8 desc[UR36][R16.64], R8 ;  /* 0x0000000810007986 */ /* 0x0001e2000c101124 */
[----:B------:R-:W-:Y:S05]  /*d1b0*/  BRA `(.L_x_1203) ;  /* 0x0000000000b87947 */ /* 0x000fea0003800000 */
.L_x_1220:
        /* <DEDUP_REMOVED lines=22> */
.L_x_1202:
        /* <DEDUP_REMOVED lines=16> */
.L_x_1231:
[----:B------:R-:W-:Y:S05]  /*d420*/  BRA `(.L_x_1203) ;  /* 0x00000000001c7947 */ /* 0x000fea0003800000 */
.L_x_1230:
[----:B------:R-:W-:-:S06]  /*d430*/  HADD2.F32 R2, -RZ, R5.H0_H0 ;  /* 0x20000005ff027230 */ /* 0x000fcc0000004100 */
[----:B------:R-:W0:Y:S02]  /*d440*/  F2I.U64.TRUNC R2, R2 ;  /* 0x0000000200027311 */ /* 0x000e24000020d800 */
[----:B0-----:R1:W-:Y:S01]  /*d450*/  STG.E.64 desc[UR36][R16.64], R2 ;  /* 0x0000000210007986 */ /* 0x0013e2000c101b24 */
[----:B------:R-:W-:Y:S05]  /*d460*/  BRA `(.L_x_1203) ;  /* 0x00000000000c7947 */ /* 0x000fea0003800000 */
.L_x_1229:
[----:B------:R-:W-:-:S06]  /*d470*/  HADD2.F32 R5, -RZ, R5.H0_H0 ;  /* 0x20000005ff057230 */ /* 0x000fcc0000004100 */
[----:B------:R-:W0:Y:S02]  /*d480*/  F2I.FTZ.U32.TRUNC.NTZ R5, R5 ;  /* 0x0000000500057305 */ /* 0x000e24000021f000 */
[----:B0-----:R0:W-:Y:S02]  /*d490*/  STG.E desc[UR36][R16.64], R5 ;  /* 0x0000000510007986 */ /* 0x0011e4000c101924 */
.L_x_1203:
[----:B------:R-:W-:-:S07]  /*d4a0*/  VIADD R19, R19, 0x80 ;  /* 0x0000008013137836 */ /* 0x000fce0000000000 */
.L_x_1130:
[----:B------:R-:W-:Y:S05]  /*d4b0*/  BSYNC B6 ;  /* 0x0000000000067941 */ /* 0x000fea0003800000 */
.L_x_1129:
[----:B------:R-:W-:Y:S02]  /*d4c0*/  ULDC UR4, c[0x0][0x210] ;  /* 0x0000840000047ab9 */ /* 0x000fe40000000800 */
[----:B------:R-:W-:-:S13]  /*d4d0*/  ISETP.GE.AND P0, PT, R19, UR4, PT ;  /* 0x0000000413007c0c */ /* 0x000fda000bf06270 */
[----:B------:R-:W-:Y:S05]  /*d4e0*/  @P0 EXIT ;  /* 0x000000000000094d */ /* 0x000fea0003800000 */
        /* <DEDUP_REMOVED lines=354> */
.L_x_1232:
        /* <DEDUP_REMOVED lines=23> */
.L_x_1236:
[----:B------:R-:W2:Y:S02]  /*ec80*/  LDG.E.U8 R2, desc[UR36][R2.64] ;  /* 0x0000002402027981 */ /* 0x000ea4000c1e1100 */
[----:B--2---:R-:W-:-:S04]  /*ec90*/  I2FP.F32.U32 R0, R2 ;  /* 0x0000000200007245 */ /* 0x004fc80000201000 */
[----:B------:R-:W-:-:S04]  /*eca0*/  F2FP.F16.F32.PACK_AB R0, RZ, R0 ;  /* 0x00000000ff00723e */ /* 0x000fc800000000ff */
[----:B------:R-:W-:Y:S01]  /*ecb0*/  PRMT R19, R0, 0x7610, R19 ;  /* 0x0000761000137816 */ /* 0x000fe20000000013 */
[----:B------:R-:W-:Y:S06]  /*ecc0*/  BRA `(.L_x_1238) ;  /* 0x0000000c00bc7947 */ /* 0x000fec0003800000 */
.L_x_1235:
        /* <DEDUP_REMOVED lines=11> */
.L_x_1240:
[----:B------:R-:W2:Y:S02]  /*ed80*/  LDG.E R2, desc[UR36][R2.64] ;  /* 0x0000002402027981 */ /* 0x000ea4000c1e1900 */
[----:B--2---:R-:W-:-:S04]  /*ed90*/  I2FP.F32.S32 R0, R2 ;  /* 0x0000000200007245 */ /* 0x004fc80000201400 */
[----:B------:R-:W-:-:S04]  /*eda0*/  F2FP.F16.F32.PACK_AB R0, RZ, R0 ;  /* 0x00000000ff00723e */ /* 0x000fc800000000ff */
[----:B------:R-:W-:Y:S01]  /*edb0*/  PRMT R19, R0, 0x7610, R19 ;  /* 0x0000761000137816 */ /* 0x000fe20000000013 */
[----:B------:R-:W-:Y:S06]  /*edc0*/  BRA `(.L_x_1238) ;  /* 0x0000000c007c7947 */ /* 0x000fec0003800000 */
.L_x_1239:
[----:B------:R-:W2:Y:S02]  /*edd0*/  LDG.E.U16 R2, desc[UR36][R2.64] ;  /* 0x0000002402027981 */ /* 0x000ea4000c1e1500 */
[----:B--2---:R-:W0:Y:S02]  /*ede0*/  I2F.S16 R0, R2 ;  /* 0x0000000200007306 */ /* 0x004e240000101400 */
[----:B0-----:R-:W-:-:S04]  /*edf0*/  F2FP.F16.F32.PACK_AB R0, RZ, R0 ;  /* 0x00000000ff00723e */ /* 0x001fc800000000ff */
[----:B------:R-:W-:Y:S01]  /*ee00*/  PRMT R19, R0, 0x7610, R19 ;  /* 0x0000761000137816 */ /* 0x000fe20000000013 */
[----:B------:R-:W-:Y:S06]  /*ee10*/  BRA `(.L_x_1238) ;  /* 0x0000000c00687947 */ /* 0x000fec0003800000 */
.L_x_1234:
        /* <DEDUP_REMOVED lines=9> */
.L_x_1242:
[----:B------:R1:W5:Y:S01]  /*eeb0*/  LDG.E.U16 R19, desc[UR36][R2.64] ;  /* 0x0000002402137981 */ /* 0x000362000c1e1500 */
[----:B------:R-:W-:Y:S05]  /*eec0*/  BRA `(.L_x_1238) ;  /* 0x0000000c003c7947 */ /* 0x000fea0003800000 */
.L_x_1241:
        /* <DEDUP_REMOVED lines=9> */
.L_x_1244:
[----:B------:R0:W5:Y:S01]  /*ef60*/  LDG.E.U16 R19, desc[UR36][R2.64] ;  /* 0x0000002402137981 */ /* 0x000162000c1e1500 */
[----:B------:R-:W-:Y:S05]  /*ef70*/  BRA `(.L_x_1238) ;  /* 0x0000000c00107947 */ /* 0x000fea0003800000 */
.L_x_1243:
        /* <DEDUP_REMOVED lines=9> */
.L_x_1233:
        /* <DEDUP_REMOVED lines=14> */
.L_x_1247:
        /* <DEDUP_REMOVED lines=9> */
.L_x_1246:
        /* <DEDUP_REMOVED lines=28> */
.L_x_1249:
        /* <DEDUP_REMOVED lines=15> */
.L_x_1248:
[----:B------:R-:W2:Y:S02]  /*f430*/  LDG.E.U16 R0, desc[UR36][R2.64] ;  /* 0x0000002402007981 */ /* 0x000ea4000c1e1500 */
[----:B--2---:R-:W-:-:S05]  /*f440*/  IMAD.U32 R0, R0, 0x10000, RZ ;  /* 0x0001000000007824 */ /* 0x004fca00078e00ff */
[----:B------:R-:W-:-:S04]  /*f450*/  F2FP.F16.F32.PACK_AB R0, RZ, R0 ;  /* 0x00000000ff00723e */ /* 0x000fc800000000ff */
[----:B------:R-:W-:Y:S01]  /*f460*/  PRMT R19, R0, 0x7610, R19 ;  /* 0x0000761000137816 */ /* 0x000fe20000000013 */
[----:B------:R-:W-:Y:S06]  /*f470*/  BRA `(.L_x_1238) ;  /* 0x0000000400d07947 */ /* 0x000fec0003800000 */
.L_x_1245:
        /* <DEDUP_REMOVED lines=13> */
.L_x_1252:
        /* <DEDUP_REMOVED lines=21> */
.L_x_1256:
[----:B------:R-:W-:Y:S05]  /*f6a0*/  BSYNC B1 ;  /* 0x0000000000017941 */ /* 0x000fea0003800000 */
.L_x_1255:
[----:B------:R-:W-:Y:S01]  /*f6b0*/  LEA R3, R0, 0x3b800000, 0x17 ;  /* 0x3b80000000037811 */ /* 0x000fe200078eb8ff */
[----:B------:R-:W-:-:S05]  /*f6c0*/  IMAD.SHL.U32 R0, R2, 0x100000, RZ ;  /* 0x0010000002007824 */ /* 0x000fca00078e00ff */
[----:B------:R-:W-:-:S07]  /*f6d0*/  LOP3.LUT R0, R3, R0, R4, 0xfe, !PT ;  /* 0x0000000003007212 */ /* 0x000fce00078efe04 */
.L_x_1254:
[----:B------:R-:W-:Y:S05]  /*f6e0*/  BSYNC B0 ;  /* 0x0000000000007941 */ /* 0x000fea0003800000 */
.L_x_1253:
[----:B------:R-:W-:-:S04]  /*f6f0*/  F2FP.F16.F32.PACK_AB R0, RZ, R0 ;  /* 0x00000000ff00723e */ /* 0x000fc800000000ff */
[----:B------:R-:W-:Y:S01]  /*f700*/  PRMT R19, R0, 0x7610, R19 ;  /* 0x0000761000137816 */ /* 0x000fe20000000013 */
[----:B------:R-:W-:Y:S06]  /*f710*/  BRA `(.L_x_1238) ;  /* 0x0000000400287947 */ /* 0x000fec0003800000 */
.L_x_1251:
        /* <DEDUP_REMOVED lines=21> */
.L_x_1260:
[----:B------:R-:W-:Y:S05]  /*f870*/  BSYNC B1 ;  /* 0x0000000000017941 */ /* 0x000fea0003800000 */
.L_x_1259:
[----:B------:R-:W-:Y:S01]  /*f880*/  LEA R3, R0, 0x37800000, 0x17 ;  /* 0x3780000000037811 */ /* 0x000fe200078eb8ff */
[----:B------:R-:W-:-:S05]  /*f890*/  IMAD.SHL.U32 R0, R2, 0x200000, RZ ;  /* 0x0020000002007824 */ /* 0x000fca00078e00ff */
[----:B------:R-:W-:-:S07]  /*f8a0*/  LOP3.LUT R0, R3, R0, R4, 0xfe, !PT ;  /* 0x0000000003007212 */ /* 0x000fce00078efe04 */
.L_x_1258:
[----:B------:R-:W-:Y:S05]  /*f8b0*/  BSYNC B0 ;  /* 0x0000000000007941 */ /* 0x000fea0003800000 */
.L_x_1257:
[----:B------:R-:W-:-:S04]  /*f8c0*/  F2FP.F16.F32.PACK_AB R0, RZ, R0 ;  /* 0x00000000ff00723e */ /* 0x000fc800000000ff */
[----:B------:R-:W-:Y:S01]  /*f8d0*/  PRMT R19, R0, 0x7610, R19 ;  /* 0x0000761000137816 */ /* 0x000fe20000000013 */
[----:B------:R-:W-:Y:S06]  /*f8e0*/  BRA `(.L_x_1238) ;  /* 0x0000000000b47947 */ /* 0x000fec0003800000 */
.L_x_1250:
        /* <DEDUP_REMOVED lines=14> */
.L_x_1264:
[----:B------:R-:W-:Y:S05]  /*f9d0*/  BSYNC B0 ;  /* 0x0000000000007941 */ /* 0x000fea0003800000 */
.L_x_1263:
[----:B------:R-:W-:-:S04]  /*f9e0*/  F2FP.F16.F32.PACK_AB R0, RZ, R0 ;  /* 0x00000000ff00723e */ /* 0x000fc800000000ff */
[----:B------:R-:W-:Y:S01]  /*f9f0*/  PRMT R19, R0, 0x7610, R19 ;  /* 0x0000761000137816 */ /* 0x000fe20000000013 */
[----:B------:R-:W-:Y:S06]  /*fa00*/  BRA `(.L_x_1238) ;  /* 0x00000000006c7947 */ /* 0x000fec0003800000 */
.L_x_1237:
        /* <DEDUP_REMOVED lines=16> */
.L_x_1265:
[----:B------:R-:W-:Y:S01]  /*fb10*/  PRMT R19, RZ, 0x7610, R19 ;  /* 0x00007610ff137816 */ /* 0x000fe20000000013 */
[----:B------:R-:W-:Y:S06]  /*fb20*/  BRA `(.L_x_1238) ;  /* 0x0000000000247947 */ /* 0x000fec0003800000 */
.L_x_1262:
[----:B------:R-:W2:Y:S02]  /*fb30*/  LDG.E.64 R2, desc[UR36][R2.64] ;  /* 0x0000002402027981 */ /* 0x000ea4000c1e1b00 */
[----:B--2---:R-:W0:Y:S02]  /*fb40*/  I2F.U64 R0, R2 ;  /* 0x0000000200007312 */ /* 0x004e240000301000 */
[----:B0-----:R-:W-:-:S04]  /*fb50*/  F2FP.F16.F32.PACK_AB R0, RZ, R0 ;  /* 0x00000000ff00723e */ /* 0x001fc800000000ff */
[----:B------:R-:W-:Y:S01]  /*fb60*/  PRMT R19, R0, 0x7610, R19 ;  /* 0x0000761000137816 */ /* 0x000fe20000000013 */
[----:B------:R-:W-:Y:S06]  /*fb70*/  BRA `(.L_x_1238) ;  /* 0x0000000000107947 */ /* 0x000fec0003800000 */
.L_x_1261:
[----:B------:R-:W2:Y:S02]  /*fb80*/  LDG.E R2, desc[UR36][R2.64] ;  /* 0x0000002402027981 */ /* 0x000ea4000c1e1900 */
[----:B--2---:R-:W-:-:S04]  /*fb90*/  I2FP.F32.U32 R0, R2 ;  /* 0x0000000200007245 */ /* 0x004fc80000201000 */
[----:B------:R-:W-:-:S04]  /*fba0*/  F2FP.F16.F32.PACK_AB R0, RZ, R0 ;  /* 0x00000000ff00723e */ /* 0x000fc800000000ff */
[----:B------:R-:W-:-:S07]  /*fbb0*/  PRMT R19, R0, 0x7610, R19 ;  /* 0x0000761000137816 */ /* 0x000fce0000000013 */
.L_x_1238:
        /* <DEDUP_REMOVED lines=19> */
.L_x_1269:
[----:B------:R-:W2:Y:S02]  /*fcf0*/  LDG.E.U8 R2, desc[UR36][R2.64] ;  /* 0x0000002402027981 */ /* 0x000ea4000c1e1100 */
[----:B--2---:R-:W-:-:S04]  /*fd00*/  I2FP.F32.U32 R0, R2 ;  /* 0x0000000200007245 */ /* 0x004fc80000201000 */
[----:B------:R-:W-:Y:S01]  /*fd10*/  F2FP.F16.F32.PACK_AB R0, RZ, R0 ;  /* 0x00000000ff00723e */ /* 0x000fe200000000ff */
[----:B------:R-:W-:Y:S06]  /*fd20*/  BRA `(.L_x_1271) ;  /* 0x0000000c00887947 */ /* 0x000fec0003800000 */
.L_x_1268:
        /* <DEDUP_REMOVED lines=10> */
.L_x_1273:
[----:B------:R-:W2:Y:S02]  /*fdd0*/  LDG.E R2, desc[UR36][R2.64] ;  /* 0x0000002402027981 */ /* 0x000ea4000c1e1900 */
[----:B--2---:R-:W-:-:S04]  /*fde0*/  I2FP.F32.S32 R0, R2 ;  /* 0x0000000200007245 */ /* 0x004fc80000201400 */
[----:B------:R-:W-:Y:S01]  /*fdf0*/  F2FP.F16.F32.PACK_AB R0, RZ, R0 ;  /* 0x00000000ff00723e */ /* 0x000fe200000000ff */
[----:B------:R-:W-:Y:S06]  /*fe00*/  BRA `(.L_x_1271) ;  /* 0x0000000c00507947 */ /* 0x000fec0003800000 */
.L_x_1272:
[----:B------:R-:W2:Y:S02]  /*fe10*/  LDG.E.U16 R2, desc[UR36][R2.64] ;  /* 0x0000002402027981 */ /* 0x000ea4000c1e1500 */
[----:B--2---:R-:W0:Y:S02]  /*fe20*/  I2F.S16 R0, R2 ;  /* 0x0000000200007306 */ /* 0x004e240000101400 */
[----:B0-----:R-:W-:Y:S01]  /*fe30*/  F2FP.F16.F32.PACK_AB R0, RZ, R0 ;  /* 0x00000000ff00723e */ /* 0x001fe200000000ff */
[----:B------:R-:W-:Y:S06]  /*fe40*/  BRA `(.L_x_1271) ;  /* 0x0000000c00407947 */ /* 0x000fec0003800000 */
.L_x_1267:
        /* <DEDUP_REMOVED lines=9> */
.L_x_1275:
[----:B------:R1:W5:Y:S01]  /*fee0*/  LDG.E.U16 R0, desc[UR36][R2.64] ;  /* 0x0000002402007981 */ /* 0x000362000c1e1500 */
[----:B------:R-:W-:Y:S05]  /*fef0*/  BRA `(.L_x_1271) ;  /* 0x0000000c00147947 */ /* 0x000fea0003800000 */
.L_x_1274:
        /* <DEDUP_REMOVED lines=9> */
.L_x_1277:
[----:B------:R0:W5:Y:S01]  /*ff90*/  LDG.E.U16 R0, desc[UR36][R2.64] ;  /* 0x0000002402007981 */ /* 0x000162000c1e1500 */
[----:B------:R-:W-:Y:S05]  /*ffa0*/  BRA `(.L_x_1271) ;  /* 0x0000000800e87947 */ /* 0x000fea0003800000 */
.L_x_1276:
        /* <DEDUP_REMOVED lines=8> */
.L_x_1266:
        /* <DEDUP_REMOVED lines=13> */
.L_x_1280:
        /* <DEDUP_REMOVED lines=8> */
.L_x_1279:
        /* <DEDUP_REMOVED lines=28> */
.L_x_1282:
        /* <DEDUP_REMOVED lines=15> */
.L_x_1281:
[----:B------:R-:W2:Y:S02]  /*10430*/  LDG.E.U16 R0, desc[UR36][R2.64] ;  /* 0x0000002402007981 */ /* 0x000ea4000c1e1500 */
[----:B--2---:R-:W-:-:S05]  /*10440*/  IMAD.U32 R0, R0, 0x10000, RZ ;  /* 0x0001000000007824 */ /* 0x004fca00078e00ff */
[----:B------:R-:W-:Y:S01]  /*10450*/  F2FP.F16.F32.PACK_AB R0, RZ, R0 ;  /* 0x00000000ff00723e */ /* 0x000fe200000000ff */
[----:B------:R-:W-:Y:S06]  /*10460*/  BRA `(.L_x_1271) ;  /* 0x0000000400b87947 */ /* 0x000fec0003800000 */
.L_x_1278:
        /* <DEDUP_REMOVED lines=12> */
.L_x_1285:
        /* <DEDUP_REMOVED lines=21> */
.L_x_1289:
[----:B------:R-:W-:Y:S05]  /*10680*/  BSYNC B1 ;  /* 0x0000000000017941 */ /* 0x000fea0003800000 */
.L_x_1288:
[----:B------:R-:W-:Y:S01]  /*10690*/  LEA R3, R0, 0x3b800000, 0x17 ;  /* 0x3b80000000037811 */ /* 0x000fe200078eb8ff */
[----:B------:R-:W-:-:S05]  /*106a0*/  IMAD.SHL.U32 R0, R2, 0x100000, RZ ;  /* 0x0010000002007824 */ /* 0x000fca00078e00ff */
[----:B------:R-:W-:-:S07]  /*106b0*/  LOP3.LUT R0, R3, R0, R4, 0xfe, !PT ;  /* 0x0000000003007212 */ /* 0x000fce00078efe04 */
.L_x_1287:
[----:B------:R-:W-:Y:S05]  /*106c0*/  BSYNC B0 ;  /* 0x0000000000007941 */ /* 0x000fea0003800000 */
.L_x_1286:
[----:B------:R-:W-:Y:S01]  /*106d0*/  F2FP.F16.F32.PACK_AB R0, RZ, R0 ;  /* 0x00000000ff00723e */ /* 0x000fe200000000ff */
[----:B------:R-:W-:Y:S06]  /*106e0*/  BRA `(.L_x_1271) ;  /* 0x0000000400187947 */ /* 0x000fec0003800000 */
.L_x_1284:
        /* <DEDUP_REMOVED lines=21> */
.L_x_1293:
[----:B------:R-:W-:Y:S05]  /*10840*/  BSYNC B1 ;  /* 0x0000000000017941 */ /* 0x000fea0003800000 */
.L_x_1292:
[----:B------:R-:W-:Y:S01]  /*10850*/  LEA R3, R0, 0x37800000, 0x17 ;  /* 0x3780000000037811 */ /* 0x000fe200078eb8ff */
[----:B------:R-:W-:-:S05]  /*10860*/  IMAD.SHL.U32 R0, R2, 0x200000, RZ ;  /* 0x0020000002007824 */ /* 0x000fca00078e00ff */
[----:B------:R-:W-:-:S07]  /*10870*/  LOP3.LUT R0, R3, R0, R4, 0xfe, !PT ;  /* 0x0000000003007212 */ /* 0x000fce00078efe04 */
.L_x_1291:
[----:B------:R-:W-:Y:S05]  /*10880*/  BSYNC B0 ;  /* 0x0000000000007941 */ /* 0x000fea0003800000 */
.L_x_1290:
[----:B------:R-:W-:Y:S01]  /*10890*/  F2FP.F16.F32.PACK_AB R0, RZ, R0 ;  /* 0x00000000ff00723e */ /* 0x000fe200000000ff */
[----:B------:R-:W-:Y:S06]  /*108a0*/  BRA `(.L_x_1271) ;  /* 0x0000000000a87947 */ /* 0x000fec0003800000 */
.L_x_1283:
        /* <DEDUP_REMOVED lines=14> */
.L_x_1297:
[----:B------:R-:W-:Y:S05]  /*10990*/  BSYNC B0 ;  /* 0x0000000000007941 */ /* 0x000fea0003800000 */
.L_x_1296:
[----:B------:R-:W-:Y:S01]  /*109a0*/  F2FP.F16.F32.PACK_AB R0, RZ, R0 ;  /* 0x00000000ff00723e */ /* 0x000fe200000000ff */
[----:B------:R-:W-:Y:S06]  /*109b0*/  BRA `(.L_x_1271) ;  /* 0x0000000000647947 */ /* 0x000fec0003800000 */
.L_x_1270:
        /* <DEDUP_REMOVED lines=16> */
.L_x_1298:
[----:B------:R-:W-:Y:S01]  /*10ac0*/  PRMT R0, RZ, 0x7610, R0 ;  /* 0x00007610ff007816 */ /* 0x000fe20000000000 */
[----:B------:R-:W-:Y:S06]  /*10ad0*/  BRA `(.L_x_1271) ;  /* 0x00000000001c7947 */ /* 0x000fec0003800000 */
.L_x_1295:
[----:B------:R-:W2:Y:S02]  /*10ae0*/  LDG.E.64 R2, desc[UR36][R2.64] ;  /* 0x0000002402027981 */ /* 0x000ea4000c1e1b00 */
[----:B--2---:R-:W0:Y:S02]  /*10af0*/  I2F.U64 R0, R2 ;  /* 0x0000000200007312 */ /* 0x004e240000301000 */
[----:B0-----:R-:W-:Y:S01]  /*10b00*/  F2FP.F16.F32.PACK_AB R0, RZ, R0 ;  /* 0x00000000ff00723e */ /* 0x001fe200000000ff */
[----:B------:R-:W-:Y:S06]  /*10b10*/  BRA `(.L_x_1271) ;  /* 0x00000000000c7947 */ /* 0x000fec0003800000 */
.L_x_1294:
[----:B------:R-:W2:Y:S02]  /*10b20*/  LDG.E R2, desc[UR36][R2.64] ;  /* 0x0000002402027981 */ /* 0x000ea4000c1e1900 */
[----:B--2---:R-:W-:-:S04]  /*10b30*/  I2FP.F32.U32 R0, R2 ;  /* 0x0000000200007245 */ /* 0x004fc80000201000 */
[----:B------:R-:W-:-:S07]  /*10b40*/  F2FP.F16.F32.PACK_AB R0, RZ, R0 ;  /* 0x00000000ff00723e */ /* 0x000fce00000000ff */
.L_x_1271:
        /* <DEDUP_REMOVED lines=25> */
[----:B0-----:R-:W-:Y:S01]  /*10ce0*/  STG.E.U8 desc[UR36][R16.64], R3 ;  /* 0x0000000310007986 */ /* 0x001fe2000c101124 */
[----:B------:R-:W-:Y:S05]  /*10cf0*/  EXIT ;  /* 0x000000000000794d */ /* 0x000fea0003800000 */
.L_x_1302:
[----:B------:R-:W-:-:S06]  /*10d00*/  HADD2.F32 R3, -RZ, R0.H0_H0 ;  /* 0x20000000ff037230 */ /* 0x000fcc0000004100 */
[----:B------:R-:W0:Y:S02]  /*10d10*/  F2I.S64.TRUNC R2, R3 ;  /* 0x0000000300027311 */ /* 0x000e24000020d900 */
[----:B0-----:R-:W-:Y:S01]  /*10d20*/  STG.E.U8 desc[UR36][R16.64], R2 ;  /* 0x0000000210007986 */ /* 0x001fe2000c101124 */
[----:B------:R-:W-:Y:S05]  /*10d30*/  EXIT ;  /* 0x000000000000794d */ /* 0x000fea0003800000 */
.L_x_1301:
        /* <DEDUP_REMOVED lines=8> */
[----:B0-----:R-:W-:Y:S01]  /*10dc0*/  STG.E.64 desc[UR36][R16.64], R2 ;  /* 0x0000000210007986 */ /* 0x001fe2000c101b24 */
[----:B------:R-:W-:Y:S05]  /*10dd0*/  EXIT ;  /* 0x000000000000794d */ /* 0x000fea0003800000 */
.L_x_1305:
[----:B------:R-:W-:-:S04]  /*10de0*/  HADD2.F32 R0, -RZ, R0.H0_H0 ;  /* 0x20000000ff007230 */ /* 0x000fc80000004100 */
[----:B------:R-:W0:Y:S02]  /*10df0*/  F2I.FTZ.TRUNC.NTZ R3, R0 ;  /* 0x0000000000037305 */ /* 0x000e24000021f100 */
[----:B0-----:R-:W-:Y:S01]  /*10e00*/  STG.E desc[UR36][R16.64], R3 ;  /* 0x0000000310007986 */ /* 0x001fe2000c101924 */
[----:B------:R-:W-:Y:S05]  /*10e10*/  EXIT ;  /* 0x000000000000794d */ /* 0x000fea0003800000 */
.L_x_1304:
[----:B------:R-:W-:-:S04]  /*10e20*/  HADD2.F32 R0, -RZ, R0.H0_H0 ;  /* 0x20000000ff007230 */ /* 0x000fc80000004100 */
[----:B------:R-:W0:Y:S02]  /*10e30*/  F2I.FTZ.TRUNC.NTZ R3, R0 ;  /* 0x0000000000037305 */ /* 0x000e24000021f100 */
[----:B0-----:R-:W-:Y:S01]  /*10e40*/  STG.E.U16 desc[UR36][R16.64], R3 ;  /* 0x0000000310007986 */ /* 0x001fe2000c101524 */
[----:B------:R-:W-:Y:S05]  /*10e50*/  EXIT ;  /* 0x000000000000794d */ /* 0x000fea0003800000 */
.L_x_1300:
[----:B------:R-:W-:-:S13]  /*10e60*/  ISETP.GT.AND P0, PT, R7, 0x6, PT ;  /* 0x000000060700780c */ /* 0x000fda0003f04270 */
[----:B------:R-:W-:Y:S05]  /*10e70*/  @P0 BRA `(.L_x_1306) ;  /* 0x0000000000240947 */ /* 0x000fea0003800000 */
[----:B------:R-:W-:-:S13]  /*10e80*/  ISETP.NE.AND P0, PT, R7, 0x5, PT ;  /* 0x000000050700780c */ /* 0x000fda0003f05270 */
[----:B------:R-:W-:Y:S05]  /*10e90*/  @!P0 BRA `(.L_x_1307) ;  /* 0x0000000000148947 */ /* 0x000fea0003800000 */
[----:B------:R-:W-:-:S13]  /*10ea0*/  ISETP.NE.AND P0, PT, R7, 0x6, PT ;  /* 0x000000060700780c */ /* 0x000fda0003f05270 */
[----:B------:R-:W-:Y:S05]  /*10eb0*/  @P0 BRA `(.L_x_1303) ;  /* 0x0000000800c40947 */ /* 0x000fea0003800000 */
[----:B------:R-:W-:-:S05]  /*10ec0*/  HADD2.F32 R3, -RZ, R0.H0_H0 ;  /* 0x20000000ff037230 */ /* 0x000fca0000004100 */
[----:B------:R-:W-:Y:S01]  /*10ed0*/  STG.E desc[UR36][R16.64], R3 ;  /* 0x0000000310007986 */ /* 0x000fe2000c101924 */
[----:B------:R-:W-:Y:S05]  /*10ee0*/  EXIT ;  /* 0x000000000000794d */ /* 0x000fea0003800000 */
.L_x_1307:
[----:B------:R-:W-:Y:S01]  /*10ef0*/  STG.E.U16 desc[UR36][R16.64], R0 ;  /* 0x0000000010007986 */ /* 0x000fe2000c101524 */
[----:B------:R-:W-:Y:S05]  /*10f00*/  EXIT ;  /* 0x000000000000794d */ /* 0x000fea0003800000 */
.L_x_1306:
        /* <DEDUP_REMOVED lines=8> */
[----:B------:R-:W-:Y:S01]  /*10f90*/  STG.E.64 desc[UR36][R16.64], R2 ;  /* 0x0000000210007986 */ /* 0x000fe2000c101b24 */
[----:B------:R-:W-:Y:S05]  /*10fa0*/  EXIT ;  /* 0x000000000000794d */ /* 0x000fea0003800000 */
.L_x_1309:
[----:B------:R-:W-:-:S05]  /*10fb0*/  HADD2.F32 R0, -RZ, R0.H0_H0 ;  /* 0x20000000ff007230 */ /* 0x000fca0000004100 */
[----:B------:R-:W-:-:S04]  /*10fc0*/  F2FP.F16.F32.PACK_AB R0, RZ, R0 ;  /* 0x00000000ff00723e */ /* 0x000fc800000000ff */
[----:B------:R-:W-:-:S05]  /*10fd0*/  PRMT R0, R0, 0x5410, RZ ;  /* 0x0000541000007816 */ /* 0x000fca00000000ff */
[----:B------:R-:W-:Y:S01]  /*10fe0*/  STG.E desc[UR36][R16.64], R0 ;  /* 0x0000000010007986 */ /* 0x000fe2000c101924 */
[----:B------:R-:W-:Y:S05]  /*10ff0*/  EXIT ;  /* 0x000000000000794d */ /* 0x000fea0003800000 */
.L_x_1308:
[----:B------:R-:W-:-:S05]  /*11000*/  HADD2.F32 R2, -RZ, R0.H0_H0 ;  /* 0x20000000ff027230 */ /* 0x000fca0000004100 */
[----:B------:R-:W-:-:S06]  /*11010*/  FMUL.FTZ R2, R2, 1 ;  /* 0x3f80000002027820 */ /* 0x000fcc0000410000 */
[----:B------:R-:W0:Y:S02]  /*11020*/  F2F.F64.F32 R2, R2 ;  /* 0x0000000200027310 */ /* 0x000e240000201800 */
[----:B0-----:R-:W-:Y:S01]  /*11030*/  STG.E.64 desc[UR36][R16.64], R2 ;  /* 0x0000000210007986 */ /* 0x001fe2000c101b24 */
[----:B------:R-:W-:Y:S05]  /*11040*/  EXIT ;  /* 0x000000000000794d */ /* 0x000fea0003800000 */
.L_x_1299:
        /* <DEDUP_REMOVED lines=11> */
[----:B------:R-:W-:Y:S01]  /*11100*/  STG.E.U8 desc[UR36][R16.64], R3 ;  /* 0x0000000310007986 */ /* 0x000fe2000c101124 */
[----:B------:R-:W-:Y:S05]  /*11110*/  EXIT ;  /* 0x000000000000794d */ /* 0x000fea0003800000 */
.L_x_1312:
[----:B------:R-:W-:Y:S01]  /*11120*/  HADD2.F32 R0, -RZ, R0.H0_H0 ;  /* 0x20000000ff007230 */ /* 0x000fe20000004100 */
[----:B------:R-:W-:-:S04]  /*11130*/  CS2R R6, SRZ ;  /* 0x0000000000067805 */ /* 0x000fc8000001ff00 */
[----:B------:R-:W-:-:S04]  /*11140*/  FMUL.FTZ R0, R0, 1 ;  /* 0x3f80000000007820 */ /* 0x000fc80000410000 */
[----:B------:R-:W0:Y:S02]  /*11150*/  F2F.F64.F32 R4, R0 ;  /* 0x0000000000047310 */ /* 0x000e240000201800 */
[----:B0-----:R-:W-:Y:S01]  /*11160*/  STG.E.128 desc[UR36][R16.64], R4 ;  /* 0x0000000410007986 */ /* 0x001fe2000c101d24 */
[----:B------:R-:W-:Y:S05]  /*11170*/  EXIT ;  /* 0x000000000000794d */ /* 0x000fea0003800000 */
.L_x_1311:
        /* <DEDUP_REMOVED lines=21> */
.L_x_1316:
[----:B------:R-:W-:Y:S05]  /*112d0*/  BSYNC B0 ;  /* 0x0000000000007941 */ /* 0x000fea0003800000 */
.L_x_1315:
[----:B------:R-:W-:-:S05]  /*112e0*/  LOP3.LUT R3, R0, R3, RZ, 0xfc, !PT ;  /* 0x0000000300037212 */ /* 0x000fca00078efcff */
[----:B------:R-:W-:Y:S01]  /*112f0*/  STG.E.U8 desc[UR36][R16.64], R3 ;  /* 0x0000000310007986 */ /* 0x000fe2000c101124 */
[----:B------:R-:W-:Y:S05]  /*11300*/  EXIT ;  /* 0x000000000000794d */ /* 0x000fea0003800000 */
.L_x_1314:
        /* <DEDUP_REMOVED lines=13> */
.L_x_1318:
[----:B------:R-:W-:Y:S01]  /*113e0*/  IMAD.MOV.U32 R0, RZ, RZ, 0x7f ;  /* 0x0000007fff007424 */ /* 0x000fe200078e00ff */
[----:B------:R-:W-:-:S04]  /*113f0*/  ISETP.GT.U32.AND P0, PT, R2, 0x7f800000, PT ;  /* 0x7f8000000200780c */ /* 0x000fc80003f04070 */
[----:B------:R-:W-:-:S09]  /*11400*/  SEL R0, R0, 0x7c, P0 ;  /* 0x0000007c00007807 */ /* 0x000fd20000000000 */
.L_x_1319:
[----:B------:R-:W-:Y:S05]  /*11410*/  BSYNC B0 ;  /* 0x0000000000007941 */ /* 0x000fea0003800000 */
.L_x_1317:
[----:B------:R-:W-:-:S04]  /*11420*/  LOP3.LUT R2, R3, 0x80000000, RZ, 0xc0, !PT ;  /* 0x8000000003027812 */ /* 0x000fc800078ec0ff */
[----:B------:R-:W-:-:S04]  /*11430*/  SHF.R.U32.HI R3, RZ, 0x18, R2 ;  /* 0x00000018ff037819 */ /* 0x000fc80000011602 */
[----:B------:R-:W-:-:S05]  /*11440*/  LOP3.LUT R3, R0, R3, RZ, 0xfc, !PT ;  /* 0x0000000300037212 */ /* 0x000fca00078efcff */
[----:B------:R-:W-:Y:S01]  /*11450*/  STG.E.U8 desc[UR36][R16.64], R3 ;  /* 0x0000000310007986 */ /* 0x000fe2000c101124 */
[----:B------:R-:W-:Y:S05]  /*11460*/  EXIT ;  /* 0x000000000000794d */ /* 0x000fea0003800000 */
.L_x_1313:
[----:B------:R-:W-:-:S05]  /*11470*/  HADD2.F32 R0, -RZ, R0.H0_H0 ;  /* 0x20000000ff007230 */ /* 0x000fca0000004100 */
[----:B------:R-:W-:-:S05]  /*11480*/  F2FP.BF16.F32.PACK_AB R0, RZ, R0 ;  /* 0x00000000ff00723e */ /* 0x000fca00000010ff */
[----:B------:R-:W-:Y:S01]  /*11490*/  STG.E.U16 desc[UR36][R16.64], R0 ;  /* 0x0000000010007986 */ /* 0x000fe2000c101524 */
[----:B------:R-:W-:Y:S05]  /*114a0*/  EXIT ;  /* 0x000000000000794d */ /* 0x000fea0003800000 */
.L_x_1310:
        /* <DEDUP_REMOVED lines=10> */
[----:B0-----:R-:W-:Y:S01]  /*11550*/  STG.E.U16 desc[UR36][R16.64], R3 ;  /* 0x0000000310007986 */ /* 0x001fe2000c101524 */
[----:B------:R-:W-:Y:S05]  /*11560*/  EXIT ;  /* 0x000000000000794d */ /* 0x000fea0003800000 */
.L_x_1322:
        /* <DEDUP_REMOVED lines=17> */
.L_x_1325:
[----:B------:R-:W-:-:S04]  /*11680*/  LOP3.LUT R2, R3, 0x80000000, RZ, 0xc0, !PT ;  /* 0x8000000003027812 */ /* 0x000fc800078ec0ff */
[----:B------:R-:W-:-:S04]  /*11690*/  SHF.R.U32.HI R3, RZ, 0x18, R2 ;  /* 0x00000018ff037819 */ /* 0x000fc80000011602 */
[----:B------:R-:W-:-:S04]  /*116a0*/  LOP3.LUT R0, R0, R3, RZ, 0xfc, !PT ;  /* 0x0000000300007212 */ /* 0x000fc800078efcff */
[----:B------:R-:W-:-:S07]  /*116b0*/  PRMT R8, R0, 0x7610, R8 ;  /* 0x0000761000087816 */ /* 0x000fce0000000008 */
.L_x_1324:
[----:B------:R-:W-:Y:S05]  /*116c0*/  BSYNC B0 ;  /* 0x0000000000007941 */ /* 0x000fea0003800000 */
.L_x_1323:
[----:B------:R-:W-:Y:S01]  /*116d0*/  STG.E.U8 desc[UR36][R16.64], R8 ;  /* 0x0000000810007986 */ /* 0x000fe2000c101124 */
[----:B------:R-:W-:Y:S05]  /*116e0*/  EXIT ;  /* 0x000000000000794d */ /* 0x000fea0003800000 */
.L_x_1321:
        /* <DEDUP_REMOVED lines=17> */
.L_x_1328:
[----:B------:R-:W-:-:S04]  /*11800*/  LOP3.LUT R2, R3, 0x80000000, RZ, 0xc0, !PT ;  /* 0x8000000003027812 */ /* 0x000fc800078ec0ff */
[----:B------:R-:W-:-:S04]  /*11810*/  SHF.R.U32.HI R3, RZ, 0x18, R2 ;  /* 0x00000018ff037819 */ /* 0x000fc80000011602 */
[----:B------:R-:W-:-:S04]  /*11820*/  LOP3.LUT R0, R0, R3, RZ, 0xfc, !PT ;  /* 0x0000000300007212 */ /* 0x000fc800078efcff */
[----:B------:R-:W-:-:S07]  /*11830*/  PRMT R8, R0, 0x7610, R8 ;  /* 0x0000761000087816 */ /* 0x000fce0000000008 */
.L_x_1327:
[----:B------:R-:W-:Y:S05]  /*11840*/  BSYNC B0 ;  /* 0x0000000000007941 */ /* 0x000fea0003800000 */
.L_x_1326:
[----:B------:R-:W-:Y:S01]  /*11850*/  STG.E.U8 desc[UR36][R16.64], R8 ;  /* 0x0000000810007986 */ /* 0x000fe2000c101124 */
[----:B------:R-:W-:Y:S05]  /*11860*/  EXIT ;  /* 0x000000000000794d */ /* 0x000fea0003800000 */
.L_x_1320:
        /* <DEDUP_REMOVED lines=22> */
.L_x_1303:
        /* <DEDUP_REMOVED lines=16> */
.L_x_1331:
[----:B------:R-:W-:Y:S05]  /*11ad0*/  EXIT ;  /* 0x000000000000794d */ /* 0x000fea0003800000 */
.L_x_1330:
[----:B------:R-:W-:-:S06]  /*11ae0*/  HADD2.F32 R2, -RZ, R0.H0_H0 ;  /* 0x20000000ff027230 */ /* 0x000fcc0000004100 */
[----:B------:R-:W0:Y:S02]  /*11af0*/  F2I.U64.TRUNC R2, R2 ;  /* 0x0000000200027311 */ /* 0x000e24000020d800 */
[----:B0-----:R-:W-:Y:S01]  /*11b00*/  STG.E.64 desc[UR36][R16.64], R2 ;  /* 0x0000000210007986 */ /* 0x001fe2000c101b24 */
[----:B------:R-:W-:Y:S05]  /*11b10*/  EXIT ;  /* 0x000000000000794d */ /* 0x000fea0003800000 */
.L_x_1329:
[----:B------:R-:W-:-:S04]  /*11b20*/  HADD2.F32 R0, -RZ, R0.H0_H0 ;  /* 0x20000000ff007230 */ /* 0x000fc80000004100 */
[----:B------:R-:W0:Y:S02]  /*11b30*/  F2I.FTZ.U32.TRUNC.NTZ R3, R0 ;  /* 0x0000000000037305 */ /* 0x000e24000021f000 */
[----:B0-----:R-:W-:Y:S01]  /*11b40*/  STG.E desc[UR36][R16.64], R3 ;  /* 0x0000000310007986 */ /* 0x001fe2000c101924 */
[----:B------:R-:W-:Y:S05]  /*11b50*/  EXIT ;  /* 0x000000000000794d */ /* 0x000fea0003800000 */
.L_x_1332:
        /* <DEDUP_REMOVED lines=10> */
.L_x_11088:


//--------------------- .text._ZN2at6native27unrolled_elementwise_kernelIZZZNS0_61_GLOBAL__N__132982cb_23_ActivationSiluKernel_cu_1520ed90_292420silu_backward_kernelERNS_18TensorIteratorBaseEENKUlvE_clEvENKUlvE1_clEvEUlN3c104HalfES8_E_St5arrayIPcLm3EELi4E23TrivialOffsetCalculatorILi2EjESD_ILi1EjENS0_6memory12LoadWithCastILi2EEENSG_13StoreWithCastILi1EEEEEviT_T0_T2_T3_T4_T5_ --------------------------
	.section	.text._ZN2at6native27unrolled_elementwise_kernelIZZZNS0_61_GLOBAL__N__132982cb_23_ActivationSiluKernel_cu_1520ed90_292420silu_backward_kernelERNS_18TensorIteratorBaseEENKUlvE_clEvENKUlvE1_clEvEUlN3c104HalfES8_E_St5arrayIPcLm3EELi4E23TrivialOffsetCalculatorILi2EjESD_ILi1EjENS0_6memory12LoadWithCastILi2EEENSG_13StoreWithCastILi1EEEEEviT_T0_T2_T3_T4_T5_,"ax",@progbits
	.align	128
        .global         _ZN2at6native27unrolled_elementwise_kernelIZZZNS0_61_GLOBAL__N__132982cb_23_ActivationSiluKernel_cu_1520ed90_292420silu_backward_kernelERNS_18TensorIteratorBaseEENKUlvE_clEvENKUlvE1_clEvEUlN3c104HalfES8_E_St5arrayIPcLm3EELi4E23TrivialOffsetCalculatorILi2EjESD_ILi1EjENS0_6memory12LoadWithCastILi2EEENSG_13StoreWithCastILi1EEEEEviT_T0_T2_T3_T4_T5_
        .type           _ZN2at6native27unrolled_elementwise_kernelIZZZNS0_61_GLOBAL__N__132982cb_23_ActivationSiluKernel_cu_1520ed90_292420silu_backward_kernelERNS_18TensorIteratorBaseEENKUlvE_clEvENKUlvE1_clEvEUlN3c104HalfES8_E_St5arrayIPcLm3EELi4E23TrivialOffsetCalculatorILi2EjESD_ILi1EjENS0_6memory12LoadWithCastILi2EEENSG_13StoreWithCastILi1EEEEEviT_T0_T2_T3_T4_T5_,@function
        .size           _ZN2at6native27unrolled_elementwise_kernelIZZZNS0_61_GLOBAL__N__132982cb_23_ActivationSiluKernel_cu_1520ed90_292420silu_backward_kernelERNS_18TensorIteratorBaseEENKUlvE_clEvENKUlvE1_clEvEUlN3c104HalfES8_E_St5arrayIPcLm3EELi4E23TrivialOffsetCalculatorILi2EjESD_ILi1EjENS0_6memory12LoadWithCastILi2EEENSG_13StoreWithCastILi1EEEEEviT_T0_T2_T3_T4_T5_,(.L_x_11089 - _ZN2at6native27unrolled_elementwise_kernelIZZZNS0_61_GLOBAL__N__132982cb_23_ActivationSiluKernel_cu_1520ed90_292420silu_backward_kernelERNS_18TensorIteratorBaseEENKUlvE_clEvENKUlvE1_clEvEUlN3c104HalfES8_E_St5arrayIPcLm3EELi4E23TrivialOffsetCalculatorILi2EjESD_ILi1EjENS0_6memory12LoadWithCastILi2EEENSG_13StoreWithCastILi1EEEEEviT_T0_T2_T3_T4_T5_)
        .other          _ZN2at6native27unrolled_elementwise_kernelIZZZNS0_61_GLOBAL__N__132982cb_23_ActivationSiluKernel_cu_1520ed90_292420silu_backward_kernelERNS_18TensorIteratorBaseEENKUlvE_clEvENKUlvE1_clEvEUlN3c104HalfES8_E_St5arrayIPcLm3EELi4E23TrivialOffsetCalculatorILi2EjESD_ILi1EjENS0_6memory12LoadWithCastILi2EEENSG_13StoreWithCastILi1EEEEEviT_T0_T2_T3_T4_T5_,@"STO_CUDA_ENTRY STV_DEFAULT"
_ZN2at6native27unrolled_elementwise_kernelIZZZNS0_61_GLOBAL__N__132982cb_23_ActivationSiluKernel_cu_1520ed90_292420silu_backward_kernelERNS_18TensorIteratorBaseEENKUlvE_clEvENKUlvE1_clEvEUlN3c104HalfES8_E_St5arrayIPcLm3EELi4E23TrivialOffsetCalculatorILi2EjESD_ILi1EjENS0_6memory12LoadWithCastILi2EEENSG_13StoreWithCastILi1EEEEEviT_T0_T2_T3_T4_T5_:
.text._ZN2at6native27unrolled_elementwise_kernelIZZZNS0_61_GLOBAL__N__132982cb_23_ActivationSiluKernel_cu_1520ed90_292420silu_backward_kernelERNS_18TensorIteratorBaseEENKUlvE_clEvENKUlvE1_clEvEUlN3c104HalfES8_E_St5arrayIPcLm3EELi4E23TrivialOffsetCalculatorILi2EjESD_ILi1EjENS0_6memory12LoadWithCastILi2EEENSG_13StoreWithCastILi1EEEEEviT_T0_T2_T3_T4_T5_:
        /* <DEDUP_REMOVED lines=36> */
.L_x_1338:
[----:B------:R-:W2:Y:S02]  /*0240*/  LDG.E.U8 R4, desc[UR36][R4.64] ;  /* 0x0000002404047981 */ /* 0x000ea4000c1e1100 */
[----:B--2---:R-:W-:-:S04]  /*0250*/  I2FP.F32.U32 R0, R4 ;  /* 0x0000000400007245 */ /* 0x004fc80000201000 */
[----:B------:R-:W-:-:S04]  /*0260*/  F2FP.F16.F32.PACK_AB R0, RZ, R0 ;  /* 0x00000000ff00723e */ /* 0x000fc800000000ff */
[----:B------:R-:W-:Y:S01]  /*0270*/  PRMT R17, R0, 0x7610, R17 ;  /* 0x0000761000117816 */ /* 0x000fe20000000011 */
[----:B------:R-:W-:Y:S06]  /*0280*/  BRA `(.L_x_1340) ;  /* 0x0000000c00bc7947 */ /* 0x000fec0003800000 */
.L_x_1337:
        /* <DEDUP_REMOVED lines=11> */
.L_x_1342:
[----:B------:R-:W2:Y:S02]  /*0340*/  LDG.E R4, desc[UR36][R4.64] ;  /* 0x0000002404047981 */ /* 0x000ea4000c1e1900 */
[----:B--2---:R-:W-:-:S04]  /*0350*/  I2FP.F32.S32 R0, R4 ;  /* 0x0000000400007245 */ /* 0x004fc80000201400 */
[----:B------:R-:W-:-:S04]  /*0360*/  F2FP.F16.F32.PACK_AB R0, RZ, R0 ;  /* 0x00000000ff00723e */ /* 0x000fc800000000ff */
[----:B------:R-:W-:Y:S01]  /*0370*/  PRMT R17, R0, 0x7610, R17 ;  /* 0x0000761000117816 */ /* 0x000fe20000000011 */
[----:B------:R-:W-:Y:S06]  /*0380*/  BRA `(.L_x_1340) ;  /* 0x0000000c007c7947 */ /* 0x000fec0003800000 */
.L_x_1341:
[----:B------:R-:W2:Y:S02]  /*0390*/  LDG.E.U16 R4, desc[UR36][R4.64] ;  /* 0x0000002404047981 */ /* 0x000ea4000c1e1500 */
[----:B--2---:R-:W0:Y:S02]  /*03a0*/  I2F.S16 R0, R4 ;  /* 0x0000000400007306 */ /* 0x004e240000101400 */
[----:B0-----:R-:W-:-:S04]  /*03b0*/  F2FP.F16.F32.PACK_AB R0, RZ, R0 ;  /* 0x00000000ff00723e */ /* 0x001fc800000000ff */
[----:B------:R-:W-:Y:S01]  /*03c0*/  PRMT R17, R0, 0x7610, R17 ;  /* 0x0000761000117816 */ /* 0x000fe20000000011 */
[----:B------:R-:W-:Y:S06]  /*03d0*/  BRA `(.L_x_1340) ;  /* 0x0000000c00687947 */ /* 0x000fec0003800000 */
.L_x_1336:
        /* <DEDUP_REMOVED lines=9> */
.L_x_1344:
[----:B------:R1:W5:Y:S01]  /*0470*/  LDG.E.U16 R17, desc[UR36][R4.64] ;  /* 0x0000002404117981 */ /* 0x000362000c1e1500 */
[----:B------:R-:W-:Y:S05]  /*0480*/  BRA `(.L_x_1340) ;  /* 0x0000000c003c7947 */ /* 0x000fea0003800000 */
.L_x_1343:
        /* <DEDUP_REMOVED lines=9> */
.L_x_1346:
[----:B------:R0:W5:Y:S01]  /*0520*/  LDG.E.U16 R17, desc[UR36][R4.64] ;  /* 0x0000002404117981 */ /* 0x000162000c1e1500 */
[----:B------:R-:W-:Y:S05]  /*0530*/  BRA `(.L_x_1340) ;  /* 0x0000000c00107947 */ /* 0x000fea0003800000 */
.L_x_1345:
        /* <DEDUP_REMOVED lines=9> */
.L_x_1335:
        /* <DEDUP_REMOVED lines=14> */
.L_x_1349:
        /* <DEDUP_REMOVED lines=9> */
.L_x_1348:
        /* <DEDUP_REMOVED lines=28> */
.L_x_1351:
        /* <DEDUP_REMOVED lines=12> */
[----:B------:R-:W-:-:S04]  /*09c0*/  F2FP.F16.F32.PACK_AB R0, RZ, R0 ;  /* 0x00000000ff00723e */ /* 0x000fc800000000ff */
[----:B------:R-:W-:Y:S01]  /*09d0*/  PRMT R17, R0, 0x7610, R17 ;  /* 0x0000761000117816 */ /* 0x000fe20000000011 */
[----:B------:R-:W-:Y:S06]  /*09e0*/  BRA `(.L_x_1340) ;  /* 0x0000000400e47947 */ /* 0x000fec0003800000 */
.L_x_1350:
[----:B------:R-:W2:Y:S02]  /*09f0*/  LDG.E.U16 R0, desc[UR36][R4.64] ;  /* 0x0000002404007981 */ /* 0x000ea4000c1e1500 */
[----:B--2---:R-:W-:-:S05]  /*0a00*/  IMAD.U32 R0, R0, 0x10000, RZ ;  /* 0x0001000000007824 */ /* 0x004fca00078e00ff */
[----:B------:R-:W-:-:S04]  /*0a10*/  F2FP.F16.F32.PACK_AB R0, RZ, R0 ;  /* 0x00000000ff00723e */ /* 0x000fc800000000ff */
[----:B------:R-:W-:Y:S01]  /*0a20*/  PRMT R17, R0, 0x7610, R17 ;  /* 0x0000761000117816 */ /* 0x000fe20000000011 */
[----:B------:R-:W-:Y:S06]  /*0a30*/  BRA `(.L_x_1340) ;  /* 0x0000000400d07947 */ /* 0x000fec0003800000 */
.L_x_1347:
        /* <DEDUP_REMOVED lines=13> */
.L_x_1354:
        /* <DEDUP_REMOVED lines=21> */
.L_x_1358:
[----:B------:R-:W-:Y:S05]  /*0c60*/  BSYNC B1 ;  /* 0x0000000000017941 */ /* 0x000fea0003800000 */
.L_x_1357:
[----:B------:R-:W-:Y:S01]  /*0c70*/  LEA R5, R0, 0x3b800000, 0x17 ;  /* 0x3b80000000057811 */ /* 0x000fe200078eb8ff */
[----:B------:R-:W-:-:S05]  /*0c80*/  IMAD.SHL.U32 R0, R3, 0x100000, RZ ;  /* 0x0010000003007824 */ /* 0x000fca00078e00ff */
[----:B------:R-:W-:-:S07]  /*0c90*/  LOP3.LUT R0, R5, R0, R6, 0xfe, !PT ;  /* 0x0000000005007212 */ /* 0x000fce00078efe06 */
.L_x_1356:
[----:B------:R-:W-:Y:S05]  /*0ca0*/  BSYNC B0 ;  /* 0x0000000000007941 */ /* 0x000fea0003800000 */
.L_x_1355:
[----:B------:R-:W-:-:S04]  /*0cb0*/  F2FP.F16.F32.PACK_AB R0, RZ, R0 ;  /* 0x00000000ff00723e */ /* 0x000fc800000000ff */
[----:B------:R-:W-:Y:S01]  /*0cc0*/  PRMT R17, R0, 0x7610, R17 ;  /* 0x0000761000117816 */ /* 0x000fe20000000011 */
[----:B------:R-:W-:Y:S06]  /*0cd0*/  BRA `(.L_x_1340) ;  /* 0x0000000400287947 */ /* 0x000fec0003800000 */
.L_x_1353:
        /* <DEDUP_REMOVED lines=21> */
.L_x_1362:
[----:B------:R-:W-:Y:S05]  /*0e30*/  BSYNC B1 ;  /* 0x0000000000017941 */ /* 0x000fea0003800000 */
.L_x_1361:
[----:B------:R-:W-:Y:S01]  /*0e40*/  LEA R5, R0, 0x37800000, 0x17 ;  /* 0x3780000000057811 */ /* 0x000fe200078eb8ff */
[----:B------:R-:W-:-:S05]  /*0e50*/  IMAD.SHL.U32 R0, R3, 0x200000, RZ ;  /* 0x0020000003007824 */ /* 0x000fca00078e00ff */
[----:B------:R-:W-:-:S07]  /*0e60*/  LOP3.LUT R0, R5, R0, R6, 0xfe, !PT ;  /* 0x0000000005007212 */ /* 0x000fce00078efe06 */
.L_x_1360:
[----:B------:R-:W-:Y:S05]  /*0e70*/  BSYNC B0 ;  /* 0x0000000000007941 */ /* 0x000fea0003800000 */
.L_x_1359:
[----:B------:R-:W-:-:S04]  /*0e80*/  F2FP.F16.F32.PACK_AB R0, RZ, R0 ;  /* 0x00000000ff00723e */ /* 0x000fc800000000ff */
[----:B------:R-:W-:Y:S01]  /*0e90*/  PRMT R17, R0, 0x7610, R17 ;  /* 0x0000761000117816 */ /* 0x000fe20000000011 */
[----:B------:R-:W-:Y:S06]  /*0ea0*/  BRA `(.L_x_1340) ;  /* 0x0000000000b47947 */ /* 0x000fec0003800000 */
.L_x_1352:
        /* <DEDUP_REMOVED lines=14> */
.L_x_1366:
[----:B------:R-:W-:Y:S05]  /*0f90*/  BSYNC B0 ;  /* 0x0000000000007941 */ /* 0x000fea0003800000 */
.L_x_1365:
[----:B------:R-:W-:-:S04]  /*0fa0*/  F2FP.F16.F32.PACK_AB R0, RZ, R0 ;  /* 0x00000000ff00723e */ /* 0x000fc800000000ff */
[----:B------:R-:W-:Y:S01]  /*0fb0*/  PRMT R17, R0, 0x7610, R17 ;  /* 0x0000761000117816 */ /* 0x000fe20000000011 */
[----:B------:R-:W-:Y:S06]  /*0fc0*/  BRA `(.L_x_1340) ;  /* 0x00000000006c7947 */ /* 0x000fec0003800000 */
.L_x_1339:
        /* <DEDUP_REMOVED lines=16> */
.L_x_1367:
[----:B------:R-:W-:Y:S01]  /*10d0*/  PRMT R17, RZ, 0x7610, R17 ;  /* 0x00007610ff117816 */ /* 0x000fe20000000011 */
[----:B------:R-:W-:Y:S06]  /*10e0*/  BRA `(.L_x_1340) ;  /* 0x0000000000247947 */ /* 0x000fec0003800000 */
.L_x_1364:
[----:B------:R-:W2:Y:S02]  /*10f0*/  LDG.E.64 R4, desc[UR36][R4.64] ;  /* 0x0000002404047981 */ /* 0x000ea4000c1e1b00 */
[----:B--2---:R-:W0:Y:S02]  /*1100*/  I2F.U64 R0, R4 ;  /* 0x0000000400007312 */ /* 0x004e240000301000 */
[----:B0-----:R-:W-:-:S04]  /*1110*/  F2FP.F16.F32.PACK_AB R0, RZ, R0 ;  /* 0x00000000ff00723e */ /* 0x001fc800000000ff */
[----:B------:R-:W-:Y:S01]  /*1120*/  PRMT R17, R0, 0x7610, R17 ;  /* 0x0000761000117816 */ /* 0x000fe20000000011 */
[----:B------:R-:W-:Y:S06]  /*1130*/  BRA `(.L_x_1340) ;  /* 0x0000000000107947 */ /* 0x000fec0003800000 */
.L_x_1363:
[----:B------:R-:W2:Y:S02]  /*1140*/  LDG.E R4, desc[UR36][R4.64] ;  /* 0x0000002404047981 */ /* 0x000ea4000c1e1900 */
[----:B--2---:R-:W-:-:S04]  /*1150*/  I2FP.F32.U32 R0, R4 ;  /* 0x0000000400007245 */ /* 0x004fc80000201000 */
[----:B------:R-:W-:-:S04]  /*1160*/  F2FP.F16.F32.PACK_AB R0, RZ, R0 ;  /* 0x00000000ff00723e */ /* 0x000fc800000000ff */
[----:B------:R-:W-:-:S07]  /*1170*/  PRMT R17, R0, 0x7610, R17 ;  /* 0x0000761000117816 */ /* 0x000fce0000000011 */
.L_x_1340:
[----:B01----:R-:W0:Y:S01]  /*1180*/  LDC.64 R4, c[0x0][0x228] ;  /* 0x00008a00ff047b82 */ /* 0x003e220000000a00 */
        /* <DEDUP_REMOVED lines=20> */
.L_x_1371:
[----:B------:R-:W2:Y:S02]  /*12d0*/  LDG.E.U8 R4, desc[UR36][R4.64] ;  /* 0x0000002404047981 */ /* 0x000ea4000c1e1100 */
[----:B--2---:R-:W-:-:S04]  /*12e0*/  I2FP.F32.U32 R0, R4 ;  /* 0x0000000400007245 */ /* 0x004fc80000201000 */
[----:B------:R-:W-:-:S04]  /*12f0*/  F2FP.F16.F32.PACK_AB R0, RZ, R0 ;  /* 0x00000000ff00723e */ /* 0x000fc800000000ff */
[----:B------:R-:W-:Y:S01]  /*1300*/  PRMT R18, R0, 0x7610, R18 ;  /* 0x0000761000127816 */ /* 0x000fe20000000012 */
[----:B------:R-:W-:Y:S06]  /*1310*/  BRA `(.L_x_1373) ;  /* 0x0000000c00bc7947 */ /* 0x000fec0003800000 */
.L_x_1370:
        /* <DEDUP_REMOVED lines=11> */
.L_x_1375:
[----:B------:R-:W2:Y:S02]  /*13d0*/  LDG.E R4, desc[UR36][R4.64] ;  /* 0x0000002404047981 */ /* 0x000ea4000c1e1900 */
[----:B--2---:R-:W-:-:S04]  /*13e0*/  I2FP.F32.S32 R0, R4 ;  /* 0x0000000400007245 */ /* 0x004fc80000201400 */
[----:B------:R-:W-:-:S04]  /*13f0*/  F2FP.F16.F32.PACK_AB R0, RZ, R0 ;  /* 0x00000000ff00723e */ /* 0x000fc800000000ff */
[----:B------:R-:W-:Y:S01]  /*1400*/  PRMT R18, R0, 0x7610, R18 ;  /* 0x0000761000127816 */ /* 0x000fe20000000012 */
[----:B------:R-:W-:Y:S06]  /*1410*/  BRA `(.L_x_1373) ;  /* 0x0000000c007c7947 */ /* 0x000fec0003800000 */
.L_x_1374:
[----:B------:R-:W2:Y:S02]  /*1420*/  LDG.E.U16 R4, desc[UR36][R4.64] ;  /* 0x0000002404047981 */ /* 0x000ea4000c1e1500 */
[----:B--2---:R-:W0:Y:S02]  /*1430*/  I2F.S16 R0, R4 ;  /* 0x0000000400007306 */ /* 0x004e240000101400 */
[----:B0-----:R-:W-:-:S04]  /*1440*/  F2FP.F16.F32.PACK_AB R0, RZ, R0 ;  /* 0x00000000ff00723e */ /* 0x001fc800000000ff */
[----:B------:R-:W-:Y:S01]  /*1450*/  PRMT R18, R0, 0x7610, R18 ;  /* 0x0000761000127816 */ /* 0x000fe20000000012 */
[----:B------:R-:W-:Y:S06]  /*1460*/  BRA `(.L_x_1373) ;  /* 0x0000000c00687947 */ /* 0x000fec0003800000 */
.L_x_1369:
        /* <DEDUP_REMOVED lines=9> */
.L_x_1377:
[----:B------:R1:W5:Y:S01]  /*1500*/  LDG.E.U16 R18, desc[UR36][R4.64] ;  /* 0x0000002404127981 */ /* 0x000362000c1e1500 */
[----:B------:R-:W-:Y:S05]  /*1510*/  BRA `(.L_x_1373) ;  /* 0x0000000c003c7947 */ /* 0x000fea0003800000 */
.L_x_1376:
        /* <DEDUP_REMOVED lines=9> */
.L_x_1379:
[----:B------:R0:W5:Y:S01]  /*15b0*/  LDG.E.U16 R18, desc[UR36][R4.64] ;  /* 0x0000002404127981 */ /* 0x000162000c1e1500 */
[----:B------:R-:W-:Y:S05]  /*15c0*/  BRA `(.L_x_1373) ;  /* 0x0000000c00107947 */ /* 0x000fea0003800000 */
.L_x_1378:
        /* <DEDUP_REMOVED lines=9> */
.L_x_1368:
        /* <DEDUP_REMOVED lines=14> */
.L_x_1382:
        /* <DEDUP_REMOVED lines=9> */
.L_x_1381:
        /* <DEDUP_REMOVED lines=28> */
.L_x_1384:
        /* <DEDUP_REMOVED lines=15> */
.L_x_1383:
[----:B------:R-:W2:Y:S02]  /*1a80*/  LDG.E.U16 R0, desc[UR36][R4.64] ;  /* 0x0000002404007981 */ /* 0x000ea4000c1e1500 */
[----:B--2---:R-:W-:-:S05]  /*1a90*/  IMAD.U32 R0, R0, 0x10000, RZ ;  /* 0x0001000000007824 */ /* 0x004fca00078e00ff */
[----:B------:R-:W-:-:S04]  /*1aa0*/  F2FP.F16.F32.PACK_AB R0, RZ, R0 ;  /* 0x00000000ff00723e */ /* 0x000fc800000000ff */
[----:B------:R-:W-:Y:S01]  /*1ab0*/  PRMT R18, R0, 0x7610, R18 ;  /* 0x0000761000127816 */ /* 0x000fe20000000012 */
[----:B------:R-:W-:Y:S06]  /*1ac0*/  BRA `(.L_x_1373) ;  /* 0x0000000400d07947 */ /* 0x000fec0003800000 */
.L_x_1380:
        /* <DEDUP_REMOVED lines=13> */
.L_x_1387:
        /* <DEDUP_REMOVED lines=21> */
.L_x_1391:
[----:B------:R-:W-:Y:S05]  /*1cf0*/  BSYNC B1 ;  /* 0x0000000000017941 */ /* 0x000fea0003800000 */
.L_x_1390:
[----:B------:R-:W-:Y:S01]  /*1d00*/  LEA R5, R0, 0x3b800000, 0x17 ;  /* 0x3b80000000057811 */ /* 0x000fe200078eb8ff */
[----:B------:R-:W-:-:S05]  /*1d10*/  IMAD.SHL.U32 R0, R3, 0x100000, RZ ;  /* 0x0010000003007824 */ /* 0x000fca00078e00ff */
[----:B------:R-:W-:-:S07]  /*1d20*/  LOP3.LUT R0, R5, R0, R6, 0xfe, !PT ;  /* 0x0000000005007212 */ /* 0x000fce00078efe06 */
.L_x_1389:
[----:B------:R-:W-:Y:S05]  /*1d30*/  BSYNC B0 ;  /* 0x0000000000007941 */ /* 0x000fea0003800000 */
.L_x_1388:
[----:B------:R-:W-:-:S04]  /*1d40*/  F2FP.F16.F32.PACK_AB R0, RZ, R0 ;  /* 0x00000000ff00723e */ /* 0x000fc800000000ff */
[----:B------:R-:W-:Y:S01]  /*1d50*/  PRMT R18, R0, 0x7610, R18 ;  /* 0x0000761000127816 */ /* 0x000fe20000000012 */
[----:B------:R-:W-:Y:S06]  /*1d60*/  BRA `(.L_x_1373) ;  /* 0x0000000400287947 */ /* 0x000fec0003800000 */
.L_x_1386:
        /* <DEDUP_REMOVED lines=21> */
.L_x_1395:
[----:B------:R-:W-:Y:S05]  /*1ec0*/  BSYNC B1 ;  /* 0x0000000000017941 */ /* 0x000fea0003800000 */
.L_x_1394:
[----:B------:R-:W-:Y:S01]  /*1ed0*/  LEA R5, R0, 0x37800000, 0x17 ;  /* 0x3780000000057811 */ /* 0x000fe200078eb8ff */
[----:B------:R-:W-:-:S05]  /*1ee0*/  IMAD.SHL.U32 R0, R3, 0x200000, RZ ;  /* 0x0020000003007824 */ /* 0x000fca00078e00ff */
[----:B------:R-:W-:-:S07]  /*1ef0*/  LOP3.LUT R0, R5, R0, R6, 0xfe, !PT ;  /* 0x0000000005007212 */ /* 0x000fce00078efe06 */
.L_x_1393:
[----:B------:R-:W-:Y:S05]  /*1f00*/  BSYNC B0 ;  /* 0x0000000000007941 */ /* 0x000fea0003800000 */
.L_x_1392:
[----:B------:R-:W-:-:S04]  /*1f10*/  F2FP.F16.F32.PACK_AB R0, RZ, R0 ;  /* 0x00000000ff00723e */ /* 0x000fc800000000ff */
[----:B------:R-:W-:Y:S01]  /*1f20*/  PRMT R18, R0, 0x7610, R18 ;  /* 0x0000761000127816 */ /* 0x000fe20000000012 */
[----:B------:R-:W-:Y:S06]  /*1f30*/  BRA `(.L_x_1373) ;  /* 0x0000000000b47947 */ /* 0x000fec0003800000 */
.L_x_1385:
        /* <DEDUP_REMOVED lines=14> */
.L_x_1399:
[----:B------:R-:W-:Y:S05]  /*2020*/  BSYNC B0 ;  /* 0x0000000000007941 */ /* 0x000fea0003800000 */
.L_x_1398:
[----:B------:R-:W-:-:S04]  /*2030*/  F2FP.F16.F32.PACK_AB R0, RZ, R0 ;  /* 0x00000000ff00723e */ /* 0x000fc800000000ff */
[----:B------:R-:W-:Y:S01]  /*2040*/  PRMT R18, R0, 0x7610, R18 ;  /* 0x0000761000127816 */ /* 0x000fe20000000012 */
[----:B------:R-:W-:Y:S06]  /*2050*/  BRA `(.L_x_1373) ;  /* 0x00000000006c7947 */ /* 0x000fec0003800000 */
.L_x_1372:
        /* <DEDUP_REMOVED lines=16> */
.L_x_1400:
[----:B------:R-:W-:Y:S01]  /*2160*/  PRMT R18, RZ, 0x7610, R18 ;  /* 0x00007610ff127816 */ /* 0x000fe20000000012 */
[----:B------:R-:W-:Y:S06]  /*2170*/  BRA `(.L_x_1373) ;  /* 0x0000000000247947 */ /* 0x000fec0003800000 */
.L_x_1397:
[----:B------:R-:W2:Y:S02]  /*2180*/  LDG.E.64 R4, desc[UR36][R4.64] ;  /* 0x0000002404047981 */ /* 0x000ea4000c1e1b00 */
[----:B--2---:R-:W0:Y:S02]  /*2190*/  I2F.U64 R0, R4 ;  /* 0x0000000400007312 */ /* 0x004e240000301000 */
[----:B0-----:R-:W-:-:S04]  /*21a0*/  F2FP.F16.F32.PACK_AB R0, RZ, R0 ;  /* 0x00000000ff00723e */ /* 0x001fc800000000ff */
[----:B------:R-:W-:Y:S01]  /*21b0*/  PRMT R18, R0, 0x7610, R18 ;  /* 0x0000761000127816 */ /* 0x000fe20000000012 */
[----:B------:R-:W-:Y:S06]  /*21c0*/  BRA `(.L_x_1373) ;  /* 0x0000000000107947 */ /* 0x000fec0003800000 */
.L_x_1396:
[----:B------:R-:W2:Y:S02]  /*21d0*/  LDG.E R4, desc[UR36][R4.64] ;  /* 0x0000002404047981 */ /* 0x000ea4000c1e1900 */
[----:B--2---:R-:W-:-:S04]  /*21e0*/  I2FP.F32.U32 R0, R4 ;  /* 0x0000000400007245 */ /* 0x004fc80000201000 */
[----:B------:R-:W-:-:S04]  /*21f0*/  F2FP.F16.F32.PACK_AB R0, RZ, R0 ;  /* 0x00000000ff00723e */ /* 0x000fc800000000ff */
[----:B------:R-:W-:-:S07]  /*2200*/  PRMT R18, R0, 0x7610, R18 ;  /* 0x0000761000127816 */ /* 0x000fce0000000012 */
.L_x_1373:
[----:B------:R-:W-:-:S07]  /*2210*/  VIADD R27, R27, 0x80 ;  /* 0x000000801b1b7836 */ /* 0x000fce0000000000 */
.L_x_1334:
[----:B------:R-:W-:Y:S05]  /*2220*/  BSYNC B6 ;  /* 0x0000000000067941 */ /* 0x000fea0003800000 */
.L_x_1333:
[----:B------:R-:W-:Y:S01]  /*2230*/  ISETP.GE.AND P0, PT, R27, R28, PT ;  /* 0x0000001c1b00720c */ /* 0x000fe20003f06270 */
[----:B------:R-:W-:Y:S01]  /*2240*/  BSSY B6, `(.L_x_1401) ;  /* 0x0000218000067945 */ /* 0x000fe20003800000 */
[----:B------:R-:W-:-:S11]  /*2250*/  PRMT R19, RZ, 0x7610, R19 ;  /* 0x00007610ff137816 */ /* 0x000fd60000000013 */
[----:B------:R-:W-:Y:S05]  /*2260*/  @P0 BRA `(.L_x_1402) ;  /* 0x0000002000540947 */ /* 0x000fea0003800000 */
[----:B01----:R-:W0:Y:S01]  /*2270*/  LDC.64 R4, c[0x0][0x220] ;  /* 0x00008800ff047b82 */ /* 0x003e220000000a00 */
        /* <DEDUP_REMOVED lines=21> */
.L_x_1406:
[----:B------:R-:W2:Y:S02]  /*23d0*/  LDG.E.U8 R4, desc[UR36][R4.64] ;  /* 0x0000002404047981 */ /* 0x000ea4000c1e1100 */
[----:B--2---:R-:W-:-:S04]  /*23e0*/  I2FP.F32.U32 R0, R4 ;  /* 0x0000000400007245 */ /* 0x004fc80000201000 */
[----:B------:R-:W-:-:S04]  /*23f0*/  F2FP.F16.F32.PACK_AB R0, RZ, R0 ;  /* 0x00000000ff00723e */ /* 0x000fc800000000ff */
[----:B------:R-:W-:Y:S01]  /*2400*/  PRMT R16, R0, 0x7610, R16 ;  /* 0x0000761000107816 */ /* 0x000fe20000000010 */
[----:B------:R-:W-:Y:S06]  /*2410*/  BRA `(.L_x_1408) ;  /* 0x0000000c00c07947 */ /* 0x000fec0003800000 */
.L_x_1405:
        /* <DEDUP_REMOVED lines=11> */
.L_x_1410:
[----:B------:R-:W2:Y:S02]  /*24d0*/  LDG.E R4, desc[UR36][R4.64] ;  /* 0x0000002404047981 */ /* 0x000ea4000c1e1900 */
[----:B--2---:R-:W-:-:S04]  /*24e0*/  I2FP.F32.S32 R0, R4 ;  /* 0x0000000400007245 */ /* 0x004fc80000201400 */
[----:B------:R-:W-:-:S04]  /*24f0*/  F2FP.F16.F32.PACK_AB R0, RZ, R0 ;  /* 0x00000000ff00723e */ /* 0x000fc800000000ff */
[----:B------:R-:W-:Y:S01]  /*2500*/  PRMT R16, R0, 0x7610, R16 ;  /* 0x0000761000107816 */ /* 0x000fe20000000010 */
[----:B------:R-:W-:Y:S06]  /*2510*/  BRA `(.L_x_1408) ;  /* 0x0000000c00807947 */ /* 0x000fec0003800000 */
.L_x_1409:
[----:B------:R-:W2:Y:S02]  /*2520*/  LDG.E.U16 R4, desc[UR36][R4.64] ;  /* 0x0000002404047981 */ /* 0x000ea4000c1e1500 */
[----:B--2---:R-:W0:Y:S02]  /*2530*/  I2F.S16 R0, R4 ;  /* 0x0000000400007306 */ /* 0x004e240000101400 */
[----:B0-----:R-:W-:-:S04]  /*2540*/  F2FP.F16.F32.PACK_AB R0, RZ, R0 ;  /* 0x00000000ff00723e */ /* 0x001fc800000000ff */
[----:B------:R-:W-:Y:S01]  /*2550*/  PRMT R16, R0, 0x7610, R16 ;  /* 0x0000761000107816 */ /* 0x000fe20000000010 */
[----:B------:R-:W-:Y:S06]  /*2560*/  BRA `(.L_x_1408) ;  /* 0x0000000c006c7947 */ /* 0x000fec0003800000 */
.L_x_1404:
        /* <DEDUP_REMOVED lines=9> */
.L_x_1412:
[----:B------:R1:W5:Y:S01]  /*2600*/  LDG.E.U16 R16, desc[UR36][R4.64] ;  /* 0x0000002404107981 */ /* 0x000362000c1e1500 */
[----:B------:R-:W-:Y:S05]  /*2610*/  BRA `(.L_x_1408) ;  /* 0x0000000c00407947 */ /* 0x000fea0003800000 */
.L_x_1411:
        /* <DEDUP_REMOVED lines=9> */
.L_x_1414:
[----:B------:R0:W5:Y:S01]  /*26b0*/  LDG.E.U16 R16, desc[UR36][R4.64] ;  /* 0x0000002404107981 */ /* 0x000162000c1e1500 */
[----:B------:R-:W-:Y:S05]  /*26c0*/  BRA `(.L_x_1408) ;  /* 0x0000000c00147947 */ /* 0x000fea0003800000 */
.L_x_1413:
        /* <DEDUP_REMOVED lines=9> */
.L_x_1403:
        /* <DEDUP_REMOVED lines=14> */
.L_x_1417:
        /* <DEDUP_REMOVED lines=9> */
.L_x_1416:
        /* <DEDUP_REMOVED lines=28> */
.L_x_1419:
        /* <DEDUP_REMOVED lines=16> */
.L_x_1418:
[----:B------:R-:W2:Y:S02]  /*2b90*/  LDG.E.U16 R0, desc[UR36][R4.64] ;  /* 0x0000002404007981 */ /* 0x000ea4000c1e1500 */
[----:B--2---:R-:W-:-:S05]  /*2ba0*/  IMAD.U32 R0, R0, 0x10000, RZ ;  /* 0x0001000000007824 */ /* 0x004fca00078e00ff */
[----:B------:R-:W-:-:S04]  /*2bb0*/  F2FP.F16.F32.PACK_AB R0, RZ, R0 ;  /* 0x00000000ff00723e */ /* 0x000fc800000000ff */
[----:B------:R-:W-:Y:S01]  /*2bc0*/  PRMT R16, R0, 0x7610, R16 ;  /* 0x0000761000107816 */ /* 0x000fe20000000010 */
[----:B------:R-:W-:Y:S06]  /*2bd0*/  BRA `(.L_x_1408) ;  /* 0x0000000400d07947 */ /* 0x000fec0003800000 */
.L_x_1415:
        /* <DEDUP_REMOVED lines=13> */
.L_x_1422:
        /* <DEDUP_REMOVED lines=21> */
.L_x_1426:
[----:B------:R-:W-:Y:S05]  /*2e00*/  BSYNC B1 ;  /* 0x0000000000017941 */ /* 0x000fea0003800000 */
.L_x_1425:
[----:B------:R-:W-:Y:S01]  /*2e10*/  LEA R5, R0, 0x3b800000, 0x17 ;  /* 0x3b80000000057811 */ /* 0x000fe200078eb8ff */
[----:B------:R-:W-:-:S05]  /*2e20*/  IMAD.SHL.U32 R0, R3, 0x100000, RZ ;  /* 0x0010000003007824 */ /* 0x000fca00078e00ff */
[----:B------:R-:W-:-:S07]  /*2e30*/  LOP3.LUT R0, R5, R0, R6, 0xfe, !PT ;  /* 0x0000000005007212 */ /* 0x000fce00078efe06 */
.L_x_1424:
[----:B------:R-:W-:Y:S05]  /*2e40*/  BSYNC B0 ;  /* 0x0000000000007941 */ /* 0x000fea0003800000 */
.L_x_1423:
[----:B------:R-:W-:-:S04]  /*2e50*/  F2FP.F16.F32.PACK_AB R0, RZ, R0 ;  /* 0x00000000ff00723e */ /* 0x000fc800000000ff */
[----:B------:R-:W-:Y:S01]  /*2e60*/  PRMT R16, R0, 0x7610, R16 ;  /* 0x0000761000107816 */ /* 0x000fe20000000010 */
[----:B------:R-:W-:Y:S06]  /*2e70*/  BRA `(.L_x_1408) ;  /* 0x0000000400287947 */ /* 0x000fec0003800000 */
.L_x_1421:
        /* <DEDUP_REMOVED lines=21> */
.L_x_1430:
[----:B------:R-:W-:Y:S05]  /*2fd0*/  BSYNC B1 ;  /* 0x0000000000017941 */ /* 0x000fea0003800000 */
.L_x_1429:
[----:B------:R-:W-:Y:S01]  /*2fe0*/  LEA R5, R0, 0x37800000, 0x17 ;  /* 0x3780000000057811 */ /* 0x000fe200078eb8ff */
[----:B------:R-:W-:-:S05]  /*2ff0*/  IMAD.SHL.U32 R0, R3, 0x200000, RZ ;  /* 0x0020000003007824 */ /* 0x000fca00078e00ff */
[----:B------:R-:W-:-:S07]  /*3000*/  LOP3.LUT R0, R5, R0, R6, 0xfe, !PT ;  /* 0x0000000005007212 */ /* 0x000fce00078efe06 */
.L_x_1428:
[----:B------:R-:W-:Y:S05]  /*3010*/  BSYNC B0 ;  /* 0x0000000000007941 */ /* 0x000fea0003800000 */
.L_x_1427:
[----:B------:R-:W-:-:S04]  /*3020*/  F2FP.F16.F32.PACK_AB R0, RZ, R0 ;  /* 0x00000000ff00723e */ /* 0x000fc800000000ff */
[----:B------:R-:W-:Y:S01]  /*3030*/  PRMT R16, R0, 0x7610, R16 ;  /* 0x0000761000107816 */ /* 0x000fe20000000010 */
[----:B------:R-:W-:Y:S06]  /*3040*/  BRA `(.L_x_1408) ;  /* 0x0000000000b47947 */ /* 0x000fec0003800000 */
.L_x_1420:
        /* <DEDUP_REMOVED lines=14> */
.L_x_1434:
[----:B------:R-:W-:Y:S05]  /*3130*/  BSYNC B0 ;  /* 0x0000000000007941 */ /* 0x000fea0003800000 */
.L_x_1433:
[----:B------:R-:W-:-:S04]  /*3140*/  F2FP.F16.F32.PACK_AB R0, RZ, R0 ;  /* 0x00000000ff00723e */ /* 0x000fc800000000ff */
[----:B------:R-:W-:Y:S01]  /*3150*/  PRMT R16, R0, 0x7610, R16 ;  /* 0x0000761000107816 */ /* 0x000fe20000000010 */
[----:B------:R-:W-:Y:S06]  /*3160*/  BRA `(.L_x_1408) ;  /* 0x00000000006c7947 */ /* 0x000fec0003800000 */
.L_x_1407:
        /* <DEDUP_REMOVED lines=16> */
.L_x_1435:
[----:B------:R-:W-:Y:S01]  /*3270*/  PRMT R16, RZ, 0x7610, R16 ;  /* 0x00007610ff107816 */ /* 0x000fe20000000010 */
[----:B------:R-:W-:Y:S06]  /*3280*/  BRA `(.L_x_1408) ;  /* 0x0000000000247947 */ /* 0x000fec0003800000 */
.L_x_1432:
[----:B------:R-:W2:Y:S02]  /*3290*/  LDG.E.64 R4, desc[UR36][R4.64] ;  /* 0x0000002404047981 */ /* 0x000ea4000c1e1b00 */
[----:B--2---:R-:W0:Y:S02]  /*32a0*/  I2F.U64 R0, R4 ;  /* 0x0000000400007312 */ /* 0x004e240000301000 */
[----:B0-----:R-:W-:-:S04]  /*32b0*/  F2FP.F16.F32.PACK_AB R0, RZ, R0 ;  /* 0x00000000ff00723e */ /* 0x001fc800000000ff */
[----:B------:R-:W-:Y:S01]  /*32c0*/  PRMT R16, R0, 0x7610, R16 ;  /* 0x0000761000107816 */ /* 0x000fe20000000010 */
[----:B------:R-:W-:Y:S06]  /*32d0*/  BRA `(.L_x_1408) ;  /* 0x0000000000107947 */ /* 0x000fec0003800000 */
.L_x_1431:
[----:B------:R-:W2:Y:S02]  /*32e0*/  LDG.E R4, desc[UR36][R4.64] ;  /* 0x0000002404047981 */ /* 0x000ea4000c1e1900 */
[----:B--2---:R-:W-:-:S04]  /*32f0*/  I2FP.F32.U32 R0, R4 ;  /* 0x0000000400007245 */ /* 0x004fc80000201000 */
[----:B------:R-:W-:-:S04]  /*3300*/  F2FP.F16.F32.PACK_AB R0, RZ, R0 ;  /* 0x00000000ff00723e */ /* 0x000fc800000000ff */
[----:B------:R-:W-:-:S07]  /*3310*/  PRMT R16, R0, 0x7610, R16 ;  /* 0x0000761000107816 */ /* 0x000fce0000000010 */
.L_x_1408:
        /* <DEDUP_REMOVED lines=21> */
.L_x_1439:
[----:B------:R-:W2:Y:S02]  /*3470*/  LDG.E.U8 R4, desc[UR36][R4.64] ;  /* 0x0000002404047981 */ /* 0x000ea4000c1e1100 */
[----:B--2---:R-:W-:-:S04]  /*3480*/  I2FP.F32.U32 R0, R4 ;  /* 0x0000000400007245 */ /* 0x004fc80000201000 */
[----:B------:R-:W-:-:S04]  /*3490*/  F2FP.F16.F32.PACK_AB R0, RZ, R0 ;  /* 0x00000000ff00723e */ /* 0x000fc800000000ff */
[----:B------:R-:W-:Y:S01]  /*34a0*/  PRMT R19, R0, 0x7610, R19 ;  /* 0x0000761000137816 */ /* 0x000fe20000000013 */
[----:B------:R-:W-:Y:S06]  /*34b0*/  BRA `(.L_x_1441) ;  /* 0x0000000c00bc7947 */ /* 0x000fec0003800000 */
.L_x_1438:
        /* <DEDUP_REMOVED lines=11> */
.L_x_1443:
[----:B------:R-:W2:Y:S02]  /*3570*/  LDG.E R4, desc[UR36][R4.64] ;  /* 0x0000002404047981 */ /* 0x000ea4000c1e1900 */
[----:B--2---:R-:W-:-:S04]  /*3580*/  I2FP.F32.S32 R0, R4 ;  /* 0x0000000400007245 */ /* 0x004fc80000201400 */
[----:B------:R-:W-:-:S04]  /*3590*/  F2FP.F16.F32.PACK_AB R0, RZ, R0 ;  /* 0x00000000ff00723e */ /* 0x000fc800000000ff */
[----:B------:R-:W-:Y:S01]  /*35a0*/  PRMT R19, R0, 0x7610, R19 ;  /* 0x0000761000137816 */ /* 0x000fe20000000013 */
[----:B------:R-:W-:Y:S06]  /*35b0*/  BRA `(.L_x_1441) ;  /* 0x0000000c007c7947 */ /* 0x000fec0003800000 */
.L_x_1442:
[----:B------:R-:W2:Y:S02]  /*35c0*/  LDG.E.U16 R4, desc[UR36][R4.64] ;  /* 0x0000002404047981 */ /* 0x000ea4000c1e1500 */
[----:B--2---:R-:W0:Y:S02]  /*35d0*/  I2F.S16 R0, R4 ;  /* 0x0000000400007306 */ /* 0x004e240000101400 */
[----:B0-----:R-:W-:-:S04]  /*35e0*/  F2FP.F16.F32.PACK_AB R0, RZ, R0 ;  /* 0x00000000ff00723e */ /* 0x001fc800000000ff */
[----:B------:R-:W-:Y:S01]  /*35f0*/  PRMT R19, R0, 0x7610, R19 ;  /* 0x0000761000137816 */ /* 0x000fe20000000013 */
[----:B------:R-:W-:Y:S06]  /*3600*/  BRA `(.L_x_1441) ;  /* 0x0000000c00687947 */ /* 0x000fec0003800000 */
.L_x_1437:
        /* <DEDUP_REMOVED lines=9> */
.L_x_1445:
[----:B------:R1:W5:Y:S01]  /*36a0*/  LDG.E.U16 R19, desc[UR36][R4.64] ;  /* 0x0000002404137981 */ /* 0x000362000c1e1500 */
[----:B------:R-:W-:Y:S05]  /*36b0*/  BRA `(.L_x_1441) ;  /* 0x0000000c003c7947 */ /* 0x000fea0003800000 */
.L_x_1444:
        /* <DEDUP_REMOVED lines=9> */
.L_x_1447:
[----:B------:R0:W5:Y:S01]  /*3750*/  LDG.E.U16 R19, desc[UR36][R4.64] ;  /* 0x0000002404137981 */ /* 0x000162000c1e1500 */
[----:B------:R-:W-:Y:S05]  /*3760*/  BRA `(.L_x_1441) ;  /* 0x0000000c00107947 */ /* 0x000fea0003800000 */
.L_x_1446:
        /* <DEDUP_REMOVED lines=9> */
.L_x_1436:
        /* <DEDUP_REMOVED lines=14> */
.L_x_1450:
        /* <DEDUP_REMOVED lines=9> */
.L_x_1449:
        /* <DEDUP_REMOVED lines=28> */
.L_x_1452:
        /* <DEDUP_REMOVED lines=15> */
.L_x_1451:
[----:B------:R-:W2:Y:S02]  /*3c20*/  LDG.E.U16 R0, desc[UR36][R4.64] ;  /* 0x0000002404007981 */ /* 0x000ea4000c1e1500 */
[----:B--2---:R-:W-:-:S05]  /*3c30*/  IMAD.U32 R0, R0, 0x10000, RZ ;  /* 0x0001000000007824 */ /* 0x004fca00078e00ff */
[----:B------:R-:W-:-:S04]  /*3c40*/  F2FP.F16.F32.PACK_AB R0, RZ, R0 ;  /* 0x00000000ff00723e */ /* 0x000fc800000000ff */
[----:B------:R-:W-:Y:S01]  /*3c50*/  PRMT R19, R0, 0x7610, R19 ;  /* 0x0000761000137816 */ /* 0x000fe20000000013 */
[----:B------:R-:W-:Y:S06]  /*3c60*/  BRA `(.L_x_1441) ;  /* 0x0000000400d07947 */ /* 0x000fec0003800000 */
.L_x_1448:
        /* <DEDUP_REMOVED lines=13> */
.L_x_1455:
        /* <DEDUP_REMOVED lines=21> */
.L_x_1459:
[----:B------:R-:W-:Y:S05]  /*3e90*/  BSYNC B1 ;  /* 0x0000000000017941 */ /* 0x000fea0003800000 */
.L_x_1458:
[----:B------:R-:W-:Y:S01]  /*3ea0*/  LEA R5, R0, 0x3b800000, 0x17 ;  /* 0x3b80000000057811 */ /* 0x000fe200078eb8ff */
[----:B------:R-:W-:-:S05]  /*3eb0*/  IMAD.SHL.U32 R0, R3, 0x100000, RZ ;  /* 0x0010000003007824 */ /* 0x000fca00078e00ff */
[----:B------:R-:W-:-:S07]  /*3ec0*/  LOP3.LUT R0, R5, R0, R6, 0xfe, !PT ;  /* 0x0000000005007212 */ /* 0x000fce00078efe06 */
.L_x_1457:
[----:B------:R-:W-:Y:S05]  /*3ed0*/  BSYNC B0 ;  /* 0x0000000000007941 */ /* 0x000fea0003800000 */
.L_x_1456:
[----:B------:R-:W-:-:S04]  /*3ee0*/  F2FP.F16.F32.PACK_AB R0, RZ, R0 ;  /* 0x00000000ff00723e */ /* 0x000fc800000000ff */
[----:B------:R-:W-:Y:S01]  /*3ef0*/  PRMT R19, R0, 0x7610, R19 ;  /* 0x0000761000137816 */ /* 0x000fe20000000013 */
[----:B------:R-:W-:Y:S06]  /*3f00*/  BRA `(.L_x_1441) ;  /* 0x0000000400287947 */ /* 0x000fec0003800000 */
.L_x_1454:
        /* <DEDUP_REMOVED lines=21> */
.L_x_1463:
[----:B------:R-:W-:Y:S05]  /*4060*/  BSYNC B1 ;  /* 0x0000000000017941 */ /* 0x000fea0003800000 */
.L_x_1462:
[----:B------:R-:W-:Y:S01]  /*4070*/  LEA R5, R0, 0x37800000, 0x17 ;  /* 0x3780000000057811 */ /* 0x000fe200078eb8ff */
[----:B------:R-:W-:-:S05]  /*4080*/  IMAD.SHL.U32 R0, R3, 0x200000, RZ ;  /* 0x0020000003007824 */ /* 0x000fca00078e00ff */
[----:B------:R-:W-:-:S07]  /*4090*/  LOP3.LUT R0, R5, R0, R6, 0xfe, !PT ;  /* 0x0000000005007212 */ /* 0x000fce00078efe06 */
.L_x_1461:
[----:B------:R-:W-:Y:S05]  /*40a0*/  BSYNC B0 ;  /* 0x0000000000007941 */ /* 0x000fea0003800000 */
.L_x_1460:
[----:B------:R-:W-:-:S04]  /*40b0*/  F2FP.F16.F32.PACK_AB R0, RZ, R0 ;  /* 0x00000000ff00723e */ /* 0x000fc800000000ff */
[----:B------:R-:W-:Y:S01]  /*40c0*/  PRMT R19, R0, 0x7610, R19 ;  /* 0x0000761000137816 */ /* 0x000fe20000000013 */
[----:B------:R-:W-:Y:S06]  /*40d0*/  BRA `(.L_x_1441) ;  /* 0x0000000000b47947 */ /* 0x000fec0003800000 */
.L_x_1453:
        /* <DEDUP_REMOVED lines=14> */
.L_x_1467:
[----:B------:R-:W-:Y:S05]  /*41c0*/  BSYNC B0 ;  /* 0x0000000000007941 */ /* 0x000fea0003800000 */
.L_x_1466:
[----:B------:R-:W-:-:S04]  /*41d0*/  F2FP.F16.F32.PACK_AB R0, RZ, R0 ;  /* 0x00000000ff00723e */ /* 0x000fc800000000ff */
[----:B------:R-:W-:Y:S01]  /*41e0*/  PRMT R19, R0, 0x7610, R19 ;  /* 0x0000761000137816 */ /* 0x000fe20000000013 */
[----:B------:R-:W-:Y:S06]  /*41f0*/  BRA `(.L_x_1441) ;  /* 0x00000000006c7947 */ /* 0x000fec0003800000 */
.L_x_1440:
        /* <DEDUP_REMOVED lines=16> */
.L_x_1468:
[----:B------:R-:W-:Y:S01]  /*4300*/  PRMT R19, RZ, 0x7610, R19 ;  /* 0x00007610ff137816 */ /* 0x000fe20000000013 */
[----:B------:R-:W-:Y:S06]  /*4310*/  BRA `(.L_x_1441) ;  /* 0x0000000000247947 */ /* 0x000fec0003800000 */
.L_x_1465:
[----:B------:R-:W2:Y:S02]  /*4320*/  LDG.E.64 R4, desc[UR36][R4.64] ;  /* 0x0000002404047981 */ /* 0x000ea4000c1e1b00 */
[----:B--2---:R-:W0:Y:S02]  /*4330*/  I2F.U64 R0, R4 ;  /* 0x0000000400007312 */ /* 0x004e240000301000 */
[----:B0-----:R-:W-:-:S04]  /*4340*/  F2FP.F16.F32.PACK_AB R0, RZ, R0 ;  /* 0x00000000ff00723e */ /* 0x001fc800000000ff */
[----:B------:R-:W-:Y:S01]  /*4350*/  PRMT R19, R0, 0x7610, R19 ;  /* 0x0000761000137816 */ /* 0x000fe20000000013 */
[----:B------:R-:W-:Y:S06]  /*4360*/  BRA `(.L_x_1441) ;  /* 0x0000000000107947 */ /* 0x000fec0003800000 */
.L_x_1464:
[----:B------:R-:W2:Y:S02]  /*4370*/  LDG.E R4, desc[UR36][R4.64] ;  /* 0x0000002404047981 */ /* 0x000ea4000c1e1900 */
[----:B--2---:R-:W-:-:S04]  /*4380*/  I2FP.F32.U32 R0, R4 ;  /* 0x0000000400007245 */ /* 0x004fc80000201000 */
[----:B------:R-:W-:-:S04]  /*4390*/  F2FP.F16.F32.PACK_AB R0, RZ, R0 ;  /* 0x00000000ff00723e */ /* 0x000fc800000000ff */
[----:B------:R-:W-:-:S07]  /*43a0*/  PRMT R19, R0, 0x7610, R19 ;  /* 0x0000761000137816 */ /* 0x000fce0000000013 */
.L_x_1441:
[----:B------:R-:W-:-:S07]  /*43b0*/  VIADD R27, R27, 0x80 ;  /* 0x000000801b1b7836 */ /* 0x000fce0000000000 */
.L_x_1402:
[----:B------:R-:W-:Y:S05]  /*43c0*/  BSYNC B6 ;  /* 0x0000000000067941 */ /* 0x000fea0003800000 */
.L_x_1401:
[----:B------:R-:W-:Y:S01]  /*43d0*/  ISETP.GE.AND P0, PT, R27, R28, PT ;  /* 0x0000001c1b00720c */ /* 0x000fe20003f06270 */
[----:B------:R-:W-:Y:S01]  /*43e0*/  BSSY B6, `(.L_x_1469) ;  /* 0x000021a000067945 */ /* 0x000fe20003800000 */
[----:B------:R-:W-:Y:S02]  /*43f0*/  PRMT R22, RZ, 0x7610, R22 ;  /* 0x00007610ff167816 */ /* 0x000fe40000000016 */
[----:B------:R-:W-:Y:S02]  /*4400*/  PRMT R23, RZ, 0x7610, R23 ;  /* 0x00007610ff177816 */ /* 0x000fe40000000017 */
[----:B------:R-:W-:-:S07]  /*4410*/  PRMT R24, RZ, 0x7610, R24 ;  /* 0x00007610ff187816 */ /* 0x000fce0000000018 */
        /* <DEDUP_REMOVED lines=23> */
.L_x_1474:
[----:B------:R-:W2:Y:S02]  /*4590*/  LDG.E.U8 R4, desc[UR36][R4.64] ;  /* 0x0000002404047981 */ /* 0x000ea4000c1e1100 */
[----:B--2---:R-:W-:-:S04]  /*45a0*/  I2FP.F32.U32 R0, R4 ;  /* 0x0000000400007245 */ /* 0x004fc80000201000 */
[----:B------:R-:W-:-:S04]  /*45b0*/  F2FP.F16.F32.PACK_AB R0, RZ, R0 ;  /* 0x00000000ff00723e */ /* 0x000fc800000000ff */
[----:B------:R-:W-:Y:S01]  /*45c0*/  PRMT R23, R0, 0x7610, R23 ;  /* 0x0000761000177816 */ /* 0x000fe20000000017 */
[----:B------:R-:W-:Y:S06]  /*45d0*/  BRA `(.L_x_1476) ;  /* 0x0000000c00bc7947 */ /* 0x000fec0003800000 */
.L_x_1473:
        /* <DEDUP_REMOVED lines=11> */
.L_x_1478:
[----:B------:R-:W2:Y:S02]  /*4690*/  LDG.E R4, desc[UR36][R4.64] ;  /* 0x0000002404047981 */ /* 0x000ea4000c1e1900 */
[----:B--2---:R-:W-:-:S04]  /*46a0*/  I2FP.F32.S32 R0, R4 ;  /* 0x0000000400007245 */ /* 0x004fc80000201400 */
[----:B------:R-:W-:-:S04]  /*46b0*/  F2FP.F16.F32.PACK_AB R0, RZ, R0 ;  /* 0x00000000ff00723e */ /* 0x000fc800000000ff */
[----:B------:R-:W-:Y:S01]  /*46c0*/  PRMT R23, R0, 0x7610, R23 ;  /* 0x0000761000177816 */ /* 0x000fe20000000017 */
[----:B------:R-:W-:Y:S06]  /*46d0*/  BRA `(.L_x_1476) ;  /* 0x0000000c007c7947 */ /* 0x000fec0003800000 */
.L_x_1477:
[----:B------:R-:W2:Y:S02]  /*46e0*/  LDG.E.U16 R4, desc[UR36][R4.64] ;  /* 0x0000002404047981 */ /* 0x000ea4000c1e1500 */
[----:B--2---:R-:W0:Y:S02]  /*46f0*/  I2F.S16 R0, R4 ;  /* 0x0000000400007306 */ /* 0x004e240000101400 */
[----:B0-----:R-:W-:-:S04]  /*4700*/  F2FP.F16.F32.PACK_AB R0, RZ, R0 ;  /* 0x00000000ff00723e */ /* 0x001fc800000000ff */
[----:B------:R-:W-:Y:S01]  /*4710*/  PRMT R23, R0, 0x7610, R23 ;  /* 0x0000761000177816 */ /* 0x000fe20000000017 */
[----:B------:R-:W-:Y:S06]  /*4720*/  BRA `(.L_x_1476) ;  /* 0x0000000c00687947 */ /* 0x000fec0003800000 */
.L_x_1472:
        /* <DEDUP_REMOVED lines=9> */
.L_x_1480:
[----:B------:R1:W5:Y:S01]  /*47c0*/  LDG.E.U16 R23, desc[UR36][R4.64] ;  /* 0x0000002404177981 */ /* 0x000362000c1e1500 */
[----:B------:R-:W-:Y:S05]  /*47d0*/  BRA `(.L_x_1476) ;  /* 0x0000000c003c7947 */ /* 0x000fea0003800000 */
.L_x_1479:
        /* <DEDUP_REMOVED lines=9> */
.L_x_1482:
[----:B------:R0:W5:Y:S01]  /*4870*/  LDG.E.U16 R23, desc[UR36][R4.64] ;  /* 0x0000002404177981 */ /* 0x000162000c1e1500 */
[----:B------:R-:W-:Y:S05]  /*4880*/  BRA `(.L_x_1476) ;  /* 0x0000000c00107947 */ /* 0x000fea0003800000 */
.L_x_1481:
        /* <DEDUP_REMOVED lines=9> */
.L_x_1471:
        /* <DEDUP_REMOVED lines=14> */
.L_x_1485:
        /* <DEDUP_REMOVED lines=9> */
.L_x_1484:
        /* <DEDUP_REMOVED lines=28> */
.L_x_1487:
        /* <DEDUP_REMOVED lines=15> */
.L_x_1486:
[----:B------:R-:W2:Y:S02]  /*4d40*/  LDG.E.U16 R0, desc[UR36][R4.64] ;  /* 0x0000002404007981 */ /* 0x000ea4000c1e1500 */
[----:B--2---:R-:W-:-:S05]  /*4d50*/  IMAD.U32 R0, R0, 0x10000, RZ ;  /* 0x0001000000007824 */ /* 0x004fca00078e00ff */
[----:B------:R-:W-:-:S04]  /*4d60*/  F2FP.F16.F32.PACK_AB R0, RZ, R0 ;  /* 0x00000000ff00723e */ /* 0x000fc800000000ff */
[----:B------:R-:W-:Y:S01]  /*4d70*/  PRMT R23, R0, 0x7610, R23 ;  /* 0x0000761000177816 */ /* 0x000fe20000000017 */
[----:B------:R-:W-:Y:S06]  /*4d80*/  BRA `(.L_x_1476) ;  /* 0x0000000400d07947 */ /* 0x000fec0003800000 */
.L_x_1483:
        /* <DEDUP_REMOVED lines=13> */
.L_x_1490:
        /* <DEDUP_REMOVED lines=21> */
.L_x_1494:
[----:B------:R-:W-:Y:S05]  /*4fb0*/  BSYNC B1 ;  /* 0x0000000000017941 */ /* 0x000fea0003800000 */
.L_x_1493:
[----:B------:R-:W-:Y:S01]  /*4fc0*/  LEA R5, R0, 0x3b800000, 0x17 ;  /* 0x3b80000000057811 */ /* 0x000fe200078eb8ff */
[----:B------:R-:W-:-:S05]  /*4fd0*/  IMAD.SHL.U32 R0, R3, 0x100000, RZ ;  /* 0x0010000003007824 */ /* 0x000fca00078e00ff */
[----:B------:R-:W-:-:S07]  /*4fe0*/  LOP3.LUT R0, R5, R0, R6, 0xfe, !PT ;  /* 0x0000000005007212 */ /* 0x000fce00078efe06 */
.L_x_1492:
[----:B------:R-:W-:Y:S05]  /*4ff0*/  BSYNC B0 ;  /* 0x0000000000007941 */ /* 0x000fea0003800000 */
.L_x_1491:
[----:B------:R-:W-:-:S04]  /*5000*/  F2FP.F16.F32.PACK_AB R0, RZ, R0 ;  /* 0x00000000ff00723e */ /* 0x000fc800000000ff */
[----:B------:R-:W-:Y:S01]  /*5010*/  PRMT R23, R0, 0x7610, R23 ;  /* 0x0000761000177816 */ /* 0x000fe20000000017 */
[----:B------:R-:W-:Y:S06]  /*5020*/  BRA `(.L_x_1476) ;  /* 0x0000000400287947 */ /* 0x000fec0003800000 */
.L_x_1489:
        /* <DEDUP_REMOVED lines=21> */
.L_x_1498:
[----:B------:R-:W-:Y:S05]  /*5180*/  BSYNC B1 ;  /* 0x0000000000017941 */ /* 0x000fea0003800000 */
.L_x_1497:
[----:B------:R-:W-:Y:S01]  /*5190*/  LEA R5, R0, 0x37800000, 0x17 ;  /* 0x3780000000057811 */ /* 0x000fe200078eb8ff */
[----:B------:R-:W-:-:S05]  /*51a0*/  IMAD.SHL.U32 R0, R3, 0x200000, RZ ;  /* 0x0020000003007824 */ /* 0x000fca00078e00ff */
[----:B------:R-:W-:-:S07]  /*51b0*/  LOP3.LUT R0, R5, R0, R6, 0xfe, !PT ;  /* 0x0000000005007212 */ /* 0x000fce00078efe06 */
.L_x_1496:
[----:B------:R-:W-:Y:S05]  /*51c0*/  BSYNC B0 ;  /* 0x0000000000007941 */ /* 0x000fea0003800000 */
.L_x_1495:
[----:B------:R-:W-:-:S04]  /*51d0*/  F2FP.F16.F32.PACK_AB R0, RZ, R0 ;  /* 0x00000000ff00723e */ /* 0x000fc800000000ff */
[----:B------:R-:W-:Y:S01]  /*51e0*/  PRMT R23, R0, 0x7610, R23 ;  /* 0x0000761000177816 */ /* 0x000fe20000000017 */
[----:B------:R-:W-:Y:S06]  /*51f0*/  BRA `(.L_x_1476) ;  /* 0x0000000000b47947 */ /* 0x000fec0003800000 */
.L_x_1488:
        /* <DEDUP_REMOVED lines=14> */
.L_x_1502:
[----:B------:R-:W-:Y:S05]  /*52e0*/  BSYNC B0 ;  /* 0x0000000000007941 */ /* 0x000fea0003800000 */
.L_x_1501:
[----:B------:R-:W-:-:S04]  /*52f0*/  F2FP.F16.F32.PACK_AB R0, RZ, R0 ;  /* 0x00000000ff00723e */ /* 0x000fc800000000ff */
[----:B------:R-:W-:Y:S01]  /*5300*/  PRMT R23, R0, 0x7610, R23 ;  /* 0x0000761000177816 */ /* 0x000fe20000000017 */
[----:B------:R-:W-:Y:S06]  /*5310*/  BRA `(.L_x_1476) ;  /* 0x00000000006c7947 */ /* 0x000fec0003800000 */
.L_x_1475:
        /* <DEDUP_REMOVED lines=16> */
.L_x_1503:
[----:B------:R-:W-:Y:S01]  /*5420*/  PRMT R23, RZ, 0x7610, R23 ;  /* 0x00007610ff177816 */ /* 0x000fe20000000017 */
[----:B------:R-:W-:Y:S06]  /*5430*/  BRA `(.L_x_1476) ;  /* 0x0000000000247947 */ /* 0x000fec0003800000 */
.L_x_1500:
[----:B------:R-:W2:Y:S02]  /*5440*/  LDG.E.64 R4, desc[UR36][R4.64] ;  /* 0x0000002404047981 */ /* 0x000ea4000c1e1b00 */
[----:B--2---:R-:W0:Y:S02]  /*5450*/  I2F.U64 R0, R4 ;  /* 0x0000000400007312 */ /* 0x004e240000301000 */
[----:B0-----:R-:W-:-:S04]  /*5460*/  F2FP.F16.F32.PACK_AB R0, RZ, R0 ;  /* 0x00000000ff00723e */ /* 0x001fc800000000ff */
[----:B------:R-:W-:Y:S01]  /*5470*/  PRMT R23, R0, 0x7610, R23 ;  /* 0x0000761000177816 */ /* 0x000fe20000000017 */
[----:B------:R-:W-:Y:S06]  /*5480*/  BRA `(.L_x_1476) ;  /* 0x0000000000107947 */ /* 0x000fec0003800000 */
.L_x_1499:
[----:B------:R-:W2:Y:S02]  /*5490*/  LDG.E R4, desc[UR36][R4.64] ;  /* 0x0000002404047981 */ /* 0x000ea4000c1e1900 */
[----:B--2---:R-:W-:-:S04]  /*54a0*/  I2FP.F32.U32 R0, R4 ;  /* 0x0000000400007245 */ /* 0x004fc80000201000 */
[----:B------:R-:W-:-:S04]  /*54b0*/  F2FP.F16.F32.PACK_AB R0, RZ, R0 ;  /* 0x00000000ff00723e */ /* 0x000fc800000000ff */
[----:B------:R-:W-:-:S07]  /*54c0*/  PRMT R23, R0, 0x7610, R23 ;  /* 0x0000761000177816 */ /* 0x000fce0000000017 */
.L_x_1476:
[----:B------:R-:W2:Y:S01]  /*54d0*/  LDC.U8 R6, c[0x0][0x235] ;  /* 0x00008d40ff067b82 */ /* 0x000ea20000000000 */
[----:B------:R-:W-:Y:S02]  /*54e0*/  ULDC UR4, c[0x0][0x23c] ;  /* 0x00008f0000047ab9 */ /* 0x000fe40000000800 */
[----:B------:R-:W-:-:S05]  /*54f0*/  IMAD R3, R24, UR4, RZ ;  /* 0x0000000418037c24 */ /* 0x000fca000f8e02ff */
[----:B01----:R-:W0:Y:S01]  /*5500*/  LDC.64 R4, c[0x0][0x228] ;  /* 0x00008a00ff047b82 */ /* 0x003e220000000a00 */
[----:B--2---:R-:W-:-:S04]  /*5510*/  PRMT R0, R6, 0x9910, RZ ;  /* 0x0000991006007816 */ /* 0x004fc800000000ff */
        /* <DEDUP_REMOVED lines=17> */
.L_x_1507:
[----:B------:R-:W2:Y:S02]  /*5630*/  LDG.E.U8 R4, desc[UR36][R4.64] ;  /* 0x0000002404047981 */ /* 0x000ea4000c1e1100 */
[----:B--2---:R-:W-:-:S04]  /*5640*/  I2FP.F32.U32 R0, R4 ;  /* 0x0000000400007245 */ /* 0x004fc80000201000 */
[----:B------:R-:W-:-:S04]  /*5650*/  F2FP.F16.F32.PACK_AB R0, RZ, R0 ;  /* 0x00000000ff00723e */ /* 0x000fc800000000ff */
[----:B------:R-:W-:Y:S01]  /*5660*/  PRMT R24, R0, 0x7610, R24 ;  /* 0x0000761000187816 */ /* 0x000fe20000000018 */
[----:B------:R-:W-:Y:S06]  /*5670*/  BRA `(.L_x_1509) ;  /* 0x0000000c00bc7947 */ /* 0x000fec0003800000 */
.L_x_1506:
        /* <DEDUP_REMOVED lines=11> */
.L_x_1511:
[----:B------:R-:W2:Y:S02]  /*5730*/  LDG.E R4, desc[UR36][R4.64] ;  /* 0x0000002404047981 */ /* 0x000ea4000c1e1900 */
[----:B--2---:R-:W-:-:S04]  /*5740*/  I2FP.F32.S32 R0, R4 ;  /* 0x0000000400007245 */ /* 0x004fc80000201400 */
[----:B------:R-:W-:-:S04]  /*5750*/  F2FP.F16.F32.PACK_AB R0, RZ, R0 ;  /* 0x00000000ff00723e */ /* 0x000fc800000000ff */
[----:B------:R-:W-:Y:S01]  /*5760*/  PRMT R24, R0, 0x7610, R24 ;  /* 0x0000761000187816 */ /* 0x000fe20000000018 */
[----:B------:R-:W-:Y:S06]  /*5770*/  BRA `(.L_x_1509) ;  /* 0x0000000c007c7947 */ /* 0x000fec0003800000 */
.L_x_1510:
[----:B------:R-:W2:Y:S02]  /*5780*/  LDG.E.U16 R4, desc[UR36][R4.64] ;  /* 0x0000002404047981 */ /* 0x000ea4000c1e1500 */
[----:B--2---:R-:W0:Y:S02]  /*5790*/  I2F.S16 R0, R4 ;  /* 0x0000000400007306 */ /* 0x004e240000101400 */
[----:B0-----:R-:W-:-:S04]  /*57a0*/  F2FP.F16.F32.PACK_AB R0, RZ, R0 ;  /* 0x00000000ff00723e */ /* 0x001fc800000000ff */
[----:B------:R-:W-:Y:S01]  /*57b0*/  PRMT R24, R0, 0x7610, R24 ;  /* 0x0000761000187816 */ /* 0x000fe20000000018 */
[----:B------:R-:W-:Y:S06]  /*57c0*/  BRA `(.L_x_1509) ;  /* 0x0000000c00687947 */ /* 0x000fec0003800000 */
.L_x_1505:
        /* <DEDUP_REMOVED lines=9> */
.L_x_1513:
[----:B------:R1:W5:Y:S01]  /*5860*/  LDG.E.U16 R24, desc[UR36][R4.64] ;  /* 0x0000002404187981 */ /* 0x000362000c1e1500 */
[----:B------:R-:W-:Y:S05]  /*5870*/  BRA `(.L_x_1509) ;  /* 0x0000000c003c7947 */ /* 0x000fea0003800000 */
.L_x_1512:
        /* <DEDUP_REMOVED lines=9> */
.L_x_1515:
[----:B------:R0:W5:Y:S01]  /*5910*/  LDG.E.U16 R24, desc[UR36][R4.64] ;  /* 0x0000002404187981 */ /* 0x000162000c1e1500 */
[----:B------:R-:W-:Y:S05]  /*5920*/  BRA `(.L_x_1509) ;  /* 0x0000000c00107947 */ /* 0x000fea0003800000 */
.L_x_1514:
        /* <DEDUP_REMOVED lines=9> */
.L_x_1504:
        /* <DEDUP_REMOVED lines=14> */
.L_x_1518:
        /* <DEDUP_REMOVED lines=9> */
.L_x_1517:
        /* <DEDUP_REMOVED lines=28> */
.L_x_1520:
        /* <DEDUP_REMOVED lines=15> */
.L_x_1519:
[----:B------:R-:W2:Y:S02]  /*5de0*/  LDG.E.U16 R0, desc[UR36][R4.64] ;  /* 0x0000002404007981 */ /* 0x000ea4000c1e1500 */
[----:B--2---:R-:W-:-:S05]  /*5df0*/  IMAD.U32 R0, R0, 0x10000, RZ ;  /* 0x0001000000007824 */ /* 0x004fca00078e00ff */
[----:B------:R-:W-:-:S04]  /*5e00*/  F2FP.F16.F32.PACK_AB R0, RZ, R0 ;  /* 0x00000000ff00723e */ /* 0x000fc800000000ff */
[----:B------:R-:W-:Y:S01]  /*5e10*/  PRMT R24, R0, 0x7610, R24 ;  /* 0x0000761000187816 */ /* 0x000fe20000000018 */
[----:B------:R-:W-:Y:S06]  /*5e20*/  BRA `(.L_x_1509) ;  /* 0x0000000400d07947 */ /* 0x000fec0003800000 */
.L_x_1516:
        /* <DEDUP_REMOVED lines=13> */
.L_x_1523:
        /* <DEDUP_REMOVED lines=21> */
.L_x_1527:
[----:B------:R-:W-:Y:S05]  /*6050*/  BSYNC B1 ;  /* 0x0000000000017941 */ /* 0x000fea0003800000 */
.L_x_1526:
[----:B------:R-:W-:Y:S01]  /*6060*/  LEA R5, R0, 0x3b800000, 0x17 ;  /* 0x3b80000000057811 */ /* 0x000fe200078eb8ff */
[----:B------:R-:W-:-:S05]  /*6070*/  IMAD.SHL.U32 R0, R3, 0x100000, RZ ;  /* 0x0010000003007824 */ /* 0x000fca00078e00ff */
[----:B------:R-:W-:-:S07]  /*6080*/  LOP3.LUT R0, R5, R0, R6, 0xfe, !PT ;  /* 0x0000000005007212 */ /* 0x000fce00078efe06 */
.L_x_1525:
[----:B------:R-:W-:Y:S05]  /*6090*/  BSYNC B0 ;  /* 0x0000000000007941 */ /* 0x000fea0003800000 */
.L_x_1524:
[----:B------:R-:W-:-:S04]  /*60a0*/  F2FP.F16.F32.PACK_AB R0, RZ, R0 ;  /* 0x00000000ff00723e */ /* 0x000fc800000000ff */
[----:B------:R-:W-:Y:S01]  /*60b0*/  PRMT R24, R0, 0x7610, R24 ;  /* 0x0000761000187816 */ /* 0x000fe20000000018 */
[----:B------:R-:W-:Y:S06]  /*60c0*/  BRA `(.L_x_1509) ;  /* 0x0000000400287947 */ /* 0x000fec0003800000 */
.L_x_1522:
        /* <DEDUP_REMOVED lines=21> */
.L_x_1531:
[----:B------:R-:W-:Y:S05]  /*6220*/  BSYNC B1 ;  /* 0x0000000000017941 */ /* 0x000fea0003800000 */
.L_x_1530:
[----:B------:R-:W-:Y:S01]  /*6230*/  LEA R5, R0, 0x37800000, 0x17 ;  /* 0x3780000000057811 */ /* 0x000fe200078eb8ff */
[----:B------:R-:W-:-:S05]  /*6240*/  IMAD.SHL.U32 R0, R3, 0x200000, RZ ;  /* 0x0020000003007824 */ /* 0x000fca00078e00ff */
[----:B------:R-:W-:-:S07]  /*6250*/  LOP3.LUT R0, R5, R0, R6, 0xfe, !PT ;  /* 0x0000000005007212 */ /* 0x000fce00078efe06 */
.L_x_1529:
[----:B------:R-:W-:Y:S05]  /*6260*/  BSYNC B0 ;  /* 0x0000000000007941 */ /* 0x000fea0003800000 */
.L_x_1528:
[----:B------:R-:W-:-:S04]  /*6270*/  F2FP.F16.F32.PACK_AB R0, RZ, R0 ;  /* 0x00000000ff00723e */ /* 0x000fc800000000ff */
[----:B------:R-:W-:Y:S01]  /*6280*/  PRMT R24, R0, 0x7610, R24 ;  /* 0x0000761000187816 */ /* 0x000fe20000000018 */
[----:B------:R-:W-:Y:S06]  /*6290*/  BRA `(.L_x_1509) ;  /* 0x0000000000b47947 */ /* 0x000fec0003800000 */
.L_x_1521:
        /* <DEDUP_REMOVED lines=14> */
.L_x_1535:
[----:B------:R-:W-:Y:S05]  /*6380*/  BSYNC B0 ;  /* 0x0000000000007941 */ /* 0x000fea0003800000 */
.L_x_1534:
[----:B------:R-:W-:-:S04]  /*6390*/  F2FP.F16.F32.PACK_AB R0, RZ, R0 ;  /* 0x00000000ff00723e */ /* 0x000fc800000000ff */
[----:B------:R-:W-:Y:S01]  /*63a0*/  PRMT R24, R0, 0x7610, R24 ;  /* 0x0000761000187816 */ /* 0x000fe20000000018 */
[----:B------:R-:W-:Y:S06]  /*63b0*/  BRA `(.L_x_1509) ;  /* 0x00000000006c7947 */ /* 0x000fec0003800000 */
.L_x_1508:
        /* <DEDUP_REMOVED lines=16> */
.L_x_1536:
[----:B------:R-:W-:Y:S01]  /*64c0*/  PRMT R24, RZ, 0x7610, R24 ;  /* 0x00007610ff187816 */ /* 0x000fe20000000018 */
[----:B------:R-:W-:Y:S06]  /*64d0*/  BRA `(.L_x_1509) ;  /* 0x0000000000247947 */ /* 0x000fec0003800000 */
.L_x_1533:
[----:B------:R-:W2:Y:S02]  /*64e0*/  LDG.E.64 R4, desc[UR36][R4.64] ;  /* 0x0000002404047981 */ /* 0x000ea4000c1e1b00 */
[----:B--2---:R-:W0:Y:S02]  /*64f0*/  I2F.U64 R0, R4 ;  /* 0x0000000400007312 */ /* 0x004e240000301000 */
[----:B0-----:R-:W-:-:S04]  /*6500*/  F2FP.F16.F32.PACK_AB R0, RZ, R0 ;  /* 0x00000000ff00723e */ /* 0x001fc800000000ff */
[----:B------:R-:W-:Y:S01]  /*6510*/  PRMT R24, R0, 0x7610, R24 ;  /* 0x0000761000187816 */ /* 0x000fe20000000018 */
[----:B------:R-:W-:Y:S06]  /*6520*/  BRA `(.L_x_1509) ;  /* 0x0000000000107947 */ /* 0x000fec0003800000 */
.L_x_1532:
[----:B------:R-:W2:Y:S02]  /*6530*/  LDG.E R4, desc[UR36][R4.64] ;  /* 0x0000002404047981 */ /* 0x000ea4000c1e1900 */
[----:B--2---:R-:W-:-:S04]  /*6540*/  I2FP.F32.U32 R0, R4 ;  /* 0x0000000400007245 */ /* 0x004fc80000201000 */
[----:B------:R-:W-:-:S04]  /*6550*/  F2FP.F16.F32.PACK_AB R0, RZ, R0 ;  /* 0x00000000ff00723e */ /* 0x000fc800000000ff */
[----:B------:R-:W-:-:S07]  /*6560*/  PRMT R24, R0, 0x7610, R24 ;  /* 0x0000761000187816 */ /* 0x000fce0000000018 */
.L_x_1509:
[----:B------:R-:W-:-:S07]  /*6570*/  VIADD R27, R27, 0x80 ;  /* 0x000000801b1b7836 */ /* 0x000fce0000000000 */
.L_x_1470:
[----:B------:R-:W-:Y:S05]  /*6580*/  BSYNC B6 ;  /* 0x0000000000067941 */ /* 0x000fea0003800000 */
.L_x_1469:
        /* <DEDUP_REMOVED lines=26> */
.L_x_1542:
[----:B------:R-:W2:Y:S02]  /*6730*/  LDG.E.U8 R4, desc[UR36][R4.64] ;  /* 0x0000002404047981 */ /* 0x000ea4000c1e1100 */
[----:B--2---:R-:W-:-:S04]  /*6740*/  I2FP.F32.U32 R0, R4 ;  /* 0x0000000400007245 */ /* 0x004fc80000201000 */
[----:B------:R-:W-:-:S04]  /*6750*/  F2FP.F16.F32.PACK_AB R0, RZ, R0 ;  /* 0x00000000ff00723e */ /* 0x000fc800000000ff */
[----:B------:R-:W-:Y:S01]  /*6760*/  PRMT R22, R0, 0x7610, R22 ;  /* 0x0000761000167816 */ /* 0x000fe20000000016 */
[----:B------:R-:W-:Y:S06]  /*6770*/  BRA `(.L_x_1544) ;  /* 0x0000000c00bc7947 */ /* 0x000fec0003800000 */
.L_x_1541:
        /* <DEDUP_REMOVED lines=11> */
.L_x_1546:
[----:B------:R-:W2:Y:S02]  /*6830*/  LDG.E R4, desc[UR36][R4.64] ;  /* 0x0000002404047981 */ /* 0x000ea4000c1e1900 */
[----:B--2---:R-:W-:-:S04]  /*6840*/  I2FP.F32.S32 R0, R4 ;  /* 0x0000000400007245 */ /* 0x004fc80000201400 */
[----:B------:R-:W-:-:S04]  /*6850*/  F2FP.F16.F32.PACK_AB R0, RZ, R0 ;  /* 0x00000000ff00723e */ /* 0x000fc800000000ff */
[----:B------:R-:W-:Y:S01]  /*6860*/  PRMT R22, R0, 0x7610, R22 ;  /* 0x0000761000167816 */ /* 0x000fe20000000016 */
[----:B------:R-:W-:Y:S06]  /*6870*/  BRA `(.L_x_1544) ;  /* 0x0000000c007c7947 */ /* 0x000fec0003800000 */
.L_x_1545:
[----:B------:R-:W2:Y:S02]  /*6880*/  LDG.E.U16 R4, desc[UR36][R4.64] ;  /* 0x0000002404047981 */ /* 0x000ea4000c1e1500 */
[----:B--2---:R-:W0:Y:S02]  /*6890*/  I2F.S16 R0, R4 ;  /* 0x0000000400007306 */ /* 0x004e240000101400 */
[----:B0-----:R-:W-:-:S04]  /*68a0*/  F2FP.F16.F32.PACK_AB R0, RZ, R0 ;  /* 0x00000000ff00723e */ /* 0x001fc800000000ff */
[----:B------:R-:W-:Y:S01]  /*68b0*/  PRMT R22, R0, 0x7610, R22 ;  /* 0x0000761000167816 */ /* 0x000fe20000000016 */
[----:B------:R-:W-:Y:S06]  /*68c0*/  BRA `(.L_x_1544) ;  /* 0x0000000c00687947 */ /* 0x000fec0003800000 */
.L_x_1540:
        /* <DEDUP_REMOVED lines=9> */
.L_x_1548:
[----:B------:R0:W5:Y:S01]  /*6960*/  LDG.E.U16 R22, desc[UR36][R4.64] ;  /* 0x0000002404167981 */ /* 0x000162000c1e1500 */
[----:B------:R-:W-:Y:S05]  /*6970*/  BRA `(.L_x_1544) ;  /* 0x0000000c003c7947 */ /* 0x000fea0003800000 */
.L_x_1547:
        /* <DEDUP_REMOVED lines=9> */
.L_x_1550:
[----:B------:R1:W5:Y:S01]  /*6a10*/  LDG.E.U16 R22, desc[UR36][R4.64] ;  /* 0x0000002404167981 */ /* 0x000362000c1e1500 */
[----:B------:R-:W-:Y:S05]  /*6a20*/  BRA `(.L_x_1544) ;  /* 0x0000000c00107947 */ /* 0x000fea0003800000 */
.L_x_1549:
        /* <DEDUP_REMOVED lines=9> */
.L_x_1539:
        /* <DEDUP_REMOVED lines=14> */
.L_x_1553:
        /* <DEDUP_REMOVED lines=9> */
.L_x_1552:
        /* <DEDUP_REMOVED lines=28> */
.L_x_1555:
        /* <DEDUP_REMOVED lines=15> */
.L_x_1554:
[----:B------:R-:W2:Y:S02]  /*6ee0*/  LDG.E.U16 R0, desc[UR36][R4.64] ;  /* 0x0000002404007981 */ /* 0x000ea4000c1e1500 */
[----:B--2---:R-:W-:-:S05]  /*6ef0*/  IMAD.U32 R0, R0, 0x10000, RZ ;  /* 0x0001000000007824 */ /* 0x004fca00078e00ff */
[----:B------:R-:W-:-:S04]  /*6f00*/  F2FP.F16.F32.PACK_AB R0, RZ, R0 ;  /* 0x00000000ff00723e */ /* 0x000fc800000000ff */
[----:B------:R-:W-:Y:S01]  /*6f10*/  PRMT R22, R0, 0x7610, R22 ;  /* 0x0000761000167816 */ /* 0x000fe20000000016 */
[----:B------:R-:W-:Y:S06]  /*6f20*/  BRA `(.L_x_1544) ;  /* 0x0000000400d07947 */ /* 0x000fec0003800000 */
.L_x_1551:
        /* <DEDUP_REMOVED lines=13> */
.L_x_1558:
        /* <DEDUP_REMOVED lines=21> */
.L_x_1562:
[----:B------:R-:W-:Y:S05]  /*7150*/  BSYNC B1 ;  /* 0x0000000000017941 */ /* 0x000fea0003800000 */
.L_x_1561:
[----:B------:R-:W-:Y:S01]  /*7160*/  LEA R5, R0, 0x3b800000, 0x17 ;  /* 0x3b80000000057811 */ /* 0x000fe200078eb8ff */
[----:B------:R-:W-:-:S05]  /*7170*/  IMAD.SHL.U32 R0, R3, 0x100000, RZ ;  /* 0x0010000003007824 */ /* 0x000fca00078e00ff */
[----:B------:R-:W-:-:S07]  /*7180*/  LOP3.LUT R0, R5, R0, R6, 0xfe, !PT ;  /* 0x0000000005007212 */ /* 0x000fce00078efe06 */
.L_x_1560:
[----:B------:R-:W-:Y:S05]  /*7190*/  BSYNC B0 ;  /* 0x0000000000007941 */ /* 0x000fea0003800000 */
.L_x_1559:
[----:B------:R-:W-:-:S04]  /*71a0*/  F2FP.F16.F32.PACK_AB R0, RZ, R0 ;  /* 0x00000000ff00723e */ /* 0x000fc800000000ff */
[----:B------:R-:W-:Y:S01]  /*71b0*/  PRMT R22, R0, 0x7610, R22 ;  /* 0x0000761000167816 */ /* 0x000fe20000000016 */
[----:B------:R-:W-:Y:S06]  /*71c0*/  BRA `(.L_x_1544) ;  /* 0x0000000400287947 */ /* 0x000fec0003800000 */
.L_x_1557:
        /* <DEDUP_REMOVED lines=21> */
.L_x_1566:
[----:B------:R-:W-:Y:S05]  /*7320*/  BSYNC B1 ;  /* 0x0000000000017941 */ /* 0x000fea0003800000 */
.L_x_1565:
[----:B------:R-:W-:Y:S01]  /*7330*/  LEA R5, R0, 0x37800000, 0x17 ;  /* 0x3780000000057811 */ /* 0x000fe200078eb8ff */
[----:B------:R-:W-:-:S05]  /*7340*/  IMAD.SHL.U32 R0, R3, 0x200000, RZ ;  /* 0x0020000003007824 */ /* 0x000fca00078e00ff */
[----:B------:R-:W-:-:S07]  /*7350*/  LOP3.LUT R0, R5, R0, R6, 0xfe, !PT ;  /* 0x0000000005007212 */ /* 0x000fce00078efe06 */
.L_x_1564:
[----:B------:R-:W-:Y:S05]  /*7360*/  BSYNC B0 ;  /* 0x0000000000007941 */ /* 0x000fea0003800000 */
.L_x_1563:
[----:B------:R-:W-:-:S04]  /*7370*/  F2FP.F16.F32.PACK_AB R0, RZ, R0 ;  /* 0x00000000ff00723e */ /* 0x000fc800000000ff */
[----:B------:R-:W-:Y:S01]  /*7380*/  PRMT R22, R0, 0x7610, R22 ;  /* 0x0000761000167816 */ /* 0x000fe20000000016 */
[----:B------:R-:W-:Y:S06]  /*7390*/  BRA `(.L_x_1544) ;  /* 0x0000000000b47947 */ /* 0x000fec0003800000 */
.L_x_1556:
        /* <DEDUP_REMOVED lines=14> */
.L_x_1570:
[----:B------:R-:W-:Y:S05]  /*7480*/  BSYNC B0 ;  /* 0x0000000000007941 */ /* 0x000fea0003800000 */
.L_x_1569:
[----:B------:R-:W-:-:S04]  /*7490*/  F2FP.F16.F32.PACK_AB R0, RZ, R0 ;  /* 0x00000000ff00723e */ /* 0x000fc800000000ff */
[----:B------:R-:W-:Y:S01]  /*74a0*/  PRMT R22, R0, 0x7610, R22 ;  /* 0x0000761000167816 */ /* 0x000fe20000000016 */
[----:B------:R-:W-:Y:S06]  /*74b0*/  BRA `(.L_x_1544) ;  /* 0x00000000006c7947 */ /* 0x000fec0003800000 */
.L_x_1543:
        /* <DEDUP_REMOVED lines=16> */
.L_x_1571:
[----:B------:R-:W-:Y:S01]  /*75c0*/  PRMT R22, RZ, 0x7610, R22 ;  /* 0x00007610ff167816 */ /* 0x000fe20000000016 */
[----:B------:R-:W-:Y:S06]  /*75d0*/  BRA `(.L_x_1544) ;  /* 0x0000000000247947 */ /* 0x000fec0003800000 */
.L_x_1568:
[----:B------:R-:W2:Y:S02]  /*75e0*/  LDG.E.64 R4, desc[UR36][R4.64] ;  /* 0x0000002404047981 */ /* 0x000ea4000c1e1b00 */
[----:B--2---:R-:W0:Y:S02]  /*75f0*/  I2F.U64 R0, R4 ;  /* 0x0000000400007312 */ /* 0x004e240000301000 */
[----:B0-----:R-:W-:-:S04]  /*7600*/  F2FP.F16.F32.PACK_AB R0, RZ, R0 ;  /* 0x00000000ff00723e */ /* 0x001fc800000000ff */
[----:B------:R-:W-:Y:S01]  /*7610*/  PRMT R22, R0, 0x7610, R22 ;  /* 0x0000761000167816 */ /* 0x000fe20000000016 */
[----:B------:R-:W-:Y:S06]  /*7620*/  BRA `(.L_x_1544) ;  /* 0x0000000000107947 */ /* 0x000fec0003800000 */
.L_x_1567:
[----:B------:R-:W2:Y:S02]  /*7630*/  LDG.E R4, desc[UR36][R4.64] ;  /* 0x0000002404047981 */ /* 0x000ea4000c1e1900 */
[----:B--2---:R-:W-:-:S04]  /*7640*/  I2FP.F32.U32 R0, R4 ;  /* 0x0000000400007245 */ /* 0x004fc80000201000 */
[----:B------:R-:W-:-:S04]  /*7650*/  F2FP.F16.F32.PACK_AB R0, RZ, R0 ;  /* 0x00000000ff00723e */ /* 0x000fc800000000ff */
[----:B------:R-:W-:-:S07]  /*7660*/  PRMT R22, R0, 0x7610, R22 ;  /* 0x0000761000167816 */ /* 0x000fce0000000016 */
.L_x_1544:
        /* <DEDUP_REMOVED lines=21> */
.L_x_1575:
[----:B------:R-:W2:Y:S02]  /*77c0*/  LDG.E.U8 R4, desc[UR36][R4.64] ;  /* 0x0000002404047981 */ /* 0x000ea4000c1e1100 */
[----:B--2---:R-:W-:-:S04]  /*77d0*/  I2FP.F32.U32 R0, R4 ;  /* 0x0000000400007245 */ /* 0x004fc80000201000 */
[----:B------:R-:W-:Y:S01]  /*77e0*/  F2FP.F16.F32.PACK_AB R0, RZ, R0 ;  /* 0x00000000ff00723e */ /* 0x000fe200000000ff */
[----:B------:R-:W-:Y:S06]  /*77f0*/  BRA `(.L_x_1538) ;  /* 0x0000000c00847947 */ /* 0x000fec0003800000 */
.L_x_1574:
        /* <DEDUP_REMOVED lines=10> */
.L_x_1578:
[----:B------:R-:W2:Y:S02]  /*78a0*/  LDG.E R4, desc[UR36][R4.64] ;  /* 0x0000002404047981 */ /* 0x000ea4000c1e1900 */
[----:B--2---:R-:W-:-:S04]  /*78b0*/  I2FP.F32.S32 R0, R4 ;  /* 0x0000000400007245 */ /* 0x004fc80000201400 */
[----:B------:R-:W-:Y:S01]  /*78c0*/  F2FP.F16.F32.PACK_AB R0, RZ, R0 ;  /* 0x00000000ff00723e */ /* 0x000fe200000000ff */
[----:B------:R-:W-:Y:S06]  /*78d0*/  BRA `(.L_x_1538) ;  /* 0x0000000c004c7947 */ /* 0x000fec0003800000 */
.L_x_1577:
[----:B------:R-:W2:Y:S02]  /*78e0*/  LDG.E.U16 R4, desc[UR36][R4.64] ;  /* 0x0000002404047981 */ /* 0x000ea4000c1e1500 */
[----:B--2---:R-:W0:Y:S02]  /*78f0*/  I2F.S16 R0, R4 ;  /* 0x0000000400007306 */ /* 0x004e240000101400 */
[----:B0-----:R-:W-:Y:S01]  /*7900*/  F2FP.F16.F32.PACK_AB R0, RZ, R0 ;  /* 0x00000000ff00723e */ /* 0x001fe200000000ff */
[----:B------:R-:W-:Y:S06]  /*7910*/  BRA `(.L_x_1538) ;  /* 0x0000000c003c7947 */ /* 0x000fec0003800000 */
.L_x_1573:
        /* <DEDUP_REMOVED lines=9> */
.L_x_1580:
[----:B------:R2:W5:Y:S01]  /*79b0*/  LDG.E.U16 R0, desc[UR36][R4.64] ;  /* 0x0000002404007981 */ /* 0x000562000c1e1500 */
[----:B------:R-:W-:Y:S05]  /*79c0*/  BRA `(.L_x_1538) ;  /* 0x0000000c00107947 */ /* 0x000fea0003800000 */
.L_x_1579:
        /* <DEDUP_REMOVED lines=9> */
.L_x_1582:
[----:B------:R3:W5:Y:S01]  /*7a60*/  LDG.E.U16 R0, desc[UR36][R4.64] ;  /* 0x0000002404007981 */ /* 0x000762000c1e1500 */
[----:B------:R-:W-:Y:S05]  /*7a70*/  BRA `(.L_x_1538) ;  /* 0x0000000800e47947 */ /* 0x000fea0003800000 */
.L_x_1581:
        /* <DEDUP_REMOVED lines=8> */
.L_x_1572:
        /* <DEDUP_REMOVED lines=13> */
.L_x_1585:
        /* <DEDUP_REMOVED lines=8> */
.L_x_1584:
        /* <DEDUP_REMOVED lines=28> */
.L_x_1587:
        /* <DEDUP_REMOVED lines=12> */
[----:B------:R-:W-:Y:S01]  /*7ed0*/  F2FP.F16.F32.PACK_AB R0, RZ, R0 ;  /* 0x00000000ff00723e */ /* 0x000fe200000000ff */
[----:B------:R-:W-:Y:S06]  /*7ee0*/  BRA `(.L_x_1538) ;  /* 0x0000000400c87947 */ /* 0x000fec0003800000 */
.L_x_1586:
[----:B------:R-:W2:Y:S02]  /*7ef0*/  LDG.E.U16 R0, desc[UR36][R4.64] ;  /* 0x0000002404007981 */ /* 0x000ea4000c1e1500 */
[----:B--2---:R-:W-:-:S05]  /*7f00*/  IMAD.U32 R0, R0, 0x10000, RZ ;  /* 0x0001000000007824 */ /* 0x004fca00078e00ff */
[----:B------:R-:W-:Y:S01]  /*7f10*/  F2FP.F16.F32.PACK_AB R0, RZ, R0 ;  /* 0x00000000ff00723e */ /* 0x000fe200000000ff */
[----:B------:R-:W-:Y:S06]  /*7f20*/  BRA `(.L_x_1538) ;  /* 0x0000000400b87947 */ /* 0x000fec0003800000 */
.L_x_1583:
        /* <DEDUP_REMOVED lines=12> */
.L_x_1590:
        /* <DEDUP_REMOVED lines=21> */
.L_x_1594:
[----:B------:R-:W-:Y:S05]  /*8140*/  BSYNC B1 ;  /* 0x0000000000017941 */ /* 0x000fea0003800000 */
.L_x_1593:
[----:B------:R-:W-:Y:S01]  /*8150*/  LEA R5, R0, 0x3b800000, 0x17 ;  /* 0x3b80000000057811 */ /* 0x000fe200078eb8ff */
[----:B------:R-:W-:-:S05]  /*8160*/  IMAD.SHL.U32 R0, R3, 0x100000, RZ ;  /* 0x0010000003007824 */ /* 0x000fca00078e00ff */
[----:B------:R-:W-:-:S07]  /*8170*/  LOP3.LUT R0, R5, R0, R6, 0xfe, !PT ;  /* 0x0000000005007212 */ /* 0x000fce00078efe06 */
.L_x_1592:
[----:B------:R-:W-:Y:S05]  /*8180*/  BSYNC B0 ;  /* 0x0000000000007941 */ /* 0x000fea0003800000 */
.L_x_1591:
[----:B------:R-:W-:Y:S01]  /*8190*/  F2FP.F16.F32.PACK_AB R0, RZ, R0 ;  /* 0x00000000ff00723e */ /* 0x000fe200000000ff */
[----:B------:R-:W-:Y:S06]  /*81a0*/  BRA `(.L_x_1538) ;  /* 0x0000000400187947 */ /* 0x000fec0003800000 */
.L_x_1589:
        /* <DEDUP_REMOVED lines=21> */
.L_x_1598:
[----:B------:R-:W-:Y:S05]  /*8300*/  BSYNC B1 ;  /* 0x0000000000017941 */ /* 0x000fea0003800000 */
.L_x_1597:
[----:B------:R-:W-:Y:S01]  /*8310*/  LEA R5, R0, 0x37800000, 0x17 ;  /* 0x3780000000057811 */ /* 0x000fe200078eb8ff */
[----:B------:R-:W-:-:S05]  /*8320*/  IMAD.SHL.U32 R0, R3, 0x200000, RZ ;  /* 0x0020000003007824 */ /* 0x000fca00078e00ff */
[----:B------:R-:W-:-:S07]  /*8330*/  LOP3.LUT R0, R5, R0, R6, 0xfe, !PT ;  /* 0x0000000005007212 */ /* 0x000fce00078efe06 */
.L_x_1596:
[----:B------:R-:W-:Y:S05]  /*8340*/  BSYNC B0 ;  /* 0x0000000000007941 */ /* 0x000fea0003800000 */
.L_x_1595:
[----:B------:R-:W-:Y:S01]  /*8350*/  F2FP.F16.F32.PACK_AB R0, RZ, R0 ;  /* 0x00000000ff00723e */ /* 0x000fe200000000ff */
[----:B------:R-:W-:Y:S06]  /*8360*/  BRA `(.L_x_1538) ;  /* 0x0000000000a87947 */ /* 0x000fec0003800000 */
.L_x_1588:
        /* <DEDUP_REMOVED lines=14> */
.L_x_1602:
[----:B------:R-:W-:Y:S05]  /*8450*/  BSYNC B0 ;  /* 0x0000000000007941 */ /* 0x000fea0003800000 */
.L_x_1601:
[----:B------:R-:W-:Y:S01]  /*8460*/  F2FP.F16.F32.PACK_AB R0, RZ, R0 ;  /* 0x00000000ff00723e */ /* 0x000fe200000000ff */
[----:B------:R-:W-:Y:S06]  /*8470*/  BRA `(.L_x_1538) ;  /* 0x0000000000647947 */ /* 0x000fec0003800000 */
.L_x_1576:
        /* <DEDUP_REMOVED lines=16> */
.L_x_1603:
[----:B------:R-:W-:Y:S01]  /*8580*/  PRMT R0, RZ, 0x7610, R0 ;  /* 0x00007610ff007816 */ /* 0x000fe20000000000 */
[----:B------:R-:W-:Y:S06]  /*8590*/  BRA `(.L_x_1538) ;  /* 0x00000000001c7947 */ /* 0x000fec0003800000 */
.L_x_1600:
[----:B------:R-:W2:Y:S02]  /*85a0*/  LDG.E.64 R4, desc[UR36][R4.64] ;  /* 0x0000002404047981 */ /* 0x000ea4000c1e1b00 */
[----:B--2---:R-:W0:Y:S02]  /*85b0*/  I2F.U64 R0, R4 ;  /* 0x0000000400007312 */ /* 0x004e240000301000 */
[----:B0-----:R-:W-:Y:S01]  /*85c0*/  F2FP.F16.F32.PACK_AB R0, RZ, R0 ;  /* 0x00000000ff00723e */ /* 0x001fe200000000ff */
[----:B------:R-:W-:Y:S06]  /*85d0*/  BRA `(.L_x_1538) ;  /* 0x00000000000c7947 */ /* 0x000fec0003800000 */
.L_x_1599:
[----:B------:R-:W2:Y:S02]  /*85e0*/  LDG.E R4, desc[UR36][R4.64] ;  /* 0x0000002404047981 */ /* 0x000ea4000c1e1900 */
[----:B--2---:R-:W-:-:S04]  /*85f0*/  I2FP.F32.U32 R0, R4 ;  /* 0x0000000400007245 */ /* 0x004fc80000201000 */
[----:B------:R-:W-:-:S07]  /*8600*/  F2FP.F16.F32.PACK_AB R0, RZ, R0 ;  /* 0x00000000ff00723e */ /* 0x000fce00000000ff */
.L_x_1538:
[----:B------:R-:W-:Y:S05]  /*8610*/  BSYNC B6 ;  /* 0x0000000000067941 */ /* 0x000fea0003800000 */
.L_x_1537:
[----:B------:R-:W4:Y:S01]  /*8620*/  S2R R27, SR_TID.X ;  /* 0x00000000001b7919 */ /* 0x000f220000002100 */
[----:B------:R-:W0:Y:S01]  /*8630*/  LDC.U8 R25, c[0x0][0x240] ;  /* 0x00009000ff197b82 */ /* 0x000e220000000000 */
[----:B------:R-:W-:Y:S01]  /*8640*/  BSSY B0, `(.L_x_1604) ;  /* 0x0000014000007945 */ /* 0x000fe20003800000 */
[CC--:B----4-:R-:W-:Y:S01]  /*8650*/  ISETP.GE.AND P3, PT, R27.reuse, R28.reuse, PT ;  /* 0x0000001c1b00720c */ /* 0x0d0fe20003f66270 */
[C---:B------:R-:W-:Y:S02]  /*8660*/  VIADD R3, R27.reuse, 0x100 ;  /* 0x000001001b037836 */ /* 0x040fe40000000000 */
[C---:B0123--:R-:W-:Y:S02]  /*8670*/  VIADD R5, R27.reuse, 0x180 ;  /* 0x000001801b057836 */ /* 0x04ffe40000000000 */
[----:B------:R-:W-:Y:S01]  /*8680*/  VIADD R26, R27, 0x80 ;  /* 0x000000801b1a7836 */ /* 0x000fe20000000000 */
[-C--:B------:R-:W-:Y:S02]  /*8690*/  ISETP.GE.AND P1, PT, R3, R28.reuse, PT ;  /* 0x0000001c0300720c */ /* 0x080fe40003f26270 */
[----:B------:R-:W-:-:S02]  /*86a0*/  ISETP.GE.AND P2, PT, R5, R28, PT ;  /* 0x0000001c0500720c */ /* 0x000fc40003f46270 */
[----:B------:R-:W-:-:S03]  /*86b0*/  ISETP.GE.AND P0, PT, R26, R28, PT ;  /* 0x0000001c1a00720c */ /* 0x000fc60003f06270 */
[----:B------:R-:W-:Y:S10]  /*86c0*/  @P3 BRA `(.L_x_1605) ;  /* 0x00000000002c3947 */ /* 0x000ff40003800000 */
[----:B-----5:R-:W-:Y:S02]  /*86d0*/  HADD2.F32 R18, -RZ, R18.H0_H0 ;  /* 0x20000012ff127230 */ /* 0x020fe40000004100 */
[----:B------:R-:W-:-:S03]  /*86e0*/  HADD2.F32 R17, -RZ, R17.H0_H0 ;  /* 0x20000011ff117230 */ /* 0x000fc60000004100 */
        /* <DEDUP_REMOVED lines=8> */
[----:B------:R-:W-:-:S07]  /*8770*/  F2FP.F16.F32.PACK_AB R3, RZ, R3 ;  /* 0x00000003ff03723e */ /* 0x000fce00000000ff */
.L_x_1605:
[----:B------:R-:W-:Y:S05]  /*8780*/  BSYNC B0 ;  /* 0x0000000000007941 */ /* 0x000fea0003800000 */
.L_x_1604:
[----:B------:R-:W-:Y:S04]  /*8790*/  BSSY B0, `(.L_x_1606) ;  /* 0x000000d000007945 */ /* 0x000fe80003800000 */
[----:B------:R-:W-:Y:S05]  /*87a0*/  @P0 BRA `(.L_x_1607) ;  /* 0x00000000002c0947 */ /* 0x000fea0003800000 */
        /* <DEDUP_REMOVED lines=11> */
.L_x_1607:
[----:B------:R-:W-:Y:S05]  /*8860*/  BSYNC B0 ;  /* 0x0000000000007941 */ /* 0x000fea0003800000 */
.L_x_1606:
        /* <DEDUP_REMOVED lines=13> */
.L_x_1609:
[----:B------:R-:W-:Y:S05]  /*8940*/  BSYNC B0 ;  /* 0x0000000000007941 */ /* 0x000fea0003800000 */
.L_x_1608:
        /* <DEDUP_REMOVED lines=13> */
.L_x_1611:
[----:B------:R-:W-:Y:S05]  /*8a20*/  BSYNC B0 ;  /* 0x0000000000007941 */ /* 0x000fea0003800000 */
.L_x_1610:
[----:B------:R-:W-:Y:S04]  /*8a30*/  BSSY B6, `(.L_x_1612) ;  /* 0x0000112000067945 */ /* 0x000fe80003800000 */
[----:B------:R-:W-:Y:S05]  /*8a40*/  @P3 BRA `(.L_x_1613) ;  /* 0x0000001000403947 */ /* 0x000fea0003800000 */
[----:B------:R-:W0:Y:S01]  /*8a50*/  LDC.64 R8, c[0x0][0x218] ;  /* 0x00008600ff087b82 */ /* 0x000e220000000a00 */
[----:B-----5:R-:W-:Y:S01]  /*8a60*/  PRMT R0, R25, 0x9910, RZ ;  /* 0x0000991019007816 */ /* 0x020fe200000000ff */
        /* <DEDUP_REMOVED lines=15> */
[----:B------:R-:W-:Y:S02]  /*8b60*/  HADD2.F32 R3, -RZ, R3.H0_H0 ;  /* 0x20000003ff037230 */ /* 0x000fe40000004100 */
[----:B------:R-:W-:-:S04]  /*8b70*/  IMAD.MOV.U32 R27, RZ, RZ, R26 ;  /* 0x000000ffff1b7224 */ /* 0x000fc800078e001a */
[----:B------:R-:W0:Y:S02]  /*8b80*/  F2I.FTZ.TRUNC.NTZ R3, R3 ;  /* 0x0000000300037305 */ /* 0x000e24000021f100 */
[----:B0-----:R0:W-:Y:S01]  /*8b90*/  STG.E.U8 desc[UR36][R8.64], R3 ;  /* 0x0000000308007986 */ /* 0x0011e2000c101124 */
[----:B------:R-:W-:Y:S05]  /*8ba0*/  BRA `(.L_x_1613) ;  /* 0x0000000c00e87947 */ /* 0x000fea0003800000 */
.L_x_1617:
[----:B------:R-:W-:Y:S02]  /*8bb0*/  HADD2.F32 R5, -RZ, R3.H0_H0 ;  /* 0x20000003ff057230 */ /* 0x000fe40000004100 */
[----:B------:R-:W-:-:S04]  /*8bc0*/  IMAD.MOV.U32 R27, RZ, RZ, R26 ;  /* 0x000000ffff1b7224 */ /* 0x000fc800078e001a */
[----:B------:R-:W0:Y:S02]  /*8bd0*/  F2I.S64.TRUNC R4, R5 ;  /* 0x0000000500047311 */ /* 0x000e24000020d900 */
[----:B0-----:R0:W-:Y:S01]  /*8be0*/  STG.E.U8 desc[UR36][R8.64], R4 ;  /* 0x0000000408007986 */ /* 0x0011e2000c101124 */
[----:B------:R-:W-:Y:S05]  /*8bf0*/  BRA `(.L_x_1613) ;  /* 0x0000000c00d47947 */ /* 0x000fea0003800000 */
.L_x_1616:
[----:B------:R-:W-:-:S13]  /*8c00*/  ISETP.NE.AND P0, PT, R0, 0x2, PT ;  /* 0x000000020000780c */ /* 0x000fda0003f05270 */
[----:B------:R-:W-:Y:S05]  /*8c10*/  @!P0 BRA `(.L_x_1619) ;  /* 0x0000000000388947 */ /* 0x000fea0003800000 */
[----:B------:R-:W-:-:S13]  /*8c20*/  ISETP.NE.AND P0, PT, R0, 0x3, PT ;  /* 0x000000030000780c */ /* 0x000fda0003f05270 */
[----:B------:R-:W-:Y:S05]  /*8c30*/  @!P0 BRA `(.L_x_1620) ;  /* 0x00000000001c8947 */ /* 0x000fea0003800000 */
[----:B------:R-:W-:-:S13]  /*8c40*/  ISETP.NE.AND P0, PT, R0, 0x4, PT ;  /* 0x000000040000780c */ /* 0x000fda0003f05270 */
[----:B------:R-:W-:Y:S05]  /*8c50*/  @P0 BRA `(.L_x_1618) ;  /* 0x0000000c00500947 */ /* 0x000fea0003800000 */
[----:B------:R-:W-:Y:S02]  /*8c60*/  HADD2.F32 R4, -RZ, R3.H0_H0 ;  /* 0x20000003ff047230 */ /* 0x000fe40000004100 */
[----:B------:R-:W-:-:S04]  /*8c70*/  IMAD.MOV.U32 R27, RZ, RZ, R26 ;  /* 0x000000ffff1b7224 */ /* 0x000fc800078e001a */
[----:B------:R-:W0:Y:S02]  /*8c80*/  F2I.S64.TRUNC R4, R4 ;  /* 0x0000000400047311 */ /* 0x000e24000020d900 */
[----:B0-----:R0:W-:Y:S01]  /*8c90*/  STG.E.64 desc[UR36][R8.64], R4 ;  /* 0x0000000408007986 */ /* 0x0011e2000c101b24 */
[----:B------:R-:W-:Y:S05]  /*8ca0*/  BRA `(.L_x_1613) ;  /* 0x0000000c00a87947 */ /* 0x000fea0003800000 */
.L_x_1620:
[----:B------:R-:W-:Y:S02]  /*8cb0*/  HADD2.F32 R3, -RZ, R3.H0_H0 ;  /* 0x20000003ff037230 */ /* 0x000fe40000004100 */
[----:B------:R-:W-:-:S04]  /*8cc0*/  IMAD.MOV.U32 R27, RZ, RZ, R26 ;  /* 0x000000ffff1b7224 */ /* 0x000fc800078e001a */
[----:B------:R-:W0:Y:S02]  /*8cd0*/  F2I.FTZ.TRUNC.NTZ R3, R3 ;  /* 0x0000000300037305 */ /* 0x000e24000021f100 */
[----:B0-----:R0:W-:Y:S01]  /*8ce0*/  STG.E desc[UR36][R8.64], R3 ;  /* 0x0000000308007986 */ /* 0x0011e2000c101924 */
[----:B------:R-:W-:Y:S05]  /*8cf0*/  BRA `(.L_x_1613) ;  /* 0x0000000c00947947 */ /* 0x000fea0003800000 */
.L_x_1619:
[----:B------:R-:W-:Y:S02]  /*8d00*/  HADD2.F32 R3, -RZ, R3.H0_H0 ;  /* 0x20000003ff037230 */ /* 0x000fe40000004100 */
[----:B------:R-:W-:-:S04]  /*8d10*/  IMAD.MOV.U32 R27, RZ, RZ, R26 ;  /* 0x000000ffff1b7224 */ /* 0x000fc800078e001a */
[----:B------:R-:W0:Y:S02]  /*8d20*/  F2I.FTZ.TRUNC.NTZ R3, R3 ;  /* 0x0000000300037305 */ /* 0x000e24000021f100 */
[----:B0-----:R0:W-:Y:S01]  /*8d30*/  STG.E.U16 desc[UR36][R8.64], R3 ;  /* 0x0000000308007986 */ /* 0x0011e2000c101524 */
[----:B------:R-:W-:Y:S05]  /*8d40*/  BRA `(.L_x_1613) ;  /* 0x0000000c00807947 */ /* 0x000fea0003800000 */
.L_x_1615:
[----:B------:R-:W-:-:S13]  /*8d50*/  ISETP.GT.AND P0, PT, R0, 0x6, PT ;  /* 0x000000060000780c */ /* 0x000fda0003f04270 */
[----:B------:R-:W-:Y:S05]  /*8d60*/  @P0 BRA `(.L_x_1621) ;  /* 0x00000000002c0947 */ /* 0x000fea0003800000 */
[----:B------:R-:W-:-:S13]  /*8d70*/  ISETP.NE.AND P0, PT, R0, 0x5, PT ;  /* 0x000000050000780c */ /* 0x000fda0003f05270 */
[----:B------:R-:W-:Y:S05]  /*8d80*/  @!P0 BRA `(.L_x_1622) ;  /* 0x0000000000188947 */ /* 0x000fea0003800000 */
[----:B------:R-:W-:-:S13]  /*8d90*/  ISETP.NE.AND P0, PT, R0, 0x6, PT ;  /* 0x000000060000780c */ /* 0x000fda0003f05270 */
[----:B------:R-:W-:Y:S05]  /*8da0*/  @P0 BRA `(.L_x_1618) ;  /* 0x0000000800fc0947 */ /* 0x000fea0003800000 */
[----:B------:R-:W-:Y:S02]  /*8db0*/  HADD2.F32 R3, -RZ, R3.H0_H0 ;  /* 0x20000003ff037230 */ /* 0x000fe40000004100 */
[----:B------:R-:W-:-:S03]  /*8dc0*/  IMAD.MOV.U32 R27, RZ, RZ, R26 ;  /* 0x000000ffff1b7224 */ /* 0x000fc600078e001a */
[----:B------:R0:W-:Y:S01]  /*8dd0*/  STG.E desc[UR36][R8.64], R3 ;  /* 0x0000000308007986 */ /* 0x0001e2000c101924 */
[----:B------:R-:W-:Y:S05]  /*8de0*/  BRA `(.L_x_1613) ;  /* 0x0000000c00587947 */ /* 0x000fea0003800000 */
.L_x_1622:
[----:B------:R0:W-:Y:S01]  /*8df0*/  STG.E.U16 desc[UR36][R8.64], R3 ;  /* 0x0000000308007986 */ /* 0x0001e2000c101524 */
[----:B------:R-:W-:Y:S01]  /*8e00*/  IMAD.MOV.U32 R27, RZ, RZ, R26 ;  /* 0x000000ffff1b7224 */ /* 0x000fe200078e001a */
[----:B------:R-:W-:Y:S06]  /*8e10*/  BRA `(.L_x_1613) ;  /* 0x0000000c004c7947 */ /* 0x000fec0003800000 */
.L_x_1621:
[----:B------:R-:W-:-:S13]  /*8e20*/  ISETP.NE.AND P0, PT, R0, 0x7, PT ;  /* 0x000000070000780c */ /* 0x000fda0003f05270 */
[----:B------:R-:W-:Y:S05]  /*8e30*/  @!P0 BRA `(.L_x_1623) ;  /* 0x00000000003c8947 */ /* 0x000fea0003800000 */
[----:B------:R-:W-:-:S13]  /*8e40*/  ISETP.NE.AND P0, PT, R0, 0x8, PT ;  /* 0x000000080000780c */ /* 0x000fda0003f05270 */
[----:B------:R-:W-:Y:S05]  /*8e50*/  @!P0 BRA `(.L_x_1624) ;  /* 0x00000000001c8947 */ /* 0x000fea0003800000 */
[----:B------:R-:W-:-:S13]  /*8e60*/  ISETP.NE.AND P0, PT, R0, 0x9, PT ;  /* 0x000000090000780c */ /* 0x000fda0003f05270 */
[----:B------:R-:W-:Y:S05]  /*8e70*/  @P0 BRA `(.L_x_1618) ;  /* 0x0000000800c80947 */ /* 0x000fea0003800000 */
[----:B------:R-:W-:Y:S02]  /*8e80*/  HADD2.F32 R4, -RZ, R3.H0_H0 ;  /* 0x20000003ff047230 */ /* 0x000fe40000004100 */
[----:B------:R-:W-:Y:S02]  /*8e90*/  IMAD.MOV.U32 R5, RZ, RZ, RZ ;  /* 0x000000ffff057224 */ /* 0x000fe400078e00ff */
[----:B------:R-:W-:-:S03]  /*8ea0*/  IMAD.MOV.U32 R27, RZ, RZ, R26 ;  /* 0x000000ffff1b7224 */ /* 0x000fc600078e001a */
[----:B------:R0:W-:Y:S01]  /*8eb0*/  STG.E.64 desc[UR36][R8.64], R4 ;  /* 0x0000000408007986 */ /* 0x0001e2000c101b24 */
[----:B------:R-:W-:Y:S05]  /*8ec0*/  BRA `(.L_x_1613) ;  /* 0x0000000c00207947 */ /* 0x000fea0003800000 */
.L_x_1624:
[----:B------:R-:W-:Y:S02]  /*8ed0*/  HADD2.F32 R0, -RZ, R3.H0_H0 ;  /* 0x20000003ff007230 */ /* 0x000fe40000004100 */
[----:B------:R-:W-:-:S03]  /*8ee0*/  IMAD.MOV.U32 R27, RZ, RZ, R26 ;  /* 0x000000ffff1b7224 */ /* 0x000fc600078e001a */
[----:B------:R-:W-:-:S04]  /*8ef0*/  F2FP.F16.F32.PACK_AB R0, RZ, R0 ;  /* 0x00000000ff00723e */ /* 0x000fc800000000ff */
[----:B------:R-:W-:-:S05]  /*8f00*/  PRMT R0, R0, 0x5410, RZ ;  /* 0x0000541000007816 */ /* 0x000fca00000000ff */
[----:B------:R0:W-:Y:S01]  /*8f10*/  STG.E desc[UR36][R8.64], R0 ;  /* 0x0000000008007986 */ /* 0x0001e2000c101924 */
[----:B------:R-:W-:Y:S05]  /*8f20*/  BRA `(.L_x_1613) ;  /* 0x0000000c00087947 */ /* 0x000fea0003800000 */
.L_x_1623:
[----:B------:R-:W-:Y:S02]  /*8f30*/  HADD2.F32 R4, -RZ, R3.H0_H0 ;  /* 0x20000003ff047230 */ /* 0x000fe40000004100 */
[----:B------:R-:W-:-:S03]  /*8f40*/  IMAD.MOV.U32 R27, RZ, RZ, R26 ;  /* 0x000000ffff1b7224 */ /* 0x000fc600078e001a */
[----:B------:R-:W-:-:S06]  /*8f50*/  FMUL.FTZ R4, R4, 1 ;  /* 0x3f80000004047820 */ /* 0x000fcc0000410000 */
[----:B------:R-:W0:Y:S02]  /*8f60*/  F2F.F64.F32 R4, R4 ;  /* 0x0000000400047310 */ /* 0x000e240000201800 */
[----:B0-----:R0:W-:Y:S01]  /*8f70*/  STG.E.64 desc[UR36][R8.64], R4 ;  /* 0x0000000408007986 */ /* 0x0011e2000c101b24 */
[----:B------:R-:W-:Y:S05]  /*8f80*/  BRA `(.L_x_1613) ;  /* 0x0000000800f07947 */ /* 0x000fea0003800000 */
.L_x_1614:
        /* <DEDUP_REMOVED lines=10> */
[----:B------:R-:W-:-:S04]  /*9030*/  FSETP.NEU.FTZ.AND P0, PT, R3, RZ, PT ;  /* 0x000000ff0300720b */ /* 0x000fc80003f1d000 */
[----:B------:R-:W-:-:S05]  /*9040*/  SEL R3, RZ, 0x1, !P0 ;  /* 0x00000001ff037807 */ /* 0x000fca0004000000 */
[----:B------:R1:W-:Y:S01]  /*9050*/  STG.E.U8 desc[UR36][R8.64], R3 ;  /* 0x0000000308007986 */ /* 0x0003e2000c101124 */
[----:B------:R-:W-:Y:S05]  /*9060*/  BRA `(.L_x_1613) ;  /* 0x0000000800b87947 */ /* 0x000fea0003800000 */
.L_x_1627:
[----:B------:R-:W-:Y:S01]  /*9070*/  HADD2.F32 R3, -RZ, R3.H0_H0 ;  /* 0x20000003ff037230 */ /* 0x000fe20000004100 */
[----:B------:R-:W-:Y:S01]  /*9080*/  CS2R R6, SRZ ;  /* 0x0000000000067805 */ /* 0x000fe2000001ff00 */
[----:B------:R-:W-:-:S03]  /*9090*/  IMAD.MOV.U32 R27, RZ, RZ, R26 ;  /* 0x000000ffff1b7224 */ /* 0x000fc600078e001a */
[----:B------:R-:W-:-:S04]  /*90a0*/  FMUL.FTZ R3, R3, 1 ;  /* 0x3f80000003037820 */ /* 0x000fc80000410000 */
[----:B------:R-:W0:Y:S02]  /*90b0*/  F2F.F64.F32 R4, R3 ;  /* 0x0000000300047310 */ /* 0x000e240000201800 */
[----:B0-----:R0:W-:Y:S01]  /*90c0*/  STG.E.128 desc[UR36][R8.64], R4 ;  /* 0x0000000408007986 */ /* 0x0011e2000c101d24 */
[----:B------:R-:W-:Y:S05]  /*90d0*/  BRA `(.L_x_1613) ;  /* 0x00000008009c7947 */ /* 0x000fea0003800000 */
.L_x_1626:
        /* <DEDUP_REMOVED lines=21> */
.L_x_1631:
[----:B------:R-:W-:Y:S05]  /*9230*/  BSYNC B0 ;  /* 0x0000000000007941 */ /* 0x000fea0003800000 */
.L_x_1630:
[----:B------:R-:W-:Y:S01]  /*9240*/  LOP3.LUT R5, R0, R5, RZ, 0xfc, !PT ;  /* 0x0000000500057212 */ /* 0x000fe200078efcff */
[----:B------:R-:W-:-:S04]  /*9250*/  IMAD.MOV.U32 R27, RZ, RZ, R26 ;  /* 0x000000ffff1b7224 */ /* 0x000fc800078e001a */
[----:B------:R3:W-:Y:S01]  /*9260*/  STG.E.U8 desc[UR36][R8.64], R5 ;  /* 0x0000000508007986 */ /* 0x0007e2000c101124 */
[----:B------:R-:W-:Y:S05]  /*9270*/  BRA `(.L_x_1613) ;  /* 0x0000000800347947 */ /* 0x000fea0003800000 */
.L_x_1629:
        /* <DEDUP_REMOVED lines=13> */
.L_x_1633:
[----:B------:R-:W-:Y:S01]  /*9350*/  IMAD.MOV.U32 R0, RZ, RZ, 0x7f ;  /* 0x0000007fff007424 */ /* 0x000fe200078e00ff */
[----:B------:R-:W-:-:S04]  /*9360*/  ISETP.GT.U32.AND P0, PT, R3, 0x7f800000, PT ;  /* 0x7f8000000300780c */ /* 0x000fc80003f04070 */
[----:B------:R-:W-:-:S09]  /*9370*/  SEL R0, R0, 0x7c, P0 ;  /* 0x0000007c00007807 */ /* 0x000fd20000000000 */
.L_x_1634:
[----:B------:R-:W-:Y:S05]  /*9380*/  BSYNC B0 ;  /* 0x0000000000007941 */ /* 0x000fea0003800000 */
.L_x_1632:
[----:B------:R-:W-:Y:S01]  /*9390*/  LOP3.LUT R3, R5, 0x80000000, RZ, 0xc0, !PT ;  /* 0x8000000005037812 */ /* 0x000fe200078ec0ff */
[----:B------:R-:W-:-:S03]  /*93a0*/  IMAD.MOV.U32 R27, RZ, RZ, R26 ;  /* 0x000000ffff1b7224 */ /* 0x000fc600078e001a */
[----:B------:R-:W-:-:S04]  /*93b0*/  SHF.R.U32.HI R3, RZ, 0x18, R3 ;  /* 0x00000018ff037819 */ /* 0x000fc80000011603 */
[----:B------:R-:W-:-:S05]  /*93c0*/  LOP3.LUT R3, R0, R3, RZ, 0xfc, !PT ;  /* 0x0000000300037212 */ /* 0x000fca00078efcff */
[----:B------:R4:W-:Y:S01]  /*93d0*/  STG.E.U8 desc[UR36][R8.64], R3 ;  /* 0x0000000308007986 */ /* 0x0009e2000c101124 */
[----:B------:R-:W-:Y:S05]  /*93e0*/  BRA `(.L_x_1613) ;  /* 0x0000000400d87947 */ /* 0x000fea0003800000 */
.L_x_1628:
[----:B------:R-:W-:Y:S02]  /*93f0*/  HADD2.F32 R0, -RZ, R3.H0_H0 ;  /* 0x20000003ff007230 */ /* 0x000fe40000004100 */
[----:B------:R-:W-:-:S03]  /*9400*/  IMAD.MOV.U32 R27, RZ, RZ, R26 ;  /* 0x000000ffff1b7224 */ /* 0x000fc600078e001a */
[----:B------:R-:W-:-:S05]  /*9410*/  F2FP.BF16.F32.PACK_AB R0, RZ, R0 ;  /* 0x00000000ff00723e */ /* 0x000fca00000010ff */
[----:B------:R2:W-:Y:S01]  /*9420*/  STG.E.U16 desc[UR36][R8.64], R0 ;  /* 0x0000000008007986 */ /* 0x0005e2000c101524 */
[----:B------:R-:W-:Y:S05]  /*9430*/  BRA `(.L_x_1613) ;  /* 0x0000000400c47947 */ /* 0x000fea0003800000 */
.L_x_1625:
        /* <DEDUP_REMOVED lines=10> */
[----:B------:R-:W0:Y:S02]  /*94e0*/  F2I.FTZ.U32.TRUNC.NTZ R3, R3 ;  /* 0x0000000300037305 */ /* 0x000e24000021f000 */
[----:B0-----:R0:W-:Y:S01]  /*94f0*/  STG.E.U16 desc[UR36][R8.64], R3 ;  /* 0x0000000308007986 */ /* 0x0011e2000c101524 */
[----:B------:R-:W-:Y:S05]  /*9500*/  BRA `(.L_x_1613) ;  /* 0x0000000400907947 */ /* 0x000fea0003800000 */
.L_x_1637:
        /* <DEDUP_REMOVED lines=17> */
.L_x_1640:
[----:B------:R-:W-:-:S04]  /*9620*/  LOP3.LUT R3, R5, 0x80000000, RZ, 0xc0, !PT ;  /* 0x8000000005037812 */ /* 0x000fc800078ec0ff */
[----:B------:R-:W-:-:S04]  /*9630*/  SHF.R.U32.HI R3, RZ, 0x18, R3 ;  /* 0x00000018ff037819 */ /* 0x000fc80000011603 */
[----:B------:R-:W-:-:S04]  /*9640*/  LOP3.LUT R0, R0, R3, RZ, 0xfc, !PT ;  /* 0x0000000300007212 */ /* 0x000fc800078efcff */
[----:B------:R-:W-:-:S07]  /*9650*/  PRMT R4, R0, 0x7610, R4 ;  /* 0x0000761000047816 */ /* 0x000fce0000000004 */
.L_x_1639:
[----:B------:R-:W-:Y:S05]  /*9660*/  BSYNC B0 ;  /* 0x0000000000007941 */ /* 0x000fea0003800000 */
.L_x_1638:
[----:B------:R0:W-:Y:S01]  /*9670*/  STG.E.U8 desc[UR36][R8.64], R4 ;  /* 0x0000000408007986 */ /* 0x0001e2000c101124 */
[----:B------:R-:W-:Y:S01]  /*9680*/  IMAD.MOV.U32 R27, RZ, RZ, R26 ;  /* 0x000000ffff1b7224 */ /* 0x000fe200078e001a */
[----:B------:R-:W-:Y:S06]  /*9690*/  BRA `(.L_x_1613) ;  /* 0x00000004002c7947 */ /* 0x000fec0003800000 */
.L_x_1636:
        /* <DEDUP_REMOVED lines=17> */
.L_x_1643:
[----:B------:R-:W-:-:S04]  /*97b0*/  LOP3.LUT R3, R5, 0x80000000, RZ, 0xc0, !PT ;  /* 0x8000000005037812 */ /* 0x000fc800078ec0ff */
[----:B------:R-:W-:-:S04]  /*97c0*/  SHF.R.U32.HI R3, RZ, 0x18, R3 ;  /* 0x00000018ff037819 */ /* 0x000fc80000011603 */
[----:B------:R-:W-:-:S04]  /*97d0*/  LOP3.LUT R0, R0, R3, RZ, 0xfc, !PT ;  /* 0x0000000300007212 */ /* 0x000fc800078efcff */
[----:B------:R-:W-:-:S07]  /*97e0*/  PRMT R4, R0, 0x7610, R4 ;  /* 0x0000761000047816 */ /* 0x000fce0000000004 */
.L_x_1642:
[----:B------:R-:W-:Y:S05]  /*97f0*/  BSYNC B0 ;  /* 0x0000000000007941 */ /* 0x000fea0003800000 */
.L_x_1641:
[----:B------:R0:W-:Y:S01]  /*9800*/  STG.E.U8 desc[UR36][R8.64], R4 ;  /* 0x0000000408007986 */ /* 0x0001e2000c101124 */
[----:B------:R-:W-:Y:S01]  /*9810*/  IMAD.MOV.U32 R27, RZ, RZ, R26 ;  /* 0x000000ffff1b7224 */ /* 0x000fe200078e001a */
[----:B------:R-:W-:Y:S06]  /*9820*/  BRA `(.L_x_1613) ;  /* 0x0000000000c87947 */ /* 0x000fec0003800000 */
.L_x_1635:
[----:B------:R-:W-:-:S13]  /*9830*/  ISETP.NE.AND P0, PT, R0, 0x1c, PT ;  /* 0x0000001c0000780c */ /* 0x000fda0003f05270 */
[----:B------:R-:W-:Y:S05]  /*9840*/  @!P0 BRA `(.L_x_1644) ;  /* 0x0000000000b08947 */ /* 0x000fea0003800000 */
[----:B------:R-:W-:-:S13]  /*9850*/  ISETP.NE.AND P0, PT, R0, 0x1d, PT ;  /* 0x0000001d0000780c */ /* 0x000fda0003f05270 */
[----:B------:R-:W-:Y:S05]  /*9860*/  @!P0 BRA `(.L_x_1645) ;  /* 0x0000000000948947 */ /* 0x000fea0003800000 */
[----:B------:R-:W-:-:S13]  /*9870*/  ISETP.NE.AND P0, PT, R0, 0x2c, PT ;  /* 0x0000002c0000780c */ /* 0x000fda0003f05270 */
[----:B------:R-:W-:Y:S05]  /*9880*/  @P0 BRA `(.L_x_1618) ;  /* 0x0000000000440947 */ /* 0x000fea0003800000 */
[----:B------:R-:W-:Y:S02]  /*9890*/  HADD2.F32 R4, -RZ, R3.H0_H0 ;  /* 0x20000003ff047230 */ /* 0x000fe40000004100 */
        /* <DEDUP_REMOVED lines=16> */
.L_x_1618:
        /* <DEDUP_REMOVED lines=16> */
.L_x_1646:
[----:B------:R-:W-:Y:S01]  /*9aa0*/  IMAD.MOV.U32 R27, RZ, RZ, R26 ;  /* 0x000000ffff1b7224 */ /* 0x000fe200078e001a */
[----:B------:R-:W-:Y:S06]  /*9ab0*/  BRA `(.L_x_1613) ;  /* 0x0000000000247947 */ /* 0x000fec0003800000 */
.L_x_1645:
[----:B------:R-:W-:Y:S02]  /*9ac0*/  HADD2.F32 R4, -RZ, R3.H0_H0 ;  /* 0x20000003ff047230 */ /* 0x000fe40000004100 */
[----:B------:R-:W-:-:S04]  /*9ad0*/  IMAD.MOV.U32 R27, RZ, RZ, R26 ;  /* 0x000000ffff1b7224 */ /* 0x000fc800078e001a */
[----:B------:R-:W0:Y:S02]  /*9ae0*/  F2I.U64.TRUNC R4, R4 ;  /* 0x0000000400047311 */ /* 0x000e24000020d800 */
[----:B0-----:R0:W-:Y:S01]  /*9af0*/  STG.E.64 desc[UR36][R8.64], R4 ;  /* 0x0000000408007986 */ /* 0x0011e2000c101b24 */
[----:B------:R-:W-:Y:S05]  /*9b00*/  BRA `(.L_x_1613) ;  /* 0x0000000000107947 */ /* 0x000fea0003800000 */
.L_x_1644:
[----:B------:R-:W-:Y:S02]  /*9b10*/  HADD2.F32 R3, -RZ, R3.H0_H0 ;  /* 0x20000003ff037230 */ /* 0x000fe40000004100 */
[----:B------:R-:W-:-:S04]  /*9b20*/  IMAD.MOV.U32 R27, RZ, RZ, R26 ;  /* 0x000000ffff1b7224 */ /* 0x000fc800078e001a */
[----:B------:R-:W0:Y:S02]  /*9b30*/  F2I.FTZ.U32.TRUNC.NTZ R3, R3 ;  /* 0x0000000300037305 */ /* 0x000e24000021f000 */
[----:B0-----:R0:W-:Y:S02]  /*9b40*/  STG.E desc[UR36][R8.64], R3 ;  /* 0x0000000308007986 */ /* 0x0011e4000c101924 */
.L_x_1613:
[----:B------:R-:W-:Y:S05]  /*9b50*/  BSYNC B6 ;  /* 0x0000000000067941 */ /* 0x000fea0003800000 */
.L_x_1612:
[----:B------:R-:W-:Y:S01]  /*9b60*/  ISETP.GE.AND P0, PT, R27, R28, PT ;  /* 0x0000001c1b00720c */ /* 0x000fe20003f06270 */
[----:B------:R-:W-:-:S12]  /*9b70*/  BSSY B6, `(.L_x_1647) ;  /* 0x00001fc000067945 */ /* 0x000fd80003800000 */
[----:B------:R-:W-:Y:S05]  /*9b80*/  @P0 BRA `(.L_x_1648) ;  /* 0x0000001c00e80947 */ /* 0x000fea0003800000 */
[----:B01234-:R-:W0:Y:S01]  /*9b90*/  LDC.64 R8, c[0x0][0x218] ;  /* 0x00008600ff087b82 */ /* 0x01fe220000000a00 */
[----:B-----5:R-:W-:Y:S01]  /*9ba0*/  IMAD R0, R2, 0x200, R27 ;  /* 0x0000020002007824 */ /* 0x020fe200078e021b */
        /* <DEDUP_REMOVED lines=20> */
.L_x_1652:
[----:B------:R-:W-:-:S06]  /*9cf0*/  HADD2.F32 R5, -RZ, R18.H0_H0 ;  /* 0x20000012ff057230 */ /* 0x000fcc0000004100 */
[----:B------:R-:W0:Y:S02]  /*9d00*/  F2I.S64.TRUNC R4, R5 ;  /* 0x0000000500047311 */ /* 0x000e24000020d900 */
[----:B0-----:R0:W-:Y:S01]  /*9d10*/  STG.E.U8 desc[UR36][R8.64], R4 ;  /* 0x0000000408007986 */ /* 0x0011e2000c101124 */
[----:B------:R-:W-:Y:S05]  /*9d20*/  BRA `(.L_x_1654) ;  /* 0x0000000c00847947 */ /* 0x000fea0003800000 */
.L_x_1651:
        /* <DEDUP_REMOVED lines=10> */
.L_x_1656:
[----:B------:R-:W-:-:S04]  /*9dd0*/  HADD2.F32 R18, -RZ, R18.H0_H0 ;  /* 0x20000012ff127230 */ /* 0x000fc80000004100 */
[----:B------:R-:W0:Y:S02]  /*9de0*/  F2I.FTZ.TRUNC.NTZ R3, R18 ;  /* 0x0000001200037305 */ /* 0x000e24000021f100 */
[----:B0-----:R0:W-:Y:S01]  /*9df0*/  STG.E desc[UR36][R8.64], R3 ;  /* 0x0000000308007986 */ /* 0x0011e2000c101924 */
[----:B------:R-:W-:Y:S05]  /*9e00*/  BRA `(.L_x_1654) ;  /* 0x0000000c004c7947 */ /* 0x000fea0003800000 */
.L_x_1655:
[----:B------:R-:W-:-:S04]  /*9e10*/  HADD2.F32 R18, -RZ, R18.H0_H0 ;  /* 0x20000012ff127230 */ /* 0x000fc80000004100 */
[----:B------:R-:W0:Y:S02]  /*9e20*/  F2I.FTZ.TRUNC.NTZ R3, R18 ;  /* 0x0000001200037305 */ /* 0x000e24000021f100 */
[----:B0-----:R0:W-:Y:S01]  /*9e30*/  STG.E.U16 desc[UR36][R8.64], R3 ;  /* 0x0000000308007986 */ /* 0x0011e2000c101524 */
[----:B------:R-:W-:Y:S05]  /*9e40*/  BRA `(.L_x_1654) ;  /* 0x0000000c003c7947 */ /* 0x000fea0003800000 */
.L_x_1650:
        /* <DEDUP_REMOVED lines=9> */
.L_x_1658:
[----:B------:R0:W-:Y:S01]  /*9ee0*/  STG.E.U16 desc[UR36][R8.64], R18 ;  /* 0x0000001208007986 */ /* 0x0001e2000c101524 */
[----:B------:R-:W-:Y:S05]  /*9ef0*/  BRA `(.L_x_1654) ;  /* 0x0000000c00107947 */ /* 0x000fea0003800000 */
.L_x_1657:
        /* <DEDUP_REMOVED lines=10> */
.L_x_1660:
[----:B------:R-:W-:-:S05]  /*9fa0*/  HADD2.F32 R0, -RZ, R18.H0_H0 ;  /* 0x20000012ff007230 */ /* 0x000fca0000004100 */
[----:B------:R-:W-:-:S04]  /*9fb0*/  F2FP.F16.F32.PACK_AB R0, RZ, R0 ;  /* 0x00000000ff00723e */ /* 0x000fc800000000ff */
[----:B------:R-:W-:-:S05]  /*9fc0*/  PRMT R0, R0, 0x5410, RZ ;  /* 0x0000541000007816 */ /* 0x000fca00000000ff */
[----:B------:R0:W-:Y:S01]  /*9fd0*/  STG.E desc[UR36][R8.64], R0 ;  /* 0x0000000008007986 */ /* 0x0001e2000c101924 */
[----:B------:R-:W-:Y:S05]  /*9fe0*/  BRA `(.L_x_1654) ;  /* 0x0000000800d47947 */ /* 0x000fea0003800000 */
.L_x_1659:
[----:B------:R-:W-:-:S05]  /*9ff0*/  HADD2.F32 R4, -RZ, R18.H0_H0 ;  /* 0x20000012ff047230 */ /* 0x000fca0000004100 */
[----:B------:R-:W-:-:S06]  /*a000*/  FMUL.FTZ R4, R4, 1 ;  /* 0x3f80000004047820 */ /* 0x000fcc0000410000 */
[----:B------:R-:W0:Y:S02]  /*a010*/  F2F.F64.F32 R4, R4 ;  /* 0x0000000400047310 */ /* 0x000e240000201800 */
[----:B0-----:R0:W-:Y:S01]  /*a020*/  STG.E.64 desc[UR36][R8.64], R4 ;  /* 0x0000000408007986 */ /* 0x0011e2000c101b24 */
[----:B------:R-:W-:Y:S05]  /*a030*/  BRA `(.L_x_1654) ;  /* 0x0000000800c07947 */ /* 0x000fea0003800000 */
.L_x_1649:
        /* <DEDUP_REMOVED lines=13> */
.L_x_1663:
[----:B------:R-:W-:Y:S01]  /*a110*/  HADD2.F32 R18, -RZ, R18.H0_H0 ;  /* 0x20000012ff127230 */ /* 0x000fe20000004100 */
[----:B------:R-:W-:-:S04]  /*a120*/  CS2R R6, SRZ ;  /* 0x0000000000067805 */ /* 0x000fc8000001ff00 */
[----:B------:R-:W-:-:S06]  /*a130*/  FMUL.FTZ R4, R18, 1 ;  /* 0x3f80000012047820 */ /* 0x000fcc0000410000 */
[----:B------:R-:W0:Y:S02]  /*a140*/  F2F.F64.F32 R4, R4 ;  /* 0x0000000400047310 */ /* 0x000e240000201800 */
[----:B0-----:R0:W-:Y:S01]  /*a150*/  STG.E.128 desc[UR36][R8.64], R4 ;  /* 0x0000000408007986 */ /* 0x0011e2000c101d24 */
[----:B------:R-:W-:Y:S05]  /*a160*/  BRA `(.L_x_1654) ;  /* 0x0000000800747947 */ /* 0x000fea0003800000 */
.L_x_1662:
        /* <DEDUP_REMOVED lines=21> */
.L_x_1667:
[----:B------:R-:W-:Y:S05]  /*a2c0*/  BSYNC B0 ;  /* 0x0000000000007941 */ /* 0x000fea0003800000 */
.L_x_1666:
[----:B------:R-:W-:-:S05]  /*a2d0*/  LOP3.LUT R5, R0, R5, RZ, 0xfc, !PT ;  /* 0x0000000500057212 */ /* 0x000fca00078efcff */
[----:B------:R3:W-:Y:S01]  /*a2e0*/  STG.E.U8 desc[UR36][R8.64], R5 ;  /* 0x0000000508007986 */ /* 0x0007e2000c101124 */
[----:B------:R-:W-:Y:S05]  /*a2f0*/  BRA `(.L_x_1654) ;  /* 0x0000000800107947 */ /* 0x000fea0003800000 */
.L_x_1665:
        /* <DEDUP_REMOVED lines=13> */
.L_x_1669:
[----:B------:R-:W-:Y:S01]  /*a3d0*/  IMAD.MOV.U32 R0, RZ, RZ, 0x7f ;  /* 0x0000007fff007424 */ /* 0x000fe200078e00ff */
[----:B------:R-:W-:-:S04]  /*a3e0*/  ISETP.GT.U32.AND P0, PT, R3, 0x7f800000, PT ;  /* 0x7f8000000300780c */ /* 0x000fc80003f04070 */
[----:B------:R-:W-:-:S09]  /*a3f0*/  SEL R0, R0, 0x7c, P0 ;  /* 0x0000007c00007807 */ /* 0x000fd20000000000 */
.L_x_1670:
[----:B------:R-:W-:Y:S05]  /*a400*/  BSYNC B0 ;  /* 0x0000000000007941 */ /* 0x000fea0003800000 */
.L_x_1668:
[----:B------:R-:W-:-:S04]  /*a410*/  LOP3.LUT R3, R5, 0x80000000, RZ, 0xc0, !PT ;  /* 0x8000000005037812 */ /* 0x000fc800078ec0ff */
[----:B------:R-:W-:-:S04]  /*a420*/  SHF.R.U32.HI R3, RZ, 0x18, R3 ;  /* 0x00000018ff037819 */ /* 0x000fc80000011603 */
[----:B------:R-:W-:-:S05]  /*a430*/  LOP3.LUT R3, R0, R3, RZ, 0xfc, !PT ;  /* 0x0000000300037212 */ /* 0x000fca00078efcff */
[----:B------:R4:W-:Y:S01]  /*a440*/  STG.E.U8 desc[UR36][R8.64], R3 ;  /* 0x0000000308007986 */ /* 0x0009e2000c101124 */
[----:B------:R-:W-:Y:S05]  /*a450*/  BRA `(.L_x_1654) ;  /* 0x0000000400b87947 */ /* 0x000fea0003800000 */
.L_x_1664:
[----:B------:R-:W-:-:S05]  /*a460*/  HADD2.F32 R0, -RZ, R18.H0_H0 ;  /* 0x20000012ff007230 */ /* 0x000fca0000004100 */
[----:B------:R-:W-:-:S05]  /*a470*/  F2FP.BF16.F32.PACK_AB R0, RZ, R0 ;  /* 0x00000000ff00723e */ /* 0x000fca00000010ff */
[----:B------:R2:W-:Y:S01]  /*a480*/  STG.E.U16 desc[UR36][R8.64], R0 ;  /* 0x0000000008007986 */ /* 0x0005e2000c101524 */
[----:B------:R-:W-:Y:S05]  /*a490*/  BRA `(.L_x_1654) ;  /* 0x0000000400a87947 */ /* 0x000fea0003800000 */
.L_x_1661:
        /* <DEDUP_REMOVED lines=12> */
.L_x_1673:
        /* <DEDUP_REMOVED lines=17> */
.L_x_1676:
[----:B------:R-:W-:-:S04]  /*a670*/  LOP3.LUT R3, R5, 0x80000000, RZ, 0xc0, !PT ;  /* 0x8000000005037812 */ /* 0x000fc800078ec0ff */
[----:B------:R-:W-:-:S04]  /*a680*/  SHF.R.U32.HI R3, RZ, 0x18, R3 ;  /* 0x00000018ff037819 */ /* 0x000fc80000011603 */
[----:B------:R-:W-:-:S04]  /*a690*/  LOP3.LUT R0, R0, R3, RZ, 0xfc, !PT ;  /* 0x0000000300007212 */ /* 0x000fc800078efcff */
[----:B------:R-:W-:-:S07]  /*a6a0*/  PRMT R4, R0, 0x7610, R4 ;  /* 0x0000761000047816 */ /* 0x000fce0000000004 */
.L_x_1675:
[----:B------:R-:W-:Y:S05]  /*a6b0*/  BSYNC B0 ;  /* 0x0000000000007941 */ /* 0x000fea0003800000 */
.L_x_1674:
[----:B------:R0:W-:Y:S01]  /*a6c0*/  STG.E.U8 desc[UR36][R8.64], R4 ;  /* 0x0000000408007986 */ /* 0x0001e2000c101124 */
[----:B------:R-:W-:Y:S05]  /*a6d0*/  BRA `(.L_x_1654) ;  /* 0x0000000400187947 */ /* 0x000fea0003800000 */
.L_x_1672:
        /* <DEDUP_REMOVED lines=17> */
.L_x_1679:
[----:B------:R-:W-:-:S04]  /*a7f0*/  LOP3.LUT R3, R5, 0x80000000, RZ, 0xc0, !PT ;  /* 0x8000000005037812 */ /* 0x000fc800078ec0ff */
[----:B------:R-:W-:-:S04]  /*a800*/  SHF.R.U32.HI R3, RZ, 0x18, R3 ;  /* 0x00000018ff037819 */ /* 0x000fc80000011603 */
[----:B------:R-:W-:-:S04]  /*a810*/  LOP3.LUT R0, R0, R3, RZ, 0xfc, !PT ;  /* 0x0000000300007212 */ /* 0x000fc800078efcff */
[----:B------:R-:W-:-:S07]  /*a820*/  PRMT R4, R0, 0x7610, R4 ;  /* 0x0000761000047816 */ /* 0x000fce0000000004 */
.L_x_1678:
[----:B------:R-:W-:Y:S05]  /*a830*/  BSYNC B0 ;  /* 0x0000000000007941 */ /* 0x000fea0003800000 */
.L_x_1677:
[----:B------:R0:W-:Y:S01]  /*a840*/  STG.E.U8 desc[UR36][R8.64], R4 ;  /* 0x0000000408007986 */ /* 0x0001e2000c101124 */
[----:B------:R-:W-:Y:S05]  /*a850*/  BRA `(.L_x_1654) ;  /* 0x0000000000b87947 */ /* 0x000fea0003800000 */
.L_x_1671:
        /* <DEDUP_REMOVED lines=22> */
.L_x_1653:
        /* <DEDUP_REMOVED lines=16> */
.L_x_1682:
[----:B------:R-:W-:Y:S05]  /*aac0*/  BRA `(.L_x_1654) ;  /* 0x00000000001c7947 */ /* 0x000fea0003800000 */
.L_x_1681:
[----:B------:R-:W-:-:S06]  /*aad0*/  HADD2.F32 R4, -RZ, R18.H0_H0 ;  /* 0x20000012ff047230 */ /* 0x000fcc0000004100 */
[----:B------:R-:W0:Y:S02]  /*aae0*/  F2I.U64.TRUNC R4, R4 ;  /* 0x0000000400047311 */ /* 0x000e24000020d800 */
[----:B0-----:R0:W-:Y:S01]  /*aaf0*/  STG.E.64 desc[UR36][R8.64], R4 ;  /* 0x0000000408007986 */ /* 0x0011e2000c101b24 */
[----:B------:R-:W-:Y:S05]  /*ab00*/  BRA `(.L_x_1654) ;  /* 0x00000000000c7947 */ /* 0x000fea0003800000 */
.L_x_1680:
[----:B------:R-:W-:-:S04]  /*ab10*/  HADD2.F32 R18, -RZ, R18.H0_H0 ;  /* 0x20000012ff127230 */ /* 0x000fc80000004100 */
[----:B------:R-:W0:Y:S02]  /*ab20*/  F2I.FTZ.U32.TRUNC.NTZ R3, R18 ;  /* 0x0000001200037305 */ /* 0x000e24000021f000 */
[----:B0-----:R0:W-:Y:S02]  /*ab30*/  STG.E desc[UR36][R8.64], R3 ;  /* 0x0000000308007986 */ /* 0x0011e4000c101924 */
.L_x_1654:
[----:B------:R-:W-:-:S05]  /*ab40*/  VIADD R27, R27, 0x80 ;  /* 0x000000801b1b7836 */ /* 0x000fca0000000000 */
[----:B------:R-:W-:-:S13]  /*ab50*/  ISETP.GE.AND P0, PT, R27, R28, PT ;  /* 0x0000001c1b00720c */ /* 0x000fda0003f06270 */
[----:B------:R-:W-:Y:S05]  /*ab60*/  @P0 BRA `(.L_x_1648) ;  /* 0x0000000c00f00947 */ /* 0x000fea0003800000 */
[----:B01234-:R-:W0:Y:S01]  /*ab70*/  LDC.64 R8, c[0x0][0x218] ;  /* 0x00008600ff087b82 */ /* 0x01fe220000000a00 */
        /* <DEDUP_REMOVED lines=21> */
.L_x_1686:
[----:B------:R-:W-:-:S06]  /*acd0*/  HADD2.F32 R5, -RZ, R16.H0_H0 ;  /* 0x20000010ff057230 */ /* 0x000fcc0000004100 */
[----:B------:R-:W0:Y:S02]  /*ace0*/  F2I.S64.TRUNC R4, R5 ;  /* 0x0000000500047311 */ /* 0x000e24000020d900 */
[----:B0-----:R0:W-:Y:S01]  /*acf0*/  STG.E.U8 desc[UR36][R8.64], R4 ;  /* 0x0000000408007986 */ /* 0x0011e2000c101124 */
[----:B------:R-:W-:Y:S05]  /*ad00*/  BRA `(.L_x_1688) ;  /* 0x0000000c00847947 */ /* 0x000fea0003800000 */
.L_x_1685:
        /* <DEDUP_REMOVED lines=10> */
.L_x_1690:
[----:B------:R-:W-:-:S04]  /*adb0*/  HADD2.F32 R16, -RZ, R16.H0_H0 ;  /* 0x20000010ff107230 */ /* 0x000fc80000004100 */
[----:B------:R-:W0:Y:S02]  /*adc0*/  F2I.FTZ.TRUNC.NTZ R3, R16 ;  /* 0x0000001000037305 */ /* 0x000e24000021f100 */
[----:B0-----:R0:W-:Y:S01]  /*add0*/  STG.E desc[UR36][R8.64], R3 ;  /* 0x0000000308007986 */ /* 0x0011e2000c101924 */
[----:B------:R-:W-:Y:S05]  /*ade0*/  BRA `(.L_x_1688) ;  /* 0x0000000c004c7947 */ /* 0x000fea0003800000 */
.L_x_1689:
[----:B------:R-:W-:-:S04]  /*adf0*/  HADD2.F32 R16, -RZ, R16.H0_H0 ;  /* 0x20000010ff107230 */ /* 0x000fc80000004100 */
[----:B------:R-:W0:Y:S02]  /*ae00*/  F2I.FTZ.TRUNC.NTZ R3, R16 ;  /* 0x0000001000037305 */ /* 0x000e24000021f100 */
[----:B0-----:R0:W-:Y:S01]  /*ae10*/  STG.E.U16 desc[UR36][R8.64], R3 ;  /* 0x0000000308007986 */ /* 0x0011e2000c101524 */
[----:B------:R-:W-:Y:S05]  /*ae20*/  BRA `(.L_x_1688) ;  /* 0x0000000c003c7947 */ /* 0x000fea0003800000 */
.L_x_1684:
        /* <DEDUP_REMOVED lines=9> */
.L_x_1692:
[----:B------:R0:W-:Y:S01]  /*aec0*/  STG.E.U16 desc[UR36][R8.64], R16 ;  /* 0x0000001008007986 */ /* 0x0001e2000c101524 */
[----:B------:R-:W-:Y:S05]  /*aed0*/  BRA `(.L_x_1688) ;  /* 0x0000000c00107947 */ /* 0x000fea0003800000 */
.L_x_1691:
        /* <DEDUP_REMOVED lines=10> */
.L_x_1694:
[----:B------:R-:W-:-:S05]  /*af80*/  HADD2.F32 R0, -RZ, R16.H0_H0 ;  /* 0x20000010ff007230 */ /* 0x000fca0000004100 */
[----:B------:R-:W-:-:S04]  /*af90*/  F2FP.F16.F32.PACK_AB R0, RZ, R0 ;  /* 0x00000000ff00723e */ /* 0x000fc800000000ff */
[----:B------:R-:W-:-:S05]  /*afa0*/  PRMT R0, R0, 0x5410, RZ ;  /* 0x0000541000007816 */ /* 0x000fca00000000ff */
[----:B------:R2:W-:Y:S01]  /*afb0*/  STG.E desc[UR36][R8.64], R0 ;  /* 0x0000000008007986 */ /* 0x0005e2000c101924 */
[----:B------:R-:W-:Y:S05]  /*afc0*/  BRA `(.L_x_1688) ;  /* 0x0000000800d47947 */ /* 0x000fea0003800000 */
.L_x_1693:
[----:B------:R-:W-:-:S05]  /*afd0*/  HADD2.F32 R4, -RZ, R16.H0_H0 ;  /* 0x20000010ff047230 */ /* 0x000fca0000004100 */
[----:B------:R-:W-:-:S06]  /*afe0*/  FMUL.FTZ R4, R4, 1 ;  /* 0x3f80000004047820 */ /* 0x000fcc0000410000 */
[----:B------:R-:W0:Y:S02]  /*aff0*/  F2F.F64.F32 R4, R4 ;  /* 0x0000000400047310 */ /* 0x000e240000201800 */
[----:B0-----:R4:W-:Y:S01]  /*b000*/  STG.E.64 desc[UR36][R8.64], R4 ;  /* 0x0000000408007986 */ /* 0x0019e2000c101b24 */
[----:B------:R-:W-:Y:S05]  /*b010*/  BRA `(.L_x_1688) ;  /* 0x0000000800c07947 */ /* 0x000fea0003800000 */
.L_x_1683:
        /* <DEDUP_REMOVED lines=13> */
.L_x_1697:
[----:B------:R-:W-:Y:S01]  /*b0f0*/  HADD2.F32 R16, -RZ, R16.H0_H0 ;  /* 0x20000010ff107230 */ /* 0x000fe20000004100 */
[----:B------:R-:W-:-:S04]  /*b100*/  CS2R R6, SRZ ;  /* 0x0000000000067805 */ /* 0x000fc8000001ff00 */
[----:B------:R-:W-:-:S06]  /*b110*/  FMUL.FTZ R4, R16, 1 ;  /* 0x3f80000010047820 */ /* 0x000fcc0000410000 */
[----:B------:R-:W0:Y:S02]  /*b120*/  F2F.F64.F32 R4, R4 ;  /* 0x0000000400047310 */ /* 0x000e240000201800 */
[----:B0-----:R0:W-:Y:S01]  /*b130*/  STG.E.128 desc[UR36][R8.64], R4 ;  /* 0x0000000408007986 */ /* 0x0011e2000c101d24 */
[----:B------:R-:W-:Y:S05]  /*b140*/  BRA `(.L_x_1688) ;  /* 0x0000000800747947 */ /* 0x000fea0003800000 */
.L_x_1696:
        /* <DEDUP_REMOVED lines=21> */
.L_x_1701:
[----:B------:R-:W-:Y:S05]  /*b2a0*/  BSYNC B0 ;  /* 0x0000000000007941 */ /* 0x000fea0003800000 */
.L_x_1700:
[----:B------:R-:W-:-:S05]  /*b2b0*/  LOP3.LUT R5, R0, R5, RZ, 0xfc, !PT ;  /* 0x0000000500057212 */ /* 0x000fca00078efcff */
[----:B------:R0:W-:Y:S01]  /*b2c0*/  STG.E.U8 desc[UR36][R8.64], R5 ;  /* 0x0000000508007986 */ /* 0x0001e2000c101124 */
[----:B------:R-:W-:Y:S05]  /*b2d0*/  BRA `(.L_x_1688) ;  /* 0x0000000800107947 */ /* 0x000fea0003800000 */
.L_x_1699:
        /* <DEDUP_REMOVED lines=13> */
.L_x_1703:
[----:B------:R-:W-:Y:S01]  /*b3b0*/  IMAD.MOV.U32 R0, RZ, RZ, 0x7f ;  /* 0x0000007fff007424 */ /* 0x000fe200078e00ff */
[----:B------:R-:W-:-:S04]  /*b3c0*/  ISETP.GT.U32.AND P0, PT, R3, 0x7f800000, PT ;  /* 0x7f8000000300780c */ /* 0x000fc80003f04070 */
[----:B------:R-:W-:-:S09]  /*b3d0*/  SEL R0, R0, 0x7c, P0 ;  /* 0x0000007c00007807 */ /* 0x000fd20000000000 */
.L_x_1704:
[----:B------:R-:W-:Y:S05]  /*b3e0*/  BSYNC B0 ;  /* 0x0000000000007941 */ /* 0x000fea0003800000 */
.L_x_1702:
[----:B------:R-:W-:-:S04]  /*b3f0*/  LOP3.LUT R3, R5, 0x80000000, RZ, 0xc0, !PT ;  /* 0x8000000005037812 */ /* 0x000fc800078ec0ff */
[----:B------:R-:W-:-:S04]  /*b400*/  SHF.R.U32.HI R3, RZ, 0x18, R3 ;  /* 0x00000018ff037819 */ /* 0x000fc80000011603 */
[----:B------:R-:W-:-:S05]  /*b410*/  LOP3.LUT R3, R0, R3, RZ, 0xfc, !PT ;  /* 0x0000000300037212 */ /* 0x000fca00078efcff */
[----:B------:R0:W-:Y:S01]  /*b420*/  STG.E.U8 desc[UR36][R8.64], R3 ;  /* 0x0000000308007986 */ /* 0x0001e2000c101124 */
[----:B------:R-:W-:Y:S05]  /*b430*/  BRA `(.L_x_1688) ;  /* 0x0000000400b87947 */ /* 0x000fea0003800000 */
.L_x_1698:
[----:B------:R-:W-:-:S05]  /*b440*/  HADD2.F32 R0, -RZ, R16.H0_H0 ;  /* 0x20000010ff007230 */ /* 0x000fca0000004100 */
[----:B------:R-:W-:-:S05]  /*b450*/  F2FP.BF16.F32.PACK_AB R0, RZ, R0 ;  /* 0x00000000ff00723e */ /* 0x000fca00000010ff */
[----:B------:R0:W-:Y:S01]  /*b460*/  STG.E.U16 desc[UR36][R8.64], R0 ;  /* 0x0000000008007986 */ /* 0x0001e2000c101524 */
[----:B------:R-:W-:Y:S05]  /*b470*/  BRA `(.L_x_1688) ;  /* 0x0000000400a87947 */ /* 0x000fea0003800000 */
.L_x_1695:
        /* <DEDUP_REMOVED lines=12> */
.L_x_1707:
        /* <DEDUP_REMOVED lines=17> */
.L_x_1710:
[----:B------:R-:W-:-:S04]  /*b650*/  LOP3.LUT R3, R5, 0x80000000, RZ, 0xc0, !PT ;  /* 0x8000000005037812 */ /* 0x000fc800078ec0ff */
[----:B------:R-:W-:-:S04]  /*b660*/  SHF.R.U32.HI R3, RZ, 0x18, R3 ;  /* 0x00000018ff037819 */ /* 0x000fc80000011603 */
[----:B------:R-:W-:-:S04]  /*b670*/  LOP3.LUT R0, R0, R3, RZ, 0xfc, !PT ;  /* 0x0000000300007212 */ /* 0x000fc800078efcff */
[----:B------:R-:W-:-:S07]  /*b680*/  PRMT R4, R0, 0x7610, R4 ;  /* 0x0000761000047816 */ /* 0x000fce0000000004 */
.L_x_1709:
[----:B------:R-:W-:Y:S05]  /*b690*/  BSYNC B0 ;  /* 0x0000000000007941 */ /* 0x000fea0003800000 */
.L_x_1708:
[----:B------:R0:W-:Y:S01]  /*b6a0*/  STG.E.U8 desc[UR36][R8.64], R4 ;  /* 0x0000000408007986 */ /* 0x0001e2000c101124 */
[----:B------:R-:W-:Y:S05]  /*b6b0*/  BRA `(.L_x_1688) ;  /* 0x0000000400187947 */ /* 0x000fea0003800000 */
.L_x_1706:
        /* <DEDUP_REMOVED lines=17> */
.L_x_1713:
[----:B------:R-:W-:-:S04]  /*b7d0*/  LOP3.LUT R3, R5, 0x80000000, RZ, 0xc0, !PT ;  /* 0x8000000005037812 */ /* 0x000fc800078ec0ff */
[----:B------:R-:W-:-:S04]  /*b7e0*/  SHF.R.U32.HI R3, RZ, 0x18, R3 ;  /* 0x00000018ff037819 */ /* 0x000fc80000011603 */
[----:B------:R-:W-:-:S04]  /*b7f0*/  LOP3.LUT R0, R0, R3, RZ, 0xfc, !PT ;  /* 0x0000000300007212 */ /* 0x000fc800078efcff */
[----:B------:R-:W-:-:S07]  /*b800*/  PRMT R4, R0, 0x7610, R4 ;  /* 0x0000761000047816 */ /* 0x000fce0000000004 */
.L_x_1712:
[----:B------:R-:W-:Y:S05]  /*b810*/  BSYNC B0 ;  /* 0x0000000000007941 */ /* 0x000fea0003800000 */
.L_x_1711:
[----:B------:R0:W-:Y:S01]  /*b820*/  STG.E.U8 desc[UR36][R8.64], R4 ;  /* 0x0000000408007986 */ /* 0x0001e2000c101124 */
[----:B------:R-:W-:Y:S05]  /*b830*/  BRA `(.L_x_1688) ;  /* 0x0000000000b87947 */ /* 0x000fea0003800000 */
.L_x_1705:
        /* <DEDUP_REMOVED lines=22> */
.L_x_1687:
        /* <DEDUP_REMOVED lines=16> */
.L_x_1716:
[----:B------:R-:W-:Y:S05]  /*baa0*/  BRA `(.L_x_1688) ;  /* 0x00000000001c7947 */ /* 0x000fea0003800000 */
.L_x_1715:
[----:B------:R-:W-:-:S06]  /*bab0*/  HADD2.F32 R4, -RZ, R16.H0_H0 ;  /* 0x20000010ff047230 */ /* 0x000fcc0000004100 */
[----:B------:R-:W0:Y:S02]  /*bac0*/  F2I.U64.TRUNC R4, R4 ;  /* 0x0000000400047311 */ /* 0x000e24000020d800 */
[----:B0-----:R0:W-:Y:S01]  /*bad0*/  STG.E.64 desc[UR36][R8.64], R4 ;  /* 0x0000000408007986 */ /* 0x0011e2000c101b24 */
[----:B------:R-:W-:Y:S05]  /*bae0*/  BRA `(.L_x_1688) ;  /* 0x00000000000c7947 */ /* 0x000fea0003800000 */
.L_x_1714:
[----:B------:R-:W-:-:S04]  /*baf0*/  HADD2.F32 R16, -RZ, R16.H0_H0 ;  /* 0x20000010ff107230 */ /* 0x000fc80000004100 */
[----:B------:R-:W0:Y:S02]  /*bb00*/  F2I.FTZ.U32.TRUNC.NTZ R3, R16 ;  /* 0x0000001000037305 */ /* 0x000e24000021f000 */
[----:B0-----:R0:W-:Y:S02]  /*bb10*/  STG.E desc[UR36][R8.64], R3 ;  /* 0x0000000308007986 */ /* 0x0011e4000c101924 */
.L_x_1688:
[----:B------:R-:W-:-:S07]  /*bb20*/  VIADD R27, R27, 0x80 ;  /* 0x000000801b1b7836 */ /* 0x000fce0000000000 */
.L_x_1648:
[----:B------:R-:W-:Y:S05]  /*bb30*/  BSYNC B6 ;  /* 0x0000000000067941 */ /* 0x000fea0003800000 */
.L_x_1647:
[----:B------:R-:W-:-:S13]  /*bb40*/  ISETP.GE.AND P0, PT, R27, R28, PT ;  /* 0x0000001c1b00720c */ /* 0x000fda0003f06270 */
[----:B------:R-:W-:Y:S05]  /*bb50*/  @P0 EXIT ;  /* 0x000000000000094d */ /* 0x000fea0003800000 */
[----:B0--34-:R-:W0:Y:S01]  /*bb60*/  LDC.64 R4, c[0x0][0x218] ;  /* 0x00008600ff047b82 */ /* 0x019e220000000a00 */
[----:B--2--5:R-:W-:Y:S01]  /*bb70*/  PRMT R0, R25, 0x9910, RZ ;  /* 0x0000991019007816 */ /* 0x024fe200000000ff */
[----:B------:R-:W-:Y:S01]  /*bb80*/  IMAD R2, R2, 0x200, R27 ;  /* 0x0000020002027824 */ /* 0x000fe200078e021b */
[----:B------:R-:W-:Y:S02]  /*bb90*/  ULDC UR4, c[0x0][0x244] ;  /* 0x0000910000047ab9 */ /* 0x000fe40000000800 */
[----:B------:R-:W-:Y:S01]  /*bba0*/  ISETP.GT.AND P1, PT, R0, 0x9, PT ;  /* 0x000000090000780c */ /* 0x000fe20003f24270 */
[----:B-1----:R-:W-:-:S05]  /*bbb0*/  IMAD R3, R2, UR4, RZ ;  /* 0x0000000402037c24 */ /* 0x002fca000f8e02ff */
        /* <DEDUP_REMOVED lines=11> */
[----:B------:R-:W-:-:S06]  /*bc70*/  HADD2.F32 R17, -RZ, R17.H0_H0 ;  /* 0x20000011ff117230 */ /* 0x000fcc0000004100 */
[----:B------:R-:W0:Y:S02]  /*bc80*/  F2I.FTZ.TRUNC.NTZ R17, R17 ;  /* 0x0000001100117305 */ /* 0x000e24000021f100 */
[----:B0-----:R-:W-:Y:S01]  /*bc90*/  STG.E.U8 desc[UR36][R2.64], R17 ;  /* 0x0000001102007986 */ /* 0x001fe2000c101124 */
[----:B------:R-:W-:Y:S05]  /*bca0*/  EXIT ;  /* 0x000000000000794d */ /* 0x000fea0003800000 */
.L_x_1720:
[----:B------:R-:W-:-:S06]  /*bcb0*/  HADD2.F32 R5, -RZ, R17.H0_H0 ;  /* 0x20000011ff057230 */ /* 0x000fcc0000004100 */
[----:B------:R-:W0:Y:S02]  /*bcc0*/  F2I.S64.TRUNC R4, R5 ;  /* 0x0000000500047311 */ /* 0x000e24000020d900 */
[----:B0-----:R-:W-:Y:S01]  /*bcd0*/  STG.E.U8 desc[UR36][R2.64], R4 ;  /* 0x0000000402007986 */ /* 0x001fe2000c101124 */
[----:B------:R-:W-:Y:S05]  /*bce0*/  EXIT ;  /* 0x000000000000794d */ /* 0x000fea0003800000 */
.L_x_1719:
        /* <DEDUP_REMOVED lines=10> */
.L_x_1723:
[----:B------:R-:W-:-:S06]  /*bd90*/  HADD2.F32 R17, -RZ, R17.H0_H0 ;  /* 0x20000011ff117230 */ /* 0x000fcc0000004100 */
[----:B------:R-:W0:Y:S02]  /*bda0*/  F2I.FTZ.TRUNC.NTZ R17, R17 ;  /* 0x0000001100117305 */ /* 0x000e24000021f100 */
[----:B0-----:R-:W-:Y:S01]  /*bdb0*/  STG.E desc[UR36][R2.64], R17 ;  /* 0x0000001102007986 */ /* 0x001fe2000c101924 */
[----:B------:R-:W-:Y:S05]  /*bdc0*/  EXIT ;  /* 0x000000000000794d */ /* 0x000fea0003800000 */
.L_x_1722:
[----:B------:R-:W-:-:S06]  /*bdd0*/  HADD2.F32 R17, -RZ, R17.H0_H0 ;  /* 0x20000011ff117230 */ /* 0x000fcc0000004100 */
[----:B------:R-:W0:Y:S02]  /*bde0*/  F2I.FTZ.TRUNC.NTZ R17, R17 ;  /* 0x0000001100117305 */ /* 0x000e24000021f100 */
[----:B0-----:R-:W-:Y:S01]  /*bdf0*/  STG.E.U16 desc[UR36][R2.64], R17 ;  /* 0x0000001102007986 */ /* 0x001fe2000c101524 */
[----:B------:R-:W-:Y:S05]  /*be00*/  EXIT ;  /* 0x000000000000794d */ /* 0x000fea0003800000 */
.L_x_1718:
        /* <DEDUP_REMOVED lines=9> */
.L_x_1725:
[----:B------:R-:W-:Y:S01]  /*bea0*/  STG.E.U16 desc[UR36][R2.64], R17 ;  /* 0x0000001102007986 */ /* 0x000fe2000c101524 */
[----:B------:R-:W-:Y:S05]  /*beb0*/  EXIT ;  /* 0x000000000000794d */ /* 0x000fea0003800000 */
.L_x_1724:
        /* <DEDUP_REMOVED lines=10> */
.L_x_1727:
[----:B------:R-:W-:-:S05]  /*bf60*/  HADD2.F32 R0, -RZ, R17.H0_H0 ;  /* 0x20000011ff007230 */ /* 0x000fca0000004100 */
[----:B------:R-:W-:-:S04]  /*bf70*/  F2FP.F16.F32.PACK_AB R0, RZ, R0 ;  /* 0x00000000ff00723e */ /* 0x000fc800000000ff */
[----:B------:R-:W-:-:S05]  /*bf80*/  PRMT R0, R0, 0x5410, RZ ;  /* 0x0000541000007816 */ /* 0x000fca00000000ff */
[----:B------:R-:W-:Y:S01]  /*bf90*/  STG.E desc[UR36][R2.64], R0 ;  /* 0x0000000002007986 */ /* 0x000fe2000c101924 */
[----:B------:R-:W-:Y:S05]  /*bfa0*/  EXIT ;  /* 0x000000000000794d */ /* 0x000fea0003800000 */
.L_x_1726:
[----:B------:R-:W-:-:S05]  /*bfb0*/  HADD2.F32 R4, -RZ, R17.H0_H0 ;  /* 0x20000011ff047230 */ /* 0x000fca0000004100 */
[----:B------:R-:W-:-:S06]  /*bfc0*/  FMUL.FTZ R4, R4, 1 ;  /* 0x3f80000004047820 */ /* 0x000fcc0000410000 */
[----:B------:R-:W0:Y:S02]  /*bfd0*/  F2F.F64.F32 R4, R4 ;  /* 0x0000000400047310 */ /* 0x000e240000201800 */
[----:B0-----:R-:W-:Y:S01]  /*bfe0*/  STG.E.64 desc[UR36][R2.64], R4 ;  /* 0x0000000402007986 */ /* 0x001fe2000c101b24 */
[----:B------:R-:W-:Y:S05]  /*bff0*/  EXIT ;  /* 0x000000000000794d */ /* 0x000fea0003800000 */
.L_x_1717:
        /* <DEDUP_REMOVED lines=13> */
.L_x_1730:
[----:B------:R-:W-:Y:S01]  /*c0d0*/  HADD2.F32 R17, -RZ, R17.H0_H0 ;  /* 0x20000011ff117230 */ /* 0x000fe20000004100 */
[----:B------:R-:W-:-:S04]  /*c0e0*/  CS2R R6, SRZ ;  /* 0x0000000000067805 */ /* 0x000fc8000001ff00 */
[----:B------:R-:W-:-:S06]  /*c0f0*/  FMUL.FTZ R4, R17, 1 ;  /* 0x3f80000011047820 */ /* 0x000fcc0000410000 */
[----:B------:R-:W0:Y:S02]  /*c100*/  F2F.F64.F32 R4, R4 ;  /* 0x0000000400047310 */ /* 0x000e240000201800 */
[----:B0-----:R-:W-:Y:S01]  /*c110*/  STG.E.128 desc[UR36][R2.64], R4 ;  /* 0x0000000402007986 */ /* 0x001fe2000c101d24 */
[----:B------:R-:W-:Y:S05]  /*c120*/  EXIT ;  /* 0x000000000000794d */ /* 0x000fea0003800000 */
.L_x_1729:
        /* <DEDUP_REMOVED lines=21> */
.L_x_1734:
[----:B------:R-:W-:Y:S05]  /*c280*/  BSYNC B0 ;  /* 0x0000000000007941 */ /* 0x000fea0003800000 */
.L_x_1733:
[----:B------:R-:W-:-:S05]  /*c290*/  LOP3.LUT R5, R0, R5, RZ, 0xfc, !PT ;  /* 0x0000000500057212 */ /* 0x000fca00078efcff */
[----:B------:R-:W-:Y:S01]  /*c2a0*/  STG.E.U8 desc[UR36][R2.64], R5 ;  /* 0x0000000502007986 */ /* 0x000fe2000c101124 */
[----:B------:R-:W-:Y:S05]  /*c2b0*/  EXIT ;  /* 0x000000000000794d */ /* 0x000fea0003800000 */
.L_x_1732:
        /* <DEDUP_REMOVED lines=13> */
.L_x_1736:
[----:B------:R-:W-:Y:S01]  /*c390*/  IMAD.MOV.U32 R0, RZ, RZ, 0x7f ;  /* 0x0000007fff007424 */ /* 0x000fe200078e00ff */
[----:B------:R-:W-:-:S04]  /*c3a0*/  ISETP.GT.U32.AND P0, PT, R4, 0x7f800000, PT ;  /* 0x7f8000000400780c */ /* 0x000fc80003f04070 */
[----:B------:R-:W-:-:S09]  /*c3b0*/  SEL R0, R0, 0x7c, P0 ;  /* 0x0000007c00007807 */ /* 0x000fd20000000000 */
.L_x_1737:
[----:B------:R-:W-:Y:S05]  /*c3c0*/  BSYNC B0 ;  /* 0x0000000000007941 */ /* 0x000fea0003800000 */
.L_x_1735:
[----:B------:R-:W-:-:S04]  /*c3d0*/  LOP3.LUT R4, R17, 0x80000000, RZ, 0xc0, !PT ;  /* 0x8000000011047812 */ /* 0x000fc800078ec0ff */
[----:B------:R-:W-:-:S04]  /*c3e0*/  SHF.R.U32.HI R5, RZ, 0x18, R4 ;  /* 0x00000018ff057819 */ /* 0x000fc80000011604 */
[----:B------:R-:W-:-:S05]  /*c3f0*/  LOP3.LUT R5, R0, R5, RZ, 0xfc, !PT ;  /* 0x0000000500057212 */ /* 0x000fca00078efcff */
[----:B------:R-:W-:Y:S01]  /*c400*/  STG.E.U8 desc[UR36][R2.64], R5 ;  /* 0x0000000502007986 */ /* 0x000fe2000c101124 */
[----:B------:R-:W-:Y:S05]  /*c410*/  EXIT ;  /* 0x000000000000794d */ /* 0x000fea0003800000 */
.L_x_1731:
[----:B------:R-:W-:-:S05]  /*c420*/  HADD2.F32 R0, -RZ, R17.H0_H0 ;  /* 0x20000011ff007230 */ /* 0x000fca0000004100 */
[----:B------:R-:W-:-:S05]  /*c430*/  F2FP.BF16.F32.PACK_AB R0, RZ, R0 ;  /* 0x00000000ff00723e */ /* 0x000fca00000010ff */
[----:B------:R-:W-:Y:S01]  /*c440*/  STG.E.U16 desc[UR36][R2.64], R0 ;  /* 0x0000000002007986 */ /* 0x000fe2000c101524 */
[----:B------:R-:W-:Y:S05]  /*c450*/  EXIT ;  /* 0x000000000000794d */ /* 0x000fea0003800000 */
.L_x_1728:
        /* <DEDUP_REMOVED lines=12> */
.L_x_1740:
        /* <DEDUP_REMOVED lines=17> */
.L_x_1743:
[----:B------:R-:W-:-:S04]  /*c630*/  LOP3.LUT R0, R17, 0x80000000, RZ, 0xc0, !PT ;  /* 0x8000000011007812 */ /* 0x000fc800078ec0ff */
[----:B------:R-:W-:-:S04]  /*c640*/  SHF.R.U32.HI R5, RZ, 0x18, R0 ;  /* 0x00000018ff057819 */ /* 0x000fc80000011600 */
[----:B------:R-:W-:-:S04]  /*c650*/  LOP3.LUT R4, R4, R5, RZ, 0xfc, !PT ;  /* 0x0000000504047212 */ /* 0x000fc800078efcff */
[----:B------:R-:W-:-:S07]  /*c660*/  PRMT R0, R4, 0x7610, R0 ;  /* 0x0000761004007816 */ /* 0x000fce0000000000 */
.L_x_1742:
[----:B------:R-:W-:Y:S05]  /*c670*/  BSYNC B0 ;  /* 0x0000000000007941 */ /* 0x000fea0003800000 */
.L_x_1741:
[----:B------:R-:W-:Y:S01]  /*c680*/  STG.E.U8 desc[UR36][R2.64], R0 ;  /* 0x0000000002007986 */ /* 0x000fe2000c101124 */
[----:B------:R-:W-:Y:S05]  /*c690*/  EXIT ;  /* 0x000000000000794d */ /* 0x000fea0003800000 */
.L_x_1739:
        /* <DEDUP_REMOVED lines=17> */
.L_x_1746:
[----:B------:R-:W-:-:S04]  /*c7b0*/  LOP3.LUT R0, R17, 0x80000000, RZ, 0xc0, !PT ;  /* 0x8000000011007812 */ /* 0x000fc800078ec0ff */
[----:B------:R-:W-:-:S04]  /*c7c0*/  SHF.R.U32.HI R5, RZ, 0x18, R0 ;  /* 0x00000018ff057819 */ /* 0x000fc80000011600 */
[----:B------:R-:W-:-:S04]  /*c7d0*/  LOP3.LUT R4, R4, R5, RZ, 0xfc, !PT ;  /* 0x0000000504047212 */ /* 0x000fc800078efcff */
[----:B------:R-:W-:-:S07]  /*c7e0*/  PRMT R0, R4, 0x7610, R0 ;  /* 0x0000761004007816 */ /* 0x000fce0000000000 */
.L_x_1745:
[----:B------:R-:W-:Y:S05]  /*c7f0*/  BSYNC B0 ;  /* 0x0000000000007941 */ /* 0x000fea0003800000 */
.L_x_1744:
[----:B------:R-:W-:Y:S01]  /*c800*/  STG.E.U8 desc[UR36][R2.64], R0 ;  /* 0x0000000002007986 */ /* 0x000fe2000c101124 */
[----:B------:R-:W-:Y:S05]  /*c810*/  EXIT ;  /* 0x000000000000794d */ /* 0x000fea0003800000 */
.L_x_1738:
        /* <DEDUP_REMOVED lines=22> */
.L_x_1721:
        /* <DEDUP_REMOVED lines=16> */
.L_x_1749:
[----:B------:R-:W-:Y:S05]  /*ca80*/  EXIT ;  /* 0x000000000000794d */ /* 0x000fea0003800000 */
.L_x_1748:
[----:B------:R-:W-:-:S06]  /*ca90*/  HADD2.F32 R4, -RZ, R17.H0_H0 ;  /* 0x20000011ff047230 */ /* 0x000fcc0000004100 */
[----:B------:R-:W0:Y:S02]  /*caa0*/  F2I.U64.TRUNC R4, R4 ;  /* 0x0000000400047311 */ /* 0x000e24000020d800 */
[----:B0-----:R-:W-:Y:S01]  /*cab0*/  STG.E.64 desc[UR36][R2.64], R4 ;  /* 0x0000000402007986 */ /* 0x001fe2000c101b24 */
[----:B------:R-:W-:Y:S05]  /*cac0*/  EXIT ;  /* 0x000000000000794d */ /* 0x000fea0003800000 */
.L_x_1747:
[----:B------:R-:W-:-:S06]  /*cad0*/  HADD2.F32 R17, -RZ, R17.H0_H0 ;  /* 0x20000011ff117230 */ /* 0x000fcc0000004100 */
[----:B------:R-:W0:Y:S02]  /*cae0*/  F2I.FTZ.U32.TRUNC.NTZ R17, R17 ;  /* 0x0000001100117305 */ /* 0x000e24000021f000 */
[----:B0-----:R-:W-:Y:S01]  /*caf0*/  STG.E desc[UR36][R2.64], R17 ;  /* 0x0000001102007986 */ /* 0x001fe2000c101924 */
[----:B------:R-:W-:Y:S05]  /*cb00*/  EXIT ;  /* 0x000000000000794d */ /* 0x000fea0003800000 */
.L_x_1750:
        /* <DEDUP_REMOVED lines=15> */
.L_x_11089:


//--------------------- .text._ZN2at6native18elementwise_kernelILi128ELi4EZNS0_22gpu_kernel_impl_nocastIZZZNS0_61_GLOBAL__N__132982cb_23_ActivationSiluKernel_cu_1520ed90_292420silu_backward_kernelERNS_18TensorIteratorBaseEENKUlvE_clEvENKUlvE1_clEvEUlN3c104HalfES9_E_EEvS5_RKT_EUliE_EEviT1_ --------------------------
	.section	.text._ZN2at6native18elementwise_kernelILi128ELi4EZNS0_22gpu_kernel_impl_nocastIZZZNS0_61_GLOBAL__N__132982cb_23_ActivationSiluKernel_cu_1520ed90_292420silu_backward_kernelERNS_18TensorIteratorBaseEENKUlvE_clEvENKUlvE1_clEvEUlN3c104HalfES9_E_EEvS5_RKT_EUliE_EEviT1_,"ax",@progbits
	.align	128
        .global         _ZN2at6native18elementwise_kernelILi128ELi4EZNS0_22gpu_kernel_impl_nocastIZZZNS0_61_GLOBAL__N__132982cb_23_ActivationSiluKernel_cu_1520ed90_292420silu_backward_kernelERNS_18TensorIteratorBaseEENKUlvE_clEvENKUlvE1_clEvEUlN3c104HalfES9_E_EEvS5_RKT_EUliE_EEviT1_
        .type           _ZN2at6native18elementwise_kernelILi128ELi4EZNS0_22gpu_kernel_impl_nocastIZZZNS0_61_GLOBAL__N__132982cb_23_ActivationSiluKernel_cu_1520ed90_292420silu_backward_kernelERNS_18TensorIteratorBaseEENKUlvE_clEvENKUlvE1_clEvEUlN3c104HalfES9_E_EEvS5_RKT_EUliE_EEviT1_,@function
        .size           _ZN2at6native18elementwise_kernelILi128ELi4EZNS0_22gpu_kernel_impl_nocastIZZZNS0_61_GLOBAL__N__132982cb_23_ActivationSiluKernel_cu_1520ed90_292420silu_backward_kernelERNS_18TensorIteratorBaseEENKUlvE_clEvENKUlvE1_clEvEUlN3c104HalfES9_E_EEvS5_RKT_EUliE_EEviT1_,(.L_x_11090 - _ZN2at6native18elementwise_kernelILi128ELi4EZNS0_22gpu_kernel_impl_nocastIZZZNS0_61_GLOBAL__N__132982cb_23_ActivationSiluKernel_cu_1520ed90_292420silu_backward_kernelERNS_18TensorIteratorBaseEENKUlvE_clEvENKUlvE1_clEvEUlN3c104HalfES9_E_EEvS5_RKT_EUliE_EEviT1_)
        .other          _ZN2at6native18elementwise_kernelILi128ELi4EZNS0_22gpu_kernel_impl_nocastIZZZNS0_61_GLOBAL__N__132982cb_23_ActivationSiluKernel_cu_1520ed90_292420silu_backward_kernelERNS_18TensorIteratorBaseEENKUlvE_clEvENKUlvE1_clEvEUlN3c104HalfES9_E_EEvS5_RKT_EUliE_EEviT1_,@"STO_CUDA_ENTRY STV_DEFAULT"
_ZN2at6native18elementwise_kernelILi128ELi4EZNS0_22gpu_kernel_impl_nocastIZZZNS0_61_GLOBAL__N__132982cb_23_ActivationSiluKernel_cu_1520ed90_292420silu_backward_kernelERNS_18TensorIteratorBaseEENKUlvE_clEvENKUlvE1_clEvEUlN3c104HalfES9_E_EEvS5_RKT_EUliE_EEviT1_:
.text._ZN2at6native18elementwise_kernelILi128ELi4EZNS0_22gpu_kernel_impl_nocastIZZZNS0_61_GLOBAL__N__132982cb_23_ActivationSiluKernel_cu_1520ed90_292420silu_backward_kernelERNS_18TensorIteratorBaseEENKUlvE_clEvENKUlvE1_clEvEUlN3c104HalfES9_E_EEvS5_RKT_EUliE_EEviT1_:
        /* <DEDUP_REMOVED lines=363> */
.L_x_1753:
        /* <DEDUP_REMOVED lines=11> */
[----:B------:R-:W-:Y:S01]  /*1760*/  IADD3.X R5, RZ, UR9, RZ, P0, !PT ;  /* 0x00000009ff057c10 */ /* 0x000fe200087fe4ff */
[----:B--2---:R-:W-:-:S05]  /*1770*/  HADD2.F32 R2, -RZ, R8.H0_H0 ;  /* 0x20000008ff027230 */ /* 0x004fca0000004100 */
[----:B------:R-:W-:Y:S01]  /*1780*/  FMUL.FTZ R10, R2, -1.4426950216293334961 ;  /* 0xbfb8aa3b020a7820 */ /* 0x000fe20000410000 */
[----:B---3--:R-:W-:-:S05]  /*1790*/  HADD2.F32 R0, -RZ, R6.H0_H0 ;  /* 0x20000006ff007230 */ /* 0x008fca0000004100 */
[----:B------:R-:W0:Y:S02]  /*17a0*/  MUFU.EX2 R10, R10 ;  /* 0x0000000a000a7308 */ /* 0x000e240000000800 */
[----:B0-----:R-:W-:-:S06]  /*17b0*/  FADD.FTZ R11, R10, 1 ;  /* 0x3f8000000a0b7421 */ /* 0x001fcc0000010000 */
[----:B------:R-:W0:Y:S02]  /*17c0*/  MUFU.RCP R11, R11 ;  /* 0x0000000b000b7308 */ /* 0x000e240000001000 */
[----:B0-----:R-:W-:Y:S01]  /*17d0*/  FADD.FTZ R9, -R11, 1 ;  /* 0x3f8000000b097421 */ /* 0x001fe20000010100 */
[----:B------:R-:W-:-:S03]  /*17e0*/  FMUL.FTZ R0, R0, R11 ;  /* 0x0000000b00007220 */ /* 0x000fc60000410000 */
[----:B------:R-:W-:-:S04]  /*17f0*/  FFMA.FTZ R9, R2, R9, 1 ;  /* 0x3f80000002097423 */ /* 0x000fc80000010009 */
[----:B------:R-:W-:-:S05]  /*1800*/  FMUL.FTZ R0, R0, R9 ;  /* 0x0000000900007220 */ /* 0x000fca0000410000 */
[----:B------:R-:W-:-:S05]  /*1810*/  F2FP.F16.F32.PACK_AB R0, RZ, R0 ;  /* 0x00000000ff00723e */ /* 0x000fca00000000ff */
[----:B------:R0:W-:Y:S02]  /*1820*/  STG.E.U16 desc[UR4][R4.64], R0 ;  /* 0x0000000004007986 */ /* 0x0001e4000c101504 */
.L_x_1752:
[----:B------:R-:W-:Y:S05]  /*1830*/  BSYNC B0 ;  /* 0x0000000000007941 */ /* 0x000fea0003800000 */
.L_x_1751:
        /* <DEDUP_REMOVED lines=356> */
.L_x_1756:
        /* <DEDUP_REMOVED lines=12> */
[----:B------:R-:W-:Y:S01]  /*2f40*/  ISETP.GE.AND P0, PT, R3, UR6, PT ;  /* 0x0000000603007c0c */ /* 0x000fe2000bf06270 */
        /* <DEDUP_REMOVED lines=366> */
.L_x_1757:
        /* <DEDUP_REMOVED lines=24> */
.L_x_1755:
[----:B------:R-:W-:Y:S05]  /*47b0*/  BSYNC B0 ;  /* 0x0000000000007941 */ /* 0x000fea0003800000 */
.L_x_1754:
        /* <DEDUP_REMOVED lines=355> */
.L_x_1758:
        /* <DEDUP_REMOVED lines=9> */
[----:B--2---:R-:W-:-:S05]  /*5e80*/  HADD2.F32 R4, -RZ, R6.H0_H0 ;  /* 0x20000006ff047230 */ /* 0x004fca0000004100 */
[----:B------:R-:W-:Y:S01]  /*5e90*/  FMUL.FTZ R8, R4, -1.4426950216293334961 ;  /* 0xbfb8aa3b04087820 */ /* 0x000fe20000410000 */
[----:B---3--:R-:W-:-:S05]  /*5ea0*/  HADD2.F32 R0, -RZ, R2.H0_H0 ;  /* 0x20000002ff007230 */ /* 0x008fca0000004100 */
        /* <DEDUP_REMOVED lines=9> */
[----:B------:R-:W-:-:S05]  /*5f40*/  F2FP.F16.F32.PACK_AB R0, RZ, R0 ;  /* 0x00000000ff00723e */ /* 0x000fca00000000ff */
[----:B------:R-:W-:Y:S01]  /*5f50*/  STG.E.U16 desc[UR4][R2.64], R0 ;  /* 0x0000000002007986 */ /* 0x000fe2000c101504 */
[----:B------:R-:W-:Y:S05]  /*5f60*/  EXIT ;  /* 0x000000000000794d */ /* 0x000fea0003800000 */
.L_x_1759:
        /* <DEDUP_REMOVED lines=9> */
.L_x_11090:


//--------------------- .text._ZN2at6native27unrolled_elementwise_kernelIZZZNS0_61_GLOBAL__N__132982cb_23_ActivationSiluKernel_cu_1520ed90_292420silu_backward_kernelERNS_18TensorIteratorBaseEENKUlvE_clEvENKUlvE1_clEvEUlN3c104HalfES8_E_St5arrayIPcLm3EELi4E23TrivialOffsetCalculatorILi2EjESD_ILi1EjENS0_6memory15LoadWithoutCastENSG_16StoreWithoutCastEEEviT_T0_T2_T3_T4_T5_ --------------------------
	.section	.text._ZN2at6native27unrolled_elementwise_kernelIZZZNS0_61_GLOBAL__N__132982cb_23_ActivationSiluKernel_cu_1520ed90_292420silu_backward_kernelERNS_18TensorIteratorBaseEENKUlvE_clEvENKUlvE1_clEvEUlN3c104HalfES8_E_St5arrayIPcLm3EELi4E23TrivialOffsetCalculatorILi2EjESD_ILi1EjENS0_6memory15LoadWithoutCastENSG_16StoreWithoutCastEEEviT_T0_T2_T3_T4_T5_,"ax",@progbits
	.align	128
        .global         _ZN2at6native27unrolled_elementwise_kernelIZZZNS0_61_GLOBAL__N__132982cb_23_ActivationSiluKernel_cu_1520ed90_292420silu_backward_kernelERNS_18TensorIteratorBaseEENKUlvE_clEvENKUlvE1_clEvEUlN3c104HalfES8_E_St5arrayIPcLm3EELi4E23TrivialOffsetCalculatorILi2EjESD_ILi1EjENS0_6memory15LoadWithoutCastENSG_16StoreWithoutCastEEEviT_T0_T2_T3_T4_T5_
        .type           _ZN2at6native27unrolled_elementwise_kernelIZZZNS0_61_GLOBAL__N__132982cb_23_ActivationSiluKernel_cu_1520ed90_292420silu_backward_kernelERNS_18TensorIteratorBaseEENKUlvE_clEvENKUlvE1_clEvEUlN3c104HalfES8_E_St5arrayIPcLm3EELi4E23TrivialOffsetCalculatorILi2EjESD_ILi1EjENS0_6memory15LoadWithoutCastENSG_16StoreWithoutCastEEEviT_T0_T2_T3_T4_T5_,@function
        .size           _ZN2at6native27unrolled_elementwise_kernelIZZZNS0_61_GLOBAL__N__132982cb_23_ActivationSiluKernel_cu_1520ed90_292420silu_backward_kernelERNS_18TensorIteratorBaseEENKUlvE_clEvENKUlvE1_clEvEUlN3c104HalfES8_E_St5arrayIPcLm3EELi4E23TrivialOffsetCalculatorILi2EjESD_ILi1EjENS0_6memory15LoadWithoutCastENSG_16StoreWithoutCastEEEviT_T0_T2_T3_T4_T5_,(.L_x_11091 - _ZN2at6native27unrolled_elementwise_kernelIZZZNS0_61_GLOBAL__N__132982cb_23_ActivationSiluKernel_cu_1520ed90_292420silu_backward_kernelERNS_18TensorIteratorBaseEENKUlvE_clEvENKUlvE1_clEvEUlN3c104HalfES8_E_St5arrayIPcLm3EELi4E23TrivialOffsetCalculatorILi2EjESD_ILi1EjENS0_6memory15LoadWithoutCastENSG_16StoreWithoutCastEEEviT_T0_T2_T3_T4_T5_)
        .other          _ZN2at6native27unrolled_elementwise_kernelIZZZNS0_61_GLOBAL__N__132982cb_23_ActivationSiluKernel_cu_1520ed90_292420silu_backward_kernelERNS_18TensorIteratorBaseEENKUlvE_clEvENKUlvE1_clEvEUlN3c104HalfES8_E_St5arrayIPcLm3EELi4E23TrivialOffsetCalculatorILi2EjESD_ILi1EjENS0_6memory15LoadWithoutCastENSG_16StoreWithoutCastEEEviT_T0_T2_T3_T4_T5_,@"STO_CUDA_ENTRY STV_DEFAULT"
_ZN2at6native27unrolled_elementwise_kernelIZZZNS0_61_GLOBAL__N__132982cb_23_ActivationSiluKernel_cu_1520ed90_292420silu_backward_kernelERNS_18TensorIteratorBaseEENKUlvE_clEvENKUlvE1_clEvEUlN3c104HalfES8_E_St5arrayIPcLm3EELi4E23TrivialOffsetCalculatorILi2EjESD_ILi1EjENS0_6memory15LoadWithoutCastENSG_16StoreWithoutCastEEEviT_T0_T2_T3_T4_T5_:
.text._ZN2at6native27unrolled_elementwise_kernelIZZZNS0_61_GLOBAL__N__132982cb_23_ActivationSiluKernel_cu_1520ed90_292420silu_backward_kernelERNS_18TensorIteratorBaseEENKUlvE_clEvENKUlvE1_clEvEUlN3c104HalfES8_E_St5arrayIPcLm3EELi4E23TrivialOffsetCalculatorILi2EjESD_ILi1EjENS0_6memory15LoadWithoutCastENSG_16StoreWithoutCastEEEviT_T0_T2_T3_T4_T5_:
        /* <DEDUP_REMOVED lines=14> */
[----:B------:R-:W-:Y:S02]  /*00e0*/  @!P1 LEA R19, R0, R17, 0x9 ;  /* 0x0000001100139211 */ /* 0x000fe400078e48ff */
        /* <DEDUP_REMOVED lines=13> */
[----:B0-----:R-:W-:-:S02]  /*01c0*/  @!P1 IMAD.WIDE.U32 R2, R19, 0x2, R2 ;  /* 0x0000000213029825 */ /* 0x001fc400078e0002 */
[----:B------:R-:W-:Y:S02]  /*01d0*/  @!P2 LEA R17, R0, R17, 0x9 ;  /* 0x000000110011a211 */ /* 0x000fe400078e48ff */
[C---:B--2---:R-:W-:Y:S01]  /*01e0*/  @!P3 IMAD.WIDE.U32 R4, R21.reuse, 0x2, R4 ;  /* 0x000000021504b825 */ /* 0x044fe200078e0004 */
[----:B------:R0:W5:Y:S01]  /*01f0*/  @!P1 LDG.E.U16 R18, desc[UR4][R2.64] ;  /* 0x0000000402129981 */ /* 0x000162000c1e1500 */
[----:B------:R-:W2:Y:S02]  /*0200*/  @!P2 LDC.64 R8, c[0x0][0x220] ;  /* 0x00008800ff08ab82 */ /* 0x000ea40000000a00 */
[----:B-1----:R-:W-:Y:S01]  /*0210*/  @!P3 IMAD.WIDE.U32 R6, R21, 0x2, R6 ;  /* 0x000000021506b825 */ /* 0x002fe200078e0006 */
[----:B------:R-:W-:-:S05]  /*0220*/  PRMT R21, RZ, 0x7610, R21 ;  /* 0x00007610ff157816 */ /* 0x000fca0000000015 */
[----:B------:R-:W1:Y:S01]  /*0230*/  @!P2 LDC.64 R10, c[0x0][0x228] ;  /* 0x00008a00ff0aab82 */ /* 0x000e620000000a00 */
[----:B------:R-:W5:Y:S01]  /*0240*/  @!P0 LDG.E.U16 R21, desc[UR4][R24.64] ;  /* 0x0000000418158981 */ /* 0x000f62000c1e1500 */
[----:B---3--:R-:W-:Y:S01]  /*0250*/  @!P0 IMAD.WIDE.U32 R22, R14, 0x2, R22 ;  /* 0x000000020e168825 */ /* 0x008fe200078e0016 */
[----:B------:R-:W-:-:S05]  /*0260*/  PRMT R14, RZ, 0x7610, R14 ;  /* 0x00007610ff0e7816 */ /* 0x000fca000000000e */
[----:B0-----:R-:W0:Y:S01]  /*0270*/  @!P0 LDC.64 R2, c[0x0][0x218] ;  /* 0x00008600ff028b82 */ /* 0x001e220000000a00 */
[----:B------:R-:W5:Y:S01]  /*0280*/  @!P0 LDG.E.U16 R14, desc[UR4][R22.64] ;  /* 0x00000004160e8981 */ /* 0x000f62000c1e1500 */
[----:B------:R-:W-:Y:S02]  /*0290*/  PRMT R19, RZ, 0x7610, R19 ;  /* 0x00007610ff137816 */ /* 0x000fe40000000013 */
[----:B------:R-:W-:Y:S01]  /*02a0*/  PRMT R20, RZ, 0x7610, R20 ;  /* 0x00007610ff147816 */ /* 0x000fe20000000014 */
[C---:B--2---:R-:W-:Y:S01]  /*02b0*/  @!P2 IMAD.WIDE.U32 R8, R17.reuse, 0x2, R8 ;  /* 0x000000021108a825 */ /* 0x044fe200078e0008 */
[----:B------:R-:W-:Y:S02]  /*02c0*/  PRMT R16, RZ, 0x7610, R16 ;  /* 0x00007610ff107816 */ /* 0x000fe40000000010 */
[----:B------:R2:W5:Y:S01]  /*02d0*/  @!P3 LDG.E.U16 R19, desc[UR4][R4.64] ;  /* 0x000000040413b981 */ /* 0x000562000c1e1500 */
[----:B-1----:R-:W-:Y:S01]  /*02e0*/  @!P2 IMAD.WIDE.U32 R10, R17, 0x2, R10 ;  /* 0x00000002110aa825 */ /* 0x002fe200078e000a */
[----:B------:R-:W-:-:S02]  /*02f0*/  PRMT R17, RZ, 0x7610, R17 ;  /* 0x00007610ff117816 */ /* 0x000fc40000000011 */
[----:B------:R1:W5:Y:S04]  /*0300*/  @!P3 LDG.E.U16 R20, desc[UR4][R6.64] ;  /* 0x000000040614b981 */ /* 0x000368000c1e1500 */
[----:B------:R3:W5:Y:S01]  /*0310*/  @!P2 LDG.E.U16 R16, desc[UR4][R10.64] ;  /* 0x000000040a10a981 */ /* 0x000762000c1e1500 */
[----:B--2---:R-:W-:-:S03]  /*0320*/  MOV R5, R15 ;  /* 0x0000000f00057202 */ /* 0x004fc60000000f00 */
[----:B------:R2:W5:Y:S01]  /*0330*/  @!P2 LDG.E.U16 R17, desc[UR4][R8.64] ;  /* 0x000000040811a981 */ /* 0x000562000c1e1500 */
[C---:B-1----:R-:W-:Y:S02]  /*0340*/  IADD3 R7, R5.reuse, 0x100, RZ ;  /* 0x0000010005077810 */ /* 0x042fe40007ffe0ff */
[----:B---3--:R-:W-:Y:S02]  /*0350*/  IADD3 R11, R5, 0x80, RZ ;  /* 0x00000080050b7810 */ /* 0x008fe40007ffe0ff */
[----:B------:R-:W-:Y:S02]  /*0360*/  ISETP.GE.AND P2, PT, R7, R12, PT ;  /* 0x0000000c0700720c */ /* 0x000fe40003f46270 */
[----:B--2---:R-:W-:Y:S02]  /*0370*/  IADD3 R9, R5, 0x180, RZ ;  /* 0x0000018005097810 */ /* 0x004fe40007ffe0ff */
[----:B------:R-:W-:Y:S01]  /*0380*/  @!P0 LEA R7, R0, R15, 0x9 ;  /* 0x0000000f00078211 */ /* 0x000fe200078e48ff */
[----:B------:R-:W-:Y:S01]  /*0390*/  BSSY B0, `(.L_x_1760) ;  /* 0x0000012000007945 */ /* 0x000fe20003800000 */
[----:B------:R-:W-:-:S02]  /*03a0*/  @!P0 MOV R5, R11 ;  /* 0x0000000b00058202 */ /* 0x000fc40000000f00 */
[-C--:B------:R-:W-:Y:S01]  /*03b0*/  ISETP.GE.AND P1, PT, R11, R12.reuse, PT ;  /* 0x0000000c0b00720c */ /* 0x080fe20003f26270 */
[----:B0-----:R-:W-:Y:S01]  /*03c0*/  @!P0 IMAD.WIDE.U32 R2, R7, 0x2, R2 ;  /* 0x0000000207028825 */ /* 0x001fe200078e0002 */
[-C--:B------:R-:W-:Y:S02]  /*03d0*/  ISETP.GE.AND P3, PT, R9, R12.reuse, PT ;  /* 0x0000000c0900720c */ /* 0x080fe40003f66270 */
[----:B------:R-:W-:Y:S01]  /*03e0*/  ISETP.GE.AND P4, PT, R5, R12, PT ;  /* 0x0000000c0500720c */ /* 0x000fe20003f86270 */
[----:B------:R-:W-:-:S12]  /*03f0*/  @P0 BRA `(.L_x_1761) ;  /* 0x00000000002c0947 */ /* 0x000fd80003800000 */
        /* <DEDUP_REMOVED lines=11> */
.L_x_1761:
[----:B------:R-:W-:Y:S05]  /*04b0*/  BSYNC B0 ;  /* 0x0000000000007941 */ /* 0x000fea0003800000 */
.L_x_1760:
        /* <DEDUP_REMOVED lines=13> */
.L_x_1763:
[----:B------:R-:W-:Y:S05]  /*0590*/  BSYNC B0 ;  /* 0x0000000000007941 */ /* 0x000fea0003800000 */
.L_x_1762:
        /* <DEDUP_REMOVED lines=13> */
.L_x_1765:
[----:B------:R-:W-:Y:S05]  /*0670*/  BSYNC B0 ;  /* 0x0000000000007941 */ /* 0x000fea0003800000 */
.L_x_1764:
        /* <DEDUP_REMOVED lines=13> */
.L_x_1767:
[----:B------:R-:W-:Y:S05]  /*0750*/  BSYNC B0 ;  /* 0x0000000000007941 */ /* 0x000fea0003800000 */
.L_x_1766:
[----:B------:R0:W-:Y:S01]  /*0760*/  @!P0 STG.E.U16 desc[UR4][R2.64], R4 ;  /* 0x0000000402008986 */ /* 0x0001e2000c101504 */
[----:B------:R-:W-:Y:S04]  /*0770*/  BSSY B0, `(.L_x_1768) ;  /* 0x000000c000007945 */ /* 0x000fe80003800000 */
[----:B------:R-:W-:Y:S05]  /*0780*/  @P4 BRA `(.L_x_1769) ;  /* 0x0000000000284947 */ /* 0x000fea0003800000 */
[----:B------:R-:W1:Y:S01]  /*0790*/  LDC.64 R8, c[0x0][0x218] ;  /* 0x00008600ff087b82 */ /* 0x000e620000000a00 */
[----:B0-----:R-:W-:Y:S02]  /*07a0*/  LEA R3, R0, R5, 0x9 ;  /* 0x0000000500037211 */ /* 0x001fe400078e48ff */
[----:B------:R-:W-:-:S04]  /*07b0*/  IADD3 R5, R5, 0x80, RZ ;  /* 0x0000008005057810 */ /* 0x000fc80007ffe0ff */
[----:B------:R-:W-:-:S13]  /*07c0*/  ISETP.GE.AND P0, PT, R5, R12, PT ;  /* 0x0000000c0500720c */ /* 0x000fda0003f06270 */
[----:B------:R-:W-:Y:S02]  /*07d0*/  @!P0 LEA R11, R0, R5, 0x9 ;  /* 0x00000005000b8211 */ /* 0x000fe400078e48ff */
[----:B------:R-:W-:Y:S01]  /*07e0*/  @!P0 IADD3 R5, R5, 0x80, RZ ;  /* 0x0000008005058810 */ /* 0x000fe20007ffe0ff */
[----:B-1----:R-:W-:-:S04]  /*07f0*/  IMAD.WIDE.U32 R2, R3, 0x2, R8 ;  /* 0x0000000203027825 */ /* 0x002fc800078e0008 */
[----:B------:R-:W-:Y:S01]  /*0800*/  @!P0 IMAD.WIDE.U32 R8, R11, 0x2, R8 ;  /* 0x000000020b088825 */ /* 0x000fe200078e0008 */
[----:B------:R1:W-:Y:S04]  /*0810*/  STG.E.U16 desc[UR4][R2.64], R6 ;  /* 0x0000000602007986 */ /* 0x0003e8000c101504 */
[----:B------:R1:W-:Y:S02]  /*0820*/  @!P0 STG.E.U16 desc[UR4][R8.64], R7 ;  /* 0x0000000708008986 */ /* 0x0003e4000c101504 */
.L_x_1769:
[----:B------:R-:W-:Y:S05]  /*0830*/  BSYNC B0 ;  /* 0x0000000000007941 */ /* 0x000fea0003800000 */
.L_x_1768:
[----:B------:R-:W-:-:S13]  /*0840*/  ISETP.GE.AND P0, PT, R5, R12, PT ;  /* 0x0000000c0500720c */ /* 0x000fda0003f06270 */
[----:B------:R-:W-:Y:S05]  /*0850*/  @P0 EXIT ;  /* 0x000000000000094d */ /* 0x000fea0003800000 */
[----:B01----:R-:W0:Y:S01]  /*0860*/  LDC.64 R2, c[0x0][0x218] ;  /* 0x00008600ff027b82 */ /* 0x003e220000000a00 */
[----:B------:R-:W-:-:S05]  /*0870*/  LEA R5, R0, R5, 0x9 ;  /* 0x0000000500057211 */ /* 0x000fca00078e48ff */
[----:B0-----:R-:W-:-:S05]  /*0880*/  IMAD.WIDE.U32 R2, R5, 0x2, R2 ;  /* 0x0000000205027825 */ /* 0x001fca00078e0002 */
[----:B-----5:R-:W-:Y:S01]  /*0890*/  STG.E.U16 desc[UR4][R2.64], R16 ;  /* 0x0000001002007986 */ /* 0x020fe2000c101504 */
[----:B------:R-:W-:Y:S05]  /*08a0*/  EXIT ;  /* 0x000000000000794d */ /* 0x000fea0003800000 */
.L_x_1770:
        /* <DEDUP_REMOVED lines=13> */
.L_x_11091:


//--------------------- .text._ZN2at6native29vectorized_elementwise_kernelILi2EZZZNS0_61_GLOBAL__N__132982cb_23_ActivationSiluKernel_cu_1520ed90_292420silu_backward_kernelERNS_18TensorIteratorBaseEENKUlvE_clEvENKUlvE1_clEvEUlN3c104HalfES8_E_St5arrayIPcLm3EEEEviT0_T1_ --------------------------
	.section	.text._ZN2at6native29vectorized_elementwise_kernelILi2EZZZNS0_61_GLOBAL__N__132982cb_23_ActivationSiluKernel_cu_1520ed90_292420silu_backward_kernelERNS_18TensorIteratorBaseEENKUlvE_clEvENKUlvE1_clEvEUlN3c104HalfES8_E_St5arrayIPcLm3EEEEviT0_T1_,"ax",@progbits
	.align	128
        .global         _ZN2at6native29vectorized_elementwise_kernelILi2EZZZNS0_61_GLOBAL__N__132982cb_23_ActivationSiluKernel_cu_1520ed90_292420silu_backward_kernelERNS_18TensorIteratorBaseEENKUlvE_clEvENKUlvE1_clEvEUlN3c104HalfES8_E_St5arrayIPcLm3EEEEviT0_T1_
        .type           _ZN2at6native29vectorized_elementwise_kernelILi2EZZZNS0_61_GLOBAL__N__132982cb_23_ActivationSiluKernel_cu_1520ed90_292420silu_backward_kernelERNS_18TensorIteratorBaseEENKUlvE_clEvENKUlvE1_clEvEUlN3c104HalfES8_E_St5arrayIPcLm3EEEEviT0_T1_,@function
        .size           _ZN2at6native29vectorized_elementwise_kernelILi2EZZZNS0_61_GLOBAL__N__132982cb_23_ActivationSiluKernel_cu_1520ed90_292420silu_backward_kernelERNS_18TensorIteratorBaseEENKUlvE_clEvENKUlvE1_clEvEUlN3c104HalfES8_E_St5arrayIPcLm3EEEEviT0_T1_,(.L_x_11092 - _ZN2at6native29vectorized_elementwise_kernelILi2EZZZNS0_61_GLOBAL__N__132982cb_23_ActivationSiluKernel_cu_1520ed90_292420silu_backward_kernelERNS_18TensorIteratorBaseEENKUlvE_clEvENKUlvE1_clEvEUlN3c104HalfES8_E_St5arrayIPcLm3EEEEviT0_T1_)
        .other          _ZN2at6native29vectorized_elementwise_kernelILi2EZZZNS0_61_GLOBAL__N__132982cb_23_ActivationSiluKernel_cu_1520ed90_292420silu_backward_kernelERNS_18TensorIteratorBaseEENKUlvE_clEvENKUlvE1_clEvEUlN3c104HalfES8_E_St5arrayIPcLm3EEEEviT0_T1_,@"STO_CUDA_ENTRY STV_DEFAULT"
_ZN2at6native29vectorized_elementwise_kernelILi2EZZZNS0_61_GLOBAL__N__132982cb_23_ActivationSiluKernel_cu_1520ed90_292420silu_backward_kernelERNS_18TensorIteratorBaseEENKUlvE_clEvENKUlvE1_clEvEUlN3c104HalfES8_E_St5arrayIPcLm3EEEEviT0_T1_:
.text._ZN2at6native29vectorized_elementwise_kernelILi2EZZZNS0_61_GLOBAL__N__132982cb_23_ActivationSiluKernel_cu_1520ed90_292420silu_backward_kernelERNS_18TensorIteratorBaseEENKUlvE_clEvENKUlvE1_clEvEUlN3c104HalfES8_E_St5arrayIPcLm3EEEEviT0_T1_:
        /* <DEDUP_REMOVED lines=23> */
[----:B--2---:R-:W-:-:S02]  /*0170*/  HADD2.F32 R20, -RZ, R17.H0_H0 ;  /* 0x20000011ff147230 */ /* 0x004fc40000004100 */
[----:B------:R-:W-:Y:S02]  /*0180*/  HADD2.F32 R17, -RZ, R17.H1_H1 ;  /* 0x30000011ff117230 */ /* 0x000fe40000004100 */
[--C-:B---3--:R-:W-:Y:S02]  /*0190*/  HADD2.F32 R12, -RZ, R10.reuse.H0_H0 ;  /* 0x2000000aff0c7230 */ /* 0x108fe40000004100 */
[----:B------:R-:W-:Y:S01]  /*01a0*/  FMUL.FTZ R21, R20, -1.4426950216293334961 ;  /* 0xbfb8aa3b14157820 */ /* 0x000fe20000410000 */
[----:B------:R-:W-:Y:S02]  /*01b0*/  HADD2.F32 R10, -RZ, R10.H1_H1 ;  /* 0x3000000aff0a7230 */ /* 0x000fe40000004100 */
[----:B------:R-:W-:Y:S01]  /*01c0*/  FMUL.FTZ R19, R17, -1.4426950216293334961 ;  /* 0xbfb8aa3b11137820 */ /* 0x000fe20000410000 */
[--C-:B----4-:R-:W-:Y:S02]  /*01d0*/  HADD2.F32 R8, -RZ, R0.reuse.H0_H0 ;  /* 0x20000000ff087230 */ /* 0x110fe40000004100 */
[----:B------:R-:W-:Y:S01]  /*01e0*/  FMUL.FTZ R14, R12, -1.4426950216293334961 ;  /* 0xbfb8aa3b0c0e7820 */ /* 0x000fe20000410000 */
[----:B------:R-:W-:Y:S01]  /*01f0*/  HADD2.F32 R0, -RZ, R0.H1_H1 ;  /* 0x30000000ff007230 */ /* 0x000fe20000004100 */
[----:B------:R-:W1:Y:S01]  /*0200*/  MUFU.EX2 R21, R21 ;  /* 0x0000001500157308 */ /* 0x000e620000000800 */
[----:B------:R-:W-:Y:S01]  /*0210*/  FMUL.FTZ R16, R10, -1.4426950216293334961 ;  /* 0xbfb8aa3b0a107820 */ /* 0x000fe20000410000 */
[----:B------:R-:W-:Y:S01]  /*0220*/  FMUL.FTZ R13, R8, -1.4426950216293334961 ;  /* 0xbfb8aa3b080d7820 */ /* 0x000fe20000410000 */
[----:B-----5:R-:W-:-:S02]  /*0230*/  HADD2.F32 R7, -RZ, R6.H0_H0 ;  /* 0x20000006ff077230 */ /* 0x020fc40000004100 */
[----:B------:R-:W-:Y:S01]  /*0240*/  FMUL.FTZ R3, R0, -1.4426950216293334961 ;  /* 0xbfb8aa3b00037820 */ /* 0x000fe20000410000 */
[----:B------:R-:W-:Y:S02]  /*0250*/  HADD2.F32 R6, -RZ, R6.H1_H1 ;  /* 0x30000006ff067230 */ /* 0x000fe40000004100 */
[----:B------:R-:W2:Y:S01]  /*0260*/  MUFU.EX2 R19, R19 ;  /* 0x0000001300137308 */ /* 0x000ea20000000800 */
[----:B------:R-:W-:Y:S02]  /*0270*/  FMUL.FTZ R18, R7, -1.4426950216293334961 ;  /* 0xbfb8aa3b07127820 */ /* 0x000fe40000410000 */
[----:B------:R-:W-:-:S05]  /*0280*/  FMUL.FTZ R15, R6, -1.4426950216293334961 ;  /* 0xbfb8aa3b060f7820 */ /* 0x000fca0000410000 */
[----:B------:R-:W3:Y:S01]  /*0290*/  MUFU.EX2 R14, R14 ;  /* 0x0000000e000e7308 */ /* 0x000ee20000000800 */
[----:B-1----:R-:W-:Y:S01]  /*02a0*/  FADD.FTZ R21, R21, 1 ;  /* 0x3f80000015157421 */ /* 0x002fe20000010000 */
[----:B0-----:R-:W-:-:S06]  /*02b0*/  HADD2.F32 R24, -RZ, R2.H0_H0 ;  /* 0x20000002ff187230 */ /* 0x001fcc0000004100 */
[----:B------:R-:W0:Y:S01]  /*02c0*/  MUFU.EX2 R16, R16 ;  /* 0x0000001000107308 */ /* 0x000e220000000800 */
[----:B--2---:R-:W-:-:S07]  /*02d0*/  FADD.FTZ R19, R19, 1 ;  /* 0x3f80000013137421 */ /* 0x004fce0000010000 */
[----:B------:R-:W1:Y:S01]  /*02e0*/  MUFU.RCP R21, R21 ;  /* 0x0000001500157308 */ /* 0x000e620000001000 */
[----:B---3--:R-:W-:-:S07]  /*02f0*/  FADD.FTZ R14, R14, 1 ;  /* 0x3f8000000e0e7421 */ /* 0x008fce0000010000 */
[----:B------:R-:W2:Y:S01]  /*0300*/  MUFU.EX2 R13, R13 ;  /* 0x0000000d000d7308 */ /* 0x000ea20000000800 */
[----:B0-----:R-:W-:-:S07]  /*0310*/  FADD.FTZ R16, R16, 1 ;  /* 0x3f80000010107421 */ /* 0x001fce0000010000 */
[----:B------:R-:W0:Y:S01]  /*0320*/  MUFU.RCP R19, R19 ;  /* 0x0000001300137308 */ /* 0x000e220000001000 */
[----:B-1----:R-:W-:Y:S01]  /*0330*/  FADD.FTZ R25, -R21, 1 ;  /* 0x3f80000015197421 */ /* 0x002fe20000010100 */
[----:B------:R-:W-:Y:S01]  /*0340*/  FMUL.FTZ R21, R24, R21 ;  /* 0x0000001518157220 */ /* 0x000fe20000410000 */
[----:B------:R-:W-:Y:S02]  /*0350*/  HADD2.F32 R24, -RZ, R2.H1_H1 ;  /* 0x30000002ff187230 */ /* 0x000fe40000004100 */
[----:B------:R-:W-:Y:S01]  /*0360*/  FFMA.FTZ R22, R20, R25, 1 ;  /* 0x3f80000014167423 */ /* 0x000fe20000010019 */
[----:B------:R-:W-:Y:S02]  /*0370*/  HADD2.F32 R25, -RZ, R11.H1_H1 ;  /* 0x3000000bff197230 */ /* 0x000fe40000004100 */
[----:B------:R-:W1:Y:S01]  /*0380*/  MUFU.EX2 R3, R3 ;  /* 0x0000000300037308 */ /* 0x000e620000000800 */
[----:B--2---:R-:W-:Y:S01]  /*0390*/  FADD.FTZ R13, R13, 1 ;  /* 0x3f8000000d0d7421 */ /* 0x004fe20000010000 */
[----:B------:R-:W-:-:S06]  /*03a0*/  FMUL.FTZ R22, R21, R22 ;  /* 0x0000001615167220 */ /* 0x000fcc0000410000 */
[----:B------:R-:W2:Y:S01]  /*03b0*/  MUFU.EX2 R18, R18 ;  /* 0x0000001200127308 */ /* 0x000ea20000000800 */
[----:B0-----:R-:W-:-:S04]  /*03c0*/  FADD.FTZ R26, -R19, 1 ;  /* 0x3f800000131a7421 */ /* 0x001fc80000010100 */
[----:B------:R-:W-:Y:S01]  /*03d0*/  FFMA.FTZ R26, R17, R26, 1 ;  /* 0x3f800000111a7423 */ /* 0x000fe2000001001a */
[----:B------:R-:W-:Y:S01]  /*03e0*/  FMUL.FTZ R17, R24, R19 ;  /* 0x0000001318117220 */ /* 0x000fe20000410000 */
[----:B------:R-:W-:Y:S01]  /*03f0*/  HADD2.F32 R19, -RZ, R11.H0_H0 ;  /* 0x2000000bff137230 */ /* 0x000fe20000004100 */
[----:B------:R-:W0:Y:S01]  /*0400*/  MUFU.EX2 R15, R15 ;  /* 0x0000000f000f7308 */ /* 0x000e220000000800 */
[----:B-1----:R-:W-:Y:S01]  /*0410*/  FADD.FTZ R20, R3, 1 ;  /* 0x3f80000003147421 */ /* 0x002fe20000010000 */
[----:B------:R-:W-:Y:S01]  /*0420*/  FMUL.FTZ R17, R17, R26 ;  /* 0x0000001a11117220 */ /* 0x000fe20000410000 */
[----:B------:R-:W1:Y:S04]  /*0430*/  LDC.64 R2, c[0x0][0x218] ;  /* 0x00008600ff027b82 */ /* 0x000e680000000a00 */
[----:B------:R-:W-:Y:S01]  /*0440*/  F2FP.F16.F32.PACK_AB R17, R17, R22 ;  /* 0x000000161111723e */ /* 0x000fe200000000ff */
[----:B------:R-:W3:Y:S01]  /*0450*/  MUFU.RCP R14, R14 ;  /* 0x0000000e000e7308 */ /* 0x000ee20000001000 */
[----:B--2---:R-:W-:-:S07]  /*0460*/  FADD.FTZ R18, R18, 1 ;  /* 0x3f80000012127421 */ /* 0x004fce0000010000 */
[----:B------:R-:W2:Y:S01]  /*0470*/  MUFU.RCP R16, R16 ;  /* 0x0000001000107308 */ /* 0x000ea20000001000 */
[----:B0-----:R-:W-:-:S07]  /*0480*/  FADD.FTZ R11, R15, 1 ;  /* 0x3f8000000f0b7421 */ /* 0x001fce0000010000 */
[----:B------:R-:W0:Y:S01]  /*0490*/  MUFU.RCP R13, R13 ;  /* 0x0000000d000d7308 */ /* 0x000e220000001000 */
[----:B---3--:R-:W-:Y:S01]  /*04a0*/  FADD.FTZ R21, -R14, 1 ;  /* 0x3f8000000e157421 */ /* 0x008fe20000010100 */
[----:B------:R-:W-:Y:S01]  /*04b0*/  FMUL.FTZ R19, R19, R14 ;  /* 0x0000000e13137220 */ /* 0x000fe20000410000 */
[----:B-1----:R-:W-:-:S04]  /*04c0*/  IMAD.WIDE.U32 R2, R23, 0x2, R2 ;  /* 0x0000000217027825 */ /* 0x002fc800078e0002 */
[----:B------:R-:W-:Y:S01]  /*04d0*/  FFMA.FTZ R12, R12, R21, 1 ;  /* 0x3f8000000c0c7423 */ /* 0x000fe20000010015 */
[----:B------:R-:W1:Y:S01]  /*04e0*/  MUFU.RCP R20, R20 ;  /* 0x0000001400147308 */ /* 0x000e620000001000 */
[----:B--2---:R-:W-:Y:S01]  /*04f0*/  FADD.FTZ R15, -R16, 1 ;  /* 0x3f800000100f7421 */ /* 0x004fe20000010100 */
[----:B------:R-:W-:Y:S01]  /*0500*/  FMUL.FTZ R25, R25, R16 ;  /* 0x0000001019197220 */ /* 0x000fe20000410000 */
[----:B------:R-:W-:-:S04]  /*0510*/  IMAD.WIDE R2, R4, 0x4, R2 ;  /* 0x0000000404027825 */ /* 0x000fc800078e0202 */
[----:B------:R-:W-:Y:S01]  /*0520*/  FFMA.FTZ R14, R10, R15, 1 ;  /* 0x3f8000000a0e7423 */ /* 0x000fe2000001000f */
[----:B------:R-:W-:Y:S01]  /*0530*/  FMUL.FTZ R10, R19, R12 ;  /* 0x0000000c130a7220 */ /* 0x000fe20000410000 */
[--C-:B------:R-:W-:Y:S01]  /*0540*/  HADD2.F32 R12, -RZ, R9.reuse.H0_H0 ;  /* 0x20000009ff0c7230 */ /* 0x100fe20000004100 */
[----:B------:R-:W2:Y:S01]  /*0550*/  MUFU.RCP R18, R18 ;  /* 0x0000001200127308 */ /* 0x000ea20000001000 */
[----:B------:R-:W-:Y:S02]  /*0560*/  HADD2.F32 R19, -RZ, R9.H1_H1 ;  /* 0x30000009ff137230 */ /* 0x000fe40000004100 */
[----:B0-----:R-:W-:Y:S01]  /*0570*/  FADD.FTZ R15, -R13, 1 ;  /* 0x3f8000000d0f7421 */ /* 0x001fe20000010100 */
[----:B------:R-:W-:Y:S01]  /*0580*/  FMUL.FTZ R9, R25, R14 ;  /* 0x0000000e19097220 */ /* 0x000fe20000410000 */
[----:B------:R-:W-:Y:S01]  /*0590*/  FMUL.FTZ R13, R12, R13 ;  /* 0x0000000d0c0d7220 */ /* 0x000fe20000410000 */
[--C-:B------:R-:W-:Y:S02]  /*05a0*/  HADD2.F32 R14, -RZ, R5.reuse.H1_H1 ;  /* 0x30000005ff0e7230 */ /* 0x100fe40000004100 */
[----:B------:R-:W-:Y:S01]  /*05b0*/  FFMA.FTZ R8, R8, R15, 1 ;  /* 0x3f80000008087423 */ /* 0x000fe2000001000f */
[----:B------:R-:W-:Y:S01]  /*05c0*/  HADD2.F32 R15, -RZ, R5.H0_H0 ;  /* 0x20000005ff0f7230 */ /* 0x000fe20000004100 */
[----:B------:R-:W0:Y:S01]  /*05d0*/  MUFU.RCP R11, R11 ;  /* 0x0000000b000b7308 */ /* 0x000e220000001000 */
[----:B-1----:R-:W-:Y:S01]  /*05e0*/  FMUL.FTZ R12, R19, R20 ;  /* 0x00000014130c7220 */ /* 0x002fe20000410000 */
[----:B------:R-:W-:Y:S01]  /*05f0*/  FADD.FTZ R19, -R20, 1 ;  /* 0x3f80000014137421 */ /* 0x000fe20000010100 */
[----:B------:R-:W-:Y:S01]  /*0600*/  FMUL.FTZ R8, R13, R8 ;  /* 0x000000080d087220 */ /* 0x000fe20000410000 */
[----:B------:R-:W-:Y:S01]  /*0610*/  F2FP.F16.F32.PACK_AB R9, R9, R10 ;  /* 0x0000000a0909723e */ /* 0x000fe200000000ff */
[----:B------:R-:W-:Y:S01]  /*0620*/  STG.E desc[UR4][R2.64], R17 ;  /* 0x0000001102007986 */ /* 0x000fe2000c101904 */
[----:B------:R-:W-:Y:S01]  /*0630*/  FFMA.FTZ R19, R0, R19, 1 ;  /* 0x3f80000000137423 */ /* 0x000fe20000010013 */
[----:B--2---:R-:W-:Y:S01]  /*0640*/  FADD.FTZ R0, -R18, 1 ;  /* 0x3f80000012007421 */ /* 0x004fe20000010100 */
[----:B------:R-:W-:-:S02]  /*0650*/  FMUL.FTZ R15, R15, R18 ;  /* 0x000000120f0f7220 */ /* 0x000fc40000410000 */
[----:B------:R-:W-:Y:S01]  /*0660*/  FMUL.FTZ R19, R12, R19 ;  /* 0x000000130c137220 */ /* 0x000fe20000410000 */
[----:B------:R-:W-:Y:S01]  /*0670*/  STG.E desc[UR4][R2.64+0x200], R9 ;  /* 0x0002000902007986 */ /* 0x000fe2000c101904 */
[----:B------:R-:W-:-:S03]  /*0680*/  FFMA.FTZ R0, R7, R0, 1 ;  /* 0x3f80000007007423 */ /* 0x000fc60000010000 */
[----:B------:R-:W-:Y:S01]  /*0690*/  F2FP.F16.F32.PACK_AB R19, R19, R8 ;  /* 0x000000081313723e */ /* 0x000fe200000000ff */
[----:B0-----:R-:W-:Y:S01]  /*06a0*/  FADD.FTZ R5, -R11, 1 ;  /* 0x3f8000000b057421 */ /* 0x001fe20000010100 */
[----:B------:R-:W-:Y:S01]  /*06b0*/  FMUL.FTZ R14, R14, R11 ;  /* 0x0000000b0e0e7220 */ /* 0x000fe20000410000 */
[----:B------:R-:W-:Y:S02]  /*06c0*/  FMUL.FTZ R0, R15, R0 ;  /* 0x000000000f007220 */ /* 0x000fe40000410000 */
[----:B------:R-:W-:Y:S01]  /*06d0*/  FFMA.FTZ R5, R6, R5, 1 ;  /* 0x3f80000006057423 */ /* 0x000fe20000010005 */
[----:B------:R-:W-:Y:S03]  /*06e0*/  STG.E desc[UR4][R2.64+0x400], R19 ;  /* 0x0004001302007986 */ /* 0x000fe6000c101904 */
[----:B------:R-:W-:-:S05]  /*06f0*/  FMUL.FTZ R5, R14, R5 ;  /* 0x000000050e057220 */ /* 0x000fca0000410000 */
[----:B------:R-:W-:-:S05]  /*0700*/  F2FP.F16.F32.PACK_AB R5, R5, R0 ;  /* 0x000000000505723e */ /* 0x000fca00000000ff */
[----:B------:R-:W-:Y:S01]  /*0710*/  STG.E desc[UR4][R2.64+0x600], R5 ;  /* 0x0006000502007986 */ /* 0x000fe2000c101904 */
[----:B------:R-:W-:Y:S05]  /*0720*/  EXIT ;  /* 0x000000000000794d */ /* 0x000fea0003800000 */
.L_x_1771:
        /* <DEDUP_REMOVED lines=22> */
[----:B------:R-:W1:Y:S01]  /*0890*/  @!P3 LDC.64 R20, c[0x0][0x220] ;  /* 0x00008800ff14bb82 */ /* 0x000e620000000a00 */
[----:B------:R-:W-:Y:S01]  /*08a0*/  @!P3 IADD3 R0, R0, 0x80, RZ ;  /* 0x000000800000b810 */ /* 0x000fe20007ffe0ff */
[----:B------:R3:W5:Y:S03]  /*08b0*/  @!P1 LDG.E.U16 R13, desc[UR4][R14.64] ;  /* 0x000000040e0d9981 */ /* 0x000766000c1e1500 */
[----:B------:R-:W-:-:S03]  /*08c0*/  ISETP.GE.AND P4, PT, R0, R24, PT ;  /* 0x000000180000720c */ /* 0x000fc60003f86270 */
[----:B------:R-:W4:Y:S10]  /*08d0*/  @!P3 LDC.64 R18, c[0x0][0x228] ;  /* 0x00008a00ff12bb82 */ /* 0x000f340000000a00 */
        /* <DEDUP_REMOVED lines=8> */
[----:B---3--:R-:W0:Y:S03]  /*0960*/  @!P4 LDC.64 R14, c[0x0][0x228] ;  /* 0x00008a00ff0ecb82 */ /* 0x008e260000000a00 */
[----:B------:R3:W5:Y:S04]  /*0970*/  @!P2 LDG.E.U16 R12, desc[UR4][R28.64] ;  /* 0x000000041c0ca981 */ /* 0x000768000c1e1500 */
[----:B------:R1:W5:Y:S01]  /*0980*/  @!P2 LDG.E.U16 R11, desc[UR4][R16.64] ;  /* 0x00000004100ba981 */ /* 0x000362000c1e1500 */
[----:B------:R-:W0:Y:S01]  /*0990*/  @!P1 LDC.64 R2, c[0x0][0x220] ;  /* 0x00008800ff029b82 */ /* 0x000e220000000a00 */
[----:B---3--:R-:W-:-:S02]  /*09a0*/  @!P1 IADD3 R29, R23, R0, RZ ;  /* 0x00000000171d9210 */ /* 0x008fc40007ffe0ff */
[----:B------:R-:W-:-:S05]  /*09b0*/  @!P1 IADD3 R0, R0, 0x80, RZ ;  /* 0x0000008000009810 */ /* 0x000fca0007ffe0ff */
[----:B-1----:R-:W1:Y:S01]  /*09c0*/  @!P1 LDC.64 R16, c[0x0][0x228] ;  /* 0x00008a00ff109b82 */ /* 0x002e620000000a00 */
        /* <DEDUP_REMOVED lines=49> */
[----:B-----5:R-:W-:Y:S02]  /*0ce0*/  HADD2.F32 R27, -RZ, R27.H0_H0 ;  /* 0x2000001bff1b7230 */ /* 0x020fe40000004100 */
[----:B------:R-:W-:-:S03]  /*0cf0*/  HADD2.F32 R26, -RZ, R26.H0_H0 ;  /* 0x2000001aff1a7230 */ /* 0x000fc60000004100 */
        /* <DEDUP_REMOVED lines=9> */
.L_x_1773:
[----:B------:R-:W-:Y:S05]  /*0d90*/  BSYNC B0 ;  /* 0x0000000000007941 */ /* 0x000fea0003800000 */
.L_x_1772:
        /* <DEDUP_REMOVED lines=20> */
[----:B------:R-:W-:Y:S02]  /*0ee0*/  HADD2.F32 R13, -RZ, R13.H0_H0 ;  /* 0x2000000dff0d7230 */ /* 0x000fe40000004100 */
        /* <DEDUP_REMOVED lines=10> */
.L_x_1775:
[----:B------:R-:W-:Y:S05]  /*0f90*/  BSYNC B0 ;  /* 0x0000000000007941 */ /* 0x000fea0003800000 */
.L_x_1774:
[----:B------:R-:W-:Y:S01]  /*0fa0*/  ISETP.NE.AND P6, PT, R19, RZ, PT ;  /* 0x000000ff1300720c */ /* 0x000fe20003fc5270 */
[----:B------:R-:W-:-:S12]  /*0fb0*/  BSSY B0, `(.L_x_1776) ;  /* 0x000000d000007945 */ /* 0x000fd80003800000 */
[----:B------:R-:W-:Y:S05]  /*0fc0*/  @P6 BRA `(.L_x_1777) ;  /* 0x00000000002c6947 */ /* 0x000fea0003800000 */
        /* <DEDUP_REMOVED lines=11> */
.L_x_1777:
[----:B------:R-:W-:Y:S05]  /*1080*/  BSYNC B0 ;  /* 0x0000000000007941 */ /* 0x000fea0003800000 */
.L_x_1776:
[----:B------:R-:W-:Y:S04]  /*1090*/  BSSY B0, `(.L_x_1778) ;  /* 0x000000d000007945 */ /* 0x000fe80003800000 */
        /* <DEDUP_REMOVED lines=12> */
.L_x_1779:
[----:B------:R-:W-:Y:S05]  /*1160*/  BSYNC B0 ;  /* 0x0000000000007941 */ /* 0x000fea0003800000 */
.L_x_1778:
        /* <DEDUP_REMOVED lines=13> */
.L_x_1781:
[----:B------:R-:W-:Y:S05]  /*1240*/  BSYNC B0 ;  /* 0x0000000000007941 */ /* 0x000fea0003800000 */
.L_x_1780:
        /* <DEDUP_REMOVED lines=13> */
.L_x_1783:
[----:B------:R-:W-:Y:S05]  /*1320*/  BSYNC B0 ;  /* 0x0000000000007941 */ /* 0x000fea0003800000 */
.L_x_1782:
        /* <DEDUP_REMOVED lines=13> */
.L_x_1785:
[----:B------:R-:W-:Y:S05]  /*1400*/  BSYNC B0 ;  /* 0x0000000000007941 */ /* 0x000fea0003800000 */
.L_x_1784:
        /* <DEDUP_REMOVED lines=13> */
.L_x_1787:
[----:B------:R-:W-:Y:S05]  /*14e0*/  BSYNC B0 ;  /* 0x0000000000007941 */ /* 0x000fea0003800000 */
.L_x_1786:
[----:B------:R-:W-:Y:S01]  /*14f0*/  @!P0 MOV R25, R17 ;  /* 0x0000001100198202 */ /* 0x000fe20000000f00 */
        /* <DEDUP_REMOVED lines=18> */
.L_x_1790:
[----:B------:R-:W-:-:S13]  /*1620*/  ISETP.GE.AND P0, PT, R25, R24, PT ;  /* 0x000000181900720c */ /* 0x000fda0003f06270 */
[----:B------:R-:W-:Y:S05]  /*1630*/  @P0 BRA `(.L_x_1792) ;  /* 0x0000000000300947 */ /* 0x000fea0003800000 */
[----:B0-----:R-:W0:Y:S01]  /*1640*/  LDC.64 R10, c[0x0][0x218] ;  /* 0x00008600ff0a7b82 */ /* 0x001e220000000a00 */
[----:B------:R-:W-:Y:S02]  /*1650*/  IADD3 R13, R23, R25, RZ ;  /* 0x00000019170d7210 */ /* 0x000fe40007ffe0ff */
[----:B------:R-:W-:-:S03]  /*1660*/  IADD3 R25, R25, 0x80, RZ ;  /* 0x0000008019197810 */ /* 0x000fc60007ffe0ff */
[----:B0-----:R-:W-:-:S05]  /*1670*/  IMAD.WIDE.U32 R10, R13, 0x2, R10 ;  /* 0x000000020d0a7825 */ /* 0x001fca00078e000a */
[----:B------:R1:W-:Y:S02]  /*1680*/  STG.E.U16 desc[UR4][R10.64], R9 ;  /* 0x000000090a007986 */ /* 0x0003e4000c101504 */
.L_x_1791:
[----:B------:R-:W-:-:S13]  /*1690*/  ISETP.GE.AND P0, PT, R25, R24, PT ;  /* 0x000000181900720c */ /* 0x000fda0003f06270 */
[----:B------:R-:W-:Y:S05]  /*16a0*/  @P0 BRA `(.L_x_1793) ;  /* 0x0000000000340947 */ /* 0x000fea0003800000 */
[----:B-1----:R-:W1:Y:S01]  /*16b0*/  LDC.64 R8, c[0x0][0x218] ;  /* 0x00008600ff087b82 */ /* 0x002e620000000a00 */
[----:B------:R-:W-:Y:S02]  /*16c0*/  IADD3 R11, R23, R25, RZ ;  /* 0x00000019170b7210 */ /* 0x000fe40007ffe0ff */
[----:B------:R-:W-:-:S03]  /*16d0*/  IADD3 R25, R25, 0x80, RZ ;  /* 0x0000008019197810 */ /* 0x000fc60007ffe0ff */
[----:B-1----:R-:W-:-:S05]  /*16e0*/  IMAD.WIDE.U32 R8, R11, 0x2, R8 ;  /* 0x000000020b087825 */ /* 0x002fca00078e0008 */
[----:B------:R1:W-:Y:S02]  /*16f0*/  STG.E.U16 desc[UR4][R8.64], R7 ;  /* 0x0000000708007986 */ /* 0x0003e4000c101504 */
.L_x_1792:
        /* <DEDUP_REMOVED lines=8> */
.L_x_1793:
[----:B------:R-:W-:Y:S05]  /*1780*/  BSYNC B1 ;  /* 0x0000000000017941 */ /* 0x000fea0003800000 */
.L_x_1789:
[----:B------:R-:W-:-:S13]  /*1790*/  ISETP.GE.AND P0, PT, R25, R24, PT ;  /* 0x000000181900720c */ /* 0x000fda0003f06270 */
[----:B--2---:R-:W2:Y:S01]  /*17a0*/  @!P0 LDC.64 R4, c[0x0][0x218] ;  /* 0x00008600ff048b82 */ /* 0x004ea20000000a00 */
[----:B------:R-:W-:Y:S02]  /*17b0*/  @!P0 IADD3 R7, R23, R25, RZ ;  /* 0x0000001917078210 */ /* 0x000fe40007ffe0ff */
[----:B------:R-:W-:-:S03]  /*17c0*/  @!P0 IADD3 R25, R25, 0x80, RZ ;  /* 0x0000008019198810 */ /* 0x000fc60007ffe0ff */
[----:B--2---:R-:W-:-:S05]  /*17d0*/  @!P0 IMAD.WIDE.U32 R4, R7, 0x2, R4 ;  /* 0x0000000207048825 */ /* 0x004fca00078e0004 */
[----:B------:R2:W-:Y:S02]  /*17e0*/  @!P0 STG.E.U16 desc[UR4][R4.64], R3 ;  /* 0x0000000304008986 */ /* 0x0005e4000c101504 */
.L_x_1794:
[----:B------:R-:W-:Y:S05]  /*17f0*/  BSYNC B0 ;  /* 0x0000000000007941 */ /* 0x000fea0003800000 */
.L_x_1788:
        /* <DEDUP_REMOVED lines=8> */
.L_x_1795:
        /* <DEDUP_REMOVED lines=16> */
.L_x_11092:


//--------------------- .text._ZN2at6native29vectorized_elementwise_kernelILi4EZZZNS0_61_GLOBAL__N__132982cb_23_ActivationSiluKernel_cu_1520ed90_292420silu_backward_kernelERNS_18TensorIteratorBaseEENKUlvE_clEvENKUlvE1_clEvEUlN3c104HalfES8_E_St5arrayIPcLm3EEEEviT0_T1_ --------------------------
	.section	.text._ZN2at6native29vectorized_elementwise_kernelILi4EZZZNS0_61_GLOBAL__N__132982cb_23_ActivationSiluKernel_cu_1520ed90_292420silu_backward_kernelERNS_18TensorIteratorBaseEENKUlvE_clEvENKUlvE1_clEvEUlN3c104HalfES8_E_St5arrayIPcLm3EEEEviT0_T1_,"ax",@progbits
	.align	128
        .global         _ZN2at6native29vectorized_elementwise_kernelILi4EZZZNS0_61_GLOBAL__N__132982cb_23_ActivationSiluKernel_cu_1520ed90_292420silu_backward_kernelERNS_18TensorIteratorBaseEENKUlvE_clEvENKUlvE1_clEvEUlN3c104HalfES8_E_St5arrayIPcLm3EEEEviT0_T1_
        .type           _ZN2at6native29vectorized_elementwise_kernelILi4EZZZNS0_61_GLOBAL__N__132982cb_23_ActivationSiluKernel_cu_1520ed90_292420silu_backward_kernelERNS_18TensorIteratorBaseEENKUlvE_clEvENKUlvE1_clEvEUlN3c104HalfES8_E_St5arrayIPcLm3EEEEviT0_T1_,@function
        .size           _ZN2at6native29vectorized_elementwise_kernelILi4EZZZNS0_61_GLOBAL__N__132982cb_23_ActivationSiluKernel_cu_1520ed90_292420silu_backward_kernelERNS_18TensorIteratorBaseEENKUlvE_clEvENKUlvE1_clEvEUlN3c104HalfES8_E_St5arrayIPcLm3EEEEviT0_T1_,(.L_x_11093 - _ZN2at6native29vectorized_elementwise_kernelILi4EZZZNS0_61_GLOBAL__N__132982cb_23_ActivationSiluKernel_cu_1520ed90_292420silu_backward_kernelERNS_18TensorIteratorBaseEENKUlvE_clEvENKUlvE1_clEvEUlN3c104HalfES8_E_St5arrayIPcLm3EEEEviT0_T1_)
        .other          _ZN2at6native29vectorized_elementwise_kernelILi4EZZZNS0_61_GLOBAL__N__132982cb_23_ActivationSiluKernel_cu_1520ed90_292420silu_backward_kernelERNS_18TensorIteratorBaseEENKUlvE_clEvENKUlvE1_clEvEUlN3c104HalfES8_E_St5arrayIPcLm3EEEEviT0_T1_,@"STO_CUDA_ENTRY STV_DEFAULT"
_ZN2at6native29vectorized_elementwise_kernelILi4EZZZNS0_61_GLOBAL__N__132982cb_23_ActivationSiluKernel_cu_1520ed90_292420silu_backward_kernelERNS_18TensorIteratorBaseEENKUlvE_clEvENKUlvE1_clEvEUlN3c104HalfES8_E_St5arrayIPcLm3EEEEviT0_T1_:
.text._ZN2at6native29vectorized_elementwise_kernelILi4EZZZNS0_61_GLOBAL__N__132982cb_23_ActivationSiluKernel_cu_1520ed90_292420silu_backward_kernelERNS_18TensorIteratorBaseEENKUlvE_clEvENKUlvE1_clEvEUlN3c104HalfES8_E_St5arrayIPcLm3EEEEviT0_T1_:
        /* <DEDUP_REMOVED lines=19> */
[--C-:B--2---:R-:W-:Y:S02]  /*0130*/  HADD2.F32 R11, -RZ, R6.reuse.H0_H0 ;  /* 0x20000006ff0b7230 */ /* 0x104fe40000004100 */
[----:B------:R-:W-:Y:S02]  /*0140*/  HADD2.F32 R12, -RZ, R6.H1_H1 ;  /* 0x30000006ff0c7230 */ /* 0x000fe40000004100 */
[--C-:B------:R-:W-:Y:S02]  /*0150*/  HADD2.F32 R6, -RZ, R7.reuse.H0_H0 ;  /* 0x20000007ff067230 */ /* 0x100fe40000004100 */
[----:B------:R-:W-:Y:S01]  /*0160*/  FMUL.FTZ R22, R11, -1.4426950216293334961 ;  /* 0xbfb8aa3b0b167820 */ /* 0x000fe20000410000 */
[----:B------:R-:W-:-:S02]  /*0170*/  HADD2.F32 R7, -RZ, R7.H1_H1 ;  /* 0x30000007ff077230 */ /* 0x000fc40000004100 */
[----:B------:R-:W-:Y:S01]  /*0180*/  FMUL.FTZ R20, R12, -1.4426950216293334961 ;  /* 0xbfb8aa3b0c147820 */ /* 0x000fe20000410000 */
[--C-:B---3--:R-:W-:Y:S02]  /*0190*/  HADD2.F32 R8, -RZ, R14.reuse.H0_H0 ;  /* 0x2000000eff087230 */ /* 0x108fe40000004100 */
[----:B------:R-:W-:Y:S01]  /*01a0*/  FMUL.FTZ R19, R6, -1.4426950216293334961 ;  /* 0xbfb8aa3b06137820 */ /* 0x000fe20000410000 */
[--C-:B------:R-:W-:Y:S01]  /*01b0*/  HADD2.F32 R9, -RZ, R15.reuse.H0_H0 ;  /* 0x2000000fff097230 */ /* 0x100fe20000004100 */
[----:B------:R-:W0:Y:S01]  /*01c0*/  MUFU.EX2 R22, R22 ;  /* 0x0000001600167308 */ /* 0x000e220000000800 */
[----:B------:R-:W-:Y:S01]  /*01d0*/  FMUL.FTZ R16, R7, -1.4426950216293334961 ;  /* 0xbfb8aa3b07107820 */ /* 0x000fe20000410000 */
[----:B------:R-:W-:Y:S01]  /*01e0*/  FMUL.FTZ R17, R8, -1.4426950216293334961 ;  /* 0xbfb8aa3b08117820 */ /* 0x000fe20000410000 */
[----:B------:R-:W-:Y:S02]  /*01f0*/  HADD2.F32 R10, -RZ, R14.H1_H1 ;  /* 0x3000000eff0a7230 */ /* 0x000fe40000004100 */
[----:B------:R-:W-:Y:S01]  /*0200*/  FMUL.FTZ R21, R9, -1.4426950216293334961 ;  /* 0xbfb8aa3b09157820 */ /* 0x000fe20000410000 */
[----:B------:R-:W-:-:S02]  /*0210*/  HADD2.F32 R15, -RZ, R15.H1_H1 ;  /* 0x3000000fff0f7230 */ /* 0x000fc40000004100 */
[----:B------:R-:W1:Y:S01]  /*0220*/  MUFU.EX2 R20, R20 ;  /* 0x0000001400147308 */ /* 0x000e620000000800 */
[----:B------:R-:W-:Y:S02]  /*0230*/  FMUL.FTZ R18, R10, -1.4426950216293334961 ;  /* 0xbfb8aa3b0a127820 */ /* 0x000fe40000410000 */
[----:B------:R-:W-:-:S05]  /*0240*/  FMUL.FTZ R13, R15, -1.4426950216293334961 ;  /* 0xbfb8aa3b0f0d7820 */ /* 0x000fca0000410000 */
[----:B------:R-:W2:Y:S01]  /*0250*/  MUFU.EX2 R19, R19 ;  /* 0x0000001300137308 */ /* 0x000ea20000000800 */
[----:B0-----:R-:W-:Y:S01]  /*0260*/  FADD.FTZ R22, R22, 1 ;  /* 0x3f80000016167421 */ /* 0x001fe20000010000 */
[----:B----4-:R-:W-:-:S06]  /*0270*/  HADD2.F32 R25, -RZ, R4.H1_H1 ;  /* 0x30000004ff197230 */ /* 0x010fcc0000004100 */
[----:B------:R-:W0:Y:S01]  /*0280*/  MUFU.EX2 R16, R16 ;  /* 0x0000001000107308 */ /* 0x000e220000000800 */
[----:B-1----:R-:W-:-:S07]  /*0290*/  FADD.FTZ R20, R20, 1 ;  /* 0x3f80000014147421 */ /* 0x002fce0000010000 */
[----:B------:R-:W1:Y:S01]  /*02a0*/  MUFU.RCP R22, R22 ;  /* 0x0000001600167308 */ /* 0x000e620000001000 */
[----:B--2---:R-:W-:Y:S01]  /*02b0*/  FADD.FTZ R14, R19, 1 ;  /* 0x3f800000130e7421 */ /* 0x004fe20000010000 */
[----:B------:R-:W-:-:S06]  /*02c0*/  HADD2.F32 R19, -RZ, R4.H0_H0 ;  /* 0x20000004ff137230 */ /* 0x000fcc0000004100 */
[----:B------:R-:W2:Y:S01]  /*02d0*/  MUFU.EX2 R17, R17 ;  /* 0x0000001100117308 */ /* 0x000ea20000000800 */
[----:B0-----:R-:W-:-:S07]  /*02e0*/  FADD.FTZ R16, R16, 1 ;  /* 0x3f80000010107421 */ /* 0x001fce0000010000 */
[----:B------:R-:W0:Y:S01]  /*02f0*/  MUFU.EX2 R21, R21 ;  /* 0x0000001500157308 */ /* 0x000e220000000800 */
[----:B-1----:R-:W-:Y:S01]  /*0300*/  FMUL.FTZ R19, R19, R22 ;  /* 0x0000001613137220 */ /* 0x002fe20000410000 */
[----:B------:R-:W-:-:S04]  /*0310*/  FADD.FTZ R22, -R22, 1 ;  /* 0x3f80000016167421 */ /* 0x000fc80000010100 */
[----:B------:R-:W-:Y:S02]  /*0320*/  FFMA.FTZ R22, R11, R22, 1 ;  /* 0x3f8000000b167423 */ /* 0x000fe40000010016 */
[----:B------:R-:W1:Y:S01]  /*0330*/  MUFU.RCP R20, R20 ;  /* 0x0000001400147308 */ /* 0x000e620000001000 */
[----:B--2---:R-:W-:Y:S01]  /*0340*/  FADD.FTZ R17, R17, 1 ;  /* 0x3f80000011117421 */ /* 0x004fe20000010000 */
[----:B------:R-:W-:-:S06]  /*0350*/  FMUL.FTZ R19, R19, R22 ;  /* 0x0000001613137220 */ /* 0x000fcc0000410000 */
[----:B------:R-:W2:Y:S01]  /*0360*/  MUFU.RCP R14, R14 ;  /* 0x0000000e000e7308 */ /* 0x000ea20000001000 */
[----:B0-----:R-:W-:Y:S01]  /*0370*/  FADD.FTZ R11, R21, 1 ;  /* 0x3f800000150b7421 */ /* 0x001fe20000010000 */
[----:B------:R-:W-:-:S06]  /*0380*/  HADD2.F32 R21, -RZ, R5.H0_H0 ;  /* 0x20000005ff157230 */ /* 0x000fcc0000004100 */
[----:B------:R-:W0:Y:S01]  /*0390*/  MUFU.EX2 R18, R18 ;  /* 0x0000001200127308 */ /* 0x000e220000000800 */
[----:B-1----:R-:W-:Y:S01]  /*03a0*/  FADD.FTZ R27, -R20, 1 ;  /* 0x3f800000141b7421 */ /* 0x002fe20000010100 */
[----:B------:R-:W-:-:S03]  /*03b0*/  FMUL.FTZ R20, R25, R20 ;  /* 0x0000001419147220 */ /* 0x000fc60000410000 */
[----:B------:R-:W-:Y:S01]  /*03c0*/  FFMA.FTZ R25, R12, R27, 1 ;  /* 0x3f8000000c197423 */ /* 0x000fe2000001001b */
[----:B------:R-:W-:Y:S02]  /*03d0*/  HADD2.F32 R27, -RZ, R5.H1_H1 ;  /* 0x30000005ff1b7230 */ /* 0x000fe40000004100 */
[----:B------:R-:W1:Y:S01]  /*03e0*/  MUFU.EX2 R13, R13 ;  /* 0x0000000d000d7308 */ /* 0x000e620000000800 */
[----:B--2---:R-:W-:Y:S01]  /*03f0*/  FMUL.FTZ R12, R21, R14 ;  /* 0x0000000e150c7220 */ /* 0x004fe20000410000 */
[----:B------:R-:W-:Y:S01]  /*0400*/  FADD.FTZ R21, -R14, 1 ;  /* 0x3f8000000e157421 */ /* 0x000fe20000010100 */
[----:B------:R-:W2:Y:S01]  /*0410*/  LDC.64 R4, c[0x0][0x218] ;  /* 0x00008600ff047b82 */ /* 0x000ea20000000a00 */
[----:B-----5:R-:W-:Y:S02]  /*0420*/  HADD2.F32 R14, -RZ, R2.H0_H0 ;  /* 0x20000002ff0e7230 */ /* 0x020fe40000004100 */
[----:B------:R-:W-:Y:S01]  /*0430*/  FMUL.FTZ R20, R20, R25 ;  /* 0x0000001914147220 */ /* 0x000fe20000410000 */
[----:B------:R-:W-:Y:S01]  /*0440*/  FFMA.FTZ R21, R6, R21, 1 ;  /* 0x3f80000006157423 */ /* 0x000fe20000010015 */
[----:B------:R-:W3:Y:S01]  /*0450*/  MUFU.RCP R16, R16 ;  /* 0x0000001000107308 */ /* 0x000ee20000001000 */
[----:B0-----:R-:W-:-:S02]  /*0460*/  FADD.FTZ R18, R18, 1 ;  /* 0x3f80000012127421 */ /* 0x001fc40000010000 */
[----:B------:R-:W-:Y:S01]  /*0470*/  FMUL.FTZ R12, R12, R21 ;  /* 0x000000150c0c7220 */ /* 0x000fe20000410000 */
[----:B------:R-:W-:Y:S01]  /*0480*/  HADD2.F32 R21, -RZ, R2.H1_H1 ;  /* 0x30000002ff157230 */ /* 0x000fe20000004100 */
[----:B------:R-:W-:-:S03]  /*0490*/  F2FP.F16.F32.PACK_AB R20, R20, R19 ;  /* 0x000000131414723e */ /* 0x000fc600000000ff */
[----:B------:R-:W0:Y:S01]  /*04a0*/  MUFU.RCP R17, R17 ;  /* 0x0000001100117308 */ /* 0x000e220000001000 */
[----:B-1----:R-:W-:-:S07]  /*04b0*/  FADD.FTZ R24, R13, 1 ;  /* 0x3f8000000d187421 */ /* 0x002fce0000010000 */
[----:B------:R-:W1:Y:S01]  /*04c0*/  MUFU.RCP R6, R24 ;  /* 0x0000001800067308 */ /* 0x000e620000001000 */
[----:B---3--:R-:W-:Y:S01]  /*04d0*/  FMUL.FTZ R13, R27, R16 ;  /* 0x000000101b0d7220 */ /* 0x008fe20000410000 */
[----:B------:R-:W-:Y:S01]  /*04e0*/  FADD.FTZ R16, -R16, 1 ;  /* 0x3f80000010107421 */ /* 0x000fe20000010100 */
[----:B--2---:R-:W-:-:S04]  /*04f0*/  IMAD.WIDE.U32 R4, R23, 0x2, R4 ;  /* 0x0000000217047825 */ /* 0x004fc800078e0004 */
[----:B------:R-:W-:Y:S01]  /*0500*/  FFMA.FTZ R16, R7, R16, 1 ;  /* 0x3f80000007107423 */ /* 0x000fe20000010010 */
[----:B------:R-:W2:Y:S01]  /*0510*/  MUFU.RCP R18, R18 ;  /* 0x0000001200127308 */ /* 0x000ea20000001000 */
[----:B0-----:R-:W-:Y:S01]  /*0520*/  FADD.FTZ R7, -R17, 1 ;  /* 0x3f80000011077421 */ /* 0x001fe20000010100 */
[----:B------:R-:W-:Y:S01]  /*0530*/  FMUL.FTZ R17, R14, R17 ;  /* 0x000000110e117220 */ /* 0x000fe20000410000 */
[----:B------:R-:W-:Y:S01]  /*0540*/  FMUL.FTZ R13, R13, R16 ;  /* 0x000000100d0d7220 */ /* 0x000fe20000410000 */
[--C-:B------:R-:W-:Y:S02]  /*0550*/  HADD2.F32 R14, -RZ, R3.reuse.H0_H0 ;  /* 0x20000003ff0e7230 */ /* 0x100fe40000004100 */
[----:B------:R-:W-:Y:S01]  /*0560*/  FFMA.FTZ R8, R8, R7, 1 ;  /* 0x3f80000008087423 */ /* 0x000fe20000010007 */
[----:B------:R-:W-:Y:S01]  /*0570*/  HADD2.F32 R7, -RZ, R3.H1_H1 ;  /* 0x30000003ff077230 */ /* 0x000fe20000004100 */
[----:B------:R-:W0:Y:S02]  /*0580*/  MUFU.RCP R11, R11 ;  /* 0x0000000b000b7308 */ /* 0x000e240000001000 */
[----:B------:R-:W-:Y:S01]  /*0590*/  FMUL.FTZ R8, R17, R8 ;  /* 0x0000000811087220 */ /* 0x000fe20000410000 */
[----:B------:R-:W-:-:S04]  /*05a0*/  IMAD.WIDE R4, R0, 0x8, R4 ;  /* 0x0000000800047825 */ /* 0x000fc800078e0204 */
[----:B-1----:R-:W-:Y:S01]  /*05b0*/  FMUL.FTZ R7, R7, R6 ;  /* 0x0000000607077220 */ /* 0x002fe20000410000 */
[----:B------:R-:W-:-:S04]  /*05c0*/  FADD.FTZ R6, -R6, 1 ;  /* 0x3f80000006067421 */ /* 0x000fc80000010100 */
[----:B------:R-:W-:Y:S01]  /*05d0*/  FFMA.FTZ R6, R15, R6, 1 ;  /* 0x3f8000000f067423 */ /* 0x000fe20000010006 */
[----:B--2---:R-:W-:Y:S01]  /*05e0*/  FADD.FTZ R3, -R18, 1 ;  /* 0x3f80000012037421 */ /* 0x004fe20000010100 */
[----:B------:R-:W-:Y:S01]  /*05f0*/  FMUL.FTZ R2, R21, R18 ;  /* 0x0000001215027220 */ /* 0x000fe20000410000 */
[----:B------:R-:W-:Y:S01]  /*0600*/  F2FP.F16.F32.PACK_AB R21, R13, R12 ;  /* 0x0000000c0d15723e */ /* 0x000fe200000000ff */
[----:B------:R-:W-:Y:S01]  /*0610*/  FMUL.FTZ R6, R7, R6 ;  /* 0x0000000607067220 */ /* 0x000fe20000410000 */
[----:B------:R-:W-:-:S03]  /*0620*/  FFMA.FTZ R3, R10, R3, 1 ;  /* 0x3f8000000a037423 */ /* 0x000fc60000010003 */
[----:B------:R-:W-:Y:S01]  /*0630*/  STG.E.64 desc[UR4][R4.64], R20 ;  /* 0x0000001404007986 */ /* 0x000fe2000c101b04 */
[----:B0-----:R-:W-:Y:S01]  /*0640*/  FADD.FTZ R16, -R11, 1 ;  /* 0x3f8000000b107421 */ /* 0x001fe20000010100 */
[----:B------:R-:W-:Y:S01]  /*0650*/  FMUL.FTZ R14, R14, R11 ;  /* 0x0000000b0e0e7220 */ /* 0x000fe20000410000 */
[----:B------:R-:W-:Y:S02]  /*0660*/  FMUL.FTZ R3, R2, R3 ;  /* 0x0000000302037220 */ /* 0x000fe40000410000 */
[----:B------:R-:W-:-:S03]  /*0670*/  FFMA.FTZ R9, R9, R16, 1 ;  /* 0x3f80000009097423 */ /* 0x000fc60000010010 */
[----:B------:R-:W-:Y:S01]  /*0680*/  F2FP.F16.F32.PACK_AB R8, R3, R8 ;  /* 0x000000080308723e */ /* 0x000fe200000000ff */
[----:B------:R-:W-:-:S05]  /*0690*/  FMUL.FTZ R9, R14, R9 ;  /* 0x000000090e097220 */ /* 0x000fca0000410000 */
[----:B------:R-:W-:-:S05]  /*06a0*/  F2FP.F16.F32.PACK_AB R9, R6, R9 ;  /* 0x000000090609723e */ /* 0x000fca00000000ff */
[----:B------:R-:W-:Y:S01]  /*06b0*/  STG.E.64 desc[UR4][R4.64+0x400], R8 ;  /* 0x0004000804007986 */ /* 0x000fe2000c101b04 */
[----:B------:R-:W-:Y:S05]  /*06c0*/  EXIT ;  /* 0x000000000000794d */ /* 0x000fea0003800000 */
.L_x_1796:
        /* <DEDUP_REMOVED lines=102> */
.L_x_1798:
[----:B------:R-:W-:Y:S05]  /*0d30*/  BSYNC B0 ;  /* 0x0000000000007941 */ /* 0x000fea0003800000 */
.L_x_1797:
        /* <DEDUP_REMOVED lines=31> */
.L_x_1800:
[----:B------:R-:W-:Y:S05]  /*0f30*/  BSYNC B0 ;  /* 0x0000000000007941 */ /* 0x000fea0003800000 */
.L_x_1799:
        /* <DEDUP_REMOVED lines=14> */
.L_x_1802:
[----:B------:R-:W-:Y:S05]  /*1020*/  BSYNC B0 ;  /* 0x0000000000007941 */ /* 0x000fea0003800000 */
.L_x_1801:
        /* <DEDUP_REMOVED lines=13> */
.L_x_1804:
[----:B------:R-:W-:Y:S05]  /*1100*/  BSYNC B0 ;  /* 0x0000000000007941 */ /* 0x000fea0003800000 */
.L_x_1803:
        /* <DEDUP_REMOVED lines=13> */
.L_x_1806:
[----:B------:R-:W-:Y:S05]  /*11e0*/  BSYNC B0 ;  /* 0x0000000000007941 */ /* 0x000fea0003800000 */
.L_x_1805:
        /* <DEDUP_REMOVED lines=13> */
.L_x_1808:
[----:B------:R-:W-:Y:S05]  /*12c0*/  BSYNC B0 ;  /* 0x0000000000007941 */ /* 0x000fea0003800000 */
.L_x_1807:
        /* <DEDUP_REMOVED lines=13> */
.L_x_1810:
[----:B------:R-:W-:Y:S05]  /*13a0*/  BSYNC B0 ;  /* 0x0000000000007941 */ /* 0x000fea0003800000 */
.L_x_1809:
        /* <DEDUP_REMOVED lines=13> */
.L_x_1812:
[----:B------:R-:W-:Y:S05]  /*1480*/  BSYNC B0 ;  /* 0x0000000000007941 */ /* 0x000fea0003800000 */
.L_x_1811:
        /* <DEDUP_REMOVED lines=19> */
.L_x_1815:
[----:B------:R-:W-:-:S13]  /*15c0*/  ISETP.GE.AND P0, PT, R25, R24, PT ;  /* 0x000000181900720c */ /* 0x000fda0003f06270 */
[----:B------:R-:W-:Y:S05]  /*15d0*/  @P0 BRA `(.L_x_1817) ;  /* 0x0000000000300947 */ /* 0x000fea0003800000 */
[----:B0-----:R-:W0:Y:S01]  /*15e0*/  LDC.64 R10, c[0x0][0x218] ;  /* 0x00008600ff0a7b82 */ /* 0x001e220000000a00 */
[----:B------:R-:W-:Y:S02]  /*15f0*/  IADD3 R13, R23, R25, RZ ;  /* 0x00000019170d7210 */ /* 0x000fe40007ffe0ff */
[----:B------:R-:W-:-:S03]  /*1600*/  IADD3 R25, R25, 0x80, RZ ;  /* 0x0000008019197810 */ /* 0x000fc60007ffe0ff */
[----:B0-----:R-:W-:-:S05]  /*1610*/  IMAD.WIDE.U32 R10, R13, 0x2, R10 ;  /* 0x000000020d0a7825 */ /* 0x001fca00078e000a */
[----:B------:R1:W-:Y:S02]  /*1620*/  STG.E.U16 desc[UR4][R10.64], R9 ;  /* 0x000000090a007986 */ /* 0x0003e4000c101504 */
.L_x_1816:
[----:B------:R-:W-:-:S13]  /*1630*/  ISETP.GE.AND P0, PT, R25, R24, PT ;  /* 0x000000181900720c */ /* 0x000fda0003f06270 */
[----:B------:R-:W-:Y:S05]  /*1640*/  @P0 BRA `(.L_x_1818) ;  /* 0x0000000000340947 */ /* 0x000fea0003800000 */
[----:B-1----:R-:W1:Y:S01]  /*1650*/  LDC.64 R8, c[0x0][0x218] ;  /* 0x00008600ff087b82 */ /* 0x002e620000000a00 */
[----:B------:R-:W-:Y:S02]  /*1660*/  IADD3 R11, R23, R25, RZ ;  /* 0x00000019170b7210 */ /* 0x000fe40007ffe0ff */
[----:B------:R-:W-:-:S03]  /*1670*/  IADD3 R25, R25, 0x80, RZ ;  /* 0x0000008019197810 */ /* 0x000fc60007ffe0ff */
[----:B-1----:R-:W-:-:S05]  /*1680*/  IMAD.WIDE.U32 R8, R11, 0x2, R8 ;  /* 0x000000020b087825 */ /* 0x002fca00078e0008 */
[----:B------:R1:W-:Y:S02]  /*1690*/  STG.E.U16 desc[UR4][R8.64], R7 ;  /* 0x0000000708007986 */ /* 0x0003e4000c101504 */
.L_x_1817:
        /* <DEDUP_REMOVED lines=8> */
.L_x_1818:
[----:B------:R-:W-:Y:S05]  /*1720*/  BSYNC B1 ;  /* 0x0000000000017941 */ /* 0x000fea0003800000 */
.L_x_1814:
[----:B------:R-:W-:-:S13]  /*1730*/  ISETP.GE.AND P0, PT, R25, R24, PT ;  /* 0x000000181900720c */ /* 0x000fda0003f06270 */
[----:B--2---:R-:W2:Y:S01]  /*1740*/  @!P0 LDC.64 R4, c[0x0][0x218] ;  /* 0x00008600ff048b82 */ /* 0x004ea20000000a00 */
[----:B------:R-:W-:Y:S02]  /*1750*/  @!P0 IADD3 R7, R23, R25, RZ ;  /* 0x0000001917078210 */ /* 0x000fe40007ffe0ff */
[----:B------:R-:W-:-:S03]  /*1760*/  @!P0 IADD3 R25, R25, 0x80, RZ ;  /* 0x0000008019198810 */ /* 0x000fc60007ffe0ff */
[----:B--2---:R-:W-:-:S05]  /*1770*/  @!P0 IMAD.WIDE.U32 R4, R7, 0x2, R4 ;  /* 0x0000000207048825 */ /* 0x004fca00078e0004 */
[----:B------:R2:W-:Y:S02]  /*1780*/  @!P0 STG.E.U16 desc[UR4][R4.64], R3 ;  /* 0x0000000304008986 */ /* 0x0005e4000c101504 */
.L_x_1819:
[----:B------:R-:W-:Y:S05]  /*1790*/  BSYNC B0 ;  /* 0x0000000000007941 */ /* 0x000fea0003800000 */
.L_x_1813:
        /* <DEDUP_REMOVED lines=8> */
.L_x_1820:
        /* <DEDUP_REMOVED lines=14> */
.L_x_11093:


//--------------------- .text._ZN2at6native29vectorized_elementwise_kernelILi8EZZZNS0_61_GLOBAL__N__132982cb_23_ActivationSiluKernel_cu_1520ed90_292420silu_backward_kernelERNS_18TensorIteratorBaseEENKUlvE_clEvENKUlvE1_clEvEUlN3c104HalfES8_E_St5arrayIPcLm3EEEEviT0_T1_ --------------------------
	.section	.text._ZN2at6native29vectorized_elementwise_kernelILi8EZZZNS0_61_GLOBAL__N__132982cb_23_ActivationSiluKernel_cu_1520ed90_292420silu_backward_kernelERNS_18TensorIteratorBaseEENKUlvE_clEvENKUlvE1_clEvEUlN3c104HalfES8_E_St5arrayIPcLm3EEEEviT0_T1_,"ax",@progbits
	.align	128
        .global         _ZN2at6native29vectorized_elementwise_kernelILi8EZZZNS0_61_GLOBAL__N__132982cb_23_ActivationSiluKernel_cu_1520ed90_292420silu_backward_kernelERNS_18TensorIteratorBaseEENKUlvE_clEvENKUlvE1_clEvEUlN3c104HalfES8_E_St5arrayIPcLm3EEEEviT0_T1_
        .type           _ZN2at6native29vectorized_elementwise_kernelILi8EZZZNS0_61_GLOBAL__N__132982cb_23_ActivationSiluKernel_cu_1520ed90_292420silu_backward_kernelERNS_18TensorIteratorBaseEENKUlvE_clEvENKUlvE1_clEvEUlN3c104HalfES8_E_St5arrayIPcLm3EEEEviT0_T1_,@function
        .size           _ZN2at6native29vectorized_elementwise_kernelILi8EZZZNS0_61_GLOBAL__N__132982cb_23_ActivationSiluKernel_cu_1520ed90_292420silu_backward_kernelERNS_18TensorIteratorBaseEENKUlvE_clEvENKUlvE1_clEvEUlN3c104HalfES8_E_St5arrayIPcLm3EEEEviT0_T1_,(.L_x_11094 - _ZN2at6native29vectorized_elementwise_kernelILi8EZZZNS0_61_GLOBAL__N__132982cb_23_ActivationSiluKernel_cu_1520ed90_292420silu_backward_kernelERNS_18TensorIteratorBaseEENKUlvE_clEvENKUlvE1_clEvEUlN3c104HalfES8_E_St5arrayIPcLm3EEEEviT0_T1_)
        .other          _ZN2at6native29vectorized_elementwise_kernelILi8EZZZNS0_61_GLOBAL__N__132982cb_23_ActivationSiluKernel_cu_1520ed90_292420silu_backward_kernelERNS_18TensorIteratorBaseEENKUlvE_clEvENKUlvE1_clEvEUlN3c104HalfES8_E_St5arrayIPcLm3EEEEviT0_T1_,@"STO_CUDA_ENTRY STV_DEFAULT"
_ZN2at6native29vectorized_elementwise_kernelILi8EZZZNS0_61_GLOBAL__N__132982cb_23_ActivationSiluKernel_cu_1520ed90_292420silu_backward_kernelERNS_18TensorIteratorBaseEENKUlvE_clEvENKUlvE1_clEvEUlN3c104HalfES8_E_St5arrayIPcLm3EEEEviT0_T1_:
.text._ZN2at6native29vectorized_elementwise_kernelILi8EZZZNS0_61_GLOBAL__N__132982cb_23_ActivationSiluKernel_cu_1520ed90_292420silu_backward_kernelERNS_18TensorIteratorBaseEENKUlvE_clEvENKUlvE1_clEvEUlN3c104HalfES8_E_St5arrayIPcLm3EEEEviT0_T1_:
        /* <DEDUP_REMOVED lines=17> */
[----:B--2---:R-:W-:Y:S02]  /*0110*/  HADD2.F32 R15, -RZ, R8.H0_H0 ;  /* 0x20000008ff0f7230 */ /* 0x004fe40000004100 */
[--C-:B------:R-:W-:Y:S02]  /*0120*/  HADD2.F32 R18, -RZ, R9.reuse.H0_H0 ;  /* 0x20000009ff127230 */ /* 0x100fe40000004100 */
[----:B------:R-:W-:Y:S02]  /*0130*/  HADD2.F32 R2, -RZ, R10.H0_H0 ;  /* 0x2000000aff027230 */ /* 0x000fe40000004100 */
[----:B------:R-:W-:Y:S01]  /*0140*/  FMUL.FTZ R20, R15, -1.4426950216293334961 ;  /* 0xbfb8aa3b0f147820 */ /* 0x000fe20000410000 */
[----:B------:R-:W-:Y:S02]  /*0150*/  HADD2.F32 R17, -RZ, R8.H1_H1 ;  /* 0x30000008ff117230 */ /* 0x000fe40000004100 */
[----:B------:R-:W-:-:S02]  /*0160*/  HADD2.F32 R19, -RZ, R9.H1_H1 ;  /* 0x30000009ff137230 */ /* 0x000fc40000004100 */
[----:B------:R-:W-:Y:S01]  /*0170*/  FMUL.FTZ R9, R18, -1.4426950216293334961 ;  /* 0xbfb8aa3b12097820 */ /* 0x000fe20000410000 */
[----:B------:R-:W-:Y:S01]  /*0180*/  FMUL.FTZ R13, R2, -1.4426950216293334961 ;  /* 0xbfb8aa3b020d7820 */ /* 0x000fe20000410000 */
[----:B------:R-:W0:Y:S01]  /*0190*/  MUFU.EX2 R20, R20 ;  /* 0x0000001400147308 */ /* 0x000e220000000800 */
[----:B------:R-:W-:Y:S01]  /*01a0*/  FMUL.FTZ R3, R17, -1.4426950216293334961 ;  /* 0xbfb8aa3b11037820 */ /* 0x000fe20000410000 */
[----:B------:R-:W-:Y:S01]  /*01b0*/  FMUL.FTZ R12, R19, -1.4426950216293334961 ;  /* 0xbfb8aa3b130c7820 */ /* 0x000fe20000410000 */
[----:B------:R-:W-:Y:S02]  /*01c0*/  HADD2.F32 R10, -RZ, R10.H1_H1 ;  /* 0x3000000aff0a7230 */ /* 0x000fe40000004100 */
[--C-:B------:R-:W-:Y:S02]  /*01d0*/  HADD2.F32 R8, -RZ, R11.reuse.H0_H0 ;  /* 0x2000000bff087230 */ /* 0x100fe40000004100 */
[----:B------:R-:W-:Y:S01]  /*01e0*/  HADD2.F32 R11, -RZ, R11.H1_H1 ;  /* 0x3000000bff0b7230 */ /* 0x000fe20000004100 */
[----:B------:R-:W1:Y:S01]  /*01f0*/  MUFU.EX2 R9, R9 ;  /* 0x0000000900097308 */ /* 0x000e620000000800 */
[----:B------:R-:W-:Y:S01]  /*0200*/  FMUL.FTZ R14, R10, -1.4426950216293334961 ;  /* 0xbfb8aa3b0a0e7820 */ /* 0x000fe20000410000 */
[----:B------:R-:W-:-:S02]  /*0210*/  FMUL.FTZ R16, R8, -1.4426950216293334961 ;  /* 0xbfb8aa3b08107820 */ /* 0x000fc40000410000 */
[----:B------:R-:W-:-:S04]  /*0220*/  FMUL.FTZ R21, R11, -1.4426950216293334961 ;  /* 0xbfb8aa3b0b157820 */ /* 0x000fc80000410000 */
[----:B------:R-:W2:Y:S01]  /*0230*/  MUFU.EX2 R13, R13 ;  /* 0x0000000d000d7308 */ /* 0x000ea20000000800 */
[----:B0-----:R-:W-:-:S07]  /*0240*/  FADD.FTZ R20, R20, 1 ;  /* 0x3f80000014147421 */ /* 0x001fce0000010000 */
[----:B------:R-:W0:Y:S01]  /*0250*/  MUFU.EX2 R3, R3 ;  /* 0x0000000300037308 */ /* 0x000e220000000800 */
[----:B-1----:R-:W-:-:S07]  /*0260*/  FADD.FTZ R9, R9, 1 ;  /* 0x3f80000009097421 */ /* 0x002fce0000010000 */
[----:B------:R-:W1:Y:S01]  /*0270*/  MUFU.EX2 R12, R12 ;  /* 0x0000000c000c7308 */ /* 0x000e620000000800 */
[----:B--2---:R-:W-:-:S07]  /*0280*/  FADD.FTZ R13, R13, 1 ;  /* 0x3f8000000d0d7421 */ /* 0x004fce0000010000 */
[----:B------:R-:W2:Y:S01]  /*0290*/  MUFU.EX2 R14, R14 ;  /* 0x0000000e000e7308 */ /* 0x000ea20000000800 */
[----:B0-----:R-:W-:-:S07]  /*02a0*/  FADD.FTZ R3, R3, 1 ;  /* 0x3f80000003037421 */ /* 0x001fce0000010000 */
[----:B------:R-:W0:Y:S01]  /*02b0*/  MUFU.EX2 R16, R16 ;  /* 0x0000001000107308 */ /* 0x000e220000000800 */
[----:B-1----:R-:W-:-:S07]  /*02c0*/  FADD.FTZ R12, R12, 1 ;  /* 0x3f8000000c0c7421 */ /* 0x002fce0000010000 */
[----:B------:R-:W1:Y:S01]  /*02d0*/  MUFU.RCP R20, R20 ;  /* 0x0000001400147308 */ /* 0x000e620000001000 */
[----:B--2---:R-:W-:-:S07]  /*02e0*/  FADD.FTZ R14, R14, 1 ;  /* 0x3f8000000e0e7421 */ /* 0x004fce0000010000 */
[----:B------:R-:W2:Y:S01]  /*02f0*/  MUFU.EX2 R21, R21 ;  /* 0x0000001500157308 */ /* 0x000ea20000000800 */
[----:B0-----:R-:W-:-:S07]  /*0300*/  FADD.FTZ R16, R16, 1 ;  /* 0x3f80000010107421 */ /* 0x001fce0000010000 */
[----:B------:R-:W0:Y:S01]  /*0310*/  MUFU.RCP R9, R9 ;  /* 0x0000000900097308 */ /* 0x000e220000001000 */
[----:B-1----:R-:W-:-:S04]  /*0320*/  FADD.FTZ R22, -R20, 1 ;  /* 0x3f80000014167421 */ /* 0x002fc80000010100 */
[----:B------:R-:W-:Y:S01]  /*0330*/  FFMA.FTZ R15, R15, R22, 1 ;  /* 0x3f8000000f0f7423 */ /* 0x000fe20000010016 */
[----:B---3--:R-:W-:Y:S02]  /*0340*/  HADD2.F32 R22, -RZ, R4.H1_H1 ;  /* 0x30000004ff167230 */ /* 0x008fe40000004100 */
[----:B------:R-:W1:Y:S01]  /*0350*/  MUFU.RCP R13, R13 ;  /* 0x0000000d000d7308 */ /* 0x000e620000001000 */
[----:B--2---:R-:W-:-:S07]  /*0360*/  FADD.FTZ R26, R21, 1 ;  /* 0x3f800000151a7421 */ /* 0x004fce0000010000 */
[----:B------:R-:W2:Y:S01]  /*0370*/  MUFU.RCP R3, R3 ;  /* 0x0000000300037308 */ /* 0x000ea20000001000 */
[----:B0-----:R-:W-:-:S04]  /*0380*/  FADD.FTZ R25, -R9, 1 ;  /* 0x3f80000009197421 */ /* 0x001fc80000010100 */
[----:B------:R-:W-:Y:S01]  /*0390*/  FFMA.FTZ R18, R18, R25, 1 ;  /* 0x3f80000012127423 */ /* 0x000fe20000010019 */
[----:B------:R-:W-:Y:S02]  /*03a0*/  HADD2.F32 R25, -RZ, R4.H0_H0 ;  /* 0x20000004ff197230 */ /* 0x000fe40000004100 */
[----:B------:R-:W0:Y:S01]  /*03b0*/  MUFU.RCP R12, R12 ;  /* 0x0000000c000c7308 */ /* 0x000e220000001000 */
[----:B-1----:R-:W-:Y:S02]  /*03c0*/  FADD.FTZ R21, -R13, 1 ;  /* 0x3f8000000d157421 */ /* 0x002fe40000010100 */
[----:B------:R-:W-:Y:S02]  /*03d0*/  FMUL.FTZ R20, R25, R20 ;  /* 0x0000001419147220 */ /* 0x000fe40000410000 */
[----:B------:R-:W-:-:S03]  /*03e0*/  FFMA.FTZ R21, R2, R21, 1 ;  /* 0x3f80000002157423 */ /* 0x000fc60000010015 */
[----:B------:R-:W1:Y:S01]  /*03f0*/  MUFU.RCP R14, R14 ;  /* 0x0000000e000e7308 */ /* 0x000e620000001000 */
[----:B--2---:R-:W-:Y:S01]  /*0400*/  FADD.FTZ R24, -R3, 1 ;  /* 0x3f80000003187421 */ /* 0x004fe20000010100 */
[----:B------:R-:W-:Y:S02]  /*0410*/  FMUL.FTZ R22, R22, R3 ;  /* 0x0000000316167220 */ /* 0x000fe40000410000 */
[----:B------:R-:W2:Y:S01]  /*0420*/  LDC.64 R2, c[0x0][0x218] ;  /* 0x00008600ff027b82 */ /* 0x000ea20000000a00 */
[----:B------:R-:W-:-:S03]  /*0430*/  FFMA.FTZ R17, R17, R24, 1 ;  /* 0x3f80000011117423 */ /* 0x000fc60000010018 */
[----:B------:R-:W3:Y:S01]  /*0440*/  MUFU.RCP R16, R16 ;  /* 0x0000001000107308 */ /* 0x000ee20000001000 */
[----:B0-----:R-:W-:Y:S01]  /*0450*/  FADD.FTZ R24, -R12, 1 ;  /* 0x3f8000000c187421 */ /* 0x001fe20000010100 */
[----:B------:R-:W-:-:S03]  /*0460*/  FMUL.FTZ R17, R22, R17 ;  /* 0x0000001116117220 */ /* 0x000fc60000410000 */
[----:B------:R-:W-:Y:S01]  /*0470*/  FFMA.FTZ R19, R19, R24, 1 ;  /* 0x3f80000013137423 */ /* 0x000fe20000010018 */
[--C-:B------:R-:W-:Y:S02]  /*0480*/  HADD2.F32 R24, -RZ, R5.reuse.H0_H0 ;  /* 0x20000005ff187230 */ /* 0x100fe40000004100 */
[----:B------:R-:W0:Y:S01]  /*0490*/  MUFU.RCP R4, R26 ;  /* 0x0000001a00047308 */ /* 0x000e220000001000 */
[----:B------:R-:W-:Y:S02]  /*04a0*/  HADD2.F32 R5, -RZ, R5.H1_H1 ;  /* 0x30000005ff057230 */ /* 0x000fe40000004100 */
[----:B-1----:R-:W-:Y:S01]  /*04b0*/  FADD.FTZ R25, -R14, 1 ;  /* 0x3f8000000e197421 */ /* 0x002fe20000010100 */
[----:B------:R-:W-:Y:S01]  /*04c0*/  FMUL.FTZ R9, R24, R9 ;  /* 0x0000000918097220 */ /* 0x000fe20000410000 */
[--C-:B------:R-:W-:Y:S02]  /*04d0*/  HADD2.F32 R24, -RZ, R6.reuse.H0_H0 ;  /* 0x20000006ff187230 */ /* 0x100fe40000004100 */
[----:B------:R-:W-:Y:S01]  /*04e0*/  FMUL.FTZ R12, R5, R12 ;  /* 0x0000000c050c7220 */ /* 0x000fe20000410000 */
[----:B------:R-:W-:Y:S01]  /*04f0*/  FFMA.FTZ R10, R10, R25, 1 ;  /* 0x3f8000000a0a7423 */ /* 0x000fe20000010019 */
[----:B------:R-:W-:-:S02]  /*0500*/  HADD2.F32 R5, -RZ, R6.H1_H1 ;  /* 0x30000006ff057230 */ /* 0x000fc40000004100 */
[----:B---3--:R-:W-:Y:S01]  /*0510*/  FADD.FTZ R27, -R16, 1 ;  /* 0x3f800000101b7421 */ /* 0x008fe20000010100 */
[----:B------:R-:W-:Y:S02]  /*0520*/  HADD2.F32 R25, -RZ, R7.H0_H0 ;  /* 0x20000007ff197230 */ /* 0x000fe40000004100 */
[----:B------:R-:W-:Y:S01]  /*0530*/  FMUL.FTZ R6, R24, R13 ;  /* 0x0000000d18067220 */ /* 0x000fe20000410000 */
[----:B--2---:R-:W-:-:S04]  /*0540*/  IMAD.WIDE.U32 R2, R23, 0x2, R2 ;  /* 0x0000000217027825 */ /* 0x004fc800078e0002 */
[----:B------:R-:W-:Y:S01]  /*0550*/  FFMA.FTZ R8, R8, R27, 1 ;  /* 0x3f80000008087423 */ /* 0x000fe2000001001b */
[----:B------:R-:W-:Y:S01]  /*0560*/  FMUL.FTZ R5, R5, R14 ;  /* 0x0000000e05057220 */ /* 0x000fe20000410000 */
[----:B------:R-:W-:Y:S01]  /*0570*/  FMUL.FTZ R9, R9, R18 ;  /* 0x0000001209097220 */ /* 0x000fe20000410000 */
[----:B------:R-:W-:Y:S02]  /*0580*/  HADD2.F32 R27, -RZ, R7.H1_H1 ;  /* 0x30000007ff1b7230 */ /* 0x000fe40000004100 */
[----:B0-----:R-:W-:Y:S01]  /*0590*/  FADD.FTZ R26, -R4, 1 ;  /* 0x3f800000041a7421 */ /* 0x001fe20000010100 */
[----:B------:R-:W-:Y:S01]  /*05a0*/  FMUL.FTZ R7, R25, R16 ;  /* 0x0000001019077220 */ /* 0x000fe20000410000 */
[----:B------:R-:W-:Y:S01]  /*05b0*/  FMUL.FTZ R12, R12, R19 ;  /* 0x000000130c0c7220 */ /* 0x000fe20000410000 */
[----:B------:R-:W-:Y:S01]  /*05c0*/  FMUL.FTZ R6, R6, R21 ;  /* 0x0000001506067220 */ /* 0x000fe20000410000 */
[----:B------:R-:W-:Y:S01]  /*05d0*/  FFMA.FTZ R11, R11, R26, 1 ;  /* 0x3f8000000b0b7423 */ /* 0x000fe2000001001a */
[----:B------:R-:W-:Y:S01]  /*05e0*/  FMUL.FTZ R14, R27, R4 ;  /* 0x000000041b0e7220 */ /* 0x000fe20000410000 */
[----:B------:R-:W-:Y:S01]  /*05f0*/  FMUL.FTZ R4, R20, R15 ;  /* 0x0000000f14047220 */ /* 0x000fe20000410000 */
[----:B------:R-:W-:Y:S01]  /*0600*/  FMUL.FTZ R13, R5, R10 ;  /* 0x0000000a050d7220 */ /* 0x000fe20000410000 */
[----:B------:R-:W-:Y:S01]  /*0610*/  FMUL.FTZ R7, R7, R8 ;  /* 0x0000000807077220 */ /* 0x000fe20000410000 */
[----:B------:R-:W-:Y:S01]  /*0620*/  FMUL.FTZ R14, R14, R11 ;  /* 0x0000000b0e0e7220 */ /* 0x000fe20000410000 */
[----:B------:R-:W-:Y:S01]  /*0630*/  IMAD.WIDE R2, R0, 0x10, R2 ;  /* 0x0000001000027825 */ /* 0x000fe200078e0202 */
[----:B------:R-:W-:-:S02]  /*0640*/  F2FP.F16.F32.PACK_AB R4, R17, R4 ;  /* 0x000000041104723e */ /* 0x000fc400000000ff */
[----:B------:R-:W-:Y:S02]  /*0650*/  F2FP.F16.F32.PACK_AB R5, R12, R9 ;  /* 0x000000090c05723e */ /* 0x000fe400000000ff */
[----:B------:R-:W-:Y:S02]  /*0660*/  F2FP.F16.F32.PACK_AB R6, R13, R6 ;  /* 0x000000060d06723e */ /* 0x000fe400000000ff */
[----:B------:R-:W-:-:S05]  /*0670*/  F2FP.F16.F32.PACK_AB R7, R14, R7 ;  /* 0x000000070e07723e */ /* 0x000fca00000000ff */
[----:B------:R-:W-:Y:S01]  /*0680*/  STG.E.128 desc[UR4][R2.64], R4 ;  /* 0x0000000402007986 */ /* 0x000fe2000c101d04 */
[----:B------:R-:W-:Y:S05]  /*0690*/  EXIT ;  /* 0x000000000000794d */ /* 0x000fea0003800000 */
.L_x_1821:
        /* <DEDUP_REMOVED lines=102> */
.L_x_1823:
[----:B------:R-:W-:Y:S05]  /*0d00*/  BSYNC B0 ;  /* 0x0000000000007941 */ /* 0x000fea0003800000 */
.L_x_1822:
        /* <DEDUP_REMOVED lines=31> */
.L_x_1825:
[----:B------:R-:W-:Y:S05]  /*0f00*/  BSYNC B0 ;  /* 0x0000000000007941 */ /* 0x000fea0003800000 */
.L_x_1824:
        /* <DEDUP_REMOVED lines=14> */
.L_x_1827:
[----:B------:R-:W-:Y:S05]  /*0ff0*/  BSYNC B0 ;  /* 0x0000000000007941 */ /* 0x000fea0003800000 */
.L_x_1826:
        /* <DEDUP_REMOVED lines=13> */
.L_x_1829:
[----:B------:R-:W-:Y:S05]  /*10d0*/  BSYNC B0 ;  /* 0x0000000000007941 */ /* 0x000fea0003800000 */
.L_x_1828:
        /* <DEDUP_REMOVED lines=13> */
.L_x_1831:
[----:B------:R-:W-:Y:S05]  /*11b0*/  BSYNC B0 ;  /* 0x0000000000007941 */ /* 0x000fea0003800000 */
.L_x_1830:
        /* <DEDUP_REMOVED lines=13> */
.L_x_1833:
[----:B------:R-:W-:Y:S05]  /*1290*/  BSYNC B0 ;  /* 0x0000000000007941 */ /* 0x000fea0003800000 */
.L_x_1832:
        /* <DEDUP_REMOVED lines=13> */
.L_x_1835:
[----:B------:R-:W-:Y:S05]  /*1370*/  BSYNC B0 ;  /* 0x0000000000007941 */ /* 0x000fea0003800000 */
.L_x_1834:
        /* <DEDUP_REMOVED lines=13> */
.L_x_1837:
[----:B------:R-:W-:Y:S05]  /*1450*/  BSYNC B0 ;  /* 0x0000000000007941 */ /* 0x000fea0003800000 */
.L_x_1836:
        /* <DEDUP_REMOVED lines=19> */
.L_x_1840:
[----:B------:R-:W-:-:S13]  /*1590*/  ISETP.GE.AND P0, PT, R25, R24, PT ;  /* 0x000000181900720c */ /* 0x000fda0003f06270 */
[----:B------:R-:W-:Y:S05]  /*15a0*/  @P0 BRA `(.L_x_1842) ;  /* 0x0000000000300947 */ /* 0x000fea0003800000 */
[----:B0-----:R-:W0:Y:S01]  /*15b0*/  LDC.64 R10, c[0x0][0x218] ;  /* 0x00008600ff0a7b82 */ /* 0x001e220000000a00 */
[----:B------:R-:W-:Y:S02]  /*15c0*/  IADD3 R13, R23, R25, RZ ;  /* 0x00000019170d7210 */ /* 0x000fe40007ffe0ff */
[----:B------:R-:W-:-:S03]  /*15d0*/  IADD3 R25, R25, 0x80, RZ ;  /* 0x0000008019197810 */ /* 0x000fc60007ffe0ff */
[----:B0-----:R-:W-:-:S05]  /*15e0*/  IMAD.WIDE.U32 R10, R13, 0x2, R10 ;  /* 0x000000020d0a7825 */ /* 0x001fca00078e000a */
[----:B------:R1:W-:Y:S02]  /*15f0*/  STG.E.U16 desc[UR4][R10.64], R9 ;  /* 0x000000090a007986 */ /* 0x0003e4000c101504 */
.L_x_1841:
[----:B------:R-:W-:-:S13]  /*1600*/  ISETP.GE.AND P0, PT, R25, R24, PT ;  /* 0x000000181900720c */ /* 0x000fda0003f06270 */
[----:B------:R-:W-:Y:S05]  /*1610*/  @P0 BRA `(.L_x_1843) ;  /* 0x0000000000340947 */ /* 0x000fea0003800000 */
[----:B-1----:R-:W1:Y:S01]  /*1620*/  LDC.64 R8, c[0x0][0x218] ;  /* 0x00008600ff087b82 */ /* 0x002e620000000a00 */
[----:B------:R-:W-:Y:S02]  /*1630*/  IADD3 R11, R23, R25, RZ ;  /* 0x00000019170b7210 */ /* 0x000fe40007ffe0ff */
[----:B------:R-:W-:-:S03]  /*1640*/  IADD3 R25, R25, 0x80, RZ ;  /* 0x0000008019197810 */ /* 0x000fc60007ffe0ff */
[----:B-1----:R-:W-:-:S05]  /*1650*/  IMAD.WIDE.U32 R8, R11, 0x2, R8 ;  /* 0x000000020b087825 */ /* 0x002fca00078e0008 */
[----:B------:R1:W-:Y:S02]  /*1660*/  STG.E.U16 desc[UR4][R8.64], R7 ;  /* 0x0000000708007986 */ /* 0x0003e4000c101504 */
.L_x_1842:
        /* <DEDUP_REMOVED lines=8> */
.L_x_1843:
[----:B------:R-:W-:Y:S05]  /*16f0*/  BSYNC B1 ;  /* 0x0000000000017941 */ /* 0x000fea0003800000 */
.L_x_1839:
[----:B------:R-:W-:-:S13]  /*1700*/  ISETP.GE.AND P0, PT, R25, R24, PT ;  /* 0x000000181900720c */ /* 0x000fda0003f06270 */
[----:B--2---:R-:W2:Y:S01]  /*1710*/  @!P0 LDC.64 R4, c[0x0][0x218] ;  /* 0x00008600ff048b82 */ /* 0x004ea20000000a00 */
[----:B------:R-:W-:Y:S02]  /*1720*/  @!P0 IADD3 R7, R23, R25, RZ ;  /* 0x0000001917078210 */ /* 0x000fe40007ffe0ff */
[----:B------:R-:W-:-:S03]  /*1730*/  @!P0 IADD3 R25, R25, 0x80, RZ ;  /* 0x0000008019198810 */ /* 0x000fc60007ffe0ff */
[----:B--2---:R-:W-:-:S05]  /*1740*/  @!P0 IMAD.WIDE.U32 R4, R7, 0x2, R4 ;  /* 0x0000000207048825 */ /* 0x004fca00078e0004 */
[----:B------:R2:W-:Y:S02]  /*1750*/  @!P0 STG.E.U16 desc[UR4][R4.64], R3 ;  /* 0x0000000304008986 */ /* 0x0005e4000c101504 */
.L_x_1844:
[----:B------:R-:W-:Y:S05]  /*1760*/  BSYNC B0 ;  /* 0x0000000000007941 */ /* 0x000fea0003800000 */
.L_x_1838:
        /* <DEDUP_REMOVED lines=8> */
.L_x_1845:
        /* <DEDUP_REMOVED lines=9> */
.L_x_11094:


//--------------------- .text._ZN2at6native18elementwise_kernelILi128ELi4EZNS0_15gpu_kernel_implIZZZNS0_61_GLOBAL__N__132982cb_23_ActivationSiluKernel_cu_1520ed90_292420silu_backward_kernelERNS_18TensorIteratorBaseEENKUlvE_clEvENKUlvE0_clEvEUlffE_EEvS5_RKT_EUliE_EEviT1_ --------------------------
	.section	.text._ZN2at6native18elementwise_kernelILi128ELi4EZNS0_15gpu_kernel_implIZZZNS0_61_GLOBAL__N__132982cb_23_ActivationSiluKernel_cu_1520ed90_292420silu_backward_kernelERNS_18TensorIteratorBaseEENKUlvE_clEvENKUlvE0_clEvEUlffE_EEvS5_RKT_EUliE_EEviT1_,"ax",@progbits
	.align	128
        .global         _ZN2at6native18elementwise_kernelILi128ELi4EZNS0_15gpu_kernel_implIZZZNS0_61_GLOBAL__N__132982cb_23_ActivationSiluKernel_cu_1520ed90_292420silu_backward_kernelERNS_18TensorIteratorBaseEENKUlvE_clEvENKUlvE0_clEvEUlffE_EEvS5_RKT_EUliE_EEviT1_
        .type           _ZN2at6native18elementwise_kernelILi128ELi4EZNS0_15gpu_kernel_implIZZZNS0_61_GLOBAL__N__132982cb_23_ActivationSiluKernel_cu_1520ed90_292420silu_backward_kernelERNS_18TensorIteratorBaseEENKUlvE_clEvENKUlvE0_clEvEUlffE_EEvS5_RKT_EUliE_EEviT1_,@function
        .size           _ZN2at6native18elementwise_kernelILi128ELi4EZNS0_15gpu_kernel_implIZZZNS0_61_GLOBAL__N__132982cb_23_ActivationSiluKernel_cu_1520ed90_292420silu_backward_kernelERNS_18TensorIteratorBaseEENKUlvE_clEvENKUlvE0_clEvEUlffE_EEvS5_RKT_EUliE_EEviT1_,(.L_x_11095 - _ZN2at6native18elementwise_kernelILi128ELi4EZNS0_15gpu_kernel_implIZZZNS0_61_GLOBAL__N__132982cb_23_ActivationSiluKernel_cu_1520ed90_292420silu_backward_kernelERNS_18TensorIteratorBaseEENKUlvE_clEvENKUlvE0_clEvEUlffE_EEvS5_RKT_EUliE_EEviT1_)
        .other          _ZN2at6native18elementwise_kernelILi128ELi4EZNS0_15gpu_kernel_implIZZZNS0_61_GLOBAL__N__132982cb_23_ActivationSiluKernel_cu_1520ed90_292420silu_backward_kernelERNS_18TensorIteratorBaseEENKUlvE_clEvENKUlvE0_clEvEUlffE_EEvS5_RKT_EUliE_EEviT1_,@"STO_CUDA_ENTRY STV_DEFAULT"
_ZN2at6native18elementwise_kernelILi128ELi4EZNS0_15gpu_kernel_implIZZZNS0_61_GLOBAL__N__132982cb_23_ActivationSiluKernel_cu_1520ed90_292420silu_backward_kernelERNS_18TensorIteratorBaseEENKUlvE_clEvENKUlvE0_clEvEUlffE_EEvS5_RKT_EUliE_EEviT1_:
.text._ZN2at6native18elementwise_kernelILi128ELi4EZNS0_15gpu_kernel_implIZZZNS0_61_GLOBAL__N__132982cb_23_ActivationSiluKernel_cu_1520ed90_292420silu_backward_kernelERNS_18TensorIteratorBaseEENKUlvE_clEvENKUlvE0_clEvEUlffE_EEvS5_RKT_EUliE_EEviT1_:
        /* <DEDUP_REMOVED lines=365> */
.L_x_1848:
[----:B------:R-:W0:Y:S01]  /*16d0*/  LDC.U8 R5, c[0x0][0x492] ;  /* 0x00012480ff057b82 */ /* 0x000e220000000000 */
[----:B------:R-:W-:Y:S01]  /*16e0*/  ULDC.64 UR4, c[0x0][0x478] ;  /* 0x00011e0000047ab9 */ /* 0x000fe20000000a00 */
[----:B------:R-:W-:Y:S01]  /*16f0*/  ULDC.64 UR6, c[0x0][0x480] ;  /* 0x0001200000067ab9 */ /* 0x000fe20000000a00 */
[----:B------:R-:W-:Y:S01]  /*1700*/  IADD3 R16, P1, R16, UR4, RZ ;  /* 0x0000000410107c10 */ /* 0x000fe2000ff3e0ff */
[----:B------:R-:W-:Y:S01]  /*1710*/  BSSY B6, `(.L_x_1849) ;  /* 0x00000e0000067945 */ /* 0x000fe20003800000 */
        /* <DEDUP_REMOVED lines=15> */
[----:B--2---:R0:W1:Y:S01]  /*1810*/  I2F.S16 R19, R2 ;  /* 0x0000000200137306 */ /* 0x0040620000101400 */
[----:B------:R-:W-:Y:S05]  /*1820*/  BRA `(.L_x_1855) ;  /* 0x0000000c00387947 */ /* 0x000fea0003800000 */
.L_x_1853:
[----:B------:R-:W2:Y:S02]  /*1830*/  LDG.E.U8 R2, desc[UR36][R2.64] ;  /* 0x0000002402027981 */ /* 0x000ea4000c1e1100 */
[----:B--2---:R-:W-:Y:S01]  /*1840*/  I2FP.F32.U32 R19, R2 ;  /* 0x0000000200137245 */ /* 0x004fe20000201000 */
[----:B------:R-:W-:Y:S06]  /*1850*/  BRA `(.L_x_1855) ;  /* 0x0000000c002c7947 */ /* 0x000fec0003800000 */
.L_x_1852:
[----:B------:R-:W-:-:S13]  /*1860*/  ISETP.NE.AND P0, PT, R4, 0x2, PT ;  /* 0x000000020400780c */ /* 0x000fda0003f05270 */
[----:B------:R-:W-:Y:S05]  /*1870*/  @!P0 BRA `(.L_x_1856) ;  /* 0x0000000000288947 */ /* 0x000fea0003800000 */
[----:B------:R-:W-:-:S13]  /*1880*/  ISETP.NE.AND P0, PT, R4, 0x3, PT ;  /* 0x000000030400780c */ /* 0x000fda0003f05270 */
[----:B------:R-:W-:Y:S05]  /*1890*/  @!P0 BRA `(.L_x_1857) ;  /* 0x0000000000148947 */ /* 0x000fea0003800000 */
[----:B------:R-:W-:-:S13]  /*18a0*/  ISETP.NE.AND P0, PT, R4, 0x4, PT ;  /* 0x000000040400780c */ /* 0x000fda0003f05270 */
[----:B------:R-:W-:Y:S05]  /*18b0*/  @P0 BRA `(.L_x_1854) ;  /* 0x0000000800b80947 */ /* 0x000fea0003800000 */
[----:B------:R-:W2:Y:S02]  /*18c0*/  LDG.E.64 R2, desc[UR36][R2.64] ;  /* 0x0000002402027981 */ /* 0x000ea4000c1e1b00 */
[----:B--2---:R4:W0:Y:S01]  /*18d0*/  I2F.S64 R19, R2 ;  /* 0x0000000200137312 */ /* 0x0048220000301400 */
[----:B------:R-:W-:Y:S05]  /*18e0*/  BRA `(.L_x_1855) ;  /* 0x0000000c00087947 */ /* 0x000fea0003800000 */
.L_x_1857:
[----:B------:R-:W2:Y:S02]  /*18f0*/  LDG.E R2, desc[UR36][R2.64] ;  /* 0x0000002402027981 */ /* 0x000ea4000c1e1900 */
[----:B--2---:R-:W-:Y:S01]  /*1900*/  I2FP.F32.S32 R19, R2 ;  /* 0x0000000200137245 */ /* 0x004fe20000201400 */
[----:B------:R-:W-:Y:S06]  /*1910*/  BRA `(.L_x_1855) ;  /* 0x0000000800fc7947 */ /* 0x000fec0003800000 */
.L_x_1856:
[----:B------:R-:W2:Y:S02]  /*1920*/  LDG.E.U16 R2, desc[UR36][R2.64] ;  /* 0x0000002402027981 */ /* 0x000ea4000c1e1500 */
[----:B--2---:R0:W1:Y:S01]  /*1930*/  I2F.S16 R19, R2 ;  /* 0x0000000200137306 */ /* 0x0040620000101400 */
[----:B------:R-:W-:Y:S05]  /*1940*/  BRA `(.L_x_1855) ;  /* 0x0000000800f07947 */ /* 0x000fea0003800000 */
.L_x_1851:
[----:B------:R-:W-:-:S13]  /*1950*/  ISETP.GT.AND P0, PT, R4, 0x6, PT ;  /* 0x000000060400780c */ /* 0x000fda0003f04270 */
[----:B------:R-:W-:Y:S05]  /*1960*/  @P0 BRA `(.L_x_1858) ;  /* 0x0000000000240947 */ /* 0x000fea0003800000 */
[----:B------:R-:W-:-:S13]  /*1970*/  ISETP.NE.AND P0, PT, R4, 0x5, PT ;  /* 0x000000050400780c */ /* 0x000fda0003f05270 */
[----:B------:R-:W-:Y:S05]  /*1980*/  @!P0 BRA `(.L_x_1859) ;  /* 0x0000000000108947 */ /* 0x000fea0003800000 */
[----:B------:R-:W-:-:S13]  /*1990*/  ISETP.NE.AND P0, PT, R4, 0x6, PT ;  /* 0x000000060400780c */ /* 0x000fda0003f05270 */
[----:B------:R-:W-:Y:S05]  /*19a0*/  @P0 BRA `(.L_x_1854) ;  /* 0x00000008007c0947 */ /* 0x000fea0003800000 */
[----:B------:R2:W5:Y:S01]  /*19b0*/  LDG.E R19, desc[UR36][R2.64] ;  /* 0x0000002402137981 */ /* 0x000562000c1e1900 */
[----:B------:R-:W-:Y:S05]  /*19c0*/  BRA `(.L_x_1855) ;  /* 0x0000000800d07947 */ /* 0x000fea0003800000 */
.L_x_1859:
[----:B------:R-:W2:Y:S02]  /*19d0*/  LDG.E.U16 R2, desc[UR36][R2.64] ;  /* 0x0000002402027981 */ /* 0x000ea4000c1e1500 */
[----:B--2---:R-:W-:Y:S01]  /*19e0*/  HADD2.F32 R19, -RZ, R2.H0_H0 ;  /* 0x20000002ff137230 */ /* 0x004fe20000004100 */
[----:B------:R-:W-:Y:S06]  /*19f0*/  BRA `(.L_x_1855) ;  /* 0x0000000800c47947 */ /* 0x000fec0003800000 */
.L_x_1858:
[----:B------:R-:W-:-:S13]  /*1a00*/  ISETP.NE.AND P0, PT, R4, 0x7, PT ;  /* 0x000000070400780c */ /* 0x000fda0003f05270 */
[----:B------:R-:W-:Y:S05]  /*1a10*/  @!P0 BRA `(.L_x_1860) ;  /* 0x0000000000248947 */ /* 0x000fea0003800000 */
[----:B------:R-:W-:-:S13]  /*1a20*/  ISETP.NE.AND P0, PT, R4, 0x8, PT ;  /* 0x000000080400780c */ /* 0x000fda0003f05270 */
[----:B------:R-:W-:Y:S05]  /*1a30*/  @!P0 BRA `(.L_x_1861) ;  /* 0x0000000000108947 */ /* 0x000fea0003800000 */
[----:B------:R-:W-:-:S13]  /*1a40*/  ISETP.NE.AND P0, PT, R4, 0x9, PT ;  /* 0x000000090400780c */ /* 0x000fda0003f05270 */
[----:B------:R-:W-:Y:S05]  /*1a50*/  @P0 BRA `(.L_x_1854) ;  /* 0x0000000800500947 */ /* 0x000fea0003800000 */
[----:B------:R3:W5:Y:S01]  /*1a60*/  LDG.E R19, desc[UR36][R2.64] ;  /* 0x0000002402137981 */ /* 0x000762000c1e1900 */
[----:B------:R-:W-:Y:S05]  /*1a70*/  BRA `(.L_x_1855) ;  /* 0x0000000800a47947 */ /* 0x000fea0003800000 */
.L_x_1861:
[----:B------:R-:W2:Y:S02]  /*1a80*/  LDG.E.U16 R2, desc[UR36][R2.64] ;  /* 0x0000002402027981 */ /* 0x000ea4000c1e1500 */
[----:B--2---:R-:W-:Y:S01]  /*1a90*/  HADD2.F32 R19, -RZ, R2.H0_H0 ;  /* 0x20000002ff137230 */ /* 0x004fe20000004100 */
[----:B------:R-:W-:Y:S06]  /*1aa0*/  BRA `(.L_x_1855) ;  /* 0x0000000800987947 */ /* 0x000fec0003800000 */
.L_x_1860:
[----:B------:R-:W2:Y:S01]  /*1ab0*/  LDG.E.64 R2, desc[UR36][R2.64] ;  /* 0x0000002402027981 */ /* 0x000ea2000c1e1b00 */
[----:B------:R-:W-:Y:S01]  /*1ac0*/  UMOV UR4, 0xf0000000 ;  /* 0xf000000000047882 */ /* 0x000fe20000000000 */
[----:B------:R-:W-:Y:S01]  /*1ad0*/  UMOV UR5, 0x380fffff ;  /* 0x380fffff00057882 */ /* 0x000fe20000000000 */
[----:B--2---:R-:W0:Y:S01]  /*1ae0*/  F2F.F32.F64 R19, R2 ;  /* 0x0000000200137310 */ /* 0x004e220000301000 */
[----:B------:R-:W-:-:S14]  /*1af0*/  DSETP.GEU.AND P0, PT, |R2|, UR4, PT ;  /* 0x0000000402007e2a */ /* 0x000fdc000bf0e200 */
[----:B0-----:R-:W-:Y:S01]  /*1b00*/  @!P0 FMUL R19, R19, 1.175494350822287508e-38 ;  /* 0x0080000013138820 */ /* 0x001fe20000400000 */
[----:B------:R-:W-:Y:S06]  /*1b10*/  BRA `(.L_x_1855) ;  /* 0x00000008007c7947 */ /* 0x000fec0003800000 */
.L_x_1850:
        /* <DEDUP_REMOVED lines=10> */
[----:B------:R-:W-:Y:S01]  /*1bc0*/  FSEL R19, RZ, 1, !P0 ;  /* 0x3f800000ff137808 */ /* 0x000fe20004000000 */
[----:B------:R-:W-:Y:S08]  /*1bd0*/  BRA `(.L_x_1855) ;  /* 0x00000008004c7947 */ /* 0x000ff00003800000 */
.L_x_1864:
[----:B------:R-:W2:Y:S01]  /*1be0*/  LDG.E.64 R2, desc[UR36][R2.64] ;  /* 0x0000002402027981 */ /* 0x000ea2000c1e1b00 */
[----:B------:R-:W-:Y:S01]  /*1bf0*/  UMOV UR4, 0xf0000000 ;  /* 0xf000000000047882 */ /* 0x000fe20000000000 */
[----:B------:R-:W-:Y:S01]  /*1c00*/  UMOV UR5, 0x380fffff ;  /* 0x380fffff00057882 */ /* 0x000fe20000000000 */
[----:B--2---:R-:W0:Y:S01]  /*1c10*/  F2F.F32.F64 R19, R2 ;  /* 0x0000000200137310 */ /* 0x004e220000301000 */
[----:B------:R-:W-:-:S14]  /*1c20*/  DSETP.GEU.AND P0, PT, |R2|, UR4, PT ;  /* 0x0000000402007e2a */ /* 0x000fdc000bf0e200 */
[----:B0-----:R-:W-:Y:S01]  /*1c30*/  @!P0 FMUL R19, R19, 1.175494350822287508e-38 ;  /* 0x0080000013138820 */ /* 0x001fe20000400000 */
[----:B------:R-:W-:Y:S06]  /*1c40*/  BRA `(.L_x_1855) ;  /* 0x0000000800307947 */ /* 0x000fec0003800000 */
.L_x_1863:
        /* <DEDUP_REMOVED lines=11> */
[----:B------:R-:W-:-:S05]  /*1d00*/  VIADD R2, R0, 0xffffffff ;  /* 0xffffffff00027836 */ /* 0x000fca0000000000 */
[----:B------:R-:W-:Y:S02]  /*1d10*/  SHF.R.S32.HI R2, RZ, 0x1f, R2 ;  /* 0x0000001fff027819 */ /* 0x000fe40000011402 */
[----:B0-----:R-:W-:-:S04]  /*1d20*/  IADD3 R4, -R4, 0x1f, RZ ;  /* 0x0000001f04047810 */ /* 0x001fc80007ffe1ff */
[C---:B------:R-:W-:Y:S01]  /*1d30*/  ISETP.GT.U32.AND P0, PT, R4.reuse, 0x4, PT ;  /* 0x000000040400780c */ /* 0x040fe20003f04070 */
[----:B------:R-:W-:-:S05]  /*1d40*/  VIADD R4, R4, 0xfffffffc ;  /* 0xfffffffc04047836 */ /* 0x000fca0000000000 */
[----:B------:R-:W-:Y:S01]  /*1d50*/  SEL R5, R4, RZ, P0 ;  /* 0x000000ff04057207 */ /* 0x000fe20000000000 */
[----:B------:R-:W-:-:S04]  /*1d60*/  VIADD R4, R0, 0x1000000 ;  /* 0x0100000000047836 */ /* 0x000fc80000000000 */
[----:B------:R-:W-:Y:S01]  /*1d70*/  IMAD R6, R5, R6, 0x3c000000 ;  /* 0x3c00000005067424 */ /* 0x000fe200078e0206 */
[----:B------:R-:W-:Y:S02]  /*1d80*/  SHF.L.U32 R5, R0, R5, RZ ;  /* 0x0000000500057219 */ /* 0x000fe400000006ff */
[----:B------:R-:W-:Y:S02]  /*1d90*/  SHF.R.S32.HI R4, RZ, 0x8, R4 ;  /* 0x00000008ff047819 */ /* 0x000fe40000011404 */
[----:B------:R-:W-:-:S04]  /*1da0*/  LEA.HI R5, R5, R6, RZ, 0x1c ;  /* 0x0000000605057211 */ /* 0x000fc800078fe0ff */
[----:B------:R-:W-:-:S04]  /*1db0*/  LOP3.LUT R5, R5, 0x7f800000, R4, 0xf8, !PT ;  /* 0x7f80000005057812 */ /* 0x000fc800078ef804 */
[----:B------:R-:W-:-:S04]  /*1dc0*/  LOP3.LUT R2, R5, R2, RZ, 0x30, !PT ;  /* 0x0000000205027212 */ /* 0x000fc800078e30ff */
[----:B------:R-:W-:Y:S01]  /*1dd0*/  LOP3.LUT R19, R2, 0x80000000, R19, 0xf8, !PT ;  /* 0x8000000002137812 */ /* 0x000fe200078ef813 */
[----:B------:R-:W-:Y:S06]  /*1de0*/  BRA `(.L_x_1855) ;  /* 0x0000000400c87947 */ /* 0x000fec0003800000 */
.L_x_1866:
        /* <DEDUP_REMOVED lines=11> */
[----:B------:R-:W-:Y:S01]  /*1ea0*/  LOP3.LUT R19, R19, 0x80000000, R0, 0xf8, !PT ;  /* 0x8000000013137812 */ /* 0x000fe200078ef800 */
[----:B------:R-:W-:Y:S06]  /*1eb0*/  BRA `(.L_x_1855) ;  /* 0x0000000400947947 */ /* 0x000fec0003800000 */
.L_x_1865:
[----:B------:R-:W2:Y:S02]  /*1ec0*/  LDG.E.U16 R2, desc[UR36][R2.64] ;  /* 0x0000002402027981 */ /* 0x000ea4000c1e1500 */
[----:B--2---:R-:W-:Y:S01]  /*1ed0*/  IMAD.U32 R19, R2, 0x10000, RZ ;  /* 0x0001000002137824 */ /* 0x004fe200078e00ff */
[----:B------:R-:W-:Y:S06]  /*1ee0*/  BRA `(.L_x_1855) ;  /* 0x0000000400887947 */ /* 0x000fec0003800000 */
.L_x_1862:
        /* <DEDUP_REMOVED lines=9> */
[----:B--2---:R-:W-:Y:S01]  /*1f80*/  I2FP.F32.U32 R19, R2 ;  /* 0x0000000200137245 */ /* 0x004fe20000201000 */
[----:B------:R-:W-:Y:S06]  /*1f90*/  BRA `(.L_x_1855) ;  /* 0x00000004005c7947 */ /* 0x000fec0003800000 */
.L_x_1869:
[----:B------:R-:W2:Y:S01]  /*1fa0*/  LDG.E.U8 R2, desc[UR36][R2.64] ;  /* 0x0000002402027981 */ /* 0x000ea2000c1e1100 */
        /* <DEDUP_REMOVED lines=19> */
.L_x_1871:
[----:B------:R-:W-:Y:S05]  /*20e0*/  BSYNC B0 ;  /* 0x0000000000007941 */ /* 0x000fea0003800000 */
.L_x_1870:
[----:B------:R-:W-:Y:S01]  /*20f0*/  IMAD.SHL.U32 R2, R2, 0x100000, RZ ;  /* 0x0010000002027824 */ /* 0x000fe200078e00ff */
[----:B------:R-:W-:-:S04]  /*2100*/  LEA R0, R0, 0x3b800000, 0x17 ;  /* 0x3b80000000007811 */ /* 0x000fc800078eb8ff */
[----:B------:R-:W-:Y:S01]  /*2110*/  LOP3.LUT R19, R0, R2, R19, 0xfe, !PT ;  /* 0x0000000200137212 */ /* 0x000fe200078efe13 */
[----:B------:R-:W-:Y:S06]  /*2120*/  BRA `(.L_x_1855) ;  /* 0x0000000000f87947 */ /* 0x000fec0003800000 */
.L_x_1868:
        /* <DEDUP_REMOVED lines=20> */
.L_x_1873:
[----:B------:R-:W-:Y:S05]  /*2270*/  BSYNC B0 ;  /* 0x0000000000007941 */ /* 0x000fea0003800000 */
.L_x_1872:
[----:B------:R-:W-:Y:S01]  /*2280*/  IMAD.SHL.U32 R2, R2, 0x200000, RZ ;  /* 0x0020000002027824 */ /* 0x000fe200078e00ff */
[----:B------:R-:W-:-:S04]  /*2290*/  LEA R0, R0, 0x37800000, 0x17 ;  /* 0x3780000000007811 */ /* 0x000fc800078eb8ff */
[----:B------:R-:W-:Y:S01]  /*22a0*/  LOP3.LUT R19, R0, R2, R19, 0xfe, !PT ;  /* 0x0000000200137212 */ /* 0x000fe200078efe13 */
[----:B------:R-:W-:Y:S06]  /*22b0*/  BRA `(.L_x_1855) ;  /* 0x0000000000947947 */ /* 0x000fec0003800000 */
.L_x_1867:
[----:B------:R-:W-:-:S13]  /*22c0*/  ISETP.NE.AND P0, PT, R4, 0x1c, PT ;  /* 0x0000001c0400780c */ /* 0x000fda0003f05270 */
[----:B------:R-:W-:Y:S05]  /*22d0*/  @!P0 BRA `(.L_x_1874) ;  /* 0x0000000000848947 */ /* 0x000fea0003800000 */
[----:B------:R-:W-:-:S13]  /*22e0*/  ISETP.NE.AND P0, PT, R4, 0x1d, PT ;  /* 0x0000001d0400780c */ /* 0x000fda0003f05270 */
[----:B------:R-:W-:Y:S05]  /*22f0*/  @!P0 BRA `(.L_x_1875) ;  /* 0x0000000000708947 */ /* 0x000fea0003800000 */
[----:B------:R-:W-:-:S13]  /*2300*/  ISETP.NE.AND P0, PT, R4, 0x2c, PT ;  /* 0x0000002c0400780c */ /* 0x000fda0003f05270 */
[----:B------:R-:W-:Y:S05]  /*2310*/  @P0 BRA `(.L_x_1854) ;  /* 0x0000000000200947 */ /* 0x000fea0003800000 */
[----:B------:R-:W2:Y:S01]  /*2320*/  LDG.E.U8 R2, desc[UR36][R2.64] ;  /* 0x0000002402027981 */ /* 0x000ea2000c1e1100 */
[----:B------:R-:W-:Y:S01]  /*2330*/  IMAD.MOV.U32 R19, RZ, RZ, 0x400000 ;  /* 0x00400000ff137424 */ /* 0x000fe200078e00ff */
[----:B--2---:R-:W-:-:S13]  /*2340*/  ISETP.NE.AND P0, PT, R2, RZ, PT ;  /* 0x000000ff0200720c */ /* 0x004fda0003f05270 */
[----:B------:R-:W-:Y:S05]  /*2350*/  @!P0 BRA `(.L_x_1855) ;  /* 0x00000000006c8947 */ /* 0x000fea0003800000 */
[----:B------:R-:W-:-:S13]  /*2360*/  ISETP.NE.AND P0, PT, R2, 0xff, PT ;  /* 0x000000ff0200780c */ /* 0x000fda0003f05270 */
[----:B------:R-:W-:Y:S02]  /*2370*/  @!P0 IMAD.MOV.U32 R19, RZ, RZ, 0x7f800001 ;  /* 0x7f800001ff138424 */ /* 0x000fe400078e00ff */
[----:B------:R-:W-:Y:S01]  /*2380*/  @P0 IMAD.SHL.U32 R19, R2, 0x800000, RZ ;  /* 0x0080000002130824 */ /* 0x000fe200078e00ff */
[----:B------:R-:W-:Y:S06]  /*2390*/  BRA `(.L_x_1855) ;  /* 0x00000000005c7947 */ /* 0x000fec0003800000 */
.L_x_1854:
        /* <DEDUP_REMOVED lines=16> */
.L_x_1876:
[----:B------:R-:W-:Y:S01]  /*24a0*/  IMAD.MOV.U32 R19, RZ, RZ, RZ ;  /* 0x000000ffff137224 */ /* 0x000fe200078e00ff */
[----:B------:R-:W-:Y:S06]  /*24b0*/  BRA `(.L_x_1855) ;  /* 0x0000000000147947 */ /* 0x000fec0003800000 */
.L_x_1875:
[----:B------:R-:W2:Y:S02]  /*24c0*/  LDG.E.64 R2, desc[UR36][R2.64] ;  /* 0x0000002402027981 */ /* 0x000ea4000c1e1b00 */
[----:B--2---:R0:W1:Y:S01]  /*24d0*/  I2F.U64 R19, R2 ;  /* 0x0000000200137312 */ /* 0x0040620000301000 */
[----:B------:R-:W-:Y:S05]  /*24e0*/  BRA `(.L_x_1855) ;  /* 0x0000000000087947 */ /* 0x000fea0003800000 */
.L_x_1874:
[----:B------:R-:W2:Y:S02]  /*24f0*/  LDG.E R2, desc[UR36][R2.64] ;  /* 0x0000002402027981 */ /* 0x000ea4000c1e1900 */
[----:B--2---:R-:W-:-:S07]  /*2500*/  I2FP.F32.U32 R19, R2 ;  /* 0x0000000200137245 */ /* 0x004fce0000201000 */
.L_x_1855:
[----:B------:R-:W-:Y:S05]  /*2510*/  BSYNC B6 ;  /* 0x0000000000067941 */ /* 0x000fea0003800000 */
.L_x_1849:
[----:B------:R-:W1:Y:S01]  /*2520*/  LDC.U8 R4, c[0x0][0x493] ;  /* 0x000124c0ff047b82 */ /* 0x000e620000000000 */
[----:B------:R-:W-:Y:S01]  /*2530*/  ULDC.64 UR4, c[0x0][0x488] ;  /* 0x0001220000047ab9 */ /* 0x000fe20000000a00 */
[----:B------:R-:W-:Y:S01]  /*2540*/  BSSY B6, `(.L_x_1877) ;  /* 0x00000df000067945 */ /* 0x000fe20003800000 */
[----:B0-234-:R-:W-:-:S05]  /*2550*/  IADD3 R2, P1, R22, UR4, RZ ;  /* 0x0000000416027c10 */ /* 0x01dfca000ff3e0ff */
        /* <DEDUP_REMOVED lines=13> */
[----:B--2---:R-:W0:Y:S01]  /*2630*/  I2F.S16 R0, R0 ;  /* 0x0000000000007306 */ /* 0x004e220000101400 */
[----:B------:R-:W-:Y:S05]  /*2640*/  BRA `(.L_x_1883) ;  /* 0x0000000c00387947 */ /* 0x000fea0003800000 */
.L_x_1881:
[----:B------:R-:W2:Y:S02]  /*2650*/  LDG.E.U8 R0, desc[UR36][R2.64] ;  /* 0x0000002402007981 */ /* 0x000ea4000c1e1100 */
[----:B--2---:R-:W-:Y:S01]  /*2660*/  I2FP.F32.U32 R0, R0 ;  /* 0x0000000000007245 */ /* 0x004fe20000201000 */
[----:B------:R-:W-:Y:S06]  /*2670*/  BRA `(.L_x_1883) ;  /* 0x0000000c002c7947 */ /* 0x000fec0003800000 */
.L_x_1880:
[----:B------:R-:W-:-:S13]  /*2680*/  ISETP.NE.AND P0, PT, R0, 0x2, PT ;  /* 0x000000020000780c */ /* 0x000fda0003f05270 */
[----:B------:R-:W-:Y:S05]  /*2690*/  @!P0 BRA `(.L_x_1884) ;  /* 0x0000000000288947 */ /* 0x000fea0003800000 */
[----:B------:R-:W-:-:S13]  /*26a0*/  ISETP.NE.AND P0, PT, R0, 0x3, PT ;  /* 0x000000030000780c */ /* 0x000fda0003f05270 */
[----:B------:R-:W-:Y:S05]  /*26b0*/  @!P0 BRA `(.L_x_1885) ;  /* 0x0000000000148947 */ /* 0x000fea0003800000 */
[----:B------:R-:W-:-:S13]  /*26c0*/  ISETP.NE.AND P0, PT, R0, 0x4, PT ;  /* 0x000000040000780c */ /* 0x000fda0003f05270 */
[----:B------:R-:W-:Y:S05]  /*26d0*/  @P0 BRA `(.L_x_1882) ;  /* 0x0000000800b80947 */ /* 0x000fea0003800000 */
[----:B------:R-:W2:Y:S02]  /*26e0*/  LDG.E.64 R2, desc[UR36][R2.64] ;  /* 0x0000002402027981 */ /* 0x000ea4000c1e1b00 */
[----:B--2---:R0:W1:Y:S01]  /*26f0*/  I2F.S64 R0, R2 ;  /* 0x0000000200007312 */ /* 0x0040620000301400 */
[----:B------:R-:W-:Y:S05]  /*2700*/  BRA `(.L_x_1883) ;  /* 0x0000000c00087947 */ /* 0x000fea0003800000 */
.L_x_1885:
[----:B------:R-:W2:Y:S02]  /*2710*/  LDG.E R0, desc[UR36][R2.64] ;  /* 0x0000002402007981 */ /* 0x000ea4000c1e1900 */
[----:B--2---:R-:W-:Y:S01]  /*2720*/  I2FP.F32.S32 R0, R0 ;  /* 0x0000000000007245 */ /* 0x004fe20000201400 */
[----:B------:R-:W-:Y:S06]  /*2730*/  BRA `(.L_x_1883) ;  /* 0x0000000800fc7947 */ /* 0x000fec0003800000 */
.L_x_1884:
[----:B------:R-:W2:Y:S02]  /*2740*/  LDG.E.U16 R0, desc[UR36][R2.64] ;  /* 0x0000002402007981 */ /* 0x000ea4000c1e1500 */
[----:B--2---:R-:W4:Y:S01]  /*2750*/  I2F.S16 R0, R0 ;  /* 0x0000000000007306 */ /* 0x004f220000101400 */
[----:B------:R-:W-:Y:S05]  /*2760*/  BRA `(.L_x_1883) ;  /* 0x0000000800f07947 */ /* 0x000fea0003800000 */
.L_x_1879:
        /* <DEDUP_REMOVED lines=8> */
.L_x_1887:
[----:B------:R-:W2:Y:S02]  /*27f0*/  LDG.E.U16 R0, desc[UR36][R2.64] ;  /* 0x0000002402007981 */ /* 0x000ea4000c1e1500 */
[----:B--2---:R-:W-:Y:S01]  /*2800*/  HADD2.F32 R0, -RZ, R0.H0_H0 ;  /* 0x20000000ff007230 */ /* 0x004fe20000004100 */
[----:B------:R-:W-:Y:S06]  /*2810*/  BRA `(.L_x_1883) ;  /* 0x0000000800c47947 */ /* 0x000fec0003800000 */
.L_x_1886:
        /* <DEDUP_REMOVED lines=8> */
.L_x_1889:
[----:B------:R-:W2:Y:S02]  /*28a0*/  LDG.E.U16 R0, desc[UR36][R2.64] ;  /* 0x0000002402007981 */ /* 0x000ea4000c1e1500 */
[----:B--2---:R-:W-:Y:S01]  /*28b0*/  HADD2.F32 R0, -RZ, R0.H0_H0 ;  /* 0x20000000ff007230 */ /* 0x004fe20000004100 */
[----:B------:R-:W-:Y:S06]  /*28c0*/  BRA `(.L_x_1883) ;  /* 0x0000000800987947 */ /* 0x000fec0003800000 */
.L_x_1888:
[----:B------:R-:W2:Y:S01]  /*28d0*/  LDG.E.64 R2, desc[UR36][R2.64] ;  /* 0x0000002402027981 */ /* 0x000ea2000c1e1b00 */
[----:B------:R-:W-:Y:S01]  /*28e0*/  UMOV UR4, 0xf0000000 ;  /* 0xf000000000047882 */ /* 0x000fe20000000000 */
[----:B------:R-:W-:Y:S01]  /*28f0*/  UMOV UR5, 0x380fffff ;  /* 0x380fffff00057882 */ /* 0x000fe20000000000 */
[----:B--2---:R-:W0:Y:S01]  /*2900*/  F2F.F32.F64 R0, R2 ;  /* 0x0000000200007310 */ /* 0x004e220000301000 */
[----:B------:R-:W-:-:S14]  /*2910*/  DSETP.GEU.AND P0, PT, |R2|, UR4, PT ;  /* 0x0000000402007e2a */ /* 0x000fdc000bf0e200 */
[----:B0-----:R-:W-:Y:S01]  /*2920*/  @!P0 FMUL R0, R0, 1.175494350822287508e-38 ;  /* 0x0080000000008820 */ /* 0x001fe20000400000 */
[----:B------:R-:W-:Y:S06]  /*2930*/  BRA `(.L_x_1883) ;  /* 0x00000008007c7947 */ /* 0x000fec0003800000 */
.L_x_1878:
        /* <DEDUP_REMOVED lines=12> */
.L_x_1892:
[----:B------:R-:W2:Y:S01]  /*2a00*/  LDG.E.64 R2, desc[UR36][R2.64] ;  /* 0x0000002402027981 */ /* 0x000ea2000c1e1b00 */
[----:B------:R-:W-:Y:S01]  /*2a10*/  UMOV UR4, 0xf0000000 ;  /* 0xf000000000047882 */ /* 0x000fe20000000000 */
[----:B------:R-:W-:Y:S01]  /*2a20*/  UMOV UR5, 0x380fffff ;  /* 0x380fffff00057882 */ /* 0x000fe20000000000 */
[----:B--2---:R-:W0:Y:S01]  /*2a30*/  F2F.F32.F64 R0, R2 ;  /* 0x0000000200007310 */ /* 0x004e220000301000 */
[----:B------:R-:W-:-:S14]  /*2a40*/  DSETP.GEU.AND P0, PT, |R2|, UR4, PT ;  /* 0x0000000402007e2a */ /* 0x000fdc000bf0e200 */
[----:B0-----:R-:W-:Y:S01]  /*2a50*/  @!P0 FMUL R0, R0, 1.175494350822287508e-38 ;  /* 0x0080000000008820 */ /* 0x001fe20000400000 */
[----:B------:R-:W-:Y:S06]  /*2a60*/  BRA `(.L_x_1883) ;  /* 0x0000000800307947 */ /* 0x000fec0003800000 */
.L_x_1891:
        /* <DEDUP_REMOVED lines=24> */
[----:B------:R-:W-:Y:S01]  /*2bf0*/  LOP3.LUT R0, R5, 0x80000000, R0, 0xf8, !PT ;  /* 0x8000000005007812 */ /* 0x000fe200078ef800 */
[----:B------:R-:W-:Y:S06]  /*2c00*/  BRA `(.L_x_1883) ;  /* 0x0000000400c87947 */ /* 0x000fec0003800000 */
.L_x_1894:
        /* <DEDUP_REMOVED lines=11> */
[----:B------:R-:W-:Y:S01]  /*2cc0*/  LOP3.LUT R0, R4, 0x80000000, R5, 0xf8, !PT ;  /* 0x8000000004007812 */ /* 0x000fe200078ef805 */
[----:B------:R-:W-:Y:S06]  /*2cd0*/  BRA `(.L_x_1883) ;  /* 0x0000000400947947 */ /* 0x000fec0003800000 */
.L_x_1893:
[----:B------:R-:W2:Y:S02]  /*2ce0*/  LDG.E.U16 R0, desc[UR36][R2.64] ;  /* 0x0000002402007981 */ /* 0x000ea4000c1e1500 */
[----:B--2---:R-:W-:Y:S01]  /*2cf0*/  IMAD.U32 R0, R0, 0x10000, RZ ;  /* 0x0001000000007824 */ /* 0x004fe200078e00ff */
[----:B------:R-:W-:Y:S06]  /*2d00*/  BRA `(.L_x_1883) ;  /* 0x0000000400887947 */ /* 0x000fec0003800000 */
.L_x_1890:
        /* <DEDUP_REMOVED lines=11> */
.L_x_1897:
        /* <DEDUP_REMOVED lines=20> */
.L_x_1899:
[----:B------:R-:W-:Y:S05]  /*2f00*/  BSYNC B0 ;  /* 0x0000000000007941 */ /* 0x000fea0003800000 */
.L_x_1898:
[----:B------:R-:W-:Y:S01]  /*2f10*/  LEA R3, R0, 0x3b800000, 0x17 ;  /* 0x3b80000000037811 */ /* 0x000fe200078eb8ff */
[----:B------:R-:W-:-:S05]  /*2f20*/  IMAD.SHL.U32 R0, R2, 0x100000, RZ ;  /* 0x0010000002007824 */ /* 0x000fca00078e00ff */
[----:B------:R-:W-:Y:S01]  /*2f30*/  LOP3.LUT R0, R3, R0, R4, 0xfe, !PT ;  /* 0x0000000003007212 */ /* 0x000fe200078efe04 */
[----:B------:R-:W-:Y:S06]  /*2f40*/  BRA `(.L_x_1883) ;  /* 0x0000000000f87947 */ /* 0x000fec0003800000 */
.L_x_1896:
        /* <DEDUP_REMOVED lines=20> */
.L_x_1901:
[----:B------:R-:W-:Y:S05]  /*3090*/  BSYNC B0 ;  /* 0x0000000000007941 */ /* 0x000fea0003800000 */
.L_x_1900:
[----:B------:R-:W-:Y:S01]  /*30a0*/  LEA R3, R0, 0x37800000, 0x17 ;  /* 0x3780000000037811 */ /* 0x000fe200078eb8ff */
[----:B------:R-:W-:-:S05]  /*30b0*/  IMAD.SHL.U32 R0, R2, 0x200000, RZ ;  /* 0x0020000002007824 */ /* 0x000fca00078e00ff */
[----:B------:R-:W-:Y:S01]  /*30c0*/  LOP3.LUT R0, R3, R0, R4, 0xfe, !PT ;  /* 0x0000000003007212 */ /* 0x000fe200078efe04 */
[----:B------:R-:W-:Y:S06]  /*30d0*/  BRA `(.L_x_1883) ;  /* 0x0000000000947947 */ /* 0x000fec0003800000 */
.L_x_1895:
        /* <DEDUP_REMOVED lines=14> */
.L_x_1882:
        /* <DEDUP_REMOVED lines=16> */
.L_x_1904:
[----:B------:R-:W-:Y:S01]  /*32c0*/  IMAD.MOV.U32 R0, RZ, RZ, RZ ;  /* 0x000000ffff007224 */ /* 0x000fe200078e00ff */
[----:B------:R-:W-:Y:S06]  /*32d0*/  BRA `(.L_x_1883) ;  /* 0x0000000000147947 */ /* 0x000fec0003800000 */
.L_x_1903:
[----:B------:R-:W2:Y:S02]  /*32e0*/  LDG.E.64 R2, desc[UR36][R2.64] ;  /* 0x0000002402027981 */ /* 0x000ea4000c1e1b00 */
[----:B--2---:R0:W1:Y:S01]  /*32f0*/  I2F.U64 R0, R2 ;  /* 0x0000000200007312 */ /* 0x0040620000301000 */
[----:B------:R-:W-:Y:S05]  /*3300*/  BRA `(.L_x_1883) ;  /* 0x0000000000087947 */ /* 0x000fea0003800000 */
.L_x_1902:
[----:B------:R-:W2:Y:S02]  /*3310*/  LDG.E R0, desc[UR36][R2.64] ;  /* 0x0000002402007981 */ /* 0x000ea4000c1e1900 */
[----:B--2---:R-:W-:-:S07]  /*3320*/  I2FP.F32.U32 R0, R0 ;  /* 0x0000000000007245 */ /* 0x004fce0000201000 */
.L_x_1883:
[----:B------:R-:W-:Y:S05]  /*3330*/  BSYNC B6 ;  /* 0x0000000000067941 */ /* 0x000fea0003800000 */
.L_x_1877:
[----:B012345:R-:W-:Y:S01]  /*3340*/  FMUL.FTZ R3, R0, -1.4426950216293334961 ;  /* 0xbfb8aa3b00037820 */ /* 0x03ffe20000410000 */
[----:B------:R-:W0:Y:S05]  /*3350*/  LDC.U8 R7, c[0x0][0x491] ;  /* 0x00012440ff077b82 */ /* 0x000e2a0000000000 */
[----:B------:R-:W1:Y:S02]  /*3360*/  MUFU.EX2 R3, R3 ;  /* 0x0000000300037308 */ /* 0x000e640000000800 */
[----:B-1----:R-:W-:Y:S01]  /*3370*/  FADD.FTZ R4, R3, 1 ;  /* 0x3f80000003047421 */ /* 0x002fe20000010000 */
[----:B0-----:R-:W-:-:S05]  /*3380*/  PRMT R6, R7, 0x9910, RZ ;  /* 0x0000991007067816 */ /* 0x001fca00000000ff */
[----:B------:R-:W0:Y:S01]  /*3390*/  MUFU.RCP R4, R4 ;  /* 0x0000000400047308 */ /* 0x000e220000001000 */
[----:B------:R-:W-:Y:S01]  /*33a0*/  ISETP.GT.AND P0, PT, R6, 0x9, PT ;  /* 0x000000090600780c */ /* 0x000fe20003f04270 */
[C---:B0-----:R-:W-:Y:S01]  /*33b0*/  FADD.FTZ R5, -R4.reuse, 1 ;  /* 0x3f80000004057421 */ /* 0x041fe20000010100 */
[----:B------:R-:W-:-:S03]  /*33c0*/  FMUL.FTZ R2, R4, R19 ;  /* 0x0000001304027220 */ /* 0x000fc60000410000 */
[----:B------:R-:W-:-:S04]  /*33d0*/  FFMA.FTZ R5, R5, R0, 1 ;  /* 0x3f80000005057423 */ /* 0x000fc80000010000 */
[----:B------:R-:W-:-:S04]  /*33e0*/  FMUL.FTZ R2, R2, R5 ;  /* 0x0000000502027220 */ /* 0x000fc80000410000 */
        /* <DEDUP_REMOVED lines=9> */
[----:B------:R-:W0:Y:S02]  /*3480*/  F2I.FTZ.TRUNC.NTZ R3, R2 ;  /* 0x0000000200037305 */ /* 0x000e24000021f100 */
[----:B0-----:R0:W-:Y:S01]  /*3490*/  STG.E.U8 desc[UR36][R16.64], R3 ;  /* 0x0000000310007986 */ /* 0x0011e2000c101124 */
[----:B------:R-:W-:Y:S05]  /*34a0*/  BRA `(.L_x_1910) ;  /* 0x0000000c00507947 */ /* 0x000fea0003800000 */
.L_x_1908:
[----:B------:R-:W0:Y:S02]  /*34b0*/  F2I.S64.TRUNC R2, R2 ;  /* 0x0000000200027311 */ /* 0x000e24000020d900 */
[----:B0-----:R-:W-:-:S05]  /*34c0*/  IMAD.MOV.U32 R5, RZ, RZ, R2 ;  /* 0x000000ffff057224 */ /* 0x001fca00078e0002 */
[----:B------:R0:W-:Y:S01]  /*34d0*/  STG.E.U8 desc[UR36][R16.64], R5 ;  /* 0x0000000510007986 */ /* 0x0001e2000c101124 */
[----:B------:R-:W-:Y:S05]  /*34e0*/  BRA `(.L_x_1910) ;  /* 0x0000000c00407947 */ /* 0x000fea0003800000 */
.L_x_1907:
[----:B------:R-:W-:-:S13]  /*34f0*/  ISETP.NE.AND P0, PT, R6, 0x2, PT ;  /* 0x000000020600780c */ /* 0x000fda0003f05270 */
[----:B------:R-:W-:Y:S05]  /*3500*/  @!P0 BRA `(.L_x_1911) ;  /* 0x0000000000288947 */ /* 0x000fea0003800000 */
[----:B------:R-:W-:-:S13]  /*3510*/  ISETP.NE.AND P0, PT, R6, 0x3, PT ;  /* 0x000000030600780c */ /* 0x000fda0003f05270 */
[----:B------:R-:W-:Y:S05]  /*3520*/  @!P0 BRA `(.L_x_1912) ;  /* 0x0000000000148947 */ /* 0x000fea0003800000 */
[----:B------:R-:W-:-:S13]  /*3530*/  ISETP.NE.AND P0, PT, R6, 0x4, PT ;  /* 0x000000040600780c */ /* 0x000fda0003f05270 */
[----:B------:R-:W-:Y:S05]  /*3540*/  @P0 BRA `(.L_x_1909) ;  /* 0x0000000800d00947 */ /* 0x000fea0003800000 */
[----:B------:R-:W0:Y:S02]  /*3550*/  F2I.S64.TRUNC R2, R2 ;  /* 0x0000000200027311 */ /* 0x000e24000020d900 */
[----:B0-----:R0:W-:Y:S01]  /*3560*/  STG.E.64 desc[UR36][R16.64], R2 ;  /* 0x0000000210007986 */ /* 0x0011e2000c101b24 */
[----:B------:R-:W-:Y:S05]  /*3570*/  BRA `(.L_x_1910) ;  /* 0x0000000c001c7947 */ /* 0x000fea0003800000 */
.L_x_1912:
[----:B------:R-:W0:Y:S02]  /*3580*/  F2I.FTZ.TRUNC.NTZ R3, R2 ;  /* 0x0000000200037305 */ /* 0x000e24000021f100 */
[----:B0-----:R0:W-:Y:S01]  /*3590*/  STG.E desc[UR36][R16.64], R3 ;  /* 0x0000000310007986 */ /* 0x0011e2000c101924 */
[----:B------:R-:W-:Y:S05]  /*35a0*/  BRA `(.L_x_1910) ;  /* 0x0000000c00107947 */ /* 0x000fea0003800000 */
.L_x_1911:
[----:B------:R-:W0:Y:S02]  /*35b0*/  F2I.FTZ.TRUNC.NTZ R3, R2 ;  /* 0x0000000200037305 */ /* 0x000e24000021f100 */
[----:B0-----:R0:W-:Y:S01]  /*35c0*/  STG.E.U16 desc[UR36][R16.64], R3 ;  /* 0x0000000310007986 */ /* 0x0011e2000c101524 */
[----:B------:R-:W-:Y:S05]  /*35d0*/  BRA `(.L_x_1910) ;  /* 0x0000000c00047947 */ /* 0x000fea0003800000 */
.L_x_1906:
[----:B------:R-:W-:-:S13]  /*35e0*/  ISETP.GT.AND P0, PT, R6, 0x6, PT ;  /* 0x000000060600780c */ /* 0x000fda0003f04270 */
[----:B------:R-:W-:Y:S05]  /*35f0*/  @P0 BRA `(.L_x_1913) ;  /* 0x0000000000240947 */ /* 0x000fea0003800000 */
[----:B------:R-:W-:-:S13]  /*3600*/  ISETP.NE.AND P0, PT, R6, 0x5, PT ;  /* 0x000000050600780c */ /* 0x000fda0003f05270 */
[----:B------:R-:W-:Y:S05]  /*3610*/  @!P0 BRA `(.L_x_1914) ;  /* 0x0000000000108947 */ /* 0x000fea0003800000 */
[----:B------:R-:W-:-:S13]  /*3620*/  ISETP.NE.AND P0, PT, R6, 0x6, PT ;  /* 0x000000060600780c */ /* 0x000fda0003f05270 */
[----:B------:R-:W-:Y:S05]  /*3630*/  @P0 BRA `(.L_x_1909) ;  /* 0x0000000800940947 */ /* 0x000fea0003800000 */
[----:B------:R1:W-:Y:S01]  /*3640*/  STG.E desc[UR36][R16.64], R2 ;  /* 0x0000000210007986 */ /* 0x0003e2000c101924 */
[----:B------:R-:W-:Y:S05]  /*3650*/  BRA `(.L_x_1910) ;  /* 0x0000000800e47947 */ /* 0x000fea0003800000 */
.L_x_1914:
[----:B------:R-:W-:-:S05]  /*3660*/  F2FP.F16.F32.PACK_AB R2, RZ, R2 ;  /* 0x00000002ff02723e */ /* 0x000fca00000000ff */
[----:B------:R0:W-:Y:S01]  /*3670*/  STG.E.U16 desc[UR36][R16.64], R2 ;  /* 0x0000000210007986 */ /* 0x0001e2000c101524 */
[----:B------:R-:W-:Y:S05]  /*3680*/  BRA `(.L_x_1910) ;  /* 0x0000000800d87947 */ /* 0x000fea0003800000 */
.L_x_1913:
[----:B------:R-:W-:-:S13]  /*3690*/  ISETP.NE.AND P0, PT, R6, 0x7, PT ;  /* 0x000000070600780c */ /* 0x000fda0003f05270 */
[----:B------:R-:W-:Y:S05]  /*36a0*/  @!P0 BRA `(.L_x_1915) ;  /* 0x00000000002c8947 */ /* 0x000fea0003800000 */
[----:B------:R-:W-:-:S13]  /*36b0*/  ISETP.NE.AND P0, PT, R6, 0x8, PT ;  /* 0x000000080600780c */ /* 0x000fda0003f05270 */
[----:B------:R-:W-:Y:S05]  /*36c0*/  @!P0 BRA `(.L_x_1916) ;  /* 0x0000000000148947 */ /* 0x000fea0003800000 */
[----:B------:R-:W-:-:S13]  /*36d0*/  ISETP.NE.AND P0, PT, R6, 0x9, PT ;  /* 0x000000090600780c */ /* 0x000fda0003f05270 */
[----:B------:R-:W-:Y:S05]  /*36e0*/  @P0 BRA `(.L_x_1909) ;  /* 0x0000000800680947 */ /* 0x000fea0003800000 */
[----:B------:R-:W-:-:S05]  /*36f0*/  IMAD.MOV.U32 R3, RZ, RZ, RZ ;  /* 0x000000ffff037224 */ /* 0x000fca00078e00ff */
[----:B------:R3:W-:Y:S01]  /*3700*/  STG.E.64 desc[UR36][R16.64], R2 ;  /* 0x0000000210007986 */ /* 0x0007e2000c101b24 */
[----:B------:R-:W-:Y:S05]  /*3710*/  BRA `(.L_x_1910) ;  /* 0x0000000800b47947 */ /* 0x000fea0003800000 */
.L_x_1916:
[----:B------:R-:W-:-:S04]  /*3720*/  F2FP.F16.F32.PACK_AB R3, RZ, R2 ;  /* 0x00000002ff03723e */ /* 0x000fc800000000ff */
[----:B------:R-:W-:-:S05]  /*3730*/  PRMT R3, R3, 0x5410, RZ ;  /* 0x0000541003037816 */ /* 0x000fca00000000ff */
[----:B------:R2:W-:Y:S01]  /*3740*/  STG.E desc[UR36][R16.64], R3 ;  /* 0x0000000310007986 */ /* 0x0005e2000c101924 */
[----:B------:R-:W-:Y:S05]  /*3750*/  BRA `(.L_x_1910) ;  /* 0x0000000800a47947 */ /* 0x000fea0003800000 */
.L_x_1915:
[----:B------:R-:W-:-:S06]  /*3760*/  FMUL.FTZ R2, R2, 1 ;  /* 0x3f80000002027820 */ /* 0x000fcc0000410000 */
[----:B------:R-:W0:Y:S02]  /*3770*/  F2F.F64.F32 R2, R2 ;  /* 0x0000000200027310 */ /* 0x000e240000201800 */
[----:B0-----:R4:W-:Y:S01]  /*3780*/  STG.E.64 desc[UR36][R16.64], R2 ;  /* 0x0000000210007986 */ /* 0x0019e2000c101b24 */
[----:B------:R-:W-:Y:S05]  /*3790*/  BRA `(.L_x_1910) ;  /* 0x0000000800947947 */ /* 0x000fea0003800000 */
.L_x_1905:
        /* <DEDUP_REMOVED lines=8> */
[----:B------:R-:W-:-:S04]  /*3820*/  FSETP.NEU.FTZ.AND P0, PT, R2, RZ, PT ;  /* 0x000000ff0200720b */ /* 0x000fc80003f1d000 */
[----:B------:R-:W-:-:S05]  /*3830*/  SEL R3, RZ, 0x1, !P0 ;  /* 0x00000001ff037807 */ /* 0x000fca0004000000 */
[----:B------:R0:W-:Y:S01]  /*3840*/  STG.E.U8 desc[UR36][R16.64], R3 ;  /* 0x0000000310007986 */ /* 0x0001e2000c101124 */
[----:B------:R-:W-:Y:S05]  /*3850*/  BRA `(.L_x_1910) ;  /* 0x0000000800647947 */ /* 0x000fea0003800000 */
.L_x_1919:
[----:B------:R-:W-:Y:S01]  /*3860*/  FMUL.FTZ R4, R2, 1 ;  /* 0x3f80000002047820 */ /* 0x000fe20000410000 */
[----:B------:R-:W-:-:S05]  /*3870*/  CS2R R6, SRZ ;  /* 0x0000000000067805 */ /* 0x000fca000001ff00 */
[----:B------:R-:W0:Y:S02]  /*3880*/  F2F.F64.F32 R4, R4 ;  /* 0x0000000400047310 */ /* 0x000e240000201800 */
[----:B0-----:R0:W-:Y:S01]  /*3890*/  STG.E.128 desc[UR36][R16.64], R4 ;  /* 0x0000000410007986 */ /* 0x0011e2000c101d24 */
[----:B------:R-:W-:Y:S05]  /*38a0*/  BRA `(.L_x_1910) ;  /* 0x0000000800507947 */ /* 0x000fea0003800000 */
.L_x_1918:
[----:B------:R-:W-:-:S13]  /*38b0*/  ISETP.NE.AND P0, PT, R6, 0xf, PT ;  /* 0x0000000f0600780c */ /* 0x000fda0003f05270 */
[----:B------:R-:W-:Y:S05]  /*38c0*/  @!P0 BRA `(.L_x_1920) ;  /* 0x0000000000ac8947 */ /* 0x000fea0003800000 */
[----:B------:R-:W-:-:S13]  /*38d0*/  ISETP.NE.AND P0, PT, R6, 0x17, PT ;  /* 0x000000170600780c */ /* 0x000fda0003f05270 */
[----:B------:R-:W-:Y:S05]  /*38e0*/  @!P0 BRA `(.L_x_1921) ;  /* 0x0000000000508947 */ /* 0x000fea0003800000 */
[----:B------:R-:W-:-:S13]  /*38f0*/  ISETP.NE.AND P0, PT, R6, 0x18, PT ;  /* 0x000000180600780c */ /* 0x000fda0003f05270 */
[----:B------:R-:W-:Y:S05]  /*3900*/  @P0 BRA `(.L_x_1909) ;  /* 0x0000000400e00947 */ /* 0x000fea0003800000 */
[C---:B------:R-:W-:Y:S01]  /*3910*/  LOP3.LUT R4, R2.reuse, 0x7fffffff, RZ, 0xc0, !PT ;  /* 0x7fffffff02047812 */ /* 0x040fe200078ec0ff */
[----:B------:R-:W-:Y:S01]  /*3920*/  BSSY B0, `(.L_x_1922) ;  /* 0x000000d000007945 */ /* 0x000fe20003800000 */
[----:B------:R-:W-:Y:S02]  /*3930*/  LOP3.LUT R0, R2, 0x80000000, RZ, 0xc0, !PT ;  /* 0x8000000002007812 */ /* 0x000fe400078ec0ff */
[----:B------:R-:W-:Y:S02]  /*3940*/  ISETP.GT.U32.AND P0, PT, R4, 0x43efffff, PT ;  /* 0x43efffff0400780c */ /* 0x000fe40003f04070 */
[----:B------:R-:W-:Y:S01]  /*3950*/  SHF.R.U32.HI R5, RZ, 0x18, R0 ;  /* 0x00000018ff057819 */ /* 0x000fe20000011600 */
[----:B------:R-:W-:-:S10]  /*3960*/  IMAD.MOV.U32 R0, RZ, RZ, 0x7f ;  /* 0x0000007fff007424 */ /* 0x000fd400078e00ff */
[----:B------:R-:W-:Y:S05]  /*3970*/  @P0 BRA `(.L_x_1923) ;  /* 0x00000000001c0947 */ /* 0x000fea0003800000 */
[----:B------:R-:W-:-:S13]  /*3980*/  ISETP.GE.U32.AND P0, PT, R4, 0x3c800000, PT ;  /* 0x3c8000000400780c */ /* 0x000fda0003f06070 */
[----:B------:R-:W-:-:S04]  /*3990*/  @P0 SHF.R.U32.HI R0, RZ, 0x14, R2 ;  /* 0x00000014ff000819 */ /* 0x000fc80000011602 */
[----:B------:R-:W-:-:S04]  /*39a0*/  @P0 LOP3.LUT R3, R0, 0x1, RZ, 0xc0, !PT ;  /* 0x0000000100030812 */ /* 0x000fc800078ec0ff */
[----:B------:R-:W-:Y:S01]  /*39b0*/  @P0 IADD3 R3, R2, 0x407ffff, R3 ;  /* 0x0407ffff02030810 */ /* 0x000fe20007ffe003 */
[----:B------:R-:W-:-:S03]  /*39c0*/  @!P0 FADD.FTZ R2, R4, 16384 ;  /* 0x4680000004028421 */ /* 0x000fc60000010000 */
[----:B------:R-:W-:Y:S01]  /*39d0*/  @P0 SHF.R.U32.HI R0, RZ, 0x14, R3 ;  /* 0x00000014ff000819 */ /* 0x000fe20000011603 */
[----:B------:R-:W-:-:S07]  /*39e0*/  @!P0 VIADD R0, R2, 0xb9800000 ;  /* 0xb980000002008836 */ /* 0x000fce0000000000 */
.L_x_1923:
[----:B------:R-:W-:Y:S05]  /*39f0*/  BSYNC B0 ;  /* 0x0000000000007941 */ /* 0x000fea0003800000 */
.L_x_1922:
[----:B------:R-:W-:-:S05]  /*3a00*/  LOP3.LUT R5, R0, R5, RZ, 0xfc, !PT ;  /* 0x0000000500057212 */ /* 0x000fca00078efcff */
[----:B------:R0:W-:Y:S01]  /*3a10*/  STG.E.U8 desc[UR36][R16.64], R5 ;  /* 0x0000000510007986 */ /* 0x0001e2000c101124 */
[----:B------:R-:W-:Y:S05]  /*3a20*/  BRA `(.L_x_1910) ;  /* 0x0000000400f07947 */ /* 0x000fea0003800000 */
.L_x_1921:
[----:B------:R-:W-:Y:S01]  /*3a30*/  LOP3.LUT R4, R2, 0x7fffffff, RZ, 0xc0, !PT ;  /* 0x7fffffff02047812 */ /* 0x000fe200078ec0ff */
[----:B------:R-:W-:Y:S03]  /*3a40*/  BSSY B0, `(.L_x_1924) ;  /* 0x000000e000007945 */ /* 0x000fe60003800000 */
[----:B------:R-:W-:-:S13]  /*3a50*/  ISETP.GT.U32.AND P0, PT, R4, 0x477fffff, PT ;  /* 0x477fffff0400780c */ /* 0x000fda0003f04070 */
[----:B------:R-:W-:Y:S05]  /*3a60*/  @P0 BRA `(.L_x_1925) ;  /* 0x0000000000200947 */ /* 0x000fea0003800000 */
[----:B------:R-:W-:-:S13]  /*3a70*/  ISETP.GE.U32.AND P0, PT, R4, 0x38800000, PT ;  /* 0x388000000400780c */ /* 0x000fda0003f06070 */
[----:B------:R-:W-:-:S04]  /*3a80*/  @P0 SHF.R.U32.HI R0, RZ, 0x15, R2 ;  /* 0x00000015ff000819 */ /* 0x000fc80000011602 */
[----:B------:R-:W-:-:S04]  /*3a90*/  @P0 LOP3.LUT R3, R0, 0x1, RZ, 0xc0, !PT ;  /* 0x0000000100030812 */ /* 0x000fc800078ec0ff */
[----:B------:R-:W-:Y:S01]  /*3aa0*/  @P0 IADD3 R0, R2, 0x80fffff, R3 ;  /* 0x080fffff02000810 */ /* 0x000fe20007ffe003 */
[----:B------:R-:W-:-:S03]  /*3ab0*/  @!P0 FADD.FTZ R3, R4, 128 ;  /* 0x4300000004038421 */ /* 0x000fc60000010000 */
[----:B------:R-:W-:Y:S01]  /*3ac0*/  @P0 SHF.R.U32.HI R0, RZ, 0x15, R0 ;  /* 0x00000015ff000819 */ /* 0x000fe20000011600 */
[----:B------:R-:W-:Y:S01]  /*3ad0*/  @!P0 VIADD R0, R3, 0xbd000000 ;  /* 0xbd00000003008836 */ /* 0x000fe20000000000 */
[----:B------:R-:W-:Y:S06]  /*3ae0*/  BRA `(.L_x_1926) ;  /* 0x00000000000c7947 */ /* 0x000fec0003800000 */
.L_x_1925:
[----:B------:R-:W-:Y:S01]  /*3af0*/  IMAD.MOV.U32 R0, RZ, RZ, 0x7f ;  /* 0x0000007fff007424 */ /* 0x000fe200078e00ff */
[----:B------:R-:W-:-:S04]  /*3b00*/  ISETP.GT.U32.AND P0, PT, R4, 0x7f800000, PT ;  /* 0x7f8000000400780c */ /* 0x000fc80003f04070 */
[----:B------:R-:W-:-:S09]  /*3b10*/  SEL R0, R0, 0x7c, P0 ;  /* 0x0000007c00007807 */ /* 0x000fd20000000000 */
.L_x_1926:
[----:B------:R-:W-:Y:S05]  /*3b20*/  BSYNC B0 ;  /* 0x0000000000007941 */ /* 0x000fea0003800000 */
.L_x_1924:
[----:B------:R-:W-:-:S04]  /*3b30*/  LOP3.LUT R2, R2, 0x80000000, RZ, 0xc0, !PT ;  /* 0x8000000002027812 */ /* 0x000fc800078ec0ff */
[----:B------:R-:W-:-:S04]  /*3b40*/  SHF.R.U32.HI R3, RZ, 0x18, R2 ;  /* 0x00000018ff037819 */ /* 0x000fc80000011602 */
[----:B------:R-:W-:-:S05]  /*3b50*/  LOP3.LUT R3, R0, R3, RZ, 0xfc, !PT ;  /* 0x0000000300037212 */ /* 0x000fca00078efcff */
[----:B------:R0:W-:Y:S01]  /*3b60*/  STG.E.U8 desc[UR36][R16.64], R3 ;  /* 0x0000000310007986 */ /* 0x0001e2000c101124 */
[----:B------:R-:W-:Y:S05]  /*3b70*/  BRA `(.L_x_1910) ;  /* 0x00000004009c7947 */ /* 0x000fea0003800000 */
.L_x_1920:
[----:B------:R-:W-:-:S05]  /*3b80*/  F2FP.BF16.F32.PACK_AB R2, RZ, R2 ;  /* 0x00000002ff02723e */ /* 0x000fca00000010ff */
[----:B------:R0:W-:Y:S01]  /*3b90*/  STG.E.U16 desc[UR36][R16.64], R2 ;  /* 0x0000000210007986 */ /* 0x0001e2000c101524 */
[----:B------:R-:W-:Y:S05]  /*3ba0*/  BRA `(.L_x_1910) ;  /* 0x0000000400907947 */ /* 0x000fea0003800000 */
.L_x_1917:
        /* <DEDUP_REMOVED lines=8> */
[----:B------:R-:W0:Y:S02]  /*3c30*/  F2I.FTZ.U32.TRUNC.NTZ R3, R2 ;  /* 0x0000000200037305 */ /* 0x000e24000021f000 */
[----:B0-----:R0:W-:Y:S01]  /*3c40*/  STG.E.U16 desc[UR36][R16.64], R3 ;  /* 0x0000000310007986 */ /* 0x0011e2000c101524 */
[----:B------:R-:W-:Y:S05]  /*3c50*/  BRA `(.L_x_1910) ;  /* 0x0000000400647947 */ /* 0x000fea0003800000 */
.L_x_1929:
[----:B------:R-:W-:Y:S01]  /*3c60*/  LOP3.LUT R3, R2, 0x7fffffff, RZ, 0xc0, !PT ;  /* 0x7fffffff02037812 */ /* 0x000fe200078ec0ff */
[----:B------:R-:W-:Y:S01]  /*3c70*/  BSSY B0, `(.L_x_1930) ;  /* 0x0000013000007945 */ /* 0x000fe20003800000 */
[----:B------:R-:W-:Y:S02]  /*3c80*/  IMAD.MOV.U32 R8, RZ, RZ, 0x80 ;  /* 0x00000080ff087424 */ /* 0x000fe400078e00ff */
        /* <DEDUP_REMOVED lines=13> */
.L_x_1932:
[----:B------:R-:W-:-:S04]  /*3d60*/  LOP3.LUT R2, R2, 0x80000000, RZ, 0xc0, !PT ;  /* 0x8000000002027812 */ /* 0x000fc800078ec0ff */
[----:B------:R-:W-:-:S04]  /*3d70*/  SHF.R.U32.HI R3, RZ, 0x18, R2 ;  /* 0x00000018ff037819 */ /* 0x000fc80000011602 */
[----:B------:R-:W-:-:S04]  /*3d80*/  LOP3.LUT R0, R0, R3, RZ, 0xfc, !PT ;  /* 0x0000000300007212 */ /* 0x000fc800078efcff */
[----:B------:R-:W-:-:S07]  /*3d90*/  PRMT R8, R0, 0x7610, R8 ;  /* 0x0000761000087816 */ /* 0x000fce0000000008 */
.L_x_1931:
[----:B------:R-:W-:Y:S05]  /*3da0*/  BSYNC B0 ;  /* 0x0000000000007941 */ /* 0x000fea0003800000 */
.L_x_1930:
[----:B------:R0:W-:Y:S01]  /*3db0*/  STG.E.U8 desc[UR36][R16.64], R8 ;  /* 0x0000000810007986 */ /* 0x0001e2000c101124 */
[----:B------:R-:W-:Y:S05]  /*3dc0*/  BRA `(.L_x_1910) ;  /* 0x0000000400087947 */ /* 0x000fea0003800000 */
.L_x_1928:
        /* <DEDUP_REMOVED lines=16> */
.L_x_1935:
[----:B------:R-:W-:-:S04]  /*3ed0*/  LOP3.LUT R2, R2, 0x80000000, RZ, 0xc0, !PT ;  /* 0x8000000002027812 */ /* 0x000fc800078ec0ff */
[----:B------:R-:W-:-:S04]  /*3ee0*/  SHF.R.U32.HI R3, RZ, 0x18, R2 ;  /* 0x00000018ff037819 */ /* 0x000fc80000011602 */
[----:B------:R-:W-:-:S04]  /*3ef0*/  LOP3.LUT R0, R0, R3, RZ, 0xfc, !PT ;  /* 0x0000000300007212 */ /* 0x000fc800078efcff */
[----:B------:R-:W-:-:S07]  /*3f00*/  PRMT R8, R0, 0x7610, R8 ;  /* 0x0000761000087816 */ /* 0x000fce0000000008 */
.L_x_1934:
[----:B------:R-:W-:Y:S05]  /*3f10*/  BSYNC B0 ;  /* 0x0000000000007941 */ /* 0x000fea0003800000 */
.L_x_1933:
[----:B------:R0:W-:Y:S01]  /*3f20*/  STG.E.U8 desc[UR36][R16.64], R8 ;  /* 0x0000000810007986 */ /* 0x0001e2000c101124 */
[----:B------:R-:W-:Y:S05]  /*3f30*/  BRA `(.L_x_1910) ;  /* 0x0000000000ac7947 */ /* 0x000fea0003800000 */
.L_x_1927:
[----:B------:R-:W-:-:S13]  /*3f40*/  ISETP.NE.AND P0, PT, R6, 0x1c, PT ;  /* 0x0000001c0600780c */ /* 0x000fda0003f05270 */
[----:B------:R-:W-:Y:S05]  /*3f50*/  @!P0 BRA `(.L_x_1936) ;  /* 0x00000000009c8947 */ /* 0x000fea0003800000 */
[----:B------:R-:W-:-:S13]  /*3f60*/  ISETP.NE.AND P0, PT, R6, 0x1d, PT ;  /* 0x0000001d0600780c */ /* 0x000fda0003f05270 */
[----:B------:R-:W-:Y:S05]  /*3f70*/  @!P0 BRA `(.L_x_1937) ;  /* 0x0000000000888947 */ /* 0x000fea0003800000 */
[----:B------:R-:W-:-:S13]  /*3f80*/  ISETP.NE.AND P0, PT, R6, 0x2c, PT ;  /* 0x0000002c0600780c */ /* 0x000fda0003f05270 */
[----:B------:R-:W-:Y:S05]  /*3f90*/  @P0 BRA `(.L_x_1909) ;  /* 0x00000000003c0947 */ /* 0x000fea0003800000 */
        /* <DEDUP_REMOVED lines=15> */
.L_x_1909:
        /* <DEDUP_REMOVED lines=16> */
.L_x_1938:
[----:B------:R-:W-:Y:S05]  /*4190*/  BRA `(.L_x_1910) ;  /* 0x0000000000147947 */ /* 0x000fea0003800000 */
.L_x_1937:
[----:B------:R-:W0:Y:S02]  /*41a0*/  F2I.U64.TRUNC R2, R2 ;  /* 0x0000000200027311 */ /* 0x000e24000020d800 */
[----:B0-----:R0:W-:Y:S01]  /*41b0*/  STG.E.64 desc[UR36][R16.64], R2 ;  /* 0x0000000210007986 */ /* 0x0011e2000c101b24 */
[----:B------:R-:W-:Y:S05]  /*41c0*/  BRA `(.L_x_1910) ;  /* 0x0000000000087947 */ /* 0x000fea0003800000 */
.L_x_1936:
[----:B------:R-:W0:Y:S02]  /*41d0*/  F2I.FTZ.U32.TRUNC.NTZ R3, R2 ;  /* 0x0000000200037305 */ /* 0x000e24000021f000 */
[----:B0-----:R0:W-:Y:S02]  /*41e0*/  STG.E desc[UR36][R16.64], R3 ;  /* 0x0000000310007986 */ /* 0x0011e4000c101924 */
.L_x_1910:
[----:B------:R-:W-:-:S04]  /*41f0*/  IMAD R18, R18, 0x200, R23 ;  /* 0x0000020012127824 */ /* 0x000fc800078e0217 */
[----:B------:R-:W-:-:S07]  /*4200*/  VIADD R19, R18, 0x80 ;  /* 0x0000008012137836 */ /* 0x000fce0000000000 */
.L_x_1847:
[----:B------:R-:W-:Y:S05]  /*4210*/  BSYNC B7 ;  /* 0x0000000000077941 */ /* 0x000fea0003800000 */
.L_x_1846:
        /* <DEDUP_REMOVED lines=358> */
.L_x_1941:
        /* <DEDUP_REMOVED lines=20> */
[----:B--2---:R4:W0:Y:S01]  /*59c0*/  I2F.S16 R22, R2 ;  /* 0x0000000200167306 */ /* 0x0048220000101400 */
[----:B------:R-:W-:Y:S05]  /*59d0*/  BRA `(.L_x_1948) ;  /* 0x0000000c00387947 */ /* 0x000fea0003800000 */
.L_x_1946:
[----:B------:R-:W2:Y:S02]  /*59e0*/  LDG.E.U8 R2, desc[UR36][R2.64] ;  /* 0x0000002402027981 */ /* 0x000ea4000c1e1100 */
[----:B--2---:R-:W-:Y:S01]  /*59f0*/  I2FP.F32.U32 R22, R2 ;  /* 0x0000000200167245 */ /* 0x004fe20000201000 */
[----:B------:R-:W-:Y:S06]  /*5a00*/  BRA `(.L_x_1948) ;  /* 0x0000000c002c7947 */ /* 0x000fec0003800000 */
.L_x_1945:
[----:B------:R-:W-:-:S13]  /*5a10*/  ISETP.NE.AND P0, PT, R4, 0x2, PT ;  /* 0x000000020400780c */ /* 0x000fda0003f05270 */
[----:B------:R-:W-:Y:S05]  /*5a20*/  @!P0 BRA `(.L_x_1949) ;  /* 0x0000000000288947 */ /* 0x000fea0003800000 */
[----:B------:R-:W-:-:S13]  /*5a30*/  ISETP.NE.AND P0, PT, R4, 0x3, PT ;  /* 0x000000030400780c */ /* 0x000fda0003f05270 */
[----:B------:R-:W-:Y:S05]  /*5a40*/  @!P0 BRA `(.L_x_1950) ;  /* 0x0000000000148947 */ /* 0x000fea0003800000 */
[----:B------:R-:W-:-:S13]  /*5a50*/  ISETP.NE.AND P0, PT, R4, 0x4, PT ;  /* 0x000000040400780c */ /* 0x000fda0003f05270 */
[----:B------:R-:W-:Y:S05]  /*5a60*/  @P0 BRA `(.L_x_1947) ;  /* 0x0000000800b80947 */ /* 0x000fea0003800000 */
[----:B------:R-:W2:Y:S02]  /*5a70*/  LDG.E.64 R22, desc[UR36][R2.64] ;  /* 0x0000002402167981 */ /* 0x000ea4000c1e1b00 */
[----:B--2---:R2:W3:Y:S01]  /*5a80*/  I2F.S64 R22, R22 ;  /* 0x0000001600167312 */ /* 0x0044e20000301400 */
[----:B------:R-:W-:Y:S05]  /*5a90*/  BRA `(.L_x_1948) ;  /* 0x0000000c00087947 */ /* 0x000fea0003800000 */
.L_x_1950:
[----:B------:R-:W2:Y:S02]  /*5aa0*/  LDG.E R2, desc[UR36][R2.64] ;  /* 0x0000002402027981 */ /* 0x000ea4000c1e1900 */
[----:B--2---:R-:W-:Y:S01]  /*5ab0*/  I2FP.F32.S32 R22, R2 ;  /* 0x0000000200167245 */ /* 0x004fe20000201400 */
[----:B------:R-:W-:Y:S06]  /*5ac0*/  BRA `(.L_x_1948) ;  /* 0x0000000800fc7947 */ /* 0x000fec0003800000 */
.L_x_1949:
[----:B------:R-:W2:Y:S02]  /*5ad0*/  LDG.E.U16 R2, desc[UR36][R2.64] ;  /* 0x0000002402027981 */ /* 0x000ea4000c1e1500 */
[----:B--2---:R0:W1:Y:S01]  /*5ae0*/  I2F.S16 R22, R2 ;  /* 0x0000000200167306 */ /* 0x0040620000101400 */
[----:B------:R-:W-:Y:S05]  /*5af0*/  BRA `(.L_x_1948) ;  /* 0x0000000800f07947 */ /* 0x000fea0003800000 */
.L_x_1944:
        /* <DEDUP_REMOVED lines=8> */
.L_x_1952:
[----:B------:R-:W2:Y:S02]  /*5b80*/  LDG.E.U16 R2, desc[UR36][R2.64] ;  /* 0x0000002402027981 */ /* 0x000ea4000c1e1500 */
[----:B--2---:R-:W-:Y:S01]  /*5b90*/  HADD2.F32 R22, -RZ, R2.H0_H0 ;  /* 0x20000002ff167230 */ /* 0x004fe20000004100 */
[----:B------:R-:W-:Y:S06]  /*5ba0*/  BRA `(.L_x_1948) ;  /* 0x0000000800c47947 */ /* 0x000fec0003800000 */
.L_x_1951:
        /* <DEDUP_REMOVED lines=8> */
.L_x_1954:
[----:B------:R-:W2:Y:S02]  /*5c30*/  LDG.E.U16 R2, desc[UR36][R2.64] ;  /* 0x0000002402027981 */ /* 0x000ea4000c1e1500 */
[----:B--2---:R-:W-:Y:S01]  /*5c40*/  HADD2.F32 R22, -RZ, R2.H0_H0 ;  /* 0x20000002ff167230 */ /* 0x004fe20000004100 */
[----:B------:R-:W-:Y:S06]  /*5c50*/  BRA `(.L_x_1948) ;  /* 0x0000000800987947 */ /* 0x000fec0003800000 */
.L_x_1953:
[----:B------:R-:W2:Y:S01]  /*5c60*/  LDG.E.64 R2, desc[UR36][R2.64] ;  /* 0x0000002402027981 */ /* 0x000ea2000c1e1b00 */
[----:B------:R-:W-:Y:S01]  /*5c70*/  UMOV UR4, 0xf0000000 ;  /* 0xf000000000047882 */ /* 0x000fe20000000000 */
[----:B------:R-:W-:Y:S01]  /*5c80*/  UMOV UR5, 0x380fffff ;  /* 0x380fffff00057882 */ /* 0x000fe20000000000 */
[----:B--2---:R-:W0:Y:S01]  /*5c90*/  F2F.F32.F64 R22, R2 ;  /* 0x0000000200167310 */ /* 0x004e220000301000 */
[----:B------:R-:W-:-:S14]  /*5ca0*/  DSETP.GEU.AND P0, PT, |R2|, UR4, PT ;  /* 0x0000000402007e2a */ /* 0x000fdc000bf0e200 */
[----:B0-----:R-:W-:Y:S01]  /*5cb0*/  @!P0 FMUL R22, R22, 1.175494350822287508e-38 ;  /* 0x0080000016168820 */ /* 0x001fe20000400000 */
[----:B------:R-:W-:Y:S06]  /*5cc0*/  BRA `(.L_x_1948) ;  /* 0x00000008007c7947 */ /* 0x000fec0003800000 */
.L_x_1943:
        /* <DEDUP_REMOVED lines=12> */
.L_x_1957:
[----:B------:R-:W2:Y:S01]  /*5d90*/  LDG.E.64 R2, desc[UR36][R2.64] ;  /* 0x0000002402027981 */ /* 0x000ea2000c1e1b00 */
[----:B------:R-:W-:Y:S01]  /*5da0*/  UMOV UR4, 0xf0000000 ;  /* 0xf000000000047882 */ /* 0x000fe20000000000 */
[----:B------:R-:W-:Y:S01]  /*5db0*/  UMOV UR5, 0x380fffff ;  /* 0x380fffff00057882 */ /* 0x000fe20000000000 */
[----:B--2---:R-:W0:Y:S01]  /*5dc0*/  F2F.F32.F64 R22, R2 ;  /* 0x0000000200167310 */ /* 0x004e220000301000 */
[----:B------:R-:W-:-:S14]  /*5dd0*/  DSETP.GEU.AND P0, PT, |R2|, UR4, PT ;  /* 0x0000000402007e2a */ /* 0x000fdc000bf0e200 */
[----:B0-----:R-:W-:Y:S01]  /*5de0*/  @!P0 FMUL R22, R22, 1.175494350822287508e-38 ;  /* 0x0080000016168820 */ /* 0x001fe20000400000 */
[----:B------:R-:W-:Y:S06]  /*5df0*/  BRA `(.L_x_1948) ;  /* 0x0000000800307947 */ /* 0x000fec0003800000 */
.L_x_1956:
        /* <DEDUP_REMOVED lines=26> */
.L_x_1959:
        /* <DEDUP_REMOVED lines=13> */
.L_x_1958:
[----:B------:R-:W2:Y:S02]  /*6070*/  LDG.E.U16 R2, desc[UR36][R2.64] ;  /* 0x0000002402027981 */ /* 0x000ea4000c1e1500 */
[----:B--2---:R-:W-:Y:S01]  /*6080*/  IMAD.U32 R22, R2, 0x10000, RZ ;  /* 0x0001000002167824 */ /* 0x004fe200078e00ff */
[----:B------:R-:W-:Y:S06]  /*6090*/  BRA `(.L_x_1948) ;  /* 0x0000000400887947 */ /* 0x000fec0003800000 */
.L_x_1955:
        /* <DEDUP_REMOVED lines=11> */
.L_x_1962:
        /* <DEDUP_REMOVED lines=20> */
.L_x_1964:
[----:B------:R-:W-:Y:S05]  /*6290*/  BSYNC B0 ;  /* 0x0000000000007941 */ /* 0x000fea0003800000 */
.L_x_1963:
[----:B------:R-:W-:Y:S01]  /*62a0*/  IMAD.SHL.U32 R2, R2, 0x100000, RZ ;  /* 0x0010000002027824 */ /* 0x000fe200078e00ff */
[----:B------:R-:W-:-:S04]  /*62b0*/  LEA R3, R0, 0x3b800000, 0x17 ;  /* 0x3b80000000037811 */ /* 0x000fc800078eb8ff */
[----:B------:R-:W-:Y:S01]  /*62c0*/  LOP3.LUT R22, R3, R2, R22, 0xfe, !PT ;  /* 0x0000000203167212 */ /* 0x000fe200078efe16 */
[----:B------:R-:W-:Y:S06]  /*62d0*/  BRA `(.L_x_1948) ;  /* 0x0000000000f87947 */ /* 0x000fec0003800000 */
.L_x_1961:
        /* <DEDUP_REMOVED lines=20> */
.L_x_1966:
[----:B------:R-:W-:Y:S05]  /*6420*/  BSYNC B0 ;  /* 0x0000000000007941 */ /* 0x000fea0003800000 */
.L_x_1965:
[----:B------:R-:W-:Y:S01]  /*6430*/  IMAD.SHL.U32 R2, R2, 0x200000, RZ ;  /* 0x0020000002027824 */ /* 0x000fe200078e00ff */
[----:B------:R-:W-:-:S04]  /*6440*/  LEA R3, R0, 0x37800000, 0x17 ;  /* 0x3780000000037811 */ /* 0x000fc800078eb8ff */
[----:B------:R-:W-:Y:S01]  /*6450*/  LOP3.LUT R22, R3, R2, R22, 0xfe, !PT ;  /* 0x0000000203167212 */ /* 0x000fe200078efe16 */
[----:B------:R-:W-:Y:S06]  /*6460*/  BRA `(.L_x_1948) ;  /* 0x0000000000947947 */ /* 0x000fec0003800000 */
.L_x_1960:
        /* <DEDUP_REMOVED lines=14> */
.L_x_1947:
        /* <DEDUP_REMOVED lines=16> */
.L_x_1969:
[----:B------:R-:W-:Y:S01]  /*6650*/  IMAD.MOV.U32 R22, RZ, RZ, RZ ;  /* 0x000000ffff167224 */ /* 0x000fe200078e00ff */
[----:B------:R-:W-:Y:S06]  /*6660*/  BRA `(.L_x_1948) ;  /* 0x0000000000147947 */ /* 0x000fec0003800000 */
.L_x_1968:
[----:B------:R-:W2:Y:S02]  /*6670*/  LDG.E.64 R22, desc[UR36][R2.64] ;  /* 0x0000002402167981 */ /* 0x000ea4000c1e1b00 */
[----:B--2---:R0:W1:Y:S01]  /*6680*/  I2F.U64 R22, R22 ;  /* 0x0000001600167312 */ /* 0x0040620000301000 */
[----:B------:R-:W-:Y:S05]  /*6690*/  BRA `(.L_x_1948) ;  /* 0x0000000000087947 */ /* 0x000fea0003800000 */
.L_x_1967:
[----:B------:R-:W2:Y:S02]  /*66a0*/  LDG.E R2, desc[UR36][R2.64] ;  /* 0x0000002402027981 */ /* 0x000ea4000c1e1900 */
[----:B--2---:R-:W-:-:S07]  /*66b0*/  I2FP.F32.U32 R22, R2 ;  /* 0x0000000200167245 */ /* 0x004fce0000201000 */
.L_x_1948:
[----:B------:R-:W-:Y:S05]  /*66c0*/  BSYNC B6 ;  /* 0x0000000000067941 */ /* 0x000fea0003800000 */
.L_x_1942:
[----:B------:R-:W2:Y:S01]  /*66d0*/  LDC.U8 R4, c[0x0][0x493] ;  /* 0x000124c0ff047b82 */ /* 0x000ea20000000000 */
[----:B------:R-:W-:Y:S01]  /*66e0*/  ULDC.64 UR4, c[0x0][0x488] ;  /* 0x0001220000047ab9 */ /* 0x000fe20000000a00 */
[----:B------:R-:W-:Y:S01]  /*66f0*/  BSSY B6, `(.L_x_1970) ;  /* 0x00000df000067945 */ /* 0x000fe20003800000 */
[----:B0---4-:R-:W-:-:S05]  /*6700*/  IADD3 R2, P0, R18, UR4, RZ ;  /* 0x0000000412027c10 */ /* 0x011fca000ff1e0ff */
        /* <DEDUP_REMOVED lines=13> */
[----:B--2---:R-:W4:Y:S01]  /*67e0*/  I2F.S16 R0, R0 ;  /* 0x0000000000007306 */ /* 0x004f220000101400 */
[----:B------:R-:W-:Y:S05]  /*67f0*/  BRA `(.L_x_1976) ;  /* 0x0000000c00387947 */ /* 0x000fea0003800000 */
.L_x_1974:
[----:B------:R-:W2:Y:S02]  /*6800*/  LDG.E.U8 R0, desc[UR36][R2.64] ;  /* 0x0000002402007981 */ /* 0x000ea4000c1e1100 */
[----:B--2---:R-:W-:Y:S01]  /*6810*/  I2FP.F32.U32 R0, R0 ;  /* 0x0000000000007245 */ /* 0x004fe20000201000 */
[----:B------:R-:W-:Y:S06]  /*6820*/  BRA `(.L_x_1976) ;  /* 0x0000000c002c7947 */ /* 0x000fec0003800000 */
.L_x_1973:
[----:B------:R-:W-:-:S13]  /*6830*/  ISETP.NE.AND P0, PT, R0, 0x2, PT ;  /* 0x000000020000780c */ /* 0x000fda0003f05270 */
[----:B------:R-:W-:Y:S05]  /*6840*/  @!P0 BRA `(.L_x_1977) ;  /* 0x0000000000288947 */ /* 0x000fea0003800000 */
[----:B------:R-:W-:-:S13]  /*6850*/  ISETP.NE.AND P0, PT, R0, 0x3, PT ;  /* 0x000000030000780c */ /* 0x000fda0003f05270 */
[----:B------:R-:W-:Y:S05]  /*6860*/  @!P0 BRA `(.L_x_1978) ;  /* 0x0000000000148947 */ /* 0x000fea0003800000 */
[----:B------:R-:W-:-:S13]  /*6870*/  ISETP.NE.AND P0, PT, R0, 0x4, PT ;  /* 0x000000040000780c */ /* 0x000fda0003f05270 */
[----:B------:R-:W-:Y:S05]  /*6880*/  @P0 BRA `(.L_x_1975) ;  /* 0x0000000800b80947 */ /* 0x000fea0003800000 */
[----:B------:R-:W2:Y:S02]  /*6890*/  LDG.E.64 R2, desc[UR36][R2.64] ;  /* 0x0000002402027981 */ /* 0x000ea4000c1e1b00 */
[----:B--2---:R0:W2:Y:S01]  /*68a0*/  I2F.S64 R0, R2 ;  /* 0x0000000200007312 */ /* 0x0040a20000301400 */
[----:B------:R-:W-:Y:S05]  /*68b0*/  BRA `(.L_x_1976) ;  /* 0x0000000c00087947 */ /* 0x000fea0003800000 */
.L_x_1978:
[----:B------:R-:W2:Y:S02]  /*68c0*/  LDG.E R0, desc[UR36][R2.64] ;  /* 0x0000002402007981 */ /* 0x000ea4000c1e1900 */
[----:B--2---:R-:W-:Y:S01]  /*68d0*/  I2FP.F32.S32 R0, R0 ;  /* 0x0000000000007245 */ /* 0x004fe20000201400 */
[----:B------:R-:W-:Y:S06]  /*68e0*/  BRA `(.L_x_1976) ;  /* 0x0000000800fc7947 */ /* 0x000fec0003800000 */
.L_x_1977:
[----:B------:R-:W2:Y:S02]  /*68f0*/  LDG.E.U16 R0, desc[UR36][R2.64] ;  /* 0x0000002402007981 */ /* 0x000ea4000c1e1500 */
[----:B--2---:R-:W0:Y:S01]  /*6900*/  I2F.S16 R0, R0 ;  /* 0x0000000000007306 */ /* 0x004e220000101400 */
[----:B------:R-:W-:Y:S05]  /*6910*/  BRA `(.L_x_1976) ;  /* 0x0000000800f07947 */ /* 0x000fea0003800000 */
.L_x_1972:
        /* <DEDUP_REMOVED lines=8> */
.L_x_1980:
[----:B------:R-:W2:Y:S02]  /*69a0*/  LDG.E.U16 R0, desc[UR36][R2.64] ;  /* 0x0000002402007981 */ /* 0x000ea4000c1e1500 */
[----:B--2---:R-:W-:Y:S01]  /*69b0*/  HADD2.F32 R0, -RZ, R0.H0_H0 ;  /* 0x20000000ff007230 */ /* 0x004fe20000004100 */
[----:B------:R-:W-:Y:S06]  /*69c0*/  BRA `(.L_x_1976) ;  /* 0x0000000800c47947 */ /* 0x000fec0003800000 */
.L_x_1979:
        /* <DEDUP_REMOVED lines=8> */
.L_x_1982:
[----:B------:R-:W2:Y:S02]  /*6a50*/  LDG.E.U16 R0, desc[UR36][R2.64] ;  /* 0x0000002402007981 */ /* 0x000ea4000c1e1500 */
[----:B--2---:R-:W-:Y:S01]  /*6a60*/  HADD2.F32 R0, -RZ, R0.H0_H0 ;  /* 0x20000000ff007230 */ /* 0x004fe20000004100 */
[----:B------:R-:W-:Y:S06]  /*6a70*/  BRA `(.L_x_1976) ;  /* 0x0000000800987947 */ /* 0x000fec0003800000 */
.L_x_1981:
[----:B------:R-:W2:Y:S01]  /*6a80*/  LDG.E.64 R2, desc[UR36][R2.64] ;  /* 0x0000002402027981 */ /* 0x000ea2000c1e1b00 */
[----:B------:R-:W-:Y:S01]  /*6a90*/  UMOV UR4, 0xf0000000 ;  /* 0xf000000000047882 */ /* 0x000fe20000000000 */
[----:B------:R-:W-:Y:S01]  /*6aa0*/  UMOV UR5, 0x380fffff ;  /* 0x380fffff00057882 */ /* 0x000fe20000000000 */
[----:B--2---:R-:W0:Y:S01]  /*6ab0*/  F2F.F32.F64 R0, R2 ;  /* 0x0000000200007310 */ /* 0x004e220000301000 */
[----:B------:R-:W-:-:S14]  /*6ac0*/  DSETP.GEU.AND P0, PT, |R2|, UR4, PT ;  /* 0x0000000402007e2a */ /* 0x000fdc000bf0e200 */
[----:B0-----:R-:W-:Y:S01]  /*6ad0*/  @!P0 FMUL R0, R0, 1.175494350822287508e-38 ;  /* 0x0080000000008820 */ /* 0x001fe20000400000 */
[----:B------:R-:W-:Y:S06]  /*6ae0*/  BRA `(.L_x_1976) ;  /* 0x00000008007c7947 */ /* 0x000fec0003800000 */
.L_x_1971:
        /* <DEDUP_REMOVED lines=12> */
.L_x_1985:
[----:B------:R-:W2:Y:S01]  /*6bb0*/  LDG.E.64 R2, desc[UR36][R2.64] ;  /* 0x0000002402027981 */ /* 0x000ea2000c1e1b00 */
[----:B------:R-:W-:Y:S01]  /*6bc0*/  UMOV UR4, 0xf0000000 ;  /* 0xf000000000047882 */ /* 0x000fe20000000000 */
[----:B------:R-:W-:Y:S01]  /*6bd0*/  UMOV UR5, 0x380fffff ;  /* 0x380fffff00057882 */ /* 0x000fe20000000000 */
[----:B--2---:R-:W0:Y:S01]  /*6be0*/  F2F.F32.F64 R0, R2 ;  /* 0x0000000200007310 */ /* 0x004e220000301000 */
[----:B------:R-:W-:-:S14]  /*6bf0*/  DSETP.GEU.AND P0, PT, |R2|, UR4, PT ;  /* 0x0000000402007e2a */ /* 0x000fdc000bf0e200 */
[----:B0-----:R-:W-:Y:S01]  /*6c00*/  @!P0 FMUL R0, R0, 1.175494350822287508e-38 ;  /* 0x0080000000008820 */ /* 0x001fe20000400000 */
[----:B------:R-:W-:Y:S06]  /*6c10*/  BRA `(.L_x_1976) ;  /* 0x0000000800307947 */ /* 0x000fec0003800000 */
.L_x_1984:
        /* <DEDUP_REMOVED lines=26> */
.L_x_1987:
        /* <DEDUP_REMOVED lines=13> */
.L_x_1986:
[----:B------:R-:W2:Y:S02]  /*6e90*/  LDG.E.U16 R0, desc[UR36][R2.64] ;  /* 0x0000002402007981 */ /* 0x000ea4000c1e1500 */
[----:B--2---:R-:W-:Y:S01]  /*6ea0*/  IMAD.U32 R0, R0, 0x10000, RZ ;  /* 0x0001000000007824 */ /* 0x004fe200078e00ff */
[----:B------:R-:W-:Y:S06]  /*6eb0*/  BRA `(.L_x_1976) ;  /* 0x0000000400887947 */ /* 0x000fec0003800000 */
.L_x_1983:
        /* <DEDUP_REMOVED lines=11> */
.L_x_1990:
        /* <DEDUP_REMOVED lines=20> */
.L_x_1992:
[----:B------:R-:W-:Y:S05]  /*70b0*/  BSYNC B0 ;  /* 0x0000000000007941 */ /* 0x000fea0003800000 */
.L_x_1991:
[----:B------:R-:W-:Y:S01]  /*70c0*/  LEA R3, R0, 0x3b800000, 0x17 ;  /* 0x3b80000000037811 */ /* 0x000fe200078eb8ff */
[----:B------:R-:W-:-:S05]  /*70d0*/  IMAD.SHL.U32 R0, R2, 0x100000, RZ ;  /* 0x0010000002007824 */ /* 0x000fca00078e00ff */
[----:B------:R-:W-:Y:S01]  /*70e0*/  LOP3.LUT R0, R3, R0, R4, 0xfe, !PT ;  /* 0x0000000003007212 */ /* 0x000fe200078efe04 */
[----:B------:R-:W-:Y:S06]  /*70f0*/  BRA `(.L_x_1976) ;  /* 0x0000000000f87947 */ /* 0x000fec0003800000 */
.L_x_1989:
        /* <DEDUP_REMOVED lines=20> */
.L_x_1994:
[----:B------:R-:W-:Y:S05]  /*7240*/  BSYNC B0 ;  /* 0x0000000000007941 */ /* 0x000fea0003800000 */
.L_x_1993:
[----:B------:R-:W-:Y:S01]  /*7250*/  LEA R3, R0, 0x37800000, 0x17 ;  /* 0x3780000000037811 */ /* 0x000fe200078eb8ff */
[----:B------:R-:W-:-:S05]  /*7260*/  IMAD.SHL.U32 R0, R2, 0x200000, RZ ;  /* 0x0020000002007824 */ /* 0x000fca00078e00ff */
[----:B------:R-:W-:Y:S01]  /*7270*/  LOP3.LUT R0, R3, R0, R4, 0xfe, !PT ;  /* 0x0000000003007212 */ /* 0x000fe200078efe04 */
[----:B------:R-:W-:Y:S06]  /*7280*/  BRA `(.L_x_1976) ;  /* 0x0000000000947947 */ /* 0x000fec0003800000 */
.L_x_1988:
        /* <DEDUP_REMOVED lines=14> */
.L_x_1975:
        /* <DEDUP_REMOVED lines=15> */
[----:B01-3-5:R-:W-:Y:S05]  /*7460*/  CALL.ABS.NOINC R2 ;  /* 0x0000000002007343 */ /* 0x02bfea0003c00000 */
.L_x_1997:
[----:B------:R-:W-:Y:S01]  /*7470*/  IMAD.MOV.U32 R0, RZ, RZ, RZ ;  /* 0x000000ffff007224 */ /* 0x000fe200078e00ff */
[----:B------:R-:W-:Y:S06]  /*7480*/  BRA `(.L_x_1976) ;  /* 0x0000000000147947 */ /* 0x000fec0003800000 */
.L_x_1996:
[----:B------:R-:W2:Y:S02]  /*7490*/  LDG.E.64 R2, desc[UR36][R2.64] ;  /* 0x0000002402027981 */ /* 0x000ea4000c1e1b00 */
[----:B--2---:R0:W2:Y:S01]  /*74a0*/  I2F.U64 R0, R2 ;  /* 0x0000000200007312 */ /* 0x0040a20000301000 */
[----:B------:R-:W-:Y:S05]  /*74b0*/  BRA `(.L_x_1976) ;  /* 0x0000000000087947 */ /* 0x000fea0003800000 */
.L_x_1995:
[----:B------:R-:W2:Y:S02]  /*74c0*/  LDG.E R0, desc[UR36][R2.64] ;  /* 0x0000002402007981 */ /* 0x000ea4000c1e1900 */
[----:B--2---:R-:W-:-:S07]  /*74d0*/  I2FP.F32.U32 R0, R0 ;  /* 0x0000000000007245 */ /* 0x004fce0000201000 */
.L_x_1976:
[----:B------:R-:W-:Y:S05]  /*74e0*/  BSYNC B6 ;  /* 0x0000000000067941 */ /* 0x000fea0003800000 */
.L_x_1970:
[----:B0-2-45:R-:W-:Y:S01]  /*74f0*/  FMUL.FTZ R3, R0, -1.4426950216293334961 ;  /* 0xbfb8aa3b00037820 */ /* 0x035fe20000410000 */
[----:B------:R-:W0:Y:S05]  /*7500*/  LDC.U8 R6, c[0x0][0x491] ;  /* 0x00012440ff067b82 */ /* 0x000e2a0000000000 */
[----:B------:R-:W2:Y:S02]  /*7510*/  MUFU.EX2 R3, R3 ;  /* 0x0000000300037308 */ /* 0x000ea40000000800 */
[----:B--2---:R-:W-:Y:S01]  /*7520*/  FADD.FTZ R4, R3, 1 ;  /* 0x3f80000003047421 */ /* 0x004fe20000010000 */
[----:B0-----:R-:W-:-:S05]  /*7530*/  PRMT R8, R6, 0x9910, RZ ;  /* 0x0000991006087816 */ /* 0x001fca00000000ff */
[----:B------:R-:W0:Y:S01]  /*7540*/  MUFU.RCP R5, R4 ;  /* 0x0000000400057308 */ /* 0x000e220000001000 */
[----:B------:R-:W-:Y:S01]  /*7550*/  ISETP.GT.AND P0, PT, R8, 0x9, PT ;  /* 0x000000090800780c */ /* 0x000fe20003f04270 */
[C---:B0-----:R-:W-:Y:S01]  /*7560*/  FADD.FTZ R7, -R5.reuse, 1 ;  /* 0x3f80000005077421 */ /* 0x041fe20000010100 */
[----:B-1-3--:R-:W-:-:S03]  /*7570*/  FMUL.FTZ R2, R5, R22 ;  /* 0x0000001605027220 */ /* 0x00afc60000410000 */
        /* <DEDUP_REMOVED lines=14> */
.L_x_2001:
[----:B------:R-:W0:Y:S02]  /*7660*/  F2I.S64.TRUNC R2, R2 ;  /* 0x0000000200027311 */ /* 0x000e24000020d900 */
[----:B0-----:R-:W-:-:S05]  /*7670*/  IMAD.MOV.U32 R5, RZ, RZ, R2 ;  /* 0x000000ffff057224 */ /* 0x001fca00078e0002 */
[----:B------:R0:W-:Y:S01]  /*7680*/  STG.E.U8 desc[UR36][R16.64], R5 ;  /* 0x0000000510007986 */ /* 0x0001e2000c101124 */
[----:B------:R-:W-:Y:S05]  /*7690*/  BRA `(.L_x_2003) ;  /* 0x0000000c00407947 */ /* 0x000fea0003800000 */
.L_x_2000:
        /* <DEDUP_REMOVED lines=9> */
.L_x_2005:
[----:B------:R-:W0:Y:S02]  /*7730*/  F2I.FTZ.TRUNC.NTZ R3, R2 ;  /* 0x0000000200037305 */ /* 0x000e24000021f100 */
[----:B0-----:R0:W-:Y:S01]  /*7740*/  STG.E desc[UR36][R16.64], R3 ;  /* 0x0000000310007986 */ /* 0x0011e2000c101924 */
[----:B------:R-:W-:Y:S05]  /*7750*/  BRA `(.L_x_2003) ;  /* 0x0000000c00107947 */ /* 0x000fea0003800000 */
.L_x_2004:
[----:B------:R-:W0:Y:S02]  /*7760*/  F2I.FTZ.TRUNC.NTZ R3, R2 ;  /* 0x0000000200037305 */ /* 0x000e24000021f100 */
[----:B0-----:R0:W-:Y:S01]  /*7770*/  STG.E.U16 desc[UR36][R16.64], R3 ;  /* 0x0000000310007986 */ /* 0x0011e2000c101524 */
[----:B------:R-:W-:Y:S05]  /*7780*/  BRA `(.L_x_2003) ;  /* 0x0000000c00047947 */ /* 0x000fea0003800000 */
.L_x_1999:
        /* <DEDUP_REMOVED lines=8> */
.L_x_2007:
[----:B------:R-:W-:-:S05]  /*7810*/  F2FP.F16.F32.PACK_AB R2, RZ, R2 ;  /* 0x00000002ff02723e */ /* 0x000fca00000000ff */
[----:B------:R0:W-:Y:S01]  /*7820*/  STG.E.U16 desc[UR36][R16.64], R2 ;  /* 0x0000000210007986 */ /* 0x0001e2000c101524 */
[----:B------:R-:W-:Y:S05]  /*7830*/  BRA `(.L_x_2003) ;  /* 0x0000000800d87947 */ /* 0x000fea0003800000 */
.L_x_2006:
        /* <DEDUP_REMOVED lines=9> */
.L_x_2009:
[----:B------:R-:W-:-:S04]  /*78d0*/  F2FP.F16.F32.PACK_AB R3, RZ, R2 ;  /* 0x00000002ff03723e */ /* 0x000fc800000000ff */
[----:B------:R-:W-:-:S05]  /*78e0*/  PRMT R3, R3, 0x5410, RZ ;  /* 0x0000541003037816 */ /* 0x000fca00000000ff */
[----:B------:R0:W-:Y:S01]  /*78f0*/  STG.E desc[UR36][R16.64], R3 ;  /* 0x0000000310007986 */ /* 0x0001e2000c101924 */
[----:B------:R-:W-:Y:S05]  /*7900*/  BRA `(.L_x_2003) ;  /* 0x0000000800a47947 */ /* 0x000fea0003800000 */
.L_x_2008:
[----:B------:R-:W-:-:S06]  /*7910*/  FMUL.FTZ R2, R2, 1 ;  /* 0x3f80000002027820 */ /* 0x000fcc0000410000 */
[----:B------:R-:W0:Y:S02]  /*7920*/  F2F.F64.F32 R2, R2 ;  /* 0x0000000200027310 */ /* 0x000e240000201800 */
[----:B0-----:R0:W-:Y:S01]  /*7930*/  STG.E.64 desc[UR36][R16.64], R2 ;  /* 0x0000000210007986 */ /* 0x0011e2000c101b24 */
[----:B------:R-:W-:Y:S05]  /*7940*/  BRA `(.L_x_2003) ;  /* 0x0000000800947947 */ /* 0x000fea0003800000 */
.L_x_1998:
        /* <DEDUP_REMOVED lines=12> */
.L_x_2012:
[----:B------:R-:W-:Y:S01]  /*7a10*/  FMUL.FTZ R4, R2, 1 ;  /* 0x3f80000002047820 */ /* 0x000fe20000410000 */
[----:B------:R-:W-:-:S05]  /*7a20*/  CS2R R6, SRZ ;  /* 0x0000000000067805 */ /* 0x000fca000001ff00 */
[----:B------:R-:W0:Y:S02]  /*7a30*/  F2F.F64.F32 R4, R4 ;  /* 0x0000000400047310 */ /* 0x000e240000201800 */
[----:B0-----:R0:W-:Y:S01]  /*7a40*/  STG.E.128 desc[UR36][R16.64], R4 ;  /* 0x0000000410007986 */ /* 0x0011e2000c101d24 */
[----:B------:R-:W-:Y:S05]  /*7a50*/  BRA `(.L_x_2003) ;  /* 0x0000000800507947 */ /* 0x000fea0003800000 */
.L_x_2011:
        /* <DEDUP_REMOVED lines=20> */
.L_x_2016:
[----:B------:R-:W-:Y:S05]  /*7ba0*/  BSYNC B0 ;  /* 0x0000000000007941 */ /* 0x000fea0003800000 */
.L_x_2015:
[----:B------:R-:W-:-:S05]  /*7bb0*/  LOP3.LUT R5, R0, R5, RZ, 0xfc, !PT ;  /* 0x0000000500057212 */ /* 0x000fca00078efcff */
[----:B------:R0:W-:Y:S01]  /*7bc0*/  STG.E.U8 desc[UR36][R16.64], R5 ;  /* 0x0000000510007986 */ /* 0x0001e2000c101124 */
[----:B------:R-:W-:Y:S05]  /*7bd0*/  BRA `(.L_x_2003) ;  /* 0x0000000400f07947 */ /* 0x000fea0003800000 */
.L_x_2014:
        /* <DEDUP_REMOVED lines=12> */
.L_x_2018:
[----:B------:R-:W-:Y:S01]  /*7ca0*/  IMAD.MOV.U32 R0, RZ, RZ, 0x7f ;  /* 0x0000007fff007424 */ /* 0x000fe200078e00ff */
[----:B------:R-:W-:-:S04]  /*7cb0*/  ISETP.GT.U32.AND P0, PT, R4, 0x7f800000, PT ;  /* 0x7f8000000400780c */ /* 0x000fc80003f04070 */
[----:B------:R-:W-:-:S09]  /*7cc0*/  SEL R0, R0, 0x7c, P0 ;  /* 0x0000007c00007807 */ /* 0x000fd20000000000 */
.L_x_2019:
[----:B------:R-:W-:Y:S05]  /*7cd0*/  BSYNC B0 ;  /* 0x0000000000007941 */ /* 0x000fea0003800000 */
.L_x_2017:
[----:B------:R-:W-:-:S04]  /*7ce0*/  LOP3.LUT R2, R2, 0x80000000, RZ, 0xc0, !PT ;  /* 0x8000000002027812 */ /* 0x000fc800078ec0ff */
[----:B------:R-:W-:-:S04]  /*7cf0*/  SHF.R.U32.HI R3, RZ, 0x18, R2 ;  /* 0x00000018ff037819 */ /* 0x000fc80000011602 */
[----:B------:R-:W-:-:S05]  /*7d00*/  LOP3.LUT R3, R0, R3, RZ, 0xfc, !PT ;  /* 0x0000000300037212 */ /* 0x000fca00078efcff */
[----:B------:R0:W-:Y:S01]  /*7d10*/  STG.E.U8 desc[UR36][R16.64], R3 ;  /* 0x0000000310007986 */ /* 0x0001e2000c101124 */
[----:B------:R-:W-:Y:S05]  /*7d20*/  BRA `(.L_x_2003) ;  /* 0x00000004009c7947 */ /* 0x000fea0003800000 */
.L_x_2013:
[----:B------:R-:W-:-:S05]  /*7d30*/  F2FP.BF16.F32.PACK_AB R2, RZ, R2 ;  /* 0x00000002ff02723e */ /* 0x000fca00000010ff */
[----:B------:R0:W-:Y:S01]  /*7d40*/  STG.E.U16 desc[UR36][R16.64], R2 ;  /* 0x0000000210007986 */ /* 0x0001e2000c101524 */
[----:B------:R-:W-:Y:S05]  /*7d50*/  BRA `(.L_x_2003) ;  /* 0x0000000400907947 */ /* 0x000fea0003800000 */
.L_x_2010:
        /* <DEDUP_REMOVED lines=11> */
.L_x_2022:
        /* <DEDUP_REMOVED lines=16> */
.L_x_2025:
[----:B------:R-:W-:-:S04]  /*7f10*/  LOP3.LUT R2, R2, 0x80000000, RZ, 0xc0, !PT ;  /* 0x8000000002027812 */ /* 0x000fc800078ec0ff */
[----:B------:R-:W-:-:S04]  /*7f20*/  SHF.R.U32.HI R3, RZ, 0x18, R2 ;  /* 0x00000018ff037819 */ /* 0x000fc80000011602 */
[----:B------:R-:W-:-:S04]  /*7f30*/  LOP3.LUT R0, R0, R3, RZ, 0xfc, !PT ;  /* 0x0000000300007212 */ /* 0x000fc800078efcff */
[----:B------:R-:W-:-:S07]  /*7f40*/  PRMT R8, R0, 0x7610, R8 ;  /* 0x0000761000087816 */ /* 0x000fce0000000008 */
.L_x_2024:
[----:B------:R-:W-:Y:S05]  /*7f50*/  BSYNC B0 ;  /* 0x0000000000007941 */ /* 0x000fea0003800000 */
.L_x_2023:
[----:B------:R3:W-:Y:S01]  /*7f60*/  STG.E.U8 desc[UR36][R16.64], R8 ;  /* 0x0000000810007986 */ /* 0x0007e2000c101124 */
[----:B------:R-:W-:Y:S05]  /*7f70*/  BRA `(.L_x_2003) ;  /* 0x0000000400087947 */ /* 0x000fea0003800000 */
.L_x_2021:
        /* <DEDUP_REMOVED lines=16> */
.L_x_2028:
[----:B------:R-:W-:-:S04]  /*8080*/  LOP3.LUT R2, R2, 0x80000000, RZ, 0xc0, !PT ;  /* 0x8000000002027812 */ /* 0x000fc800078ec0ff */
[----:B------:R-:W-:-:S04]  /*8090*/  SHF.R.U32.HI R3, RZ, 0x18, R2 ;  /* 0x00000018ff037819 */ /* 0x000fc80000011602 */
[----:B------:R-:W-:-:S04]  /*80a0*/  LOP3.LUT R0, R0, R3, RZ, 0xfc, !PT ;  /* 0x0000000300007212 */ /* 0x000fc800078efcff */
[----:B------:R-:W-:-:S07]  /*80b0*/  PRMT R8, R0, 0x7610, R8 ;  /* 0x0000761000087816 */ /* 0x000fce0000000008 */
.L_x_2027:
[----:B------:R-:W-:Y:S05]  /*80c0*/  BSYNC B0 ;  /* 0x0000000000007941 */ /* 0x000fea0003800000 */
.L_x_2026:
[----:B------:R0:W-:Y:S01]  /*80d0*/  STG.E.U8 desc[UR36][R16.64], R8 ;  /* 0x0000000810007986 */ /* 0x0001e2000c101124 */
[----:B------:R-:W-:Y:S05]  /*80e0*/  BRA `(.L_x_2003) ;  /* 0x0000000000ac7947 */ /* 0x000fea0003800000 */
.L_x_2020:
        /* <DEDUP_REMOVED lines=21> */
.L_x_2002:
        /* <DEDUP_REMOVED lines=16> */
.L_x_2031:
[----:B------:R-:W-:Y:S05]  /*8340*/  BRA `(.L_x_2003) ;  /* 0x0000000000147947 */ /* 0x000fea0003800000 */
.L_x_2030:
[----:B------:R-:W0:Y:S02]  /*8350*/  F2I.U64.TRUNC R2, R2 ;  /* 0x0000000200027311 */ /* 0x000e24000020d800 */
[----:B0-----:R2:W-:Y:S01]  /*8360*/  STG.E.64 desc[UR36][R16.64], R2 ;  /* 0x0000000210007986 */ /* 0x0015e2000c101b24 */
[----:B------:R-:W-:Y:S05]  /*8370*/  BRA `(.L_x_2003) ;  /* 0x0000000000087947 */ /* 0x000fea0003800000 */
.L_x_2029:
[----:B------:R-:W0:Y:S02]  /*8380*/  F2I.FTZ.U32.TRUNC.NTZ R3, R2 ;  /* 0x0000000200037305 */ /* 0x000e24000021f000 */
[----:B0-----:R0:W-:Y:S02]  /*8390*/  STG.E desc[UR36][R16.64], R3 ;  /* 0x0000000310007986 */ /* 0x0011e4000c101924 */
.L_x_2003:
[----:B------:R-:W-:-:S07]  /*83a0*/  VIADD R19, R19, 0x80 ;  /* 0x0000008013137836 */ /* 0x000fce0000000000 */
.L_x_1940:
[----:B------:R-:W-:Y:S05]  /*83b0*/  BSYNC B7 ;  /* 0x0000000000077941 */ /* 0x000fea0003800000 */
.L_x_1939:
        /* <DEDUP_REMOVED lines=358> */
.L_x_2034:
        /* <DEDUP_REMOVED lines=22> */
.L_x_2039:
[----:B------:R-:W2:Y:S02]  /*9b80*/  LDG.E.U8 R2, desc[UR36][R2.64] ;  /* 0x0000002402027981 */ /* 0x000ea4000c1e1100 */
[----:B--2---:R-:W-:Y:S01]  /*9b90*/  I2FP.F32.U32 R22, R2 ;  /* 0x0000000200167245 */ /* 0x004fe20000201000 */
[----:B------:R-:W-:Y:S06]  /*9ba0*/  BRA `(.L_x_2041) ;  /* 0x0000000c002c7947 */ /* 0x000fec0003800000 */
.L_x_2038:
        /* <DEDUP_REMOVED lines=9> */
.L_x_2043:
[----:B------:R-:W2:Y:S02]  /*9c40*/  LDG.E R2, desc[UR36][R2.64] ;  /* 0x0000002402027981 */ /* 0x000ea4000c1e1900 */
[----:B--2---:R-:W-:Y:S01]  /*9c50*/  I2FP.F32.S32 R22, R2 ;  /* 0x0000000200167245 */ /* 0x004fe20000201400 */
[----:B------:R-:W-:Y:S06]  /*9c60*/  BRA `(.L_x_2041) ;  /* 0x0000000800fc7947 */ /* 0x000fec0003800000 */
.L_x_2042:
[----:B------:R-:W2:Y:S02]  /*9c70*/  LDG.E.U16 R2, desc[UR36][R2.64] ;  /* 0x0000002402027981 */ /* 0x000ea4000c1e1500 */
[----:B--2---:R2:W3:Y:S01]  /*9c80*/  I2F.S16 R22, R2 ;  /* 0x0000000200167306 */ /* 0x0044e20000101400 */
[----:B------:R-:W-:Y:S05]  /*9c90*/  BRA `(.L_x_2041) ;  /* 0x0000000800f07947 */ /* 0x000fea0003800000 */
.L_x_2037:
        /* <DEDUP_REMOVED lines=8> */
.L_x_2045:
[----:B------:R-:W2:Y:S02]  /*9d20*/  LDG.E.U16 R2, desc[UR36][R2.64] ;  /* 0x0000002402027981 */ /* 0x000ea4000c1e1500 */
[----:B--2---:R-:W-:Y:S01]  /*9d30*/  HADD2.F32 R22, -RZ, R2.H0_H0 ;  /* 0x20000002ff167230 */ /* 0x004fe20000004100 */
[----:B------:R-:W-:Y:S06]  /*9d40*/  BRA `(.L_x_2041) ;  /* 0x0000000800c47947 */ /* 0x000fec0003800000 */
.L_x_2044:
        /* <DEDUP_REMOVED lines=8> */
.L_x_2047:
[----:B------:R-:W2:Y:S02]  /*9dd0*/  LDG.E.U16 R2, desc[UR36][R2.64] ;  /* 0x0000002402027981 */ /* 0x000ea4000c1e1500 */
[----:B--2---:R-:W-:Y:S01]  /*9de0*/  HADD2.F32 R22, -RZ, R2.H0_H0 ;  /* 0x20000002ff167230 */ /* 0x004fe20000004100 */
[----:B------:R-:W-:Y:S06]  /*9df0*/  BRA `(.L_x_2041) ;  /* 0x0000000800987947 */ /* 0x000fec0003800000 */
.L_x_2046:
[----:B------:R-:W2:Y:S01]  /*9e00*/  LDG.E.64 R2, desc[UR36][R2.64] ;  /* 0x0000002402027981 */ /* 0x000ea2000c1e1b00 */
[----:B------:R-:W-:Y:S01]  /*9e10*/  UMOV UR4, 0xf0000000 ;  /* 0xf000000000047882 */ /* 0x000fe20000000000 */
[----:B------:R-:W-:Y:S01]  /*9e20*/  UMOV UR5, 0x380fffff ;  /* 0x380fffff00057882 */ /* 0x000fe20000000000 */
[----:B--2---:R-:W0:Y:S01]  /*9e30*/  F2F.F32.F64 R22, R2 ;  /* 0x0000000200167310 */ /* 0x004e220000301000 */
[----:B------:R-:W-:-:S14]  /*9e40*/  DSETP.GEU.AND P0, PT, |R2|, UR4, PT ;  /* 0x0000000402007e2a */ /* 0x000fdc000bf0e200 */
[----:B0-----:R-:W-:Y:S01]  /*9e50*/  @!P0 FMUL R22, R22, 1.175494350822287508e-38 ;  /* 0x0080000016168820 */ /* 0x001fe20000400000 */
[----:B------:R-:W-:Y:S06]  /*9e60*/  BRA `(.L_x_2041) ;  /* 0x00000008007c7947 */ /* 0x000fec0003800000 */
.L_x_2036:
        /* <DEDUP_REMOVED lines=12> */
.L_x_2050:
[----:B------:R-:W2:Y:S01]  /*9f30*/  LDG.E.64 R2, desc[UR36][R2.64] ;  /* 0x0000002402027981 */ /* 0x000ea2000c1e1b00 */
[----:B------:R-:W-:Y:S01]  /*9f40*/  UMOV UR4, 0xf0000000 ;  /* 0xf000000000047882 */ /* 0x000fe20000000000 */
[----:B------:R-:W-:Y:S01]  /*9f50*/  UMOV UR5, 0x380fffff ;  /* 0x380fffff00057882 */ /* 0x000fe20000000000 */
[----:B--2---:R-:W0:Y:S01]  /*9f60*/  F2F.F32.F64 R22, R2 ;  /* 0x0000000200167310 */ /* 0x004e220000301000 */
[----:B------:R-:W-:-:S14]  /*9f70*/  DSETP.GEU.AND P0, PT, |R2|, UR4, PT ;  /* 0x0000000402007e2a */ /* 0x000fdc000bf0e200 */
[----:B0-----:R-:W-:Y:S01]  /*9f80*/  @!P0 FMUL R22, R22, 1.175494350822287508e-38 ;  /* 0x0080000016168820 */ /* 0x001fe20000400000 */
[----:B------:R-:W-:Y:S06]  /*9f90*/  BRA `(.L_x_2041) ;  /* 0x0000000800307947 */ /* 0x000fec0003800000 */
.L_x_2049:
        /* <DEDUP_REMOVED lines=26> */
.L_x_2052:
        /* <DEDUP_REMOVED lines=13> */
.L_x_2051:
[----:B------:R-:W2:Y:S02]  /*a210*/  LDG.E.U16 R2, desc[UR36][R2.64] ;  /* 0x0000002402027981 */ /* 0x000ea4000c1e1500 */
[----:B--2---:R-:W-:Y:S01]  /*a220*/  IMAD.U32 R22, R2, 0x10000, RZ ;  /* 0x0001000002167824 */ /* 0x004fe200078e00ff */
[----:B------:R-:W-:Y:S06]  /*a230*/  BRA `(.L_x_2041) ;  /* 0x0000000400887947 */ /* 0x000fec0003800000 */
.L_x_2048:
        /* <DEDUP_REMOVED lines=11> */
.L_x_2055:
        /* <DEDUP_REMOVED lines=20> */
.L_x_2057:
[----:B------:R-:W-:Y:S05]  /*a430*/  BSYNC B0 ;  /* 0x0000000000007941 */ /* 0x000fea0003800000 */
.L_x_2056:
[----:B------:R-:W-:Y:S01]  /*a440*/  IMAD.SHL.U32 R2, R2, 0x100000, RZ ;  /* 0x0010000002027824 */ /* 0x000fe200078e00ff */
[----:B------:R-:W-:-:S04]  /*a450*/  LEA R3, R0, 0x3b800000, 0x17 ;  /* 0x3b80000000037811 */ /* 0x000fc800078eb8ff */
[----:B------:R-:W-:Y:S01]  /*a460*/  LOP3.LUT R22, R3, R2, R22, 0xfe, !PT ;  /* 0x0000000203167212 */ /* 0x000fe200078efe16 */
[----:B------:R-:W-:Y:S06]  /*a470*/  BRA `(.L_x_2041) ;  /* 0x0000000000f87947 */ /* 0x000fec0003800000 */
.L_x_2054:
        /* <DEDUP_REMOVED lines=20> */
.L_x_2059:
[----:B------:R-:W-:Y:S05]  /*a5c0*/  BSYNC B0 ;  /* 0x0000000000007941 */ /* 0x000fea0003800000 */
.L_x_2058:
[----:B------:R-:W-:Y:S01]  /*a5d0*/  IMAD.SHL.U32 R2, R2, 0x200000, RZ ;  /* 0x0020000002027824 */ /* 0x000fe200078e00ff */
[----:B------:R-:W-:-:S04]  /*a5e0*/  LEA R3, R0, 0x37800000, 0x17 ;  /* 0x3780000000037811 */ /* 0x000fc800078eb8ff */
[----:B------:R-:W-:Y:S01]  /*a5f0*/  LOP3.LUT R22, R3, R2, R22, 0xfe, !PT ;  /* 0x0000000203167212 */ /* 0x000fe200078efe16 */
[----:B------:R-:W-:Y:S06]  /*a600*/  BRA `(.L_x_2041) ;  /* 0x0000000000947947 */ /* 0x000fec0003800000 */
.L_x_2053:
        /* <DEDUP_REMOVED lines=14> */
.L_x_2040:
        /* <DEDUP_REMOVED lines=16> */
.L_x_2062:
[----:B------:R-:W-:Y:S01]  /*a7f0*/  IMAD.MOV.U32 R22, RZ, RZ, RZ ;  /* 0x000000ffff167224 */ /* 0x000fe200078e00ff */
[----:B------:R-:W-:Y:S06]  /*a800*/  BRA `(.L_x_2041) ;  /* 0x0000000000147947 */ /* 0x000fec0003800000 */
.L_x_2061:
[----:B------:R-:W2:Y:S02]  /*a810*/  LDG.E.64 R22, desc[UR36][R2.64] ;  /* 0x0000002402167981 */ /* 0x000ea4000c1e1b00 */
[----:B--2---:R0:W1:Y:S01]  /*a820*/  I2F.U64 R22, R22 ;  /* 0x0000001600167312 */ /* 0x0040620000301000 */
[----:B------:R-:W-:Y:S05]  /*a830*/  BRA `(.L_x_2041) ;  /* 0x0000000000087947 */ /* 0x000fea0003800000 */
.L_x_2060:
[----:B------:R-:W2:Y:S02]  /*a840*/  LDG.E R2, desc[UR36][R2.64] ;  /* 0x0000002402027981 */ /* 0x000ea4000c1e1900 */
[----:B--2---:R-:W-:-:S07]  /*a850*/  I2FP.F32.U32 R22, R2 ;  /* 0x0000000200167245 */ /* 0x004fce0000201000 */
.L_x_2041:
[----:B------:R-:W-:Y:S05]  /*a860*/  BSYNC B6 ;  /* 0x0000000000067941 */ /* 0x000fea0003800000 */
.L_x_2035:
[----:B------:R-:W4:Y:S01]  /*a870*/  LDC.U8 R4, c[0x0][0x493] ;  /* 0x000124c0ff047b82 */ /* 0x000f220000000000 */
[----:B------:R-:W-:Y:S01]  /*a880*/  ULDC.64 UR4, c[0x0][0x488] ;  /* 0x0001220000047ab9 */ /* 0x000fe20000000a00 */
[----:B------:R-:W-:Y:S01]  /*a890*/  BSSY B6, `(.L_x_2063) ;  /* 0x00000df000067945 */ /* 0x000fe20003800000 */
[----:B0-2---:R-:W-:-:S05]  /*a8a0*/  IADD3 R2, P0, R18, UR4, RZ ;  /* 0x0000000412027c10 */ /* 0x005fca000ff1e0ff */
[----:B------:R-:W-:Y:S01]  /*a8b0*/  IMAD.X R3, RZ, RZ, UR5, P0 ;  /* 0x00000005ff037e24 */ /* 0x000fe200080e06ff */
[----:B----4-:R-:W-:-:S04]  /*a8c0*/  PRMT R0, R4, 0x9910, RZ ;  /* 0x0000991004007816 */ /* 0x010fc800000000ff */
        /* <DEDUP_REMOVED lines=13> */
.L_x_2067:
[----:B------:R-:W2:Y:S02]  /*a9a0*/  LDG.E.U8 R0, desc[UR36][R2.64] ;  /* 0x0000002402007981 */ /* 0x000ea4000c1e1100 */
[----:B--2---:R-:W-:Y:S01]  /*a9b0*/  I2FP.F32.U32 R0, R0 ;  /* 0x0000000000007245 */ /* 0x004fe20000201000 */
[----:B------:R-:W-:Y:S06]  /*a9c0*/  BRA `(.L_x_2069) ;  /* 0x0000000c002c7947 */ /* 0x000fec0003800000 */
.L_x_2066:
[----:B------:R-:W-:-:S13]  /*a9d0*/  ISETP.NE.AND P0, PT, R0, 0x2, PT ;  /* 0x000000020000780c */ /* 0x000fda0003f05270 */
[----:B------:R-:W-:Y:S05]  /*a9e0*/  @!P0 BRA `(.L_x_2070) ;  /* 0x0000000000288947 */ /* 0x000fea0003800000 */
[----:B------:R-:W-:-:S13]  /*a9f0*/  ISETP.NE.AND P0, PT, R0, 0x3, PT ;  /* 0x000000030000780c */ /* 0x000fda0003f05270 */
[----:B------:R-:W-:Y:S05]  /*aa00*/  @!P0 BRA `(.L_x_2071) ;  /* 0x0000000000148947 */ /* 0x000fea0003800000 */
[----:B------:R-:W-:-:S13]  /*aa10*/  ISETP.NE.AND P0, PT, R0, 0x4, PT ;  /* 0x000000040000780c */ /* 0x000fda0003f05270 */
[----:B------:R-:W-:Y:S05]  /*aa20*/  @P0 BRA `(.L_x_2068) ;  /* 0x0000000800b80947 */ /* 0x000fea0003800000 */
[----:B------:R-:W2:Y:S02]  /*aa30*/  LDG.E.64 R2, desc[UR36][R2.64] ;  /* 0x0000002402027981 */ /* 0x000ea4000c1e1b00 */
[----:B--2---:R2:W4:Y:S01]  /*aa40*/  I2F.S64 R0, R2 ;  /* 0x0000000200007312 */ /* 0x0045220000301400 */
[----:B------:R-:W-:Y:S05]  /*aa50*/  BRA `(.L_x_2069) ;  /* 0x0000000c00087947 */ /* 0x000fea0003800000 */
.L_x_2071:
[----:B------:R-:W2:Y:S02]  /*aa60*/  LDG.E R0, desc[UR36][R2.64] ;  /* 0x0000002402007981 */ /* 0x000ea4000c1e1900 */
[----:B--2---:R-:W-:Y:S01]  /*aa70*/  I2FP.F32.S32 R0, R0 ;  /* 0x0000000000007245 */ /* 0x004fe20000201400 */
[----:B------:R-:W-:Y:S06]  /*aa80*/  BRA `(.L_x_2069) ;  /* 0x0000000800fc7947 */ /* 0x000fec0003800000 */
.L_x_2070:
[----:B------:R-:W2:Y:S02]  /*aa90*/  LDG.E.U16 R0, desc[UR36][R2.64] ;  /* 0x0000002402007981 */ /* 0x000ea4000c1e1500 */
[----:B--2---:R-:W0:Y:S01]  /*aaa0*/  I2F.S16 R0, R0 ;  /* 0x0000000000007306 */ /* 0x004e220000101400 */
[----:B------:R-:W-:Y:S05]  /*aab0*/  BRA `(.L_x_2069) ;  /* 0x0000000800f07947 */ /* 0x000fea0003800000 */
.L_x_2065:
        /* <DEDUP_REMOVED lines=8> */
.L_x_2073:
[----:B------:R-:W2:Y:S02]  /*ab40*/  LDG.E.U16 R0, desc[UR36][R2.64] ;  /* 0x0000002402007981 */ /* 0x000ea4000c1e1500 */
[----:B--2---:R-:W-:Y:S01]  /*ab50*/  HADD2.F32 R0, -RZ, R0.H0_H0 ;  /* 0x20000000ff007230 */ /* 0x004fe20000004100 */
[----:B------:R-:W-:Y:S06]  /*ab60*/  BRA `(.L_x_2069) ;  /* 0x0000000800c47947 */ /* 0x000fec0003800000 */
.L_x_2072:
        /* <DEDUP_REMOVED lines=8> */
.L_x_2075:
[----:B------:R-:W2:Y:S02]  /*abf0*/  LDG.E.U16 R0, desc[UR36][R2.64] ;  /* 0x0000002402007981 */ /* 0x000ea4000c1e1500 */
[----:B--2---:R-:W-:Y:S01]  /*ac00*/  HADD2.F32 R0, -RZ, R0.H0_H0 ;  /* 0x20000000ff007230 */ /* 0x004fe20000004100 */
[----:B------:R-:W-:Y:S06]  /*ac10*/  BRA `(.L_x_2069) ;  /* 0x0000000800987947 */ /* 0x000fec0003800000 */
.L_x_2074:
[----:B------:R-:W2:Y:S01]  /*ac20*/  LDG.E.64 R2, desc[UR36][R2.64] ;  /* 0x0000002402027981 */ /* 0x000ea2000c1e1b00 */
[----:B------:R-:W-:Y:S01]  /*ac30*/  UMOV UR4, 0xf0000000 ;  /* 0xf000000000047882 */ /* 0x000fe20000000000 */
[----:B------:R-:W-:Y:S01]  /*ac40*/  UMOV UR5, 0x380fffff ;  /* 0x380fffff00057882 */ /* 0x000fe20000000000 */
[----:B--2---:R-:W0:Y:S01]  /*ac50*/  F2F.F32.F64 R0, R2 ;  /* 0x0000000200007310 */ /* 0x004e220000301000 */
[----:B------:R-:W-:-:S14]  /*ac60*/  DSETP.GEU.AND P0, PT, |R2|, UR4, PT ;  /* 0x0000000402007e2a */ /* 0x000fdc000bf0e200 */
[----:B0-----:R-:W-:Y:S01]  /*ac70*/  @!P0 FMUL R0, R0, 1.175494350822287508e-38 ;  /* 0x0080000000008820 */ /* 0x001fe20000400000 */
[----:B------:R-:W-:Y:S06]  /*ac80*/  BRA `(.L_x_2069) ;  /* 0x00000008007c7947 */ /* 0x000fec0003800000 */
.L_x_2064:
        /* <DEDUP_REMOVED lines=12> */
.L_x_2078:
[----:B------:R-:W2:Y:S01]  /*ad50*/  LDG.E.64 R2, desc[UR36][R2.64] ;  /* 0x0000002402027981 */ /* 0x000ea2000c1e1b00 */
[----:B------:R-:W-:Y:S01]  /*ad60*/  UMOV UR4, 0xf0000000 ;  /* 0xf000000000047882 */ /* 0x000fe20000000000 */
[----:B------:R-:W-:Y:S01]  /*ad70*/  UMOV UR5, 0x380fffff ;  /* 0x380fffff00057882 */ /* 0x000fe20000000000 */
[----:B--2---:R-:W0:Y:S01]  /*ad80*/  F2F.F32.F64 R0, R2 ;  /* 0x0000000200007310 */ /* 0x004e220000301000 */
[----:B------:R-:W-:-:S14]  /*ad90*/  DSETP.GEU.AND P0, PT, |R2|, UR4, PT ;  /* 0x0000000402007e2a */ /* 0x000fdc000bf0e200 */
[----:B0-----:R-:W-:Y:S01]  /*ada0*/  @!P0 FMUL R0, R0, 1.175494350822287508e-38 ;  /* 0x0080000000008820 */ /* 0x001fe20000400000 */
[----:B------:R-:W-:Y:S06]  /*adb0*/  BRA `(.L_x_2069) ;  /* 0x0000000800307947 */ /* 0x000fec0003800000 */
.L_x_2077:
        /* <DEDUP_REMOVED lines=26> */
.L_x_2080:
        /* <DEDUP_REMOVED lines=13> */
.L_x_2079:
[----:B------:R-:W2:Y:S02]  /*b030*/  LDG.E.U16 R0, desc[UR36][R2.64] ;  /* 0x0000002402007981 */ /* 0x000ea4000c1e1500 */
[----:B--2---:R-:W-:Y:S01]  /*b040*/  IMAD.U32 R0, R0, 0x10000, RZ ;  /* 0x0001000000007824 */ /* 0x004fe200078e00ff */
[----:B------:R-:W-:Y:S06]  /*b050*/  BRA `(.L_x_2069) ;  /* 0x0000000400887947 */ /* 0x000fec0003800000 */
.L_x_2076:
        /* <DEDUP_REMOVED lines=11> */
.L_x_2083:
        /* <DEDUP_REMOVED lines=20> */
.L_x_2085:
[----:B------:R-:W-:Y:S05]  /*b250*/  BSYNC B0 ;  /* 0x0000000000007941 */ /* 0x000fea0003800000 */
.L_x_2084:
[----:B------:R-:W-:Y:S01]  /*b260*/  LEA R3, R0, 0x3b800000, 0x17 ;  /* 0x3b80000000037811 */ /* 0x000fe200078eb8ff */
[----:B------:R-:W-:-:S05]  /*b270*/  IMAD.SHL.U32 R0, R2, 0x100000, RZ ;  /* 0x0010000002007824 */ /* 0x000fca00078e00ff */
[----:B------:R-:W-:Y:S01]  /*b280*/  LOP3.LUT R0, R3, R0, R4, 0xfe, !PT ;  /* 0x0000000003007212 */ /* 0x000fe200078efe04 */
[----:B------:R-:W-:Y:S06]  /*b290*/  BRA `(.L_x_2069) ;  /* 0x0000000000f87947 */ /* 0x000fec0003800000 */
.L_x_2082:
        /* <DEDUP_REMOVED lines=20> */
.L_x_2087:
[----:B------:R-:W-:Y:S05]  /*b3e0*/  BSYNC B0 ;  /* 0x0000000000007941 */ /* 0x000fea0003800000 */
.L_x_2086:
[----:B------:R-:W-:Y:S01]  /*b3f0*/  LEA R3, R0, 0x37800000, 0x17 ;  /* 0x3780000000037811 */ /* 0x000fe200078eb8ff */
[----:B------:R-:W-:-:S05]  /*b400*/  IMAD.SHL.U32 R0, R2, 0x200000, RZ ;  /* 0x0020000002007824 */ /* 0x000fca00078e00ff */
[----:B------:R-:W-:Y:S01]  /*b410*/  LOP3.LUT R0, R3, R0, R4, 0xfe, !PT ;  /* 0x0000000003007212 */ /* 0x000fe200078efe04 */
[----:B------:R-:W-:Y:S06]  /*b420*/  BRA `(.L_x_2069) ;  /* 0x0000000000947947 */ /* 0x000fec0003800000 */
.L_x_2081:
        /* <DEDUP_REMOVED lines=14> */
.L_x_2068:
        /* <DEDUP_REMOVED lines=16> */
.L_x_2090:
[----:B------:R-:W-:Y:S01]  /*b610*/  IMAD.MOV.U32 R0, RZ, RZ, RZ ;  /* 0x000000ffff007224 */ /* 0x000fe200078e00ff */
[----:B------:R-:W-:Y:S06]  /*b620*/  BRA `(.L_x_2069) ;  /* 0x0000000000147947 */ /* 0x000fec0003800000 */
.L_x_2089:
[----:B------:R-:W2:Y:S02]  /*b630*/  LDG.E.64 R2, desc[UR36][R2.64] ;  /* 0x0000002402027981 */ /* 0x000ea4000c1e1b00 */
[----:B--2---:R0:W2:Y:S01]  /*b640*/  I2F.U64 R0, R2 ;  /* 0x0000000200007312 */ /* 0x0040a20000301000 */
[----:B------:R-:W-:Y:S05]  /*b650*/  BRA `(.L_x_2069) ;  /* 0x0000000000087947 */ /* 0x000fea0003800000 */
.L_x_2088:
[----:B------:R-:W2:Y:S02]  /*b660*/  LDG.E R0, desc[UR36][R2.64] ;  /* 0x0000002402007981 */ /* 0x000ea4000c1e1900 */
[----:B--2---:R-:W-:-:S07]  /*b670*/  I2FP.F32.U32 R0, R0 ;  /* 0x0000000000007245 */ /* 0x004fce0000201000 */
.L_x_2069:
[----:B------:R-:W-:Y:S05]  /*b680*/  BSYNC B6 ;  /* 0x0000000000067941 */ /* 0x000fea0003800000 */
.L_x_2063:
        /* <DEDUP_REMOVED lines=23> */
.L_x_2094:
[----:B------:R-:W0:Y:S02]  /*b800*/  F2I.S64.TRUNC R2, R2 ;  /* 0x0000000200027311 */ /* 0x000e24000020d900 */
[----:B0-----:R-:W-:-:S05]  /*b810*/  IMAD.MOV.U32 R5, RZ, RZ, R2 ;  /* 0x000000ffff057224 */ /* 0x001fca00078e0002 */
[----:B------:R0:W-:Y:S01]  /*b820*/  STG.E.U8 desc[UR36][R16.64], R5 ;  /* 0x0000000510007986 */ /* 0x0001e2000c101124 */
[----:B------:R-:W-:Y:S05]  /*b830*/  BRA `(.L_x_2096) ;  /* 0x0000000c00407947 */ /* 0x000fea0003800000 */
.L_x_2093:
        /* <DEDUP_REMOVED lines=9> */
.L_x_2098:
[----:B------:R-:W0:Y:S02]  /*b8d0*/  F2I.FTZ.TRUNC.NTZ R3, R2 ;  /* 0x0000000200037305 */ /* 0x000e24000021f100 */
[----:B0-----:R0:W-:Y:S01]  /*b8e0*/  STG.E desc[UR36][R16.64], R3 ;  /* 0x0000000310007986 */ /* 0x0011e2000c101924 */
[----:B------:R-:W-:Y:S05]  /*b8f0*/  BRA `(.L_x_2096) ;  /* 0x0000000c00107947 */ /* 0x000fea0003800000 */
.L_x_2097:
[----:B------:R-:W0:Y:S02]  /*b900*/  F2I.FTZ.TRUNC.NTZ R3, R2 ;  /* 0x0000000200037305 */ /* 0x000e24000021f100 */
[----:B0-----:R0:W-:Y:S01]  /*b910*/  STG.E.U16 desc[UR36][R16.64], R3 ;  /* 0x0000000310007986 */ /* 0x0011e2000c101524 */
[----:B------:R-:W-:Y:S05]  /*b920*/  BRA `(.L_x_2096) ;  /* 0x0000000c00047947 */ /* 0x000fea0003800000 */
.L_x_2092:
        /* <DEDUP_REMOVED lines=8> */
.L_x_2100:
[----:B------:R-:W-:-:S05]  /*b9b0*/  F2FP.F16.F32.PACK_AB R2, RZ, R2 ;  /* 0x00000002ff02723e */ /* 0x000fca00000000ff */
[----:B------:R0:W-:Y:S01]  /*b9c0*/  STG.E.U16 desc[UR36][R16.64], R2 ;  /* 0x0000000210007986 */ /* 0x0001e2000c101524 */
[----:B------:R-:W-:Y:S05]  /*b9d0*/  BRA `(.L_x_2096) ;  /* 0x0000000800d87947 */ /* 0x000fea0003800000 */
.L_x_2099:
        /* <DEDUP_REMOVED lines=9> */
.L_x_2102:
[----:B------:R-:W-:-:S04]  /*ba70*/  F2FP.F16.F32.PACK_AB R3, RZ, R2 ;  /* 0x00000002ff03723e */ /* 0x000fc800000000ff */
[----:B------:R-:W-:-:S05]  /*ba80*/  PRMT R3, R3, 0x5410, RZ ;  /* 0x0000541003037816 */ /* 0x000fca00000000ff */
[----:B------:R2:W-:Y:S01]  /*ba90*/  STG.E desc[UR36][R16.64], R3 ;  /* 0x0000000310007986 */ /* 0x0005e2000c101924 */
[----:B------:R-:W-:Y:S05]  /*baa0*/  BRA `(.L_x_2096) ;  /* 0x0000000800a47947 */ /* 0x000fea0003800000 */
.L_x_2101:
[----:B------:R-:W-:-:S06]  /*bab0*/  FMUL.FTZ R2, R2, 1 ;  /* 0x3f80000002027820 */ /* 0x000fcc0000410000 */
[----:B------:R-:W0:Y:S02]  /*bac0*/  F2F.F64.F32 R2, R2 ;  /* 0x0000000200027310 */ /* 0x000e240000201800 */
[----:B0-----:R4:W-:Y:S01]  /*bad0*/  STG.E.64 desc[UR36][R16.64], R2 ;  /* 0x0000000210007986 */ /* 0x0019e2000c101b24 */
[----:B------:R-:W-:Y:S05]  /*bae0*/  BRA `(.L_x_2096) ;  /* 0x0000000800947947 */ /* 0x000fea0003800000 */
.L_x_2091:
        /* <DEDUP_REMOVED lines=12> */
.L_x_2105:
[----:B------:R-:W-:Y:S01]  /*bbb0*/  FMUL.FTZ R4, R2, 1 ;  /* 0x3f80000002047820 */ /* 0x000fe20000410000 */
[----:B------:R-:W-:-:S05]  /*bbc0*/  CS2R R6, SRZ ;  /* 0x0000000000067805 */ /* 0x000fca000001ff00 */
[----:B------:R-:W0:Y:S02]  /*bbd0*/  F2F.F64.F32 R4, R4 ;  /* 0x0000000400047310 */ /* 0x000e240000201800 */
[----:B0-----:R0:W-:Y:S01]  /*bbe0*/  STG.E.128 desc[UR36][R16.64], R4 ;  /* 0x0000000410007986 */ /* 0x0011e2000c101d24 */
[----:B------:R-:W-:Y:S05]  /*bbf0*/  BRA `(.L_x_2096) ;  /* 0x0000000800507947 */ /* 0x000fea0003800000 */
.L_x_2104:
        /* <DEDUP_REMOVED lines=20> */
.L_x_2109:
[----:B------:R-:W-:Y:S05]  /*bd40*/  BSYNC B0 ;  /* 0x0000000000007941 */ /* 0x000fea0003800000 */
.L_x_2108:
[----:B------:R-:W-:-:S05]  /*bd50*/  LOP3.LUT R5, R0, R5, RZ, 0xfc, !PT ;  /* 0x0000000500057212 */ /* 0x000fca00078efcff */
[----:B------:R0:W-:Y:S01]  /*bd60*/  STG.E.U8 desc[UR36][R16.64], R5 ;  /* 0x0000000510007986 */ /* 0x0001e2000c101124 */
[----:B------:R-:W-:Y:S05]  /*bd70*/  BRA `(.L_x_2096) ;  /* 0x0000000400f07947 */ /* 0x000fea0003800000 */
.L_x_2107:
        /* <DEDUP_REMOVED lines=12> */
.L_x_2111:
[----:B------:R-:W-:Y:S01]  /*be40*/  IMAD.MOV.U32 R0, RZ, RZ, 0x7f ;  /* 0x0000007fff007424 */ /* 0x000fe200078e00ff */
[----:B------:R-:W-:-:S04]  /*be50*/  ISETP.GT.U32.AND P0, PT, R4, 0x7f800000, PT ;  /* 0x7f8000000400780c */ /* 0x000fc80003f04070 */
[----:B------:R-:W-:-:S09]  /*be60*/  SEL R0, R0, 0x7c, P0 ;  /* 0x0000007c00007807 */ /* 0x000fd20000000000 */
.L_x_2112:
[----:B------:R-:W-:Y:S05]  /*be70*/  BSYNC B0 ;  /* 0x0000000000007941 */ /* 0x000fea0003800000 */
.L_x_2110:
[----:B------:R-:W-:-:S04]  /*be80*/  LOP3.LUT R2, R2, 0x80000000, RZ, 0xc0, !PT ;  /* 0x8000000002027812 */ /* 0x000fc800078ec0ff */
[----:B------:R-:W-:-:S04]  /*be90*/  SHF.R.U32.HI R3, RZ, 0x18, R2 ;  /* 0x00000018ff037819 */ /* 0x000fc80000011602 */
[----:B------:R-:W-:-:S05]  /*bea0*/  LOP3.LUT R3, R0, R3, RZ, 0xfc, !PT ;  /* 0x0000000300037212 */ /* 0x000fca00078efcff */
[----:B------:R0:W-:Y:S01]  /*beb0*/  STG.E.U8 desc[UR36][R16.64], R3 ;  /* 0x0000000310007986 */ /* 0x0001e2000c101124 */
[----:B------:R-:W-:Y:S05]  /*bec0*/  BRA `(.L_x_2096) ;  /* 0x00000004009c7947 */ /* 0x000fea0003800000 */
.L_x_2106:
[----:B------:R-:W-:-:S05]  /*bed0*/  F2FP.BF16.F32.PACK_AB R2, RZ, R2 ;  /* 0x00000002ff02723e */ /* 0x000fca00000010ff */
[----:B------:R0:W-:Y:S01]  /*bee0*/  STG.E.U16 desc[UR36][R16.64], R2 ;  /* 0x0000000210007986 */ /* 0x0001e2000c101524 */
[----:B------:R-:W-:Y:S05]  /*bef0*/  BRA `(.L_x_2096) ;  /* 0x0000000400907947 */ /* 0x000fea0003800000 */
.L_x_2103:
        /* <DEDUP_REMOVED lines=11> */
.L_x_2115:
        /* <DEDUP_REMOVED lines=16> */
.L_x_2118:
[----:B------:R-:W-:-:S04]  /*c0b0*/  LOP3.LUT R2, R2, 0x80000000, RZ, 0xc0, !PT ;  /* 0x8000000002027812 */ /* 0x000fc800078ec0ff */
[----:B------:R-:W-:-:S04]  /*c0c0*/  SHF.R.U32.HI R3, RZ, 0x18, R2 ;  /* 0x00000018ff037819 */ /* 0x000fc80000011602 */
[----:B------:R-:W-:-:S04]  /*c0d0*/  LOP3.LUT R0, R0, R3, RZ, 0xfc, !PT ;  /* 0x0000000300007212 */ /* 0x000fc800078efcff */
[----:B------:R-:W-:-:S07]  /*c0e0*/  PRMT R8, R0, 0x7610, R8 ;  /* 0x0000761000087816 */ /* 0x000fce0000000008 */
.L_x_2117:
[----:B------:R-:W-:Y:S05]  /*c0f0*/  BSYNC B0 ;  /* 0x0000000000007941 */ /* 0x000fea0003800000 */
.L_x_2116:
[----:B------:R0:W-:Y:S01]  /*c100*/  STG.E.U8 desc[UR36][R16.64], R8 ;  /* 0x0000000810007986 */ /* 0x0001e2000c101124 */
[----:B------:R-:W-:Y:S05]  /*c110*/  BRA `(.L_x_2096) ;  /* 0x0000000400087947 */ /* 0x000fea0003800000 */
.L_x_2114:
        /* <DEDUP_REMOVED lines=16> */
.L_x_2121:
[----:B------:R-:W-:-:S04]  /*c220*/  LOP3.LUT R2, R2, 0x80000000, RZ, 0xc0, !PT ;  /* 0x8000000002027812 */ /* 0x000fc800078ec0ff */
[----:B------:R-:W-:-:S04]  /*c230*/  SHF.R.U32.HI R3, RZ, 0x18, R2 ;  /* 0x00000018ff037819 */ /* 0x000fc80000011602 */
[----:B------:R-:W-:-:S04]  /*c240*/  LOP3.LUT R0, R0, R3, RZ, 0xfc, !PT ;  /* 0x0000000300007212 */ /* 0x000fc800078efcff */
[----:B------:R-:W-:-:S07]  /*c250*/  PRMT R8, R0, 0x7610, R8 ;  /* 0x0000761000087816 */ /* 0x000fce0000000008 */
.L_x_2120:
[----:B------:R-:W-:Y:S05]  /*c260*/  BSYNC B0 ;  /* 0x0000000000007941 */ /* 0x000fea0003800000 */
.L_x_2119:
[----:B------:R0:W-:Y:S01]  /*c270*/  STG.E.U8 desc[UR36][R16.64], R8 ;  /* 0x0000000810007986 */ /* 0x0001e2000c101124 */
[----:B------:R-:W-:Y:S05]  /*c280*/  BRA `(.L_x_2096) ;  /* 0x0000000000ac7947 */ /* 0x000fea0003800000 */
.L_x_2113:
        /* <DEDUP_REMOVED lines=21> */
.L_x_2095:
        /* <DEDUP_REMOVED lines=16> */
.L_x_2124:
[----:B------:R-:W-:Y:S05]  /*c4e0*/  BRA `(.L_x_2096) ;  /* 0x0000000000147947 */ /* 0x000fea0003800000 */
.L_x_2123:
[----:B------:R-:W0:Y:S02]  /*c4f0*/  F2I.U64.TRUNC R2, R2 ;  /* 0x0000000200027311 */ /* 0x000e24000020d800 */
[----:B0-----:R0:W-:Y:S01]  /*c500*/  STG.E.64 desc[UR36][R16.64], R2 ;  /* 0x0000000210007986 */ /* 0x0011e2000c101b24 */
[----:B------:R-:W-:Y:S05]  /*c510*/  BRA `(.L_x_2096) ;  /* 0x0000000000087947 */ /* 0x000fea0003800000 */
.L_x_2122:
[----:B------:R-:W0:Y:S02]  /*c520*/  F2I.FTZ.U32.TRUNC.NTZ R3, R2 ;  /* 0x0000000200037305 */ /* 0x000e24000021f000 */
[----:B0-----:R0:W-:Y:S02]  /*c530*/  STG.E desc[UR36][R16.64], R3 ;  /* 0x0000000310007986 */ /* 0x0011e4000c101924 */
.L_x_2096:
[----:B------:R-:W-:-:S07]  /*c540*/  VIADD R19, R19, 0x80 ;  /* 0x0000008013137836 */ /* 0x000fce0000000000 */
.L_x_2033:
[----:B------:R-:W-:Y:S05]  /*c550*/  BSYNC B7 ;  /* 0x0000000000077941 */ /* 0x000fea0003800000 */
.L_x_2032:
        /* <DEDUP_REMOVED lines=357> */
.L_x_2125:
        /* <DEDUP_REMOVED lines=22> */
.L_x_2130:
[----:B------:R-:W2:Y:S02]  /*dd10*/  LDG.E.U8 R2, desc[UR36][R2.64] ;  /* 0x0000002402027981 */ /* 0x000ea4000c1e1100 */
[----:B--2---:R-:W-:Y:S01]  /*dd20*/  I2FP.F32.U32 R19, R2 ;  /* 0x0000000200137245 */ /* 0x004fe20000201000 */
[----:B------:R-:W-:Y:S06]  /*dd30*/  BRA `(.L_x_2132) ;  /* 0x0000000c002c7947 */ /* 0x000fec0003800000 */
.L_x_2129:
        /* <DEDUP_REMOVED lines=9> */
.L_x_2134:
[----:B------:R-:W2:Y:S02]  /*ddd0*/  LDG.E R2, desc[UR36][R2.64] ;  /* 0x0000002402027981 */ /* 0x000ea4000c1e1900 */
[----:B--2---:R-:W-:Y:S01]  /*dde0*/  I2FP.F32.S32 R19, R2 ;  /* 0x0000000200137245 */ /* 0x004fe20000201400 */
[----:B------:R-:W-:Y:S06]  /*ddf0*/  BRA `(.L_x_2132) ;  /* 0x0000000800fc7947 */ /* 0x000fec0003800000 */
.L_x_2133:
[----:B------:R-:W2:Y:S02]  /*de00*/  LDG.E.U16 R2, desc[UR36][R2.64] ;  /* 0x0000002402027981 */ /* 0x000ea4000c1e1500 */
[----:B--2---:R0:W1:Y:S01]  /*de10*/  I2F.S16 R19, R2 ;  /* 0x0000000200137306 */ /* 0x0040620000101400 */
[----:B------:R-:W-:Y:S05]  /*de20*/  BRA `(.L_x_2132) ;  /* 0x0000000800f07947 */ /* 0x000fea0003800000 */
.L_x_2128:
        /* <DEDUP_REMOVED lines=8> */
.L_x_2136:
[----:B------:R-:W2:Y:S02]  /*deb0*/  LDG.E.U16 R2, desc[UR36][R2.64] ;  /* 0x0000002402027981 */ /* 0x000ea4000c1e1500 */
[----:B--2---:R-:W-:Y:S01]  /*dec0*/  HADD2.F32 R19, -RZ, R2.H0_H0 ;  /* 0x20000002ff137230 */ /* 0x004fe20000004100 */
[----:B------:R-:W-:Y:S06]  /*ded0*/  BRA `(.L_x_2132) ;  /* 0x0000000800c47947 */ /* 0x000fec0003800000 */
.L_x_2135:
        /* <DEDUP_REMOVED lines=8> */
.L_x_2138:
[----:B------:R-:W2:Y:S02]  /*df60*/  LDG.E.U16 R2, desc[UR36][R2.64] ;  /* 0x0000002402027981 */ /* 0x000ea4000c1e1500 */
[----:B--2---:R-:W-:Y:S01]  /*df70*/  HADD2.F32 R19, -RZ, R2.H0_H0 ;  /* 0x20000002ff137230 */ /* 0x004fe20000004100 */
[----:B------:R-:W-:Y:S06]  /*df80*/  BRA `(.L_x_2132) ;  /* 0x0000000800987947 */ /* 0x000fec0003800000 */
.L_x_2137:
[----:B------:R-:W2:Y:S01]  /*df90*/  LDG.E.64 R2, desc[UR36][R2.64] ;  /* 0x0000002402027981 */ /* 0x000ea2000c1e1b00 */
[----:B------:R-:W-:Y:S01]  /*dfa0*/  UMOV UR4, 0xf0000000 ;  /* 0xf000000000047882 */ /* 0x000fe20000000000 */
[----:B------:R-:W-:Y:S01]  /*dfb0*/  UMOV UR5, 0x380fffff ;  /* 0x380fffff00057882 */ /* 0x000fe20000000000 */
[----:B--2---:R-:W0:Y:S01]  /*dfc0*/  F2F.F32.F64 R19, R2 ;  /* 0x0000000200137310 */ /* 0x004e220000301000 */
[----:B------:R-:W-:-:S14]  /*dfd0*/  DSETP.GEU.AND P0, PT, |R2|, UR4, PT ;  /* 0x0000000402007e2a */ /* 0x000fdc000bf0e200 */
[----:B0-----:R-:W-:Y:S01]  /*dfe0*/  @!P0 FMUL R19, R19, 1.175494350822287508e-38 ;  /* 0x0080000013138820 */ /* 0x001fe20000400000 */
[----:B------:R-:W-:Y:S06]  /*dff0*/  BRA `(.L_x_2132) ;  /* 0x00000008007c7947 */ /* 0x000fec0003800000 */
.L_x_2127:
        /* <DEDUP_REMOVED lines=12> */
.L_x_2141:
[----:B------:R-:W2:Y:S01]  /*e0c0*/  LDG.E.64 R2, desc[UR36][R2.64] ;  /* 0x0000002402027981 */ /* 0x000ea2000c1e1b00 */
[----:B------:R-:W-:Y:S01]  /*e0d0*/  UMOV UR4, 0xf0000000 ;  /* 0xf000000000047882 */ /* 0x000fe20000000000 */
[----:B------:R-:W-:Y:S01]  /*e0e0*/  UMOV UR5, 0x380fffff ;  /* 0x380fffff00057882 */ /* 0x000fe20000000000 */
[----:B--2---:R-:W0:Y:S01]  /*e0f0*/  F2F.F32.F64 R19, R2 ;  /* 0x0000000200137310 */ /* 0x004e220000301000 */
[----:B------:R-:W-:-:S14]  /*e100*/  DSETP.GEU.AND P0, PT, |R2|, UR4, PT ;  /* 0x0000000402007e2a */ /* 0x000fdc000bf0e200 */
[----:B0-----:R-:W-:Y:S01]  /*e110*/  @!P0 FMUL R19, R19, 1.175494350822287508e-38 ;  /* 0x0080000013138820 */ /* 0x001fe20000400000 */
[----:B------:R-:W-:Y:S06]  /*e120*/  BRA `(.L_x_2132) ;  /* 0x0000000800307947 */ /* 0x000fec0003800000 */
.L_x_2140:
        /* <DEDUP_REMOVED lines=26> */
.L_x_2143:
        /* <DEDUP_REMOVED lines=13> */
.L_x_2142:
[----:B------:R-:W2:Y:S02]  /*e3a0*/  LDG.E.U16 R2, desc[UR36][R2.64] ;  /* 0x0000002402027981 */ /* 0x000ea4000c1e1500 */
[----:B--2---:R-:W-:Y:S01]  /*e3b0*/  IMAD.U32 R19, R2, 0x10000, RZ ;  /* 0x0001000002137824 */ /* 0x004fe200078e00ff */
[----:B------:R-:W-:Y:S06]  /*e3c0*/  BRA `(.L_x_2132) ;  /* 0x0000000400887947 */ /* 0x000fec0003800000 */
.L_x_2139:
        /* <DEDUP_REMOVED lines=11> */
.L_x_2146:
        /* <DEDUP_REMOVED lines=20> */
.L_x_2148:
[----:B------:R-:W-:Y:S05]  /*e5c0*/  BSYNC B0 ;  /* 0x0000000000007941 */ /* 0x000fea0003800000 */
.L_x_2147:
[----:B------:R-:W-:Y:S01]  /*e5d0*/  IMAD.SHL.U32 R2, R2, 0x100000, RZ ;  /* 0x0010000002027824 */ /* 0x000fe200078e00ff */
[----:B------:R-:W-:-:S04]  /*e5e0*/  LEA R0, R0, 0x3b800000, 0x17 ;  /* 0x3b80000000007811 */ /* 0x000fc800078eb8ff */
[----:B------:R-:W-:Y:S01]  /*e5f0*/  LOP3.LUT R19, R0, R2, R19, 0xfe, !PT ;  /* 0x0000000200137212 */ /* 0x000fe200078efe13 */
[----:B------:R-:W-:Y:S06]  /*e600*/  BRA `(.L_x_2132) ;  /* 0x0000000000f87947 */ /* 0x000fec0003800000 */
.L_x_2145:
        /* <DEDUP_REMOVED lines=20> */
.L_x_2150:
[----:B------:R-:W-:Y:S05]  /*e750*/  BSYNC B0 ;  /* 0x0000000000007941 */ /* 0x000fea0003800000 */
.L_x_2149:
[----:B------:R-:W-:Y:S01]  /*e760*/  IMAD.SHL.U32 R2, R2, 0x200000, RZ ;  /* 0x0020000002027824 */ /* 0x000fe200078e00ff */
[----:B------:R-:W-:-:S04]  /*e770*/  LEA R0, R0, 0x37800000, 0x17 ;  /* 0x3780000000007811 */ /* 0x000fc800078eb8ff */
[----:B------:R-:W-:Y:S01]  /*e780*/  LOP3.LUT R19, R0, R2, R19, 0xfe, !PT ;  /* 0x0000000200137212 */ /* 0x000fe200078efe13 */
[----:B------:R-:W-:Y:S06]  /*e790*/  BRA `(.L_x_2132) ;  /* 0x0000000000947947 */ /* 0x000fec0003800000 */
.L_x_2144:
        /* <DEDUP_REMOVED lines=14> */
.L_x_2131:
        /* <DEDUP_REMOVED lines=16> */
.L_x_2153:
[----:B------:R-:W-:Y:S01]  /*e980*/  IMAD.MOV.U32 R19, RZ, RZ, RZ ;  /* 0x000000ffff137224 */ /* 0x000fe200078e00ff */
[----:B------:R-:W-:Y:S06]  /*e990*/  BRA `(.L_x_2132) ;  /* 0x0000000000147947 */ /* 0x000fec0003800000 */
.L_x_2152:
[----:B------:R-:W2:Y:S02]  /*e9a0*/  LDG.E.64 R2, desc[UR36][R2.64] ;  /* 0x0000002402027981 */ /* 0x000ea4000c1e1b00 */
[----:B--2---:R0:W1:Y:S01]  /*e9b0*/  I2F.U64 R19, R2 ;  /* 0x0000000200137312 */ /* 0x0040620000301000 */
[----:B------:R-:W-:Y:S05]  /*e9c0*/  BRA `(.L_x_2132) ;  /* 0x0000000000087947 */ /* 0x000fea0003800000 */
.L_x_2151:
[----:B------:R-:W2:Y:S02]  /*e9d0*/  LDG.E R2, desc[UR36][R2.64] ;  /* 0x0000002402027981 */ /* 0x000ea4000c1e1900 */
[----:B--2---:R-:W-:-:S07]  /*e9e0*/  I2FP.F32.U32 R19, R2 ;  /* 0x0000000200137245 */ /* 0x004fce0000201000 */
.L_x_2132:
[----:B------:R-:W-:Y:S05]  /*e9f0*/  BSYNC B6 ;  /* 0x0000000000067941 */ /* 0x000fea0003800000 */
.L_x_2126:
        /* <DEDUP_REMOVED lines=19> */
.L_x_2158:
[----:B------:R-:W2:Y:S02]  /*eb30*/  LDG.E.U8 R0, desc[UR36][R2.64] ;  /* 0x0000002402007981 */ /* 0x000ea4000c1e1100 */
[----:B--2---:R-:W-:Y:S01]  /*eb40*/  I2FP.F32.U32 R0, R0 ;  /* 0x0000000000007245 */ /* 0x004fe20000201000 */
[----:B------:R-:W-:Y:S06]  /*eb50*/  BRA `(.L_x_2160) ;  /* 0x0000000c002c7947 */ /* 0x000fec0003800000 */
.L_x_2157:
        /* <DEDUP_REMOVED lines=9> */
.L_x_2162:
[----:B------:R-:W2:Y:S02]  /*ebf0*/  LDG.E R0, desc[UR36][R2.64] ;  /* 0x0000002402007981 */ /* 0x000ea4000c1e1900 */
[----:B--2---:R-:W-:Y:S01]  /*ec00*/  I2FP.F32.S32 R0, R0 ;  /* 0x0000000000007245 */ /* 0x004fe20000201400 */
[----:B------:R-:W-:Y:S06]  /*ec10*/  BRA `(.L_x_2160) ;  /* 0x0000000800fc7947 */ /* 0x000fec0003800000 */
.L_x_2161:
[----:B------:R-:W2:Y:S02]  /*ec20*/  LDG.E.U16 R0, desc[UR36][R2.64] ;  /* 0x0000002402007981 */ /* 0x000ea4000c1e1500 */
[----:B--2---:R-:W0:Y:S01]  /*ec30*/  I2F.S16 R0, R0 ;  /* 0x0000000000007306 */ /* 0x004e220000101400 */
[----:B------:R-:W-:Y:S05]  /*ec40*/  BRA `(.L_x_2160) ;  /* 0x0000000800f07947 */ /* 0x000fea0003800000 */
.L_x_2156:
        /* <DEDUP_REMOVED lines=8> */
.L_x_2164:
[----:B------:R-:W2:Y:S02]  /*ecd0*/  LDG.E.U16 R0, desc[UR36][R2.64] ;  /* 0x0000002402007981 */ /* 0x000ea4000c1e1500 */
[----:B--2---:R-:W-:Y:S01]  /*ece0*/  HADD2.F32 R0, -RZ, R0.H0_H0 ;  /* 0x20000000ff007230 */ /* 0x004fe20000004100 */
[----:B------:R-:W-:Y:S06]  /*ecf0*/  BRA `(.L_x_2160) ;  /* 0x0000000800c47947 */ /* 0x000fec0003800000 */
.L_x_2163:
        /* <DEDUP_REMOVED lines=8> */
.L_x_2166:
[----:B------:R-:W2:Y:S02]  /*ed80*/  LDG.E.U16 R0, desc[UR36][R2.64] ;  /* 0x0000002402007981 */ /* 0x000ea4000c1e1500 */
[----:B--2---:R-:W-:Y:S01]  /*ed90*/  HADD2.F32 R0, -RZ, R0.H0_H0 ;  /* 0x20000000ff007230 */ /* 0x004fe20000004100 */
[----:B------:R-:W-:Y:S06]  /*eda0*/  BRA `(.L_x_2160) ;  /* 0x0000000800987947 */ /* 0x000fec0003800000 */
.L_x_2165:
[----:B------:R-:W2:Y:S01]  /*edb0*/  LDG.E.64 R2, desc[UR36][R2.64] ;  /* 0x0000002402027981 */ /* 0x000ea2000c1e1b00 */
[----:B------:R-:W-:Y:S01]  /*edc0*/  UMOV UR4, 0xf0000000 ;  /* 0xf000000000047882 */ /* 0x000fe20000000000 */
[----:B------:R-:W-:Y:S01]  /*edd0*/  UMOV UR5, 0x380fffff ;  /* 0x380fffff00057882 */ /* 0x000fe20000000000 */
[----:B--2---:R-:W0:Y:S01]  /*ede0*/  F2F.F32.F64 R0, R2 ;  /* 0x0000000200007310 */ /* 0x004e220000301000 */
[----:B------:R-:W-:-:S14]  /*edf0*/  DSETP.GEU.AND P0, PT, |R2|, UR4, PT ;  /* 0x0000000402007e2a */ /* 0x000fdc000bf0e200 */
[----:B0-----:R-:W-:Y:S01]  /*ee00*/  @!P0 FMUL R0, R0, 1.175494350822287508e-38 ;  /* 0x0080000000008820 */ /* 0x001fe20000400000 */
[----:B------:R-:W-:Y:S06]  /*ee10*/  BRA `(.L_x_2160) ;  /* 0x00000008007c7947 */ /* 0x000fec0003800000 */
.L_x_2155:
        /* <DEDUP_REMOVED lines=12> */
.L_x_2169:
[----:B------:R-:W2:Y:S01]  /*eee0*/  LDG.E.64 R2, desc[UR36][R2.64] ;  /* 0x0000002402027981 */ /* 0x000ea2000c1e1b00 */
[----:B------:R-:W-:Y:S01]  /*eef0*/  UMOV UR4, 0xf0000000 ;  /* 0xf000000000047882 */ /* 0x000fe20000000000 */
[----:B------:R-:W-:Y:S01]  /*ef00*/  UMOV UR5, 0x380fffff ;  /* 0x380fffff00057882 */ /* 0x000fe20000000000 */
[----:B--2---:R-:W0:Y:S01]  /*ef10*/  F2F.F32.F64 R0, R2 ;  /* 0x0000000200007310 */ /* 0x004e220000301000 */
[----:B------:R-:W-:-:S14]  /*ef20*/  DSETP.GEU.AND P0, PT, |R2|, UR4, PT ;  /* 0x0000000402007e2a */ /* 0x000fdc000bf0e200 */
[----:B0-----:R-:W-:Y:S01]  /*ef30*/  @!P0 FMUL R0, R0, 1.175494350822287508e-38 ;  /* 0x0080000000008820 */ /* 0x001fe20000400000 */
[----:B------:R-:W-:Y:S06]  /*ef40*/  BRA `(.L_x_2160) ;  /* 0x0000000800307947 */ /* 0x000fec0003800000 */
.L_x_2168:
        /* <DEDUP_REMOVED lines=26> */
.L_x_2171:
        /* <DEDUP_REMOVED lines=13> */
.L_x_2170:
[----:B------:R-:W2:Y:S02]  /*f1c0*/  LDG.E.U16 R0, desc[UR36][R2.64] ;  /* 0x0000002402007981 */ /* 0x000ea4000c1e1500 */
[----:B--2---:R-:W-:Y:S01]  /*f1d0*/  IMAD.U32 R0, R0, 0x10000, RZ ;  /* 0x0001000000007824 */ /* 0x004fe200078e00ff */
[----:B------:R-:W-:Y:S06]  /*f1e0*/  BRA `(.L_x_2160) ;  /* 0x0000000400887947 */ /* 0x000fec0003800000 */
.L_x_2167:
        /* <DEDUP_REMOVED lines=11> */
.L_x_2174:
        /* <DEDUP_REMOVED lines=20> */
.L_x_2176:
[----:B------:R-:W-:Y:S05]  /*f3e0*/  BSYNC B0 ;  /* 0x0000000000007941 */ /* 0x000fea0003800000 */
.L_x_2175:
[----:B------:R-:W-:Y:S01]  /*f3f0*/  LEA R3, R0, 0x3b800000, 0x17 ;  /* 0x3b80000000037811 */ /* 0x000fe200078eb8ff */
[----:B------:R-:W-:-:S05]  /*f400*/  IMAD.SHL.U32 R0, R2, 0x100000, RZ ;  /* 0x0010000002007824 */ /* 0x000fca00078e00ff */
[----:B------:R-:W-:Y:S01]  /*f410*/  LOP3.LUT R0, R3, R0, R4, 0xfe, !PT ;  /* 0x0000000003007212 */ /* 0x000fe200078efe04 */
[----:B------:R-:W-:Y:S06]  /*f420*/  BRA `(.L_x_2160) ;  /* 0x0000000000f87947 */ /* 0x000fec0003800000 */
.L_x_2173:
        /* <DEDUP_REMOVED lines=20> */
.L_x_2178:
[----:B------:R-:W-:Y:S05]  /*f570*/  BSYNC B0 ;  /* 0x0000000000007941 */ /* 0x000fea0003800000 */
.L_x_2177:
[----:B------:R-:W-:Y:S01]  /*f580*/  LEA R3, R0, 0x37800000, 0x17 ;  /* 0x3780000000037811 */ /* 0x000fe200078eb8ff */
[----:B------:R-:W-:-:S05]  /*f590*/  IMAD.SHL.U32 R0, R2, 0x200000, RZ ;  /* 0x0020000002007824 */ /* 0x000fca00078e00ff */
[----:B------:R-:W-:Y:S01]  /*f5a0*/  LOP3.LUT R0, R3, R0, R4, 0xfe, !PT ;  /* 0x0000000003007212 */ /* 0x000fe200078efe04 */
[----:B------:R-:W-:Y:S06]  /*f5b0*/  BRA `(.L_x_2160) ;  /* 0x0000000000947947 */ /* 0x000fec0003800000 */
.L_x_2172:
        /* <DEDUP_REMOVED lines=14> */
.L_x_2159:
        /* <DEDUP_REMOVED lines=16> */
.L_x_2181:
[----:B------:R-:W-:Y:S01]  /*f7a0*/  IMAD.MOV.U32 R0, RZ, RZ, RZ ;  /* 0x000000ffff007224 */ /* 0x000fe200078e00ff */
[----:B------:R-:W-:Y:S06]  /*f7b0*/  BRA `(.L_x_2160) ;  /* 0x0000000000147947 */ /* 0x000fec0003800000 */
.L_x_2180:
[----:B------:R-:W2:Y:S02]  /*f7c0*/  LDG.E.64 R2, desc[UR36][R2.64] ;  /* 0x0000002402027981 */ /* 0x000ea4000c1e1b00 */
[----:B--2---:R0:W1:Y:S01]  /*f7d0*/  I2F.U64 R0, R2 ;  /* 0x0000000200007312 */ /* 0x0040620000301000 */
[----:B------:R-:W-:Y:S05]  /*f7e0*/  BRA `(.L_x_2160) ;  /* 0x0000000000087947 */ /* 0x000fea0003800000 */
.L_x_2179:
[----:B------:R-:W2:Y:S02]  /*f7f0*/  LDG.E R0, desc[UR36][R2.64] ;  /* 0x0000002402007981 */ /* 0x000ea4000c1e1900 */
[----:B--2---:R-:W-:-:S07]  /*f800*/  I2FP.F32.U32 R0, R0 ;  /* 0x0000000000007245 */ /* 0x004fce0000201000 */
.L_x_2160:
[----:B------:R-:W-:Y:S05]  /*f810*/  BSYNC B6 ;  /* 0x0000000000067941 */ /* 0x000fea0003800000 */
.L_x_2154:
        /* <DEDUP_REMOVED lines=21> */
[----:B0-----:R-:W-:Y:S01]  /*f970*/  STG.E.U8 desc[UR36][R16.64], R3 ;  /* 0x0000000310007986 */ /* 0x001fe2000c101124 */
[----:B------:R-:W-:Y:S05]  /*f980*/  EXIT ;  /* 0x000000000000794d */ /* 0x000fea0003800000 */
.L_x_2185:
[----:B------:R-:W0:Y:S02]  /*f990*/  F2I.S64.TRUNC R2, R2 ;  /* 0x0000000200027311 */ /* 0x000e24000020d900 */
[----:B0-----:R-:W-:-:S05]  /*f9a0*/  IMAD.MOV.U32 R5, RZ, RZ, R2 ;  /* 0x000000ffff057224 */ /* 0x001fca00078e0002 */
[----:B------:R-:W-:Y:S01]  /*f9b0*/  STG.E.U8 desc[UR36][R16.64], R5 ;  /* 0x0000000510007986 */ /* 0x000fe2000c101124 */
[----:B------:R-:W-:Y:S05]  /*f9c0*/  EXIT ;  /* 0x000000000000794d */ /* 0x000fea0003800000 */
.L_x_2184:
[----:B------:R-:W-:-:S13]  /*f9d0*/  ISETP.NE.AND P0, PT, R7, 0x2, PT ;  /* 0x000000020700780c */ /* 0x000fda0003f05270 */
[----:B------:R-:W-:Y:S05]  /*f9e0*/  @!P0 BRA `(.L_x_2187) ;  /* 0x0000000000288947 */ /* 0x000fea0003800000 */
[----:B------:R-:W-:-:S13]  /*f9f0*/  ISETP.NE.AND P0, PT, R7, 0x3, PT ;  /* 0x000000030700780c */ /* 0x000fda0003f05270 */
[----:B------:R-:W-:Y:S05]  /*fa00*/  @!P0 BRA `(.L_x_2188) ;  /* 0x0000000000148947 */ /* 0x000fea0003800000 */
[----:B------:R-:W-:-:S13]  /*fa10*/  ISETP.NE.AND P0, PT, R7, 0x4, PT ;  /* 0x000000040700780c */ /* 0x000fda0003f05270 */
[----:B------:R-:W-:Y:S05]  /*fa20*/  @P0 BRA `(.L_x_2186) ;  /* 0x0000000800d00947 */ /* 0x000fea0003800000 */
[----:B------:R-:W0:Y:S02]  /*fa30*/  F2I.S64.TRUNC R2, R2 ;  /* 0x0000000200027311 */ /* 0x000e24000020d900 */
[----:B0-----:R-:W-:Y:S01]  /*fa40*/  STG.E.64 desc[UR36][R16.64], R2 ;  /* 0x0000000210007986 */ /* 0x001fe2000c101b24 */
[----:B------:R-:W-:Y:S05]  /*fa50*/  EXIT ;  /* 0x000000000000794d */ /* 0x000fea0003800000 */
.L_x_2188:
[----:B------:R-:W0:Y:S02]  /*fa60*/  F2I.FTZ.TRUNC.NTZ R3, R2 ;  /* 0x0000000200037305 */ /* 0x000e24000021f100 */
[----:B0-----:R-:W-:Y:S01]  /*fa70*/  STG.E desc[UR36][R16.64], R3 ;  /* 0x0000000310007986 */ /* 0x001fe2000c101924 */
[----:B------:R-:W-:Y:S05]  /*fa80*/  EXIT ;  /* 0x000000000000794d */ /* 0x000fea0003800000 */
.L_x_2187:
[----:B------:R-:W0:Y:S02]  /*fa90*/  F2I.FTZ.TRUNC.NTZ R3, R2 ;  /* 0x0000000200037305 */ /* 0x000e24000021f100 */
[----:B0-----:R-:W-:Y:S01]  /*faa0*/  STG.E.U16 desc[UR36][R16.64], R3 ;  /* 0x0000000310007986 */ /* 0x001fe2000c101524 */
[----:B------:R-:W-:Y:S05]  /*fab0*/  EXIT ;  /* 0x000000000000794d */ /* 0x000fea0003800000 */
.L_x_2183:
[----:B------:R-:W-:-:S13]  /*fac0*/  ISETP.GT.AND P0, PT, R7, 0x6, PT ;  /* 0x000000060700780c */ /* 0x000fda0003f04270 */
[----:B------:R-:W-:Y:S05]  /*fad0*/  @P0 BRA `(.L_x_2189) ;  /* 0x0000000000240947 */ /* 0x000fea0003800000 */
[----:B------:R-:W-:-:S13]  /*fae0*/  ISETP.NE.AND P0, PT, R7, 0x5, PT ;  /* 0x000000050700780c */ /* 0x000fda0003f05270 */
[----:B------:R-:W-:Y:S05]  /*faf0*/  @!P0 BRA `(.L_x_2190) ;  /* 0x0000000000108947 */ /* 0x000fea0003800000 */
[----:B------:R-:W-:-:S13]  /*fb00*/  ISETP.NE.AND P0, PT, R7, 0x6, PT ;  /* 0x000000060700780c */ /* 0x000fda0003f05270 */
[----:B------:R-:W-:Y:S05]  /*fb10*/  @P0 BRA `(.L_x_2186) ;  /* 0x0000000800940947 */ /* 0x000fea0003800000 */
[----:B------:R-:W-:Y:S01]  /*fb20*/  STG.E desc[UR36][R16.64], R2 ;  /* 0x0000000210007986 */ /* 0x000fe2000c101924 */
[----:B------:R-:W-:Y:S05]  /*fb30*/  EXIT ;  /* 0x000000000000794d */ /* 0x000fea0003800000 */
.L_x_2190:
[----:B------:R-:W-:-:S05]  /*fb40*/  F2FP.F16.F32.PACK_AB R2, RZ, R2 ;  /* 0x00000002ff02723e */ /* 0x000fca00000000ff */
[----:B------:R-:W-:Y:S01]  /*fb50*/  STG.E.U16 desc[UR36][R16.64], R2 ;  /* 0x0000000210007986 */ /* 0x000fe2000c101524 */
[----:B------:R-:W-:Y:S05]  /*fb60*/  EXIT ;  /* 0x000000000000794d */ /* 0x000fea0003800000 */
.L_x_2189:
[----:B------:R-:W-:-:S13]  /*fb70*/  ISETP.NE.AND P0, PT, R7, 0x7, PT ;  /* 0x000000070700780c */ /* 0x000fda0003f05270 */
[----:B------:R-:W-:Y:S05]  /*fb80*/  @!P0 BRA `(.L_x_2191) ;  /* 0x00000000002c8947 */ /* 0x000fea0003800000 */
[----:B------:R-:W-:-:S13]  /*fb90*/  ISETP.NE.AND P0, PT, R7, 0x8, PT ;  /* 0x000000080700780c */ /* 0x000fda0003f05270 */
[----:B------:R-:W-:Y:S05]  /*fba0*/  @!P0 BRA `(.L_x_2192) ;  /* 0x0000000000148947 */ /* 0x000fea0003800000 */
[----:B------:R-:W-:-:S13]  /*fbb0*/  ISETP.NE.AND P0, PT, R7, 0x9, PT ;  /* 0x000000090700780c */ /* 0x000fda0003f05270 */
[----:B------:R-:W-:Y:S05]  /*fbc0*/  @P0 BRA `(.L_x_2186) ;  /* 0x0000000800680947 */ /* 0x000fea0003800000 */
[----:B------:R-:W-:-:S05]  /*fbd0*/  IMAD.MOV.U32 R3, RZ, RZ, RZ ;  /* 0x000000ffff037224 */ /* 0x000fca00078e00ff */
[----:B------:R-:W-:Y:S01]  /*fbe0*/  STG.E.64 desc[UR36][R16.64], R2 ;  /* 0x0000000210007986 */ /* 0x000fe2000c101b24 */
[----:B------:R-:W-:Y:S05]  /*fbf0*/  EXIT ;  /* 0x000000000000794d */ /* 0x000fea0003800000 */
.L_x_2192:
[----:B------:R-:W-:-:S04]  /*fc00*/  F2FP.F16.F32.PACK_AB R3, RZ, R2 ;  /* 0x00000002ff03723e */ /* 0x000fc800000000ff */
[----:B------:R-:W-:-:S05]  /*fc10*/  PRMT R3, R3, 0x5410, RZ ;  /* 0x0000541003037816 */ /* 0x000fca00000000ff */
[----:B------:R-:W-:Y:S01]  /*fc20*/  STG.E desc[UR36][R16.64], R3 ;  /* 0x0000000310007986 */ /* 0x000fe2000c101924 */
[----:B------:R-:W-:Y:S05]  /*fc30*/  EXIT ;  /* 0x000000000000794d */ /* 0x000fea0003800000 */
.L_x_2191:
[----:B------:R-:W-:-:S06]  /*fc40*/  FMUL.FTZ R2, R2, 1 ;  /* 0x3f80000002027820 */ /* 0x000fcc0000410000 */
[----:B------:R-:W0:Y:S02]  /*fc50*/  F2F.F64.F32 R2, R2 ;  /* 0x0000000200027310 */ /* 0x000e240000201800 */
[----:B0-----:R-:W-:Y:S01]  /*fc60*/  STG.E.64 desc[UR36][R16.64], R2 ;  /* 0x0000000210007986 */ /* 0x001fe2000c101b24 */
[----:B------:R-:W-:Y:S05]  /*fc70*/  EXIT ;  /* 0x000000000000794d */ /* 0x000fea0003800000 */
.L_x_2182:
        /* <DEDUP_REMOVED lines=10> */
[----:B------:R-:W-:Y:S01]  /*fd20*/  STG.E.U8 desc[UR36][R16.64], R3 ;  /* 0x0000000310007986 */ /* 0x000fe2000c101124 */
[----:B------:R-:W-:Y:S05]  /*fd30*/  EXIT ;  /* 0x000000000000794d */ /* 0x000fea0003800000 */
.L_x_2195:
[----:B------:R-:W-:Y:S01]  /*fd40*/  FMUL.FTZ R4, R2, 1 ;  /* 0x3f80000002047820 */ /* 0x000fe20000410000 */
[----:B------:R-:W-:-:S05]  /*fd50*/  CS2R R6, SRZ ;  /* 0x0000000000067805 */ /* 0x000fca000001ff00 */
[----:B------:R-:W0:Y:S02]  /*fd60*/  F2F.F64.F32 R4, R4 ;  /* 0x0000000400047310 */ /* 0x000e240000201800 */
[----:B0-----:R-:W-:Y:S01]  /*fd70*/  STG.E.128 desc[UR36][R16.64], R4 ;  /* 0x0000000410007986 */ /* 0x001fe2000c101d24 */
[----:B------:R-:W-:Y:S05]  /*fd80*/  EXIT ;  /* 0x000000000000794d */ /* 0x000fea0003800000 */
.L_x_2194:
        /* <DEDUP_REMOVED lines=20> */
.L_x_2199:
[----:B------:R-:W-:Y:S05]  /*fed0*/  BSYNC B0 ;  /* 0x0000000000007941 */ /* 0x000fea0003800000 */
.L_x_2198:
[----:B------:R-:W-:-:S05]  /*fee0*/  LOP3.LUT R5, R0, R5, RZ, 0xfc, !PT ;  /* 0x0000000500057212 */ /* 0x000fca00078efcff */
[----:B------:R-:W-:Y:S01]  /*fef0*/  STG.E.U8 desc[UR36][R16.64], R5 ;  /* 0x0000000510007986 */ /* 0x000fe2000c101124 */
[----:B------:R-:W-:Y:S05]  /*ff00*/  EXIT ;  /* 0x000000000000794d */ /* 0x000fea0003800000 */
.L_x_2197:
        /* <DEDUP_REMOVED lines=12> */
.L_x_2201:
[----:B------:R-:W-:Y:S01]  /*ffd0*/  IMAD.MOV.U32 R0, RZ, RZ, 0x7f ;  /* 0x0000007fff007424 */ /* 0x000fe200078e00ff */
[----:B------:R-:W-:-:S04]  /*ffe0*/  ISETP.GT.U32.AND P0, PT, R4, 0x7f800000, PT ;  /* 0x7f8000000400780c */ /* 0x000fc80003f04070 */
[----:B------:R-:W-:-:S09]  /*fff0*/  SEL R0, R0, 0x7c, P0 ;  /* 0x0000007c00007807 */ /* 0x000fd20000000000 */
.L_x_2202:
[----:B------:R-:W-:Y:S05]  /*10000*/  BSYNC B0 ;  /* 0x0000000000007941 */ /* 0x000fea0003800000 */
.L_x_2200:
[----:B------:R-:W-:-:S04]  /*10010*/  LOP3.LUT R2, R2, 0x80000000, RZ, 0xc0, !PT ;  /* 0x8000000002027812 */ /* 0x000fc800078ec0ff */
[----:B------:R-:W-:-:S04]  /*10020*/  SHF.R.U32.HI R3, RZ, 0x18, R2 ;  /* 0x00000018ff037819 */ /* 0x000fc80000011602 */
[----:B------:R-:W-:-:S05]  /*10030*/  LOP3.LUT R3, R0, R3, RZ, 0xfc, !PT ;  /* 0x0000000300037212 */ /* 0x000fca00078efcff */
[----:B------:R-:W-:Y:S01]  /*10040*/  STG.E.U8 desc[UR36][R16.64], R3 ;  /* 0x0000000310007986 */ /* 0x000fe2000c101124 */
[----:B------:R-:W-:Y:S05]  /*10050*/  EXIT ;  /* 0x000000000000794d */ /* 0x000fea0003800000 */
.L_x_2196:
[----:B------:R-:W-:-:S05]  /*10060*/  F2FP.BF16.F32.PACK_AB R2, RZ, R2 ;  /* 0x00000002ff02723e */ /* 0x000fca00000010ff */
[----:B------:R-:W-:Y:S01]  /*10070*/  STG.E.U16 desc[UR36][R16.64], R2 ;  /* 0x0000000210007986 */ /* 0x000fe2000c101524 */
[----:B------:R-:W-:Y:S05]  /*10080*/  EXIT ;  /* 0x000000000000794d */ /* 0x000fea0003800000 */
.L_x_2193:
        /* <DEDUP_REMOVED lines=9> */
[----:B0-----:R-:W-:Y:S01]  /*10120*/  STG.E.U16 desc[UR36][R16.64], R3 ;  /* 0x0000000310007986 */ /* 0x001fe2000c101524 */
[----:B------:R-:W-:Y:S05]  /*10130*/  EXIT ;  /* 0x000000000000794d */ /* 0x000fea0003800000 */
.L_x_2205:
        /* <DEDUP_REMOVED lines=16> */
.L_x_2208:
[----:B------:R-:W-:-:S04]  /*10240*/  LOP3.LUT R2, R2, 0x80000000, RZ, 0xc0, !PT ;  /* 0x8000000002027812 */ /* 0x000fc800078ec0ff */
[----:B------:R-:W-:-:S04]  /*10250*/  SHF.R.U32.HI R3, RZ, 0x18, R2 ;  /* 0x00000018ff037819 */ /* 0x000fc80000011602 */
[----:B------:R-:W-:-:S04]  /*10260*/  LOP3.LUT R0, R0, R3, RZ, 0xfc, !PT ;  /* 0x0000000300007212 */ /* 0x000fc800078efcff */
[----:B------:R-:W-:-:S07]  /*10270*/  PRMT R8, R0, 0x7610, R8 ;  /* 0x0000761000087816 */ /* 0x000fce0000000008 */
.L_x_2207:
[----:B------:R-:W-:Y:S05]  /*10280*/  BSYNC B0 ;  /* 0x0000000000007941 */ /* 0x000fea0003800000 */
.L_x_2206:
[----:B------:R-:W-:Y:S01]  /*10290*/  STG.E.U8 desc[UR36][R16.64], R8 ;  /* 0x0000000810007986 */ /* 0x000fe2000c101124 */
[----:B------:R-:W-:Y:S05]  /*102a0*/  EXIT ;  /* 0x000000000000794d */ /* 0x000fea0003800000 */
.L_x_2204:
        /* <DEDUP_REMOVED lines=16> */
.L_x_2211:
[----:B------:R-:W-:-:S04]  /*103b0*/  LOP3.LUT R2, R2, 0x80000000, RZ, 0xc0, !PT ;  /* 0x8000000002027812 */ /* 0x000fc800078ec0ff */
[----:B------:R-:W-:-:S04]  /*103c0*/  SHF.R.U32.HI R3, RZ, 0x18, R2 ;  /* 0x00000018ff037819 */ /* 0x000fc80000011602 */
[----:B------:R-:W-:-:S04]  /*103d0*/  LOP3.LUT R0, R0, R3, RZ, 0xfc, !PT ;  /* 0x0000000300007212 */ /* 0x000fc800078efcff */
[----:B------:R-:W-:-:S07]  /*103e0*/  PRMT R8, R0, 0x7610, R8 ;  /* 0x0000761000087816 */ /* 0x000fce0000000008 */
.L_x_2210:
[----:B------:R-:W-:Y:S05]  /*103f0*/  BSYNC B0 ;  /* 0x0000000000007941 */ /* 0x000fea0003800000 */
.L_x_2209:
[----:B------:R-:W-:Y:S01]  /*10400*/  STG.E.U8 desc[UR36][R16.64], R8 ;  /* 0x0000000810007986 */ /* 0x000fe2000c101124 */
[----:B------:R-:W-:Y:S05]  /*10410*/  EXIT ;  /* 0x000000000000794d */ /* 0x000fea0003800000 */
.L_x_2203:
        /* <DEDUP_REMOVED lines=21> */
.L_x_2186:
        /* <DEDUP_REMOVED lines=16> */
.L_x_2214:
[----:B------:R-:W-:Y:S05]  /*10670*/  EXIT ;  /* 0x000000000000794d */ /* 0x000fea0003800000 */
.L_x_2213:
[----:B------:R-:W0:Y:S02]  /*10680*/  F2I.U64.TRUNC R2, R2 ;  /* 0x0000000200027311 */ /* 0x000e24000020d800 */
[----:B0-----:R-:W-:Y:S01]  /*10690*/  STG.E.64 desc[UR36][R16.64], R2 ;  /* 0x0000000210007986 */ /* 0x001fe2000c101b24 */
[----:B------:R-:W-:Y:S05]  /*106a0*/  EXIT ;  /* 0x000000000000794d */ /* 0x000fea0003800000 */
.L_x_2212:
[----:B------:R-:W0:Y:S02]  /*106b0*/  F2I.FTZ.U32.TRUNC.NTZ R3, R2 ;  /* 0x0000000200037305 */ /* 0x000e24000021f000 */
[----:B0-----:R-:W-:Y:S01]  /*106c0*/  STG.E desc[UR36][R16.64], R3 ;  /* 0x0000000310007986 */ /* 0x001fe2000c101924 */
[----:B------:R-:W-:Y:S05]  /*106d0*/  EXIT ;  /* 0x000000000000794d */ /* 0x000fea0003800000 */
.L_x_2215:
        /* <DEDUP_REMOVED lines=10> */
.L_x_11095:


//--------------------- .text._ZN2at6native27unrolled_elementwise_kernelIZZZNS0_61_GLOBAL__N__132982cb_23_ActivationSiluKernel_cu_1520ed90_292420silu_backward_kernelERNS_18TensorIteratorBaseEENKUlvE_clEvENKUlvE0_clEvEUlffE_St5arrayIPcLm3EELi4E23TrivialOffsetCalculatorILi2EjESB_ILi1EjENS0_6memory12LoadWithCastILi2EEENSE_13StoreWithCastILi1EEEEEviT_T0_T2_T3_T4_T5_ --------------------------
	.section	.text._ZN2at6native27unrolled_elementwise_kernelIZZZNS0_61_GLOBAL__N__132982cb_23_ActivationSiluKernel_cu_1520ed90_292420silu_backward_kernelERNS_18TensorIteratorBaseEENKUlvE_clEvENKUlvE0_clEvEUlffE_St5arrayIPcLm3EELi4E23TrivialOffsetCalculatorILi2EjESB_ILi1EjENS0_6memory12LoadWithCastILi2EEENSE_13StoreWithCastILi1EEEEEviT_T0_T2_T3_T4_T5_,"ax",@progbits
	.align	128
        .global         _ZN2at6native27unrolled_elementwise_kernelIZZZNS0_61_GLOBAL__N__132982cb_23_ActivationSiluKernel_cu_1520ed90_292420silu_backward_kernelERNS_18TensorIteratorBaseEENKUlvE_clEvENKUlvE0_clEvEUlffE_St5arrayIPcLm3EELi4E23TrivialOffsetCalculatorILi2EjESB_ILi1EjENS0_6memory12LoadWithCastILi2EEENSE_13StoreWithCastILi1EEEEEviT_T0_T2_T3_T4_T5_
        .type           _ZN2at6native27unrolled_elementwise_kernelIZZZNS0_61_GLOBAL__N__132982cb_23_ActivationSiluKernel_cu_1520ed90_292420silu_backward_kernelERNS_18TensorIteratorBaseEENKUlvE_clEvENKUlvE0_clEvEUlffE_St5arrayIPcLm3EELi4E23TrivialOffsetCalculatorILi2EjESB_ILi1EjENS0_6memory12LoadWithCastILi2EEENSE_13StoreWithCastILi1EEEEEviT_T0_T2_T3_T4_T5_,@function
        .size           _ZN2at6native27unrolled_elementwise_kernelIZZZNS0_61_GLOBAL__N__132982cb_23_ActivationSiluKernel_cu_1520ed90_292420silu_backward_kernelERNS_18TensorIteratorBaseEENKUlvE_clEvENKUlvE0_clEvEUlffE_St5arrayIPcLm3EELi4E23TrivialOffsetCalculatorILi2EjESB_ILi1EjENS0_6memory12LoadWithCastILi2EEENSE_13StoreWithCastILi1EEEEEviT_T0_T2_T3_T4_T5_,(.L_x_11096 - _ZN2at6native27unrolled_elementwise_kernelIZZZNS0_61_GLOBAL__N__132982cb_23_ActivationSiluKernel_cu_1520ed90_292420silu_backward_kernelERNS_18TensorIteratorBaseEENKUlvE_clEvENKUlvE0_clEvEUlffE_St5arrayIPcLm3EELi4E23TrivialOffsetCalculatorILi2EjESB_ILi1EjENS0_6memory12LoadWithCastILi2EEENSE_13StoreWithCastILi1EEEEEviT_T0_T2_T3_T4_T5_)
        .other          _ZN2at6native27unrolled_elementwise_kernelIZZZNS0_61_GLOBAL__N__132982cb_23_ActivationSiluKernel_cu_1520ed90_292420silu_backward_kernelERNS_18TensorIteratorBaseEENKUlvE_clEvENKUlvE0_clEvEUlffE_St5arrayIPcLm3EELi4E23TrivialOffsetCalculatorILi2EjESB_ILi1EjENS0_6memory12LoadWithCastILi2EEENSE_13StoreWithCastILi1EEEEEviT_T0_T2_T3_T4_T5_,@"STO_CUDA_ENTRY STV_DEFAULT"
_ZN2at6native27unrolled_elementwise_kernelIZZZNS0_61_GLOBAL__N__132982cb_23_ActivationSiluKernel_cu_1520ed90_292420silu_backward_kernelERNS_18TensorIteratorBaseEENKUlvE_clEvENKUlvE0_clEvEUlffE_St5arrayIPcLm3EELi4E23TrivialOffsetCalculatorILi2EjESB_ILi1EjENS0_6memory12LoadWithCastILi2EEENSE_13StoreWithCastILi1EEEEEviT_T0_T2_T3_T4_T5_:
.text._ZN2at6native27unrolled_elementwise_kernelIZZZNS0_61_GLOBAL__N__132982cb_23_ActivationSiluKernel_cu_1520ed90_292420silu_backward_kernelERNS_18TensorIteratorBaseEENKUlvE_clEvENKUlvE0_clEvEUlffE_St5arrayIPcLm3EELi4E23TrivialOffsetCalculatorILi2EjESB_ILi1EjENS0_6memory12LoadWithCastILi2EEENSE_13StoreWithCastILi1EEEEEviT_T0_T2_T3_T4_T5_:
[----:B------:R-:W0:Y:S01]  /*0000*/  LDC R1, c[0x0][0x28] ;  /* 0x00000a00ff017b82 */ /* 0x000e220000000800 */
[----:B------:R-:W1:Y:S07]  /*0010*/  S2R R2, SR_CTAID.X ;  /* 0x0000000000027919 */ /* 0x000e6e0000002500 */
[----:B------:R-:W1:Y:S01]  /*0020*/  LDC R17, c[0x0][0x210] ;  /* 0x00008400ff117b82 */ /* 0x000e620000000800 */
[----:B------:R-:W-:Y:S01]  /*0030*/  ULDC.64 UR36, c[0x0][0x208] ;  /* 0x0000820000247ab9 */ /* 0x000fe20000000a00 */
[----:B------:R-:W-:Y:S01]  /*0040*/  BSSY B7, `(.L_x_2216) ;  /* 0x00001d3000077945 */ /* 0x000fe20003800000 */
[----:B------:R-:W2:Y:S01]  /*0050*/  S2R R16, SR_TID.X ;  /* 0x0000000000107919 */ /* 0x000ea20000002100 */
[----:B------:R-:W-:Y:S01]  /*0060*/  CS2R R28, SRZ ;  /* 0x00000000001c7805 */ /* 0x000fe2000001ff00 */
[----:B------:R-:W-:-:S03]  /*0070*/  IMAD.MOV.U32 R18, RZ, RZ, RZ ;  /* 0x000000ffff127224 */ /* 0x000fc600078e00ff */
[----:B------:R-:W3:Y:S08]  /*0080*/  LDC.U8 R25, c[0x0][0x234] ;  /* 0x00008d00ff197b82 */ /* 0x000ef00000000000 */
[----:B------:R-:W4:Y:S01]  /*0090*/  LDC.U8 R22, c[0x0][0x235] ;  /* 0x00008d40ff167b82 */ /* 0x000f220000000000 */
[----:B-1----:R-:W-:-:S05]  /*00a0*/  IMAD R17, R2, -0x200, R17 ;  /* 0xfffffe0002117824 */ /* 0x002fca00078e0211 */
[----:B--2---:R-:W-:-:S13]  /*00b0*/  ISETP.GE.AND P0, PT, R16, R17, PT ;  /* 0x000000111000720c */ /* 0x004fda0003f06270 */
[----:B0--34-:R-:W-:Y:S05]  /*00c0*/  @P0 BRA `(.L_x_2217) ;  /* 0x0000001c00280947 */ /* 0x019fea0003800000 */
[----:B------:R-:W0:Y:S01]  /*00d0*/  LDC.64 R4, c[0x0][0x220] ;  /* 0x00008800ff047b82 */ /* 0x000e220000000a00 */
[----:B------:R-:W-:Y:S01]  /*00e0*/  PRMT R0, R25, 0x9910, RZ ;  /* 0x0000991019007816 */ /* 0x000fe200000000ff */
[----:B------:R-:W-:Y:S01]  /*00f0*/  IMAD R16, R2, 0x200, R16 ;  /* 0x0000020002107824 */ /* 0x000fe200078e0210 */
[----:B------:R-:W-:Y:S01]  /*0100*/  ULDC UR4, c[0x0][0x238] ;  /* 0x00008e0000047ab9 */ /* 0x000fe20000000800 */
[----:B------:R-:W-:Y:S01]  /*0110*/  BSSY B6, `(.L_x_2218) ;  /* 0x00000e0000067945 */ /* 0x000fe20003800000 */
        /* <DEDUP_REMOVED lines=16> */
.L_x_2222:
[----:B------:R-:W2:Y:S02]  /*0220*/  LDG.E.U8 R4, desc[UR36][R4.64] ;  /* 0x0000002404047981 */ /* 0x000ea4000c1e1100 */
[----:B--2---:R-:W-:Y:S01]  /*0230*/  I2FP.F32.U32 R28, R4 ;  /* 0x00000004001c7245 */ /* 0x004fe20000201000 */
[----:B------:R-:W-:Y:S06]  /*0240*/  BRA `(.L_x_2224) ;  /* 0x0000000c00307947 */ /* 0x000fec0003800000 */
.L_x_2221:
        /* <DEDUP_REMOVED lines=9> */
.L_x_2226:
[----:B------:R-:W2:Y:S02]  /*02e0*/  LDG.E R4, desc[UR36][R4.64] ;  /* 0x0000002404047981 */ /* 0x000ea4000c1e1900 */
[----:B--2---:R-:W-:Y:S01]  /*02f0*/  I2FP.F32.S32 R28, R4 ;  /* 0x00000004001c7245 */ /* 0x004fe20000201400 */
[----:B------:R-:W-:Y:S06]  /*0300*/  BRA `(.L_x_2224) ;  /* 0x0000000c00007947 */ /* 0x000fec0003800000 */
.L_x_2225:
[----:B------:R-:W2:Y:S02]  /*0310*/  LDG.E.U16 R4, desc[UR36][R4.64] ;  /* 0x0000002404047981 */ /* 0x000ea4000c1e1500 */
[----:B--2---:R2:W3:Y:S01]  /*0320*/  I2F.S16 R28, R4 ;  /* 0x00000004001c7306 */ /* 0x0044e20000101400 */
[----:B------:R-:W-:Y:S05]  /*0330*/  BRA `(.L_x_2224) ;  /* 0x0000000800f47947 */ /* 0x000fea0003800000 */
.L_x_2220:
        /* <DEDUP_REMOVED lines=8> */
.L_x_2228:
[----:B------:R-:W2:Y:S02]  /*03c0*/  LDG.E.U16 R4, desc[UR36][R4.64] ;  /* 0x0000002404047981 */ /* 0x000ea4000c1e1500 */
[----:B--2---:R-:W-:Y:S01]  /*03d0*/  HADD2.F32 R28, -RZ, R4.H0_H0 ;  /* 0x20000004ff1c7230 */ /* 0x004fe20000004100 */
[----:B------:R-:W-:Y:S06]  /*03e0*/  BRA `(.L_x_2224) ;  /* 0x0000000800c87947 */ /* 0x000fec0003800000 */
.L_x_2227:
        /* <DEDUP_REMOVED lines=8> */
.L_x_2230:
[----:B------:R-:W2:Y:S02]  /*0470*/  LDG.E.U16 R4, desc[UR36][R4.64] ;  /* 0x0000002404047981 */ /* 0x000ea4000c1e1500 */
[----:B--2---:R-:W-:Y:S01]  /*0480*/  HADD2.F32 R28, -RZ, R4.H0_H0 ;  /* 0x20000004ff1c7230 */ /* 0x004fe20000004100 */
[----:B------:R-:W-:Y:S06]  /*0490*/  BRA `(.L_x_2224) ;  /* 0x00000008009c7947 */ /* 0x000fec0003800000 */
.L_x_2229:
[----:B------:R-:W2:Y:S01]  /*04a0*/  LDG.E.64 R4, desc[UR36][R4.64] ;  /* 0x0000002404047981 */ /* 0x000ea2000c1e1b00 */
[----:B------:R-:W-:Y:S01]  /*04b0*/  UMOV UR4, 0xf0000000 ;  /* 0xf000000000047882 */ /* 0x000fe20000000000 */
[----:B------:R-:W-:Y:S01]  /*04c0*/  UMOV UR5, 0x380fffff ;  /* 0x380fffff00057882 */ /* 0x000fe20000000000 */
[----:B--2---:R-:W0:Y:S01]  /*04d0*/  F2F.F32.F64 R28, R4 ;  /* 0x00000004001c7310 */ /* 0x004e220000301000 */
[----:B------:R-:W-:-:S14]  /*04e0*/  DSETP.GEU.AND P0, PT, |R4|, UR4, PT ;  /* 0x0000000404007e2a */ /* 0x000fdc000bf0e200 */
[----:B0-----:R-:W-:Y:S01]  /*04f0*/  @!P0 FMUL R28, R28, 1.175494350822287508e-38 ;  /* 0x008000001c1c8820 */ /* 0x001fe20000400000 */
[----:B------:R-:W-:Y:S06]  /*0500*/  BRA `(.L_x_2224) ;  /* 0x0000000800807947 */ /* 0x000fec0003800000 */
.L_x_2219:
        /* <DEDUP_REMOVED lines=12> */
.L_x_2233:
[----:B------:R-:W2:Y:S01]  /*05d0*/  LDG.E.64 R4, desc[UR36][R4.64] ;  /* 0x0000002404047981 */ /* 0x000ea2000c1e1b00 */
[----:B------:R-:W-:Y:S01]  /*05e0*/  UMOV UR4, 0xf0000000 ;  /* 0xf000000000047882 */ /* 0x000fe20000000000 */
[----:B------:R-:W-:Y:S01]  /*05f0*/  UMOV UR5, 0x380fffff ;  /* 0x380fffff00057882 */ /* 0x000fe20000000000 */
[----:B--2---:R-:W0:Y:S01]  /*0600*/  F2F.F32.F64 R28, R4 ;  /* 0x00000004001c7310 */ /* 0x004e220000301000 */
[----:B------:R-:W-:-:S14]  /*0610*/  DSETP.GEU.AND P0, PT, |R4|, UR4, PT ;  /* 0x0000000404007e2a */ /* 0x000fdc000bf0e200 */
[----:B0-----:R-:W-:Y:S01]  /*0620*/  @!P0 FMUL R28, R28, 1.175494350822287508e-38 ;  /* 0x008000001c1c8820 */ /* 0x001fe20000400000 */
[----:B------:R-:W-:Y:S06]  /*0630*/  BRA `(.L_x_2224) ;  /* 0x0000000800347947 */ /* 0x000fec0003800000 */
.L_x_2232:
        /* <DEDUP_REMOVED lines=16> */
[----:B------:R-:W-:-:S04]  /*0740*/  SEL R3, R3, RZ, P0 ;  /* 0x000000ff03037207 */ /* 0x000fc80000000000 */
[C---:B------:R-:W-:Y:S01]  /*0750*/  SHF.L.U32 R4, R0.reuse, R3, RZ ;  /* 0x0000000300047219 */ /* 0x040fe200000006ff */
[----:B------:R-:W-:Y:S02]  /*0760*/  IMAD R7, R3, R8, 0x3c000000 ;  /* 0x3c00000003077424 */ /* 0x000fe400078e0208 */
[----:B------:R-:W-:-:S03]  /*0770*/  VIADD R3, R0, 0xffffffff ;  /* 0xffffffff00037836 */ /* 0x000fc60000000000 */
[----:B------:R-:W-:Y:S02]  /*0780*/  LEA.HI R7, R4, R7, RZ, 0x1c ;  /* 0x0000000704077211 */ /* 0x000fe400078fe0ff */
[----:B------:R-:W-:Y:S02]  /*0790*/  SHF.R.S32.HI R3, RZ, 0x1f, R3 ;  /* 0x0000001fff037819 */ /* 0x000fe40000011403 */
[----:B------:R-:W-:-:S04]  /*07a0*/  LOP3.LUT R6, R7, 0x7f800000, R6, 0xf8, !PT ;  /* 0x7f80000007067812 */ /* 0x000fc800078ef806 */
[----:B------:R-:W-:-:S04]  /*07b0*/  LOP3.LUT R3, R6, R3, RZ, 0x30, !PT ;  /* 0x0000000306037212 */ /* 0x000fc800078e30ff */
[----:B------:R-:W-:Y:S01]  /*07c0*/  LOP3.LUT R28, R3, 0x80000000, R28, 0xf8, !PT ;  /* 0x80000000031c7812 */ /* 0x000fe200078ef81c */
[----:B------:R-:W-:Y:S06]  /*07d0*/  BRA `(.L_x_2224) ;  /* 0x0000000400cc7947 */ /* 0x000fec0003800000 */
.L_x_2235:
        /* <DEDUP_REMOVED lines=9> */
[----:B------:R-:W-:Y:S01]  /*0870*/  @P0 FMUL.FTZ R28, R3, 1.9259299443872358531e-34 ;  /* 0x07800000031c0820 */ /* 0x000fe20000410000 */
[----:B------:R-:W-:Y:S02]  /*0880*/  IMAD.SHL.U32 R3, R4, 0x1000000, RZ ;  /* 0x0100000004037824 */ /* 0x000fe400078e00ff */
[----:B------:R-:W-:-:S05]  /*0890*/  @!P0 FADD.FTZ R28, R0, -0.5 ;  /* 0xbf000000001c8421 */ /* 0x000fca0000010000 */
[----:B------:R-:W-:Y:S01]  /*08a0*/  LOP3.LUT R28, R28, 0x80000000, R3, 0xf8, !PT ;  /* 0x800000001c1c7812 */ /* 0x000fe200078ef803 */
[----:B------:R-:W-:Y:S06]  /*08b0*/  BRA `(.L_x_2224) ;  /* 0x0000000400947947 */ /* 0x000fec0003800000 */
.L_x_2234:
[----:B------:R-:W2:Y:S02]  /*08c0*/  LDG.E.U16 R4, desc[UR36][R4.64] ;  /* 0x0000002404047981 */ /* 0x000ea4000c1e1500 */
[----:B--2---:R-:W-:Y:S01]  /*08d0*/  IMAD.U32 R28, R4, 0x10000, RZ ;  /* 0x00010000041c7824 */ /* 0x004fe200078e00ff */
[----:B------:R-:W-:Y:S06]  /*08e0*/  BRA `(.L_x_2224) ;  /* 0x0000000400887947 */ /* 0x000fec0003800000 */
.L_x_2231:
        /* <DEDUP_REMOVED lines=11> */
.L_x_2238:
        /* <DEDUP_REMOVED lines=20> */
.L_x_2240:
[----:B------:R-:W-:Y:S05]  /*0ae0*/  BSYNC B0 ;  /* 0x0000000000007941 */ /* 0x000fea0003800000 */
.L_x_2239:
[----:B------:R-:W-:Y:S01]  /*0af0*/  IMAD.SHL.U32 R3, R3, 0x100000, RZ ;  /* 0x0010000003037824 */ /* 0x000fe200078e00ff */
[----:B------:R-:W-:-:S04]  /*0b00*/  LEA R5, R0, 0x3b800000, 0x17 ;  /* 0x3b80000000057811 */ /* 0x000fc800078eb8ff */
[----:B------:R-:W-:Y:S01]  /*0b10*/  LOP3.LUT R28, R5, R3, R28, 0xfe, !PT ;  /* 0x00000003051c7212 */ /* 0x000fe200078efe1c */
[----:B------:R-:W-:Y:S06]  /*0b20*/  BRA `(.L_x_2224) ;  /* 0x0000000000f87947 */ /* 0x000fec0003800000 */
.L_x_2237:
        /* <DEDUP_REMOVED lines=20> */
.L_x_2242:
[----:B------:R-:W-:Y:S05]  /*0c70*/  BSYNC B0 ;  /* 0x0000000000007941 */ /* 0x000fea0003800000 */
.L_x_2241:
[----:B------:R-:W-:Y:S01]  /*0c80*/  IMAD.SHL.U32 R3, R3, 0x200000, RZ ;  /* 0x0020000003037824 */ /* 0x000fe200078e00ff */
[----:B------:R-:W-:-:S04]  /*0c90*/  LEA R5, R0, 0x37800000, 0x17 ;  /* 0x3780000000057811 */ /* 0x000fc800078eb8ff */
[----:B------:R-:W-:Y:S01]  /*0ca0*/  LOP3.LUT R28, R5, R3, R28, 0xfe, !PT ;  /* 0x00000003051c7212 */ /* 0x000fe200078efe1c */
[----:B------:R-:W-:Y:S06]  /*0cb0*/  BRA `(.L_x_2224) ;  /* 0x0000000000947947 */ /* 0x000fec0003800000 */
.L_x_2236:
        /* <DEDUP_REMOVED lines=14> */
.L_x_2223:
        /* <DEDUP_REMOVED lines=16> */
.L_x_2245:
[----:B------:R-:W-:Y:S01]  /*0ea0*/  IMAD.MOV.U32 R28, RZ, RZ, RZ ;  /* 0x000000ffff1c7224 */ /* 0x000fe200078e00ff */
[----:B------:R-:W-:Y:S06]  /*0eb0*/  BRA `(.L_x_2224) ;  /* 0x0000000000147947 */ /* 0x000fec0003800000 */
.L_x_2244:
[----:B------:R-:W2:Y:S02]  /*0ec0*/  LDG.E.64 R4, desc[UR36][R4.64] ;  /* 0x0000002404047981 */ /* 0x000ea4000c1e1b00 */
[----:B--2---:R0:W1:Y:S01]  /*0ed0*/  I2F.U64 R28, R4 ;  /* 0x00000004001c7312 */ /* 0x0040620000301000 */
[----:B------:R-:W-:Y:S05]  /*0ee0*/  BRA `(.L_x_2224) ;  /* 0x0000000000087947 */ /* 0x000fea0003800000 */
.L_x_2243:
[----:B------:R-:W2:Y:S02]  /*0ef0*/  LDG.E R4, desc[UR36][R4.64] ;  /* 0x0000002404047981 */ /* 0x000ea4000c1e1900 */
[----:B--2---:R-:W-:-:S07]  /*0f00*/  I2FP.F32.U32 R28, R4 ;  /* 0x00000004001c7245 */ /* 0x004fce0000201000 */
.L_x_2224:
[----:B------:R-:W-:Y:S05]  /*0f10*/  BSYNC B6 ;  /* 0x0000000000067941 */ /* 0x000fea0003800000 */
.L_x_2218:
[----:B0-2-4-:R-:W0:Y:S01]  /*0f20*/  LDC.64 R4, c[0x0][0x228] ;  /* 0x00008a00ff047b82 */ /* 0x015e220000000a00 */
[----:B------:R-:W-:Y:S01]  /*0f30*/  PRMT R0, R22, 0x9910, RZ ;  /* 0x0000991016007816 */ /* 0x000fe200000000ff */
[----:B------:R-:W-:Y:S01]  /*0f40*/  ULDC UR4, c[0x0][0x23c] ;  /* 0x00008f0000047ab9 */ /* 0x000fe20000000800 */
[----:B------:R-:W-:Y:S01]  /*0f50*/  BSSY B6, `(.L_x_2246) ;  /* 0x00000df000067945 */ /* 0x000fe20003800000 */
        /* <DEDUP_REMOVED lines=14> */
[----:B--2---:R0:W2:Y:S01]  /*1040*/  I2F.S16 R18, R4 ;  /* 0x0000000400127306 */ /* 0x0040a20000101400 */
[----:B------:R-:W-:Y:S05]  /*1050*/  BRA `(.L_x_2252) ;  /* 0x0000000c00387947 */ /* 0x000fea0003800000 */
.L_x_2250:
[----:B------:R-:W2:Y:S02]  /*1060*/  LDG.E.U8 R4, desc[UR36][R4.64] ;  /* 0x0000002404047981 */ /* 0x000ea4000c1e1100 */
[----:B--2---:R-:W-:Y:S01]  /*1070*/  I2FP.F32.U32 R18, R4 ;  /* 0x0000000400127245 */ /* 0x004fe20000201000 */
[----:B------:R-:W-:Y:S06]  /*1080*/  BRA `(.L_x_2252) ;  /* 0x0000000c002c7947 */ /* 0x000fec0003800000 */
.L_x_2249:
        /* <DEDUP_REMOVED lines=9> */
.L_x_2254:
[----:B------:R-:W2:Y:S02]  /*1120*/  LDG.E R4, desc[UR36][R4.64] ;  /* 0x0000002404047981 */ /* 0x000ea4000c1e1900 */
[----:B--2---:R-:W-:Y:S01]  /*1130*/  I2FP.F32.S32 R18, R4 ;  /* 0x0000000400127245 */ /* 0x004fe20000201400 */
[----:B------:R-:W-:Y:S06]  /*1140*/  BRA `(.L_x_2252) ;  /* 0x0000000800fc7947 */ /* 0x000fec0003800000 */
.L_x_2253:
[----:B------:R-:W2:Y:S02]  /*1150*/  LDG.E.U16 R4, desc[UR36][R4.64] ;  /* 0x0000002404047981 */ /* 0x000ea4000c1e1500 */
[----:B--2---:R0:W2:Y:S01]  /*1160*/  I2F.S16 R18, R4 ;  /* 0x0000000400127306 */ /* 0x0040a20000101400 */
[----:B------:R-:W-:Y:S05]  /*1170*/  BRA `(.L_x_2252) ;  /* 0x0000000800f07947 */ /* 0x000fea0003800000 */
.L_x_2248:
        /* <DEDUP_REMOVED lines=8> */
.L_x_2256:
[----:B------:R-:W2:Y:S02]  /*1200*/  LDG.E.U16 R4, desc[UR36][R4.64] ;  /* 0x0000002404047981 */ /* 0x000ea4000c1e1500 */
[----:B--2---:R-:W-:Y:S01]  /*1210*/  HADD2.F32 R18, -RZ, R4.H0_H0 ;  /* 0x20000004ff127230 */ /* 0x004fe20000004100 */
[----:B------:R-:W-:Y:S06]  /*1220*/  BRA `(.L_x_2252) ;  /* 0x0000000800c47947 */ /* 0x000fec0003800000 */
.L_x_2255:
        /* <DEDUP_REMOVED lines=8> */
.L_x_2258:
[----:B------:R-:W2:Y:S02]  /*12b0*/  LDG.E.U16 R4, desc[UR36][R4.64] ;  /* 0x0000002404047981 */ /* 0x000ea4000c1e1500 */
[----:B--2---:R-:W-:Y:S01]  /*12c0*/  HADD2.F32 R18, -RZ, R4.H0_H0 ;  /* 0x20000004ff127230 */ /* 0x004fe20000004100 */
[----:B------:R-:W-:Y:S06]  /*12d0*/  BRA `(.L_x_2252) ;  /* 0x0000000800987947 */ /* 0x000fec0003800000 */
.L_x_2257:
[----:B------:R-:W2:Y:S01]  /*12e0*/  LDG.E.64 R4, desc[UR36][R4.64] ;  /* 0x0000002404047981 */ /* 0x000ea2000c1e1b00 */
[----:B------:R-:W-:Y:S01]  /*12f0*/  UMOV UR4, 0xf0000000 ;  /* 0xf000000000047882 */ /* 0x000fe20000000000 */
[----:B------:R-:W-:Y:S01]  /*1300*/  UMOV UR5, 0x380fffff ;  /* 0x380fffff00057882 */ /* 0x000fe20000000000 */
[----:B--2---:R-:W0:Y:S01]  /*1310*/  F2F.F32.F64 R18, R4 ;  /* 0x0000000400127310 */ /* 0x004e220000301000 */
[----:B------:R-:W-:-:S14]  /*1320*/  DSETP.GEU.AND P0, PT, |R4|, UR4, PT ;  /* 0x0000000404007e2a */ /* 0x000fdc000bf0e200 */
[----:B0-----:R-:W-:Y:S01]  /*1330*/  @!P0 FMUL R18, R18, 1.175494350822287508e-38 ;  /* 0x0080000012128820 */ /* 0x001fe20000400000 */
[----:B------:R-:W-:Y:S06]  /*1340*/  BRA `(.L_x_2252) ;  /* 0x00000008007c7947 */ /* 0x000fec0003800000 */
.L_x_2247:
        /* <DEDUP_REMOVED lines=12> */
.L_x_2261:
[----:B------:R-:W2:Y:S01]  /*1410*/  LDG.E.64 R4, desc[UR36][R4.64] ;  /* 0x0000002404047981 */ /* 0x000ea2000c1e1b00 */
[----:B------:R-:W-:Y:S01]  /*1420*/  UMOV UR4, 0xf0000000 ;  /* 0xf000000000047882 */ /* 0x000fe20000000000 */
[----:B------:R-:W-:Y:S01]  /*1430*/  UMOV UR5, 0x380fffff ;  /* 0x380fffff00057882 */ /* 0x000fe20000000000 */
[----:B--2---:R-:W0:Y:S01]  /*1440*/  F2F.F32.F64 R18, R4 ;  /* 0x0000000400127310 */ /* 0x004e220000301000 */
[----:B------:R-:W-:-:S14]  /*1450*/  DSETP.GEU.AND P0, PT, |R4|, UR4, PT ;  /* 0x0000000404007e2a */ /* 0x000fdc000bf0e200 */
[----:B0-----:R-:W-:Y:S01]  /*1460*/  @!P0 FMUL R18, R18, 1.175494350822287508e-38 ;  /* 0x0080000012128820 */ /* 0x001fe20000400000 */
[----:B------:R-:W-:Y:S06]  /*1470*/  BRA `(.L_x_2252) ;  /* 0x0000000800307947 */ /* 0x000fec0003800000 */
.L_x_2260:
        /* <DEDUP_REMOVED lines=26> */
.L_x_2263:
        /* <DEDUP_REMOVED lines=13> */
.L_x_2262:
[----:B------:R-:W2:Y:S02]  /*16f0*/  LDG.E.U16 R4, desc[UR36][R4.64] ;  /* 0x0000002404047981 */ /* 0x000ea4000c1e1500 */
[----:B--2---:R-:W-:Y:S01]  /*1700*/  IMAD.U32 R18, R4, 0x10000, RZ ;  /* 0x0001000004127824 */ /* 0x004fe200078e00ff */
[----:B------:R-:W-:Y:S06]  /*1710*/  BRA `(.L_x_2252) ;  /* 0x0000000400887947 */ /* 0x000fec0003800000 */
.L_x_2259:
        /* <DEDUP_REMOVED lines=11> */
.L_x_2266:
        /* <DEDUP_REMOVED lines=20> */
.L_x_2268:
[----:B------:R-:W-:Y:S05]  /*1910*/  BSYNC B0 ;  /* 0x0000000000007941 */ /* 0x000fea0003800000 */
.L_x_2267:
[----:B------:R-:W-:Y:S01]  /*1920*/  IMAD.SHL.U32 R3, R3, 0x100000, RZ ;  /* 0x0010000003037824 */ /* 0x000fe200078e00ff */
[----:B------:R-:W-:-:S04]  /*1930*/  LEA R5, R0, 0x3b800000, 0x17 ;  /* 0x3b80000000057811 */ /* 0x000fc800078eb8ff */
[----:B------:R-:W-:Y:S01]  /*1940*/  LOP3.LUT R18, R5, R3, R18, 0xfe, !PT ;  /* 0x0000000305127212 */ /* 0x000fe200078efe12 */
[----:B------:R-:W-:Y:S06]  /*1950*/  BRA `(.L_x_2252) ;  /* 0x0000000000f87947 */ /* 0x000fec0003800000 */
.L_x_2265:
        /* <DEDUP_REMOVED lines=20> */
.L_x_2270:
[----:B------:R-:W-:Y:S05]  /*1aa0*/  BSYNC B0 ;  /* 0x0000000000007941 */ /* 0x000fea0003800000 */
.L_x_2269:
[----:B------:R-:W-:Y:S01]  /*1ab0*/  IMAD.SHL.U32 R3, R3, 0x200000, RZ ;  /* 0x0020000003037824 */ /* 0x000fe200078e00ff */
[----:B------:R-:W-:-:S04]  /*1ac0*/  LEA R5, R0, 0x37800000, 0x17 ;  /* 0x3780000000057811 */ /* 0x000fc800078eb8ff */
[----:B------:R-:W-:Y:S01]  /*1ad0*/  LOP3.LUT R18, R5, R3, R18, 0xfe, !PT ;  /* 0x0000000305127212 */ /* 0x000fe200078efe12 */
[----:B------:R-:W-:Y:S06]  /*1ae0*/  BRA `(.L_x_2252) ;  /* 0x0000000000947947 */ /* 0x000fec0003800000 */
.L_x_2264:
        /* <DEDUP_REMOVED lines=14> */
.L_x_2251:
        /* <DEDUP_REMOVED lines=16> */
.L_x_2273:
[----:B------:R-:W-:Y:S01]  /*1cd0*/  IMAD.MOV.U32 R18, RZ, RZ, RZ ;  /* 0x000000ffff127224 */ /* 0x000fe200078e00ff */
[----:B------:R-:W-:Y:S06]  /*1ce0*/  BRA `(.L_x_2252) ;  /* 0x0000000000147947 */ /* 0x000fec0003800000 */
.L_x_2272:
[----:B------:R-:W2:Y:S02]  /*1cf0*/  LDG.E.64 R18, desc[UR36][R4.64] ;  /* 0x0000002404127981 */ /* 0x000ea4000c1e1b00 */
[----:B--2---:R0:W2:Y:S01]  /*1d00*/  I2F.U64 R18, R18 ;  /* 0x0000001200127312 */ /* 0x0040a20000301000 */
[----:B------:R-:W-:Y:S05]  /*1d10*/  BRA `(.L_x_2252) ;  /* 0x0000000000087947 */ /* 0x000fea0003800000 */
.L_x_2271:
[----:B------:R-:W2:Y:S02]  /*1d20*/  LDG.E R4, desc[UR36][R4.64] ;  /* 0x0000002404047981 */ /* 0x000ea4000c1e1900 */
[----:B--2---:R-:W-:-:S07]  /*1d30*/  I2FP.F32.U32 R18, R4 ;  /* 0x0000000400127245 */ /* 0x004fce0000201000 */
.L_x_2252:
[----:B------:R-:W-:Y:S05]  /*1d40*/  BSYNC B6 ;  /* 0x0000000000067941 */ /* 0x000fea0003800000 */
.L_x_2246:
[----:B------:R-:W0:Y:S02]  /*1d50*/  S2R R16, SR_TID.X ;  /* 0x0000000000107919 */ /* 0x000e240000002100 */
[----:B0-----:R-:W-:-:S07]  /*1d60*/  VIADD R16, R16, 0x80 ;  /* 0x0000008010107836 */ /* 0x001fce0000000000 */
.L_x_2217:
[----:B------:R-:W-:Y:S05]  /*1d70*/  BSYNC B7 ;  /* 0x0000000000077941 */ /* 0x000fea0003800000 */
.L_x_2216:
[----:B------:R-:W-:Y:S01]  /*1d80*/  ISETP.GE.AND P0, PT, R16, R17, PT ;  /* 0x000000111000720c */ /* 0x000fe20003f06270 */
[----:B------:R-:W-:Y:S01]  /*1d90*/  BSSY B7, `(.L_x_2274) ;  /* 0x00001cb000077945 */ /* 0x000fe20003800000 */
[----:B------:R-:W-:-:S11]  /*1da0*/  IMAD.MOV.U32 R19, RZ, RZ, RZ ;  /* 0x000000ffff137224 */ /* 0x000fd600078e00ff */
[----:B------:R-:W-:Y:S05]  /*1db0*/  @P0 BRA `(.L_x_2275) ;  /* 0x0000001c00200947 */ /* 0x000fea0003800000 */
[----:B----4-:R-:W0:Y:S01]  /*1dc0*/  LDC.64 R4, c[0x0][0x220] ;  /* 0x00008800ff047b82 */ /* 0x010e220000000a00 */
        /* <DEDUP_REMOVED lines=17> */
[----:B------:R-:W4:Y:S02]  /*1ee0*/  LDG.E.S8 R4, desc[UR36][R4.64] ;  /* 0x0000002404047981 */ /* 0x000f24000c1e1300 */
[----:B----4-:R0:W4:Y:S01]  /*1ef0*/  I2F.S16 R29, R4 ;  /* 0x00000004001d7306 */ /* 0x0101220000101400 */
[----:B------:R-:W-:Y:S05]  /*1f00*/  BRA `(.L_x_2282) ;  /* 0x0000000c00387947 */ /* 0x000fea0003800000 */
.L_x_2280:
[----:B------:R-:W4:Y:S02]  /*1f10*/  LDG.E.U8 R4, desc[UR36][R4.64] ;  /* 0x0000002404047981 */ /* 0x000f24000c1e1100 */
[----:B----4-:R-:W-:Y:S01]  /*1f20*/  I2FP.F32.U32 R29, R4 ;  /* 0x00000004001d7245 */ /* 0x010fe20000201000 */
[----:B------:R-:W-:Y:S06]  /*1f30*/  BRA `(.L_x_2282) ;  /* 0x0000000c002c7947 */ /* 0x000fec0003800000 */
.L_x_2279:
[----:B------:R-:W-:-:S13]  /*1f40*/  ISETP.NE.AND P0, PT, R0, 0x2, PT ;  /* 0x000000020000780c */ /* 0x000fda0003f05270 */
[----:B------:R-:W-:Y:S05]  /*1f50*/  @!P0 BRA `(.L_x_2283) ;  /* 0x0000000000288947 */ /* 0x000fea0003800000 */
[----:B------:R-:W-:-:S13]  /*1f60*/  ISETP.NE.AND P0, PT, R0, 0x3, PT ;  /* 0x000000030000780c */ /* 0x000fda0003f05270 */
[----:B------:R-:W-:Y:S05]  /*1f70*/  @!P0 BRA `(.L_x_2284) ;  /* 0x0000000000148947 */ /* 0x000fea0003800000 */
[----:B------:R-:W-:-:S13]  /*1f80*/  ISETP.NE.AND P0, PT, R0, 0x4, PT ;  /* 0x000000040000780c */ /* 0x000fda0003f05270 */
[----:B------:R-:W-:Y:S05]  /*1f90*/  @P0 BRA `(.L_x_2281) ;  /* 0x0000000800b80947 */ /* 0x000fea0003800000 */
[----:B------:R-:W4:Y:S02]  /*1fa0*/  LDG.E.64 R4, desc[UR36][R4.64] ;  /* 0x0000002404047981 */ /* 0x000f24000c1e1b00 */
[----:B----4-:R0:W4:Y:S01]  /*1fb0*/  I2F.S64 R29, R4 ;  /* 0x00000004001d7312 */ /* 0x0101220000301400 */
[----:B------:R-:W-:Y:S05]  /*1fc0*/  BRA `(.L_x_2282) ;  /* 0x0000000c00087947 */ /* 0x000fea0003800000 */
.L_x_2284:
[----:B------:R-:W4:Y:S02]  /*1fd0*/  LDG.E R4, desc[UR36][R4.64] ;  /* 0x0000002404047981 */ /* 0x000f24000c1e1900 */
[----:B----4-:R-:W-:Y:S01]  /*1fe0*/  I2FP.F32.S32 R29, R4 ;  /* 0x00000004001d7245 */ /* 0x010fe20000201400 */
[----:B------:R-:W-:Y:S06]  /*1ff0*/  BRA `(.L_x_2282) ;  /* 0x0000000800fc7947 */ /* 0x000fec0003800000 */
.L_x_2283:
[----:B------:R-:W4:Y:S02]  /*2000*/  LDG.E.U16 R4, desc[UR36][R4.64] ;  /* 0x0000002404047981 */ /* 0x000f24000c1e1500 */
[----:B----4-:R0:W4:Y:S01]  /*2010*/  I2F.S16 R29, R4 ;  /* 0x00000004001d7306 */ /* 0x0101220000101400 */
[----:B------:R-:W-:Y:S05]  /*2020*/  BRA `(.L_x_2282) ;  /* 0x0000000800f07947 */ /* 0x000fea0003800000 */
.L_x_2278:
        /* <DEDUP_REMOVED lines=8> */
.L_x_2286:
[----:B------:R-:W4:Y:S02]  /*20b0*/  LDG.E.U16 R4, desc[UR36][R4.64] ;  /* 0x0000002404047981 */ /* 0x000f24000c1e1500 */
[----:B----4-:R-:W-:Y:S01]  /*20c0*/  HADD2.F32 R29, -RZ, R4.H0_H0 ;  /* 0x20000004ff1d7230 */ /* 0x010fe20000004100 */
[----:B------:R-:W-:Y:S06]  /*20d0*/  BRA `(.L_x_2282) ;  /* 0x0000000800c47947 */ /* 0x000fec0003800000 */
.L_x_2285:
        /* <DEDUP_REMOVED lines=8> */
.L_x_2288:
[----:B------:R-:W4:Y:S02]  /*2160*/  LDG.E.U16 R4, desc[UR36][R4.64] ;  /* 0x0000002404047981 */ /* 0x000f24000c1e1500 */
[----:B----4-:R-:W-:Y:S01]  /*2170*/  HADD2.F32 R29, -RZ, R4.H0_H0 ;  /* 0x20000004ff1d7230 */ /* 0x010fe20000004100 */
[----:B------:R-:W-:Y:S06]  /*2180*/  BRA `(.L_x_2282) ;  /* 0x0000000800987947 */ /* 0x000fec0003800000 */
.L_x_2287:
[----:B------:R-:W4:Y:S01]  /*2190*/  LDG.E.64 R4, desc[UR36][R4.64] ;  /* 0x0000002404047981 */ /* 0x000f22000c1e1b00 */
[----:B------:R-:W-:Y:S01]  /*21a0*/  UMOV UR4, 0xf0000000 ;  /* 0xf000000000047882 */ /* 0x000fe20000000000 */
[----:B------:R-:W-:Y:S01]  /*21b0*/  UMOV UR5, 0x380fffff ;  /* 0x380fffff00057882 */ /* 0x000fe20000000000 */
[----:B----4-:R-:W0:Y:S01]  /*21c0*/  F2F.F32.F64 R29, R4 ;  /* 0x00000004001d7310 */ /* 0x010e220000301000 */
[----:B------:R-:W-:-:S14]  /*21d0*/  DSETP.GEU.AND P0, PT, |R4|, UR4, PT ;  /* 0x0000000404007e2a */ /* 0x000fdc000bf0e200 */
[----:B0-----:R-:W-:Y:S01]  /*21e0*/  @!P0 FMUL R29, R29, 1.175494350822287508e-38 ;  /* 0x008000001d1d8820 */ /* 0x001fe20000400000 */
[----:B------:R-:W-:Y:S06]  /*21f0*/  BRA `(.L_x_2282) ;  /* 0x00000008007c7947 */ /* 0x000fec0003800000 */
.L_x_2277:
        /* <DEDUP_REMOVED lines=8> */
[----:B------:R-:W4:Y:S02]  /*2280*/  LDG.E.U8 R4, desc[UR36][R4.64] ;  /* 0x0000002404047981 */ /* 0x000f24000c1e1100 */
[----:B----4-:R-:W-:-:S04]  /*2290*/  ISETP.NE.AND P0, PT, R4, RZ, PT ;  /* 0x000000ff0400720c */ /* 0x010fc80003f05270 */
[----:B------:R-:W-:Y:S01]  /*22a0*/  FSEL R29, RZ, 1, !P0 ;  /* 0x3f800000ff1d7808 */ /* 0x000fe20004000000 */
[----:B------:R-:W-:Y:S08]  /*22b0*/  BRA `(.L_x_2282) ;  /* 0x00000008004c7947 */ /* 0x000ff00003800000 */
.L_x_2291:
[----:B------:R-:W4:Y:S01]  /*22c0*/  LDG.E.64 R4, desc[UR36][R4.64] ;  /* 0x0000002404047981 */ /* 0x000f22000c1e1b00 */
[----:B------:R-:W-:Y:S01]  /*22d0*/  UMOV UR4, 0xf0000000 ;  /* 0xf000000000047882 */ /* 0x000fe20000000000 */
[----:B------:R-:W-:Y:S01]  /*22e0*/  UMOV UR5, 0x380fffff ;  /* 0x380fffff00057882 */ /* 0x000fe20000000000 */
[----:B----4-:R-:W0:Y:S01]  /*22f0*/  F2F.F32.F64 R29, R4 ;  /* 0x00000004001d7310 */ /* 0x010e220000301000 */
[----:B------:R-:W-:-:S14]  /*2300*/  DSETP.GEU.AND P0, PT, |R4|, UR4, PT ;  /* 0x0000000404007e2a */ /* 0x000fdc000bf0e200 */
[----:B0-----:R-:W-:Y:S01]  /*2310*/  @!P0 FMUL R29, R29, 1.175494350822287508e-38 ;  /* 0x008000001d1d8820 */ /* 0x001fe20000400000 */
[----:B------:R-:W-:Y:S06]  /*2320*/  BRA `(.L_x_2282) ;  /* 0x0000000800307947 */ /* 0x000fec0003800000 */
.L_x_2290:
[----:B------:R-:W-:-:S13]  /*2330*/  ISETP.NE.AND P0, PT, R0, 0xf, PT ;  /* 0x0000000f0000780c */ /* 0x000fda0003f05270 */
[----:B------:R-:W-:Y:S05]  /*2340*/  @!P0 BRA `(.L_x_2292) ;  /* 0x0000000000948947 */ /* 0x000fea0003800000 */
[----:B------:R-:W-:-:S13]  /*2350*/  ISETP.NE.AND P0, PT, R0, 0x17, PT ;  /* 0x000000170000780c */ /* 0x000fda0003f05270 */
[----:B------:R-:W-:Y:S05]  /*2360*/  @!P0 BRA `(.L_x_2293) ;  /* 0x0000000000588947 */ /* 0x000fea0003800000 */
[----:B------:R-:W-:-:S13]  /*2370*/  ISETP.NE.AND P0, PT, R0, 0x18, PT ;  /* 0x000000180000780c */ /* 0x000fda0003f05270 */
[----:B------:R-:W-:Y:S05]  /*2380*/  @P0 BRA `(.L_x_2281) ;  /* 0x0000000400bc0947 */ /* 0x000fea0003800000 */
[----:B------:R-:W4:Y:S01]  /*2390*/  LDG.E.U8 R29, desc[UR36][R4.64] ;  /* 0x00000024041d7981 */ /* 0x000f22000c1e1100 */
[----:B------:R-:W-:Y:S02]  /*23a0*/  IMAD.MOV.U32 R8, RZ, RZ, -0x800000 ;  /* 0xff800000ff087424 */ /* 0x000fe400078e00ff */
[----:B----4-:R-:W-:-:S05]  /*23b0*/  IMAD.SHL.U32 R29, R29, 0x1000000, RZ ;  /* 0x010000001d1d7824 */ /* 0x010fca00078e00ff */
        /* <DEDUP_REMOVED lines=17> */
.L_x_2293:
[----:B------:R-:W4:Y:S02]  /*24d0*/  LDG.E.U8 R4, desc[UR36][R4.64] ;  /* 0x0000002404047981 */ /* 0x000f24000c1e1100 */
[----:B----4-:R-:W-:-:S05]  /*24e0*/  IMAD.SHL.U32 R0, R4, 0x2000000, RZ ;  /* 0x0200000004007824 */ /* 0x010fca00078e00ff */
        /* <DEDUP_REMOVED lines=11> */
.L_x_2292:
[----:B------:R-:W4:Y:S02]  /*25a0*/  LDG.E.U16 R4, desc[UR36][R4.64] ;  /* 0x0000002404047981 */ /* 0x000f24000c1e1500 */
[----:B----4-:R-:W-:Y:S01]  /*25b0*/  IMAD.U32 R29, R4, 0x10000, RZ ;  /* 0x00010000041d7824 */ /* 0x010fe200078e00ff */
[----:B------:R-:W-:Y:S06]  /*25c0*/  BRA `(.L_x_2282) ;  /* 0x0000000400887947 */ /* 0x000fec0003800000 */
.L_x_2289:
        /* <DEDUP_REMOVED lines=8> */
[----:B------:R-:W4:Y:S02]  /*2650*/  LDG.E.U16 R4, desc[UR36][R4.64] ;  /* 0x0000002404047981 */ /* 0x000f24000c1e1500 */
[----:B----4-:R-:W-:Y:S01]  /*2660*/  I2FP.F32.U32 R29, R4 ;  /* 0x00000004001d7245 */ /* 0x010fe20000201000 */
[----:B------:R-:W-:Y:S06]  /*2670*/  BRA `(.L_x_2282) ;  /* 0x00000004005c7947 */ /* 0x000fec0003800000 */
.L_x_2296:
[----:B------:R-:W4:Y:S01]  /*2680*/  LDG.E.U8 R3, desc[UR36][R4.64] ;  /* 0x0000002404037981 */ /* 0x000f22000c1e1100 */
[----:B------:R-:W-:Y:S01]  /*2690*/  IMAD.MOV.U32 R29, RZ, RZ, RZ ;  /* 0x000000ffff1d7224 */ /* 0x000fe200078e00ff */
[----:B----4-:R-:W-:-:S13]  /*26a0*/  ISETP.NE.AND P0, PT, R3, RZ, PT ;  /* 0x000000ff0300720c */ /* 0x010fda0003f05270 */
        /* <DEDUP_REMOVED lines=17> */
.L_x_2298:
[----:B------:R-:W-:Y:S05]  /*27c0*/  BSYNC B0 ;  /* 0x0000000000007941 */ /* 0x000fea0003800000 */
.L_x_2297:
[----:B------:R-:W-:Y:S01]  /*27d0*/  IMAD.SHL.U32 R3, R3, 0x100000, RZ ;  /* 0x0010000003037824 */ /* 0x000fe200078e00ff */
[----:B------:R-:W-:-:S04]  /*27e0*/  LEA R0, R0, 0x3b800000, 0x17 ;  /* 0x3b80000000007811 */ /* 0x000fc800078eb8ff */
[----:B------:R-:W-:Y:S01]  /*27f0*/  LOP3.LUT R29, R0, R3, R29, 0xfe, !PT ;  /* 0x00000003001d7212 */ /* 0x000fe200078efe1d */
[----:B------:R-:W-:Y:S06]  /*2800*/  BRA `(.L_x_2282) ;  /* 0x0000000000f87947 */ /* 0x000fec0003800000 */
.L_x_2295:
        /* <DEDUP_REMOVED lines=20> */
.L_x_2300:
[----:B------:R-:W-:Y:S05]  /*2950*/  BSYNC B0 ;  /* 0x0000000000007941 */ /* 0x000fea0003800000 */
.L_x_2299:
[----:B------:R-:W-:Y:S01]  /*2960*/  IMAD.SHL.U32 R3, R3, 0x200000, RZ ;  /* 0x0020000003037824 */ /* 0x000fe200078e00ff */
[----:B------:R-:W-:-:S04]  /*2970*/  LEA R0, R0, 0x37800000, 0x17 ;  /* 0x3780000000007811 */ /* 0x000fc800078eb8ff */
[----:B------:R-:W-:Y:S01]  /*2980*/  LOP3.LUT R29, R0, R3, R29, 0xfe, !PT ;  /* 0x00000003001d7212 */ /* 0x000fe200078efe1d */
[----:B------:R-:W-:Y:S06]  /*2990*/  BRA `(.L_x_2282) ;  /* 0x0000000000947947 */ /* 0x000fec0003800000 */
.L_x_2294:
[----:B------:R-:W-:-:S13]  /*29a0*/  ISETP.NE.AND P0, PT, R0, 0x1c, PT ;  /* 0x0000001c0000780c */ /* 0x000fda0003f05270 */
[----:B------:R-:W-:Y:S05]  /*29b0*/  @!P0 BRA `(.L_x_2301) ;  /* 0x0000000000848947 */ /* 0x000fea0003800000 */
[----:B------:R-:W-:-:S13]  /*29c0*/  ISETP.NE.AND P0, PT, R0, 0x1d, PT ;  /* 0x0000001d0000780c */ /* 0x000fda0003f05270 */
[----:B------:R-:W-:Y:S05]  /*29d0*/  @!P0 BRA `(.L_x_2302) ;  /* 0x0000000000708947 */ /* 0x000fea0003800000 */
[----:B------:R-:W-:-:S13]  /*29e0*/  ISETP.NE.AND P0, PT, R0, 0x2c, PT ;  /* 0x0000002c0000780c */ /* 0x000fda0003f05270 */
[----:B------:R-:W-:Y:S05]  /*29f0*/  @P0 BRA `(.L_x_2281) ;  /* 0x0000000000200947 */ /* 0x000fea0003800000 */
[----:B------:R-:W4:Y:S01]  /*2a00*/  LDG.E.U8 R4, desc[UR36][R4.64] ;  /* 0x0000002404047981 */ /* 0x000f22000c1e1100 */
[----:B------:R-:W-:Y:S01]  /*2a10*/  IMAD.MOV.U32 R29, RZ, RZ, 0x400000 ;  /* 0x00400000ff1d7424 */ /* 0x000fe200078e00ff */
[----:B----4-:R-:W-:-:S13]  /*2a20*/  ISETP.NE.AND P0, PT, R4, RZ, PT ;  /* 0x000000ff0400720c */ /* 0x010fda0003f05270 */
[----:B------:R-:W-:Y:S05]  /*2a30*/  @!P0 BRA `(.L_x_2282) ;  /* 0x00000000006c8947 */ /* 0x000fea0003800000 */
[----:B------:R-:W-:-:S13]  /*2a40*/  ISETP.NE.AND P0, PT, R4, 0xff, PT ;  /* 0x000000ff0400780c */ /* 0x000fda0003f05270 */
[----:B------:R-:W-:Y:S02]  /*2a50*/  @!P0 IMAD.MOV.U32 R29, RZ, RZ, 0x7f800001 ;  /* 0x7f800001ff1d8424 */ /* 0x000fe400078e00ff */
[----:B------:R-:W-:Y:S01]  /*2a60*/  @P0 IMAD.SHL.U32 R29, R4, 0x800000, RZ ;  /* 0x00800000041d0824 */ /* 0x000fe200078e00ff */
[----:B------:R-:W-:Y:S06]  /*2a70*/  BRA `(.L_x_2282) ;  /* 0x00000000005c7947 */ /* 0x000fec0003800000 */
.L_x_2281:
        /* <DEDUP_REMOVED lines=15> */
[----:B0123-5:R-:W-:Y:S05]  /*2b70*/  CALL.ABS.NOINC R14 ;  /* 0x000000000e007343 */ /* 0x02ffea0003c00000 */
.L_x_2303:
[----:B------:R-:W-:Y:S01]  /*2b80*/  IMAD.MOV.U32 R29, RZ, RZ, RZ ;  /* 0x000000ffff1d7224 */ /* 0x000fe200078e00ff */
[----:B------:R-:W-:Y:S06]  /*2b90*/  BRA `(.L_x_2282) ;  /* 0x0000000000147947 */ /* 0x000fec0003800000 */
.L_x_2302:
[----:B------:R-:W4:Y:S02]  /*2ba0*/  LDG.E.64 R4, desc[UR36][R4.64] ;  /* 0x0000002404047981 */ /* 0x000f24000c1e1b00 */
[----:B----4-:R0:W4:Y:S01]  /*2bb0*/  I2F.U64 R29, R4 ;  /* 0x00000004001d7312 */ /* 0x0101220000301000 */
[----:B------:R-:W-:Y:S05]  /*2bc0*/  BRA `(.L_x_2282) ;  /* 0x0000000000087947 */ /* 0x000fea0003800000 */
.L_x_2301:
[----:B------:R-:W4:Y:S02]  /*2bd0*/  LDG.E R4, desc[UR36][R4.64] ;  /* 0x0000002404047981 */ /* 0x000f24000c1e1900 */
[----:B----4-:R-:W-:-:S07]  /*2be0*/  I2FP.F32.U32 R29, R4 ;  /* 0x00000004001d7245 */ /* 0x010fce0000201000 */
.L_x_2282:
[----:B------:R-:W-:Y:S05]  /*2bf0*/  BSYNC B6 ;  /* 0x0000000000067941 */ /* 0x000fea0003800000 */
.L_x_2276:
[----:B0-----:R-:W0:Y:S01]  /*2c00*/  LDC.64 R4, c[0x0][0x228] ;  /* 0x00008a00ff047b82 */ /* 0x001e220000000a00 */
        /* <DEDUP_REMOVED lines=19> */
.L_x_2308:
[----:B------:R-:W2:Y:S02]  /*2d40*/  LDG.E.U8 R4, desc[UR36][R4.64] ;  /* 0x0000002404047981 */ /* 0x000ea4000c1e1100 */
[----:B--2---:R-:W-:Y:S01]  /*2d50*/  I2FP.F32.U32 R19, R4 ;  /* 0x0000000400137245 */ /* 0x004fe20000201000 */
[----:B------:R-:W-:Y:S06]  /*2d60*/  BRA `(.L_x_2310) ;  /* 0x0000000c002c7947 */ /* 0x000fec0003800000 */
.L_x_2307:
        /* <DEDUP_REMOVED lines=9> */
.L_x_2312:
[----:B------:R-:W2:Y:S02]  /*2e00*/  LDG.E R4, desc[UR36][R4.64] ;  /* 0x0000002404047981 */ /* 0x000ea4000c1e1900 */
[----:B--2---:R-:W-:Y:S01]  /*2e10*/  I2FP.F32.S32 R19, R4 ;  /* 0x0000000400137245 */ /* 0x004fe20000201400 */
[----:B------:R-:W-:Y:S06]  /*2e20*/  BRA `(.L_x_2310) ;  /* 0x0000000800fc7947 */ /* 0x000fec0003800000 */
.L_x_2311:
[----:B------:R-:W2:Y:S02]  /*2e30*/  LDG.E.U16 R4, desc[UR36][R4.64] ;  /* 0x0000002404047981 */ /* 0x000ea4000c1e1500 */
[----:B--2---:R0:W2:Y:S01]  /*2e40*/  I2F.S16 R19, R4 ;  /* 0x0000000400137306 */ /* 0x0040a20000101400 */
[----:B------:R-:W-:Y:S05]  /*2e50*/  BRA `(.L_x_2310) ;  /* 0x0000000800f07947 */ /* 0x000fea0003800000 */
.L_x_2306:
        /* <DEDUP_REMOVED lines=8> */
.L_x_2314:
[----:B------:R-:W2:Y:S02]  /*2ee0*/  LDG.E.U16 R4, desc[UR36][R4.64] ;  /* 0x0000002404047981 */ /* 0x000ea4000c1e1500 */
[----:B--2---:R-:W-:Y:S01]  /*2ef0*/  HADD2.F32 R19, -RZ, R4.H0_H0 ;  /* 0x20000004ff137230 */ /* 0x004fe20000004100 */
[----:B------:R-:W-:Y:S06]  /*2f00*/  BRA `(.L_x_2310) ;  /* 0x0000000800c47947 */ /* 0x000fec0003800000 */
.L_x_2313:
        /* <DEDUP_REMOVED lines=8> */
.L_x_2316:
[----:B------:R-:W2:Y:S02]  /*2f90*/  LDG.E.U16 R4, desc[UR36][R4.64] ;  /* 0x0000002404047981 */ /* 0x000ea4000c1e1500 */
[----:B--2---:R-:W-:Y:S01]  /*2fa0*/  HADD2.F32 R19, -RZ, R4.H0_H0 ;  /* 0x20000004ff137230 */ /* 0x004fe20000004100 */
[----:B------:R-:W-:Y:S06]  /*2fb0*/  BRA `(.L_x_2310) ;  /* 0x0000000800987947 */ /* 0x000fec0003800000 */
.L_x_2315:
[----:B------:R-:W2:Y:S01]  /*2fc0*/  LDG.E.64 R4, desc[UR36][R4.64] ;  /* 0x0000002404047981 */ /* 0x000ea2000c1e1b00 */
[----:B------:R-:W-:Y:S01]  /*2fd0*/  UMOV UR4, 0xf0000000 ;  /* 0xf000000000047882 */ /* 0x000fe20000000000 */
[----:B------:R-:W-:Y:S01]  /*2fe0*/  UMOV UR5, 0x380fffff ;  /* 0x380fffff00057882 */ /* 0x000fe20000000000 */
[----:B--2---:R-:W0:Y:S01]  /*2ff0*/  F2F.F32.F64 R19, R4 ;  /* 0x0000000400137310 */ /* 0x004e220000301000 */
[----:B------:R-:W-:-:S14]  /*3000*/  DSETP.GEU.AND P0, PT, |R4|, UR4, PT ;  /* 0x0000000404007e2a */ /* 0x000fdc000bf0e200 */
[----:B0-----:R-:W-:Y:S01]  /*3010*/  @!P0 FMUL R19, R19, 1.175494350822287508e-38 ;  /* 0x0080000013138820 */ /* 0x001fe20000400000 */
[----:B------:R-:W-:Y:S06]  /*3020*/  BRA `(.L_x_2310) ;  /* 0x00000008007c7947 */ /* 0x000fec0003800000 */
.L_x_2305:
        /* <DEDUP_REMOVED lines=12> */
.L_x_2319:
[----:B------:R-:W2:Y:S01]  /*30f0*/  LDG.E.64 R4, desc[UR36][R4.64] ;  /* 0x0000002404047981 */ /* 0x000ea2000c1e1b00 */
[----:B------:R-:W-:Y:S01]  /*3100*/  UMOV UR4, 0xf0000000 ;  /* 0xf000000000047882 */ /* 0x000fe20000000000 */
[----:B------:R-:W-:Y:S01]  /*3110*/  UMOV UR5, 0x380fffff ;  /* 0x380fffff00057882 */ /* 0x000fe20000000000 */
[----:B--2---:R-:W0:Y:S01]  /*3120*/  F2F.F32.F64 R19, R4 ;  /* 0x0000000400137310 */ /* 0x004e220000301000 */
[----:B------:R-:W-:-:S14]  /*3130*/  DSETP.GEU.AND P0, PT, |R4|, UR4, PT ;  /* 0x0000000404007e2a */ /* 0x000fdc000bf0e200 */
[----:B0-----:R-:W-:Y:S01]  /*3140*/  @!P0 FMUL R19, R19, 1.175494350822287508e-38 ;  /* 0x0080000013138820 */ /* 0x001fe20000400000 */
[----:B------:R-:W-:Y:S06]  /*3150*/  BRA `(.L_x_2310) ;  /* 0x0000000800307947 */ /* 0x000fec0003800000 */
.L_x_2318:
        /* <DEDUP_REMOVED lines=26> */
.L_x_2321:
        /* <DEDUP_REMOVED lines=13> */
.L_x_2320:
[----:B------:R-:W2:Y:S02]  /*33d0*/  LDG.E.U16 R4, desc[UR36][R4.64] ;  /* 0x0000002404047981 */ /* 0x000ea4000c1e1500 */
[----:B--2---:R-:W-:Y:S01]  /*33e0*/  IMAD.U32 R19, R4, 0x10000, RZ ;  /* 0x0001000004137824 */ /* 0x004fe200078e00ff */
[----:B------:R-:W-:Y:S06]  /*33f0*/  BRA `(.L_x_2310) ;  /* 0x0000000400887947 */ /* 0x000fec0003800000 */
.L_x_2317:
        /* <DEDUP_REMOVED lines=11> */
.L_x_2324:
        /* <DEDUP_REMOVED lines=20> */
.L_x_2326:
[----:B------:R-:W-:Y:S05]  /*35f0*/  BSYNC B0 ;  /* 0x0000000000007941 */ /* 0x000fea0003800000 */
.L_x_2325:
[----:B------:R-:W-:Y:S01]  /*3600*/  IMAD.SHL.U32 R3, R3, 0x100000, RZ ;  /* 0x0010000003037824 */ /* 0x000fe200078e00ff */
[----:B------:R-:W-:-:S04]  /*3610*/  LEA R0, R0, 0x3b800000, 0x17 ;  /* 0x3b80000000007811 */ /* 0x000fc800078eb8ff */
[----:B------:R-:W-:Y:S01]  /*3620*/  LOP3.LUT R19, R0, R3, R19, 0xfe, !PT ;  /* 0x0000000300137212 */ /* 0x000fe200078efe13 */
[----:B------:R-:W-:Y:S06]  /*3630*/  BRA `(.L_x_2310) ;  /* 0x0000000000f87947 */ /* 0x000fec0003800000 */
.L_x_2323:
        /* <DEDUP_REMOVED lines=20> */
.L_x_2328:
[----:B------:R-:W-:Y:S05]  /*3780*/  BSYNC B0 ;  /* 0x0000000000007941 */ /* 0x000fea0003800000 */
.L_x_2327:
[----:B------:R-:W-:Y:S01]  /*3790*/  IMAD.SHL.U32 R3, R3, 0x200000, RZ ;  /* 0x0020000003037824 */ /* 0x000fe200078e00ff */
[----:B------:R-:W-:-:S04]  /*37a0*/  LEA R0, R0, 0x37800000, 0x17 ;  /* 0x3780000000007811 */ /* 0x000fc800078eb8ff */
[----:B------:R-:W-:Y:S01]  /*37b0*/  LOP3.LUT R19, R0, R3, R19, 0xfe, !PT ;  /* 0x0000000300137212 */ /* 0x000fe200078efe13 */
[----:B------:R-:W-:Y:S06]  /*37c0*/  BRA `(.L_x_2310) ;  /* 0x0000000000947947 */ /* 0x000fec0003800000 */
.L_x_2322:
        /* <DEDUP_REMOVED lines=14> */
.L_x_2309:
        /* <DEDUP_REMOVED lines=15> */
[----:B012345:R-:W-:Y:S05]  /*39a0*/  CALL.ABS.NOINC R14 ;  /* 0x000000000e007343 */ /* 0x03ffea0003c00000 */
.L_x_2331:
[----:B------:R-:W-:Y:S01]  /*39b0*/  IMAD.MOV.U32 R19, RZ, RZ, RZ ;  /* 0x000000ffff137224 */ /* 0x000fe200078e00ff */
[----:B------:R-:W-:Y:S06]  /*39c0*/  BRA `(.L_x_2310) ;  /* 0x0000000000147947 */ /* 0x000fec0003800000 */
.L_x_2330:
[----:B------:R-:W2:Y:S02]  /*39d0*/  LDG.E.64 R4, desc[UR36][R4.64] ;  /* 0x0000002404047981 */ /* 0x000ea4000c1e1b00 */
[----:B--2---:R0:W2:Y:S01]  /*39e0*/  I2F.U64 R19, R4 ;  /* 0x0000000400137312 */ /* 0x0040a20000301000 */
[----:B------:R-:W-:Y:S05]  /*39f0*/  BRA `(.L_x_2310) ;  /* 0x0000000000087947 */ /* 0x000fea0003800000 */
.L_x_2329:
[----:B------:R-:W2:Y:S02]  /*3a00*/  LDG.E R4, desc[UR36][R4.64] ;  /* 0x0000002404047981 */ /* 0x000ea4000c1e1900 */
[----:B--2---:R-:W-:-:S07]  /*3a10*/  I2FP.F32.U32 R19, R4 ;  /* 0x0000000400137245 */ /* 0x004fce0000201000 */
.L_x_2310:
[----:B------:R-:W-:Y:S05]  /*3a20*/  BSYNC B6 ;  /* 0x0000000000067941 */ /* 0x000fea0003800000 */
.L_x_2304:
[----:B------:R-:W-:-:S07]  /*3a30*/  VIADD R16, R16, 0x80 ;  /* 0x0000008010107836 */ /* 0x000fce0000000000 */
.L_x_2275:
[----:B------:R-:W-:Y:S05]  /*3a40*/  BSYNC B7 ;  /* 0x0000000000077941 */ /* 0x000fea0003800000 */
.L_x_2274:
[----:B------:R-:W-:Y:S01]  /*3a50*/  ISETP.GE.AND P0, PT, R16, R17, PT ;  /* 0x000000111000720c */ /* 0x000fe20003f06270 */
[----:B------:R-:W-:Y:S01]  /*3a60*/  BSSY B7, `(.L_x_2332) ;  /* 0x00001cd000077945 */ /* 0x000fe20003800000 */
[----:B------:R-:W-:Y:S01]  /*3a70*/  CS2R R22, SRZ ;  /* 0x0000000000167805 */ /* 0x000fe2000001ff00 */
[----:B------:R-:W-:-:S10]  /*3a80*/  IMAD.MOV.U32 R24, RZ, RZ, RZ ;  /* 0x000000ffff187224 */ /* 0x000fd400078e00ff */
[----:B------:R-:W-:Y:S05]  /*3a90*/  @P0 BRA `(.L_x_2333) ;  /* 0x0000001c00240947 */ /* 0x000fea0003800000 */
[----:B0---4-:R-:W0:Y:S01]  /*3aa0*/  LDC.64 R4, c[0x0][0x220] ;  /* 0x00008800ff047b82 */ /* 0x011e220000000a00 */
        /* <DEDUP_REMOVED lines=20> */
.L_x_2338:
[----:B------:R-:W4:Y:S02]  /*3bf0*/  LDG.E.U8 R4, desc[UR36][R4.64] ;  /* 0x0000002404047981 */ /* 0x000f24000c1e1100 */
[----:B----4-:R-:W-:Y:S01]  /*3c00*/  I2FP.F32.U32 R23, R4 ;  /* 0x0000000400177245 */ /* 0x010fe20000201000 */
[----:B------:R-:W-:Y:S06]  /*3c10*/  BRA `(.L_x_2340) ;  /* 0x0000000c002c7947 */ /* 0x000fec0003800000 */
.L_x_2337:
        /* <DEDUP_REMOVED lines=9> */
.L_x_2342:
[----:B------:R-:W4:Y:S02]  /*3cb0*/  LDG.E R4, desc[UR36][R4.64] ;  /* 0x0000002404047981 */ /* 0x000f24000c1e1900 */
[----:B----4-:R-:W-:Y:S01]  /*3cc0*/  I2FP.F32.S32 R23, R4 ;  /* 0x0000000400177245 */ /* 0x010fe20000201400 */
[----:B------:R-:W-:Y:S06]  /*3cd0*/  BRA `(.L_x_2340) ;  /* 0x0000000800fc7947 */ /* 0x000fec0003800000 */
.L_x_2341:
[----:B------:R-:W4:Y:S02]  /*3ce0*/  LDG.E.U16 R4, desc[UR36][R4.64] ;  /* 0x0000002404047981 */ /* 0x000f24000c1e1500 */
[----:B----4-:R0:W4:Y:S01]  /*3cf0*/  I2F.S16 R23, R4 ;  /* 0x0000000400177306 */ /* 0x0101220000101400 */
[----:B------:R-:W-:Y:S05]  /*3d00*/  BRA `(.L_x_2340) ;  /* 0x0000000800f07947 */ /* 0x000fea0003800000 */
.L_x_2336:
        /* <DEDUP_REMOVED lines=8> */
.L_x_2344:
[----:B------:R-:W4:Y:S02]  /*3d90*/  LDG.E.U16 R4, desc[UR36][R4.64] ;  /* 0x0000002404047981 */ /* 0x000f24000c1e1500 */
[----:B----4-:R-:W-:Y:S01]  /*3da0*/  HADD2.F32 R23, -RZ, R4.H0_H0 ;  /* 0x20000004ff177230 */ /* 0x010fe20000004100 */
[----:B------:R-:W-:Y:S06]  /*3db0*/  BRA `(.L_x_2340) ;  /* 0x0000000800c47947 */ /* 0x000fec0003800000 */
.L_x_2343:
        /* <DEDUP_REMOVED lines=8> */
.L_x_2346:
[----:B------:R-:W4:Y:S02]  /*3e40*/  LDG.E.U16 R4, desc[UR36][R4.64] ;  /* 0x0000002404047981 */ /* 0x000f24000c1e1500 */
[----:B----4-:R-:W-:Y:S01]  /*3e50*/  HADD2.F32 R23, -RZ, R4.H0_H0 ;  /* 0x20000004ff177230 */ /* 0x010fe20000004100 */
[----:B------:R-:W-:Y:S06]  /*3e60*/  BRA `(.L_x_2340) ;  /* 0x0000000800987947 */ /* 0x000fec0003800000 */
.L_x_2345:
[----:B------:R-:W4:Y:S01]  /*3e70*/  LDG.E.64 R4, desc[UR36][R4.64] ;  /* 0x0000002404047981 */ /* 0x000f22000c1e1b00 */
[----:B------:R-:W-:Y:S01]  /*3e80*/  UMOV UR4, 0xf0000000 ;  /* 0xf000000000047882 */ /* 0x000fe20000000000 */
[----:B------:R-:W-:Y:S01]  /*3e90*/  UMOV UR5, 0x380fffff ;  /* 0x380fffff00057882 */ /* 0x000fe20000000000 */
[----:B----4-:R-:W0:Y:S01]  /*3ea0*/  F2F.F32.F64 R23, R4 ;  /* 0x0000000400177310 */ /* 0x010e220000301000 */
[----:B------:R-:W-:-:S14]  /*3eb0*/  DSETP.GEU.AND P0, PT, |R4|, UR4, PT ;  /* 0x0000000404007e2a */ /* 0x000fdc000bf0e200 */
[----:B0-----:R-:W-:Y:S01]  /*3ec0*/  @!P0 FMUL R23, R23, 1.175494350822287508e-38 ;  /* 0x0080000017178820 */ /* 0x001fe20000400000 */
[----:B------:R-:W-:Y:S06]  /*3ed0*/  BRA `(.L_x_2340) ;  /* 0x00000008007c7947 */ /* 0x000fec0003800000 */
.L_x_2335:
        /* <DEDUP_REMOVED lines=12> */
.L_x_2349:
[----:B------:R-:W4:Y:S01]  /*3fa0*/  LDG.E.64 R4, desc[UR36][R4.64] ;  /* 0x0000002404047981 */ /* 0x000f22000c1e1b00 */
[----:B------:R-:W-:Y:S01]  /*3fb0*/  UMOV UR4, 0xf0000000 ;  /* 0xf000000000047882 */ /* 0x000fe20000000000 */
[----:B------:R-:W-:Y:S01]  /*3fc0*/  UMOV UR5, 0x380fffff ;  /* 0x380fffff00057882 */ /* 0x000fe20000000000 */
[----:B----4-:R-:W0:Y:S01]  /*3fd0*/  F2F.F32.F64 R23, R4 ;  /* 0x0000000400177310 */ /* 0x010e220000301000 */
[----:B------:R-:W-:-:S14]  /*3fe0*/  DSETP.GEU.AND P0, PT, |R4|, UR4, PT ;  /* 0x0000000404007e2a */ /* 0x000fdc000bf0e200 */
[----:B0-----:R-:W-:Y:S01]  /*3ff0*/  @!P0 FMUL R23, R23, 1.175494350822287508e-38 ;  /* 0x0080000017178820 */ /* 0x001fe20000400000 */
[----:B------:R-:W-:Y:S06]  /*4000*/  BRA `(.L_x_2340) ;  /* 0x0000000800307947 */ /* 0x000fec0003800000 */
.L_x_2348:
        /* <DEDUP_REMOVED lines=26> */
.L_x_2351:
        /* <DEDUP_REMOVED lines=13> */
.L_x_2350:
[----:B------:R-:W4:Y:S02]  /*4280*/  LDG.E.U16 R4, desc[UR36][R4.64] ;  /* 0x0000002404047981 */ /* 0x000f24000c1e1500 */
[----:B----4-:R-:W-:Y:S01]  /*4290*/  IMAD.U32 R23, R4, 0x10000, RZ ;  /* 0x0001000004177824 */ /* 0x010fe200078e00ff */
[----:B------:R-:W-:Y:S06]  /*42a0*/  BRA `(.L_x_2340) ;  /* 0x0000000400887947 */ /* 0x000fec0003800000 */
.L_x_2347:
        /* <DEDUP_REMOVED lines=11> */
.L_x_2354:
        /* <DEDUP_REMOVED lines=20> */
.L_x_2356:
[----:B------:R-:W-:Y:S05]  /*44a0*/  BSYNC B0 ;  /* 0x0000000000007941 */ /* 0x000fea0003800000 */
.L_x_2355:
[----:B------:R-:W-:Y:S01]  /*44b0*/  IMAD.SHL.U32 R3, R3, 0x100000, RZ ;  /* 0x0010000003037824 */ /* 0x000fe200078e00ff */
[----:B------:R-:W-:-:S04]  /*44c0*/  LEA R0, R0, 0x3b800000, 0x17 ;  /* 0x3b80000000007811 */ /* 0x000fc800078eb8ff */
[----:B------:R-:W-:Y:S01]  /*44d0*/  LOP3.LUT R23, R0, R3, R23, 0xfe, !PT ;  /* 0x0000000300177212 */ /* 0x000fe200078efe17 */
[----:B------:R-:W-:Y:S06]  /*44e0*/  BRA `(.L_x_2340) ;  /* 0x0000000000f87947 */ /* 0x000fec0003800000 */
.L_x_2353:
        /* <DEDUP_REMOVED lines=20> */
.L_x_2358:
[----:B------:R-:W-:Y:S05]  /*4630*/  BSYNC B0 ;  /* 0x0000000000007941 */ /* 0x000fea0003800000 */
.L_x_2357:
[----:B------:R-:W-:Y:S01]  /*4640*/  IMAD.SHL.U32 R3, R3, 0x200000, RZ ;  /* 0x0020000003037824 */ /* 0x000fe200078e00ff */
[----:B------:R-:W-:-:S04]  /*4650*/  LEA R0, R0, 0x37800000, 0x17 ;  /* 0x3780000000007811 */ /* 0x000fc800078eb8ff */
[----:B------:R-:W-:Y:S01]  /*4660*/  LOP3.LUT R23, R0, R3, R23, 0xfe, !PT ;  /* 0x0000000300177212 */ /* 0x000fe200078efe17 */
[----:B------:R-:W-:Y:S06]  /*4670*/  BRA `(.L_x_2340) ;  /* 0x0000000000947947 */ /* 0x000fec0003800000 */
.L_x_2352:
        /* <DEDUP_REMOVED lines=14> */
.L_x_2339:
        /* <DEDUP_REMOVED lines=16> */
.L_x_2361:
[----:B------:R-:W-:Y:S01]  /*4860*/  IMAD.MOV.U32 R23, RZ, RZ, RZ ;  /* 0x000000ffff177224 */ /* 0x000fe200078e00ff */
[----:B------:R-:W-:Y:S06]  /*4870*/  BRA `(.L_x_2340) ;  /* 0x0000000000147947 */ /* 0x000fec0003800000 */
.L_x_2360:
[----:B------:R-:W4:Y:S02]  /*4880*/  LDG.E.64 R4, desc[UR36][R4.64] ;  /* 0x0000002404047981 */ /* 0x000f24000c1e1b00 */
[----:B----4-:R0:W4:Y:S01]  /*4890*/  I2F.U64 R23, R4 ;  /* 0x0000000400177312 */ /* 0x0101220000301000 */
[----:B------:R-:W-:Y:S05]  /*48a0*/  BRA `(.L_x_2340) ;  /* 0x0000000000087947 */ /* 0x000fea0003800000 */
.L_x_2359:
[----:B------:R-:W4:Y:S02]  /*48b0*/  LDG.E R4, desc[UR36][R4.64] ;  /* 0x0000002404047981 */ /* 0x000f24000c1e1900 */
[----:B----4-:R-:W-:-:S07]  /*48c0*/  I2FP.F32.U32 R23, R4 ;  /* 0x0000000400177245 */ /* 0x010fce0000201000 */
.L_x_2340:
[----:B------:R-:W-:Y:S05]  /*48d0*/  BSYNC B6 ;  /* 0x0000000000067941 */ /* 0x000fea0003800000 */
.L_x_2334:
[----:B------:R-:W1:Y:S01]  /*48e0*/  LDC.U8 R6, c[0x0][0x235] ;  /* 0x00008d40ff067b82 */ /* 0x000e620000000000 */
[----:B------:R-:W-:Y:S01]  /*48f0*/  ULDC UR4, c[0x0][0x23c] ;  /* 0x00008f0000047ab9 */ /* 0x000fe20000000800 */
[----:B------:R-:W-:Y:S01]  /*4900*/  BSSY B6, `(.L_x_2362) ;  /* 0x00000e1000067945 */ /* 0x000fe20003800000 */
        /* <DEDUP_REMOVED lines=18> */
.L_x_2366:
[----:B------:R-:W2:Y:S02]  /*4a30*/  LDG.E.U8 R4, desc[UR36][R4.64] ;  /* 0x0000002404047981 */ /* 0x000ea4000c1e1100 */
[----:B--2---:R-:W-:Y:S01]  /*4a40*/  I2FP.F32.U32 R24, R4 ;  /* 0x0000000400187245 */ /* 0x004fe20000201000 */
[----:B------:R-:W-:Y:S06]  /*4a50*/  BRA `(.L_x_2368) ;  /* 0x0000000c002c7947 */ /* 0x000fec0003800000 */
.L_x_2365:
        /* <DEDUP_REMOVED lines=9> */
.L_x_2370:
[----:B------:R-:W2:Y:S02]  /*4af0*/  LDG.E R4, desc[UR36][R4.64] ;  /* 0x0000002404047981 */ /* 0x000ea4000c1e1900 */
[----:B--2---:R-:W-:Y:S01]  /*4b00*/  I2FP.F32.S32 R24, R4 ;  /* 0x0000000400187245 */ /* 0x004fe20000201400 */
[----:B------:R-:W-:Y:S06]  /*4b10*/  BRA `(.L_x_2368) ;  /* 0x0000000800fc7947 */ /* 0x000fec0003800000 */
.L_x_2369:
[----:B------:R-:W2:Y:S02]  /*4b20*/  LDG.E.U16 R4, desc[UR36][R4.64] ;  /* 0x0000002404047981 */ /* 0x000ea4000c1e1500 */
[----:B--2---:R0:W1:Y:S01]  /*4b30*/  I2F.S16 R24, R4 ;  /* 0x0000000400187306 */ /* 0x0040620000101400 */
[----:B------:R-:W-:Y:S05]  /*4b40*/  BRA `(.L_x_2368) ;  /* 0x0000000800f07947 */ /* 0x000fea0003800000 */
.L_x_2364:
        /* <DEDUP_REMOVED lines=8> */
.L_x_2372:
[----:B------:R-:W2:Y:S02]  /*4bd0*/  LDG.E.U16 R4, desc[UR36][R4.64] ;  /* 0x0000002404047981 */ /* 0x000ea4000c1e1500 */
[----:B--2---:R-:W-:Y:S01]  /*4be0*/  HADD2.F32 R24, -RZ, R4.H0_H0 ;  /* 0x20000004ff187230 */ /* 0x004fe20000004100 */
[----:B------:R-:W-:Y:S06]  /*4bf0*/  BRA `(.L_x_2368) ;  /* 0x0000000800c47947 */ /* 0x000fec0003800000 */
.L_x_2371:
        /* <DEDUP_REMOVED lines=8> */
.L_x_2374:
[----:B------:R-:W2:Y:S02]  /*4c80*/  LDG.E.U16 R4, desc[UR36][R4.64] ;  /* 0x0000002404047981 */ /* 0x000ea4000c1e1500 */
[----:B--2---:R-:W-:Y:S01]  /*4c90*/  HADD2.F32 R24, -RZ, R4.H0_H0 ;  /* 0x20000004ff187230 */ /* 0x004fe20000004100 */
[----:B------:R-:W-:Y:S06]  /*4ca0*/  BRA `(.L_x_2368) ;  /* 0x0000000800987947 */ /* 0x000fec0003800000 */
.L_x_2373:
[----:B------:R-:W2:Y:S01]  /*4cb0*/  LDG.E.64 R4, desc[UR36][R4.64] ;  /* 0x0000002404047981 */ /* 0x000ea2000c1e1b00 */
[----:B------:R-:W-:Y:S01]  /*4cc0*/  UMOV UR4, 0xf0000000 ;  /* 0xf000000000047882 */ /* 0x000fe20000000000 */
[----:B------:R-:W-:Y:S01]  /*4cd0*/  UMOV UR5, 0x380fffff ;  /* 0x380fffff00057882 */ /* 0x000fe20000000000 */
[----:B--2---:R-:W0:Y:S01]  /*4ce0*/  F2F.F32.F64 R24, R4 ;  /* 0x0000000400187310 */ /* 0x004e220000301000 */
[----:B------:R-:W-:-:S14]  /*4cf0*/  DSETP.GEU.AND P0, PT, |R4|, UR4, PT ;  /* 0x0000000404007e2a */ /* 0x000fdc000bf0e200 */
[----:B0-----:R-:W-:Y:S01]  /*4d00*/  @!P0 FMUL R24, R24, 1.175494350822287508e-38 ;  /* 0x0080000018188820 */ /* 0x001fe20000400000 */
[----:B------:R-:W-:Y:S06]  /*4d10*/  BRA `(.L_x_2368) ;  /* 0x00000008007c7947 */ /* 0x000fec0003800000 */
.L_x_2363:
        /* <DEDUP_REMOVED lines=12> */
.L_x_2377:
[----:B------:R-:W2:Y:S01]  /*4de0*/  LDG.E.64 R4, desc[UR36][R4.64] ;  /* 0x0000002404047981 */ /* 0x000ea2000c1e1b00 */
[----:B------:R-:W-:Y:S01]  /*4df0*/  UMOV UR4, 0xf0000000 ;  /* 0xf000000000047882 */ /* 0x000fe20000000000 */
[----:B------:R-:W-:Y:S01]  /*4e00*/  UMOV UR5, 0x380fffff ;  /* 0x380fffff00057882 */ /* 0x000fe20000000000 */
[----:B--2---:R-:W0:Y:S01]  /*4e10*/  F2F.F32.F64 R24, R4 ;  /* 0x0000000400187310 */ /* 0x004e220000301000 */
[----:B------:R-:W-:-:S14]  /*4e20*/  DSETP.GEU.AND P0, PT, |R4|, UR4, PT ;  /* 0x0000000404007e2a */ /* 0x000fdc000bf0e200 */
[----:B0-----:R-:W-:Y:S01]  /*4e30*/  @!P0 FMUL R24, R24, 1.175494350822287508e-38 ;  /* 0x0080000018188820 */ /* 0x001fe20000400000 */
[----:B------:R-:W-:Y:S06]  /*4e40*/  BRA `(.L_x_2368) ;  /* 0x0000000800307947 */ /* 0x000fec0003800000 */
.L_x_2376:
        /* <DEDUP_REMOVED lines=26> */
.L_x_2379:
        /* <DEDUP_REMOVED lines=13> */
.L_x_2378:
[----:B------:R-:W2:Y:S02]  /*50c0*/  LDG.E.U16 R4, desc[UR36][R4.64] ;  /* 0x0000002404047981 */ /* 0x000ea4000c1e1500 */
[----:B--2---:R-:W-:Y:S01]  /*50d0*/  IMAD.U32 R24, R4, 0x10000, RZ ;  /* 0x0001000004187824 */ /* 0x004fe200078e00ff */
[----:B------:R-:W-:Y:S06]  /*50e0*/  BRA `(.L_x_2368) ;  /* 0x0000000400887947 */ /* 0x000fec0003800000 */
.L_x_2375:
        /* <DEDUP_REMOVED lines=11> */
.L_x_2382:
        /* <DEDUP_REMOVED lines=20> */
.L_x_2384:
[----:B------:R-:W-:Y:S05]  /*52e0*/  BSYNC B0 ;  /* 0x0000000000007941 */ /* 0x000fea0003800000 */
.L_x_2383:
[----:B------:R-:W-:Y:S01]  /*52f0*/  IMAD.SHL.U32 R3, R3, 0x100000, RZ ;  /* 0x0010000003037824 */ /* 0x000fe200078e00ff */
[----:B------:R-:W-:-:S04]  /*5300*/  LEA R5, R0, 0x3b800000, 0x17 ;  /* 0x3b80000000057811 */ /* 0x000fc800078eb8ff */
[----:B------:R-:W-:Y:S01]  /*5310*/  LOP3.LUT R24, R5, R3, R24, 0xfe, !PT ;  /* 0x0000000305187212 */ /* 0x000fe200078efe18 */
[----:B------:R-:W-:Y:S06]  /*5320*/  BRA `(.L_x_2368) ;  /* 0x0000000000f87947 */ /* 0x000fec0003800000 */
.L_x_2381:
        /* <DEDUP_REMOVED lines=20> */
.L_x_2386:
[----:B------:R-:W-:Y:S05]  /*5470*/  BSYNC B0 ;  /* 0x0000000000007941 */ /* 0x000fea0003800000 */
.L_x_2385:
[----:B------:R-:W-:Y:S01]  /*5480*/  IMAD.SHL.U32 R3, R3, 0x200000, RZ ;  /* 0x0020000003037824 */ /* 0x000fe200078e00ff */
[----:B------:R-:W-:-:S04]  /*5490*/  LEA R5, R0, 0x37800000, 0x17 ;  /* 0x3780000000057811 */ /* 0x000fc800078eb8ff */
[----:B------:R-:W-:Y:S01]  /*54a0*/  LOP3.LUT R24, R5, R3, R24, 0xfe, !PT ;  /* 0x0000000305187212 */ /* 0x000fe200078efe18 */
[----:B------:R-:W-:Y:S06]  /*54b0*/  BRA `(.L_x_2368) ;  /* 0x0000000000947947 */ /* 0x000fec0003800000 */
.L_x_2380:
        /* <DEDUP_REMOVED lines=14> */
.L_x_2367:
        /* <DEDUP_REMOVED lines=16> */
.L_x_2389:
[----:B------:R-:W-:Y:S01]  /*56a0*/  IMAD.MOV.U32 R24, RZ, RZ, RZ ;  /* 0x000000ffff187224 */ /* 0x000fe200078e00ff */
[----:B------:R-:W-:Y:S06]  /*56b0*/  BRA `(.L_x_2368) ;  /* 0x0000000000147947 */ /* 0x000fec0003800000 */
.L_x_2388:
[----:B------:R-:W2:Y:S02]  /*56c0*/  LDG.E.64 R4, desc[UR36][R4.64] ;  /* 0x0000002404047981 */ /* 0x000ea4000c1e1b00 */
[----:B--2---:R0:W1:Y:S01]  /*56d0*/  I2F.U64 R24, R4 ;  /* 0x0000000400187312 */ /* 0x0040620000301000 */
[----:B------:R-:W-:Y:S05]  /*56e0*/  BRA `(.L_x_2368) ;  /* 0x0000000000087947 */ /* 0x000fea0003800000 */
.L_x_2387:
[----:B------:R-:W2:Y:S02]  /*56f0*/  LDG.E R4, desc[UR36][R4.64] ;  /* 0x0000002404047981 */ /* 0x000ea4000c1e1900 */
[----:B--2---:R-:W-:-:S07]  /*5700*/  I2FP.F32.U32 R24, R4 ;  /* 0x0000000400187245 */ /* 0x004fce0000201000 */
.L_x_2368:
[----:B------:R-:W-:Y:S05]  /*5710*/  BSYNC B6 ;  /* 0x0000000000067941 */ /* 0x000fea0003800000 */
.L_x_2362:
[----:B------:R-:W-:-:S07]  /*5720*/  VIADD R16, R16, 0x80 ;  /* 0x0000008010107836 */ /* 0x000fce0000000000 */
.L_x_2333:
[----:B------:R-:W-:Y:S05]  /*5730*/  BSYNC B7 ;  /* 0x0000000000077941 */ /* 0x000fea0003800000 */
.L_x_2332:
[----:B------:R-:W-:Y:S01]  /*5740*/  ISETP.GE.AND P0, PT, R16, R17, PT ;  /* 0x000000111000720c */ /* 0x000fe20003f06270 */
[----:B------:R-:W-:Y:S01]  /*5750*/  BSSY B7, `(.L_x_2390) ;  /* 0x00001c6000077945 */ /* 0x000fe20003800000 */
[----:B------:R-:W-:-:S11]  /*5760*/  IMAD.MOV.U32 R27, RZ, RZ, RZ ;  /* 0x000000ffff1b7224 */ /* 0x000fd600078e00ff */
        /* <DEDUP_REMOVED lines=22> */
.L_x_2396:
[----:B------:R-:W4:Y:S02]  /*58d0*/  LDG.E.U8 R4, desc[UR36][R4.64] ;  /* 0x0000002404047981 */ /* 0x000f24000c1e1100 */
[----:B----4-:R-:W-:Y:S01]  /*58e0*/  I2FP.F32.U32 R27, R4 ;  /* 0x00000004001b7245 */ /* 0x010fe20000201000 */
[----:B------:R-:W-:Y:S06]  /*58f0*/  BRA `(.L_x_2398) ;  /* 0x0000000c002c7947 */ /* 0x000fec0003800000 */
.L_x_2395:
        /* <DEDUP_REMOVED lines=9> */
.L_x_2400:
[----:B------:R-:W4:Y:S02]  /*5990*/  LDG.E R4, desc[UR36][R4.64] ;  /* 0x0000002404047981 */ /* 0x000f24000c1e1900 */
[----:B----4-:R-:W-:Y:S01]  /*59a0*/  I2FP.F32.S32 R27, R4 ;  /* 0x00000004001b7245 */ /* 0x010fe20000201400 */
[----:B------:R-:W-:Y:S06]  /*59b0*/  BRA `(.L_x_2398) ;  /* 0x0000000800fc7947 */ /* 0x000fec0003800000 */
.L_x_2399:
[----:B------:R-:W4:Y:S02]  /*59c0*/  LDG.E.U16 R4, desc[UR36][R4.64] ;  /* 0x0000002404047981 */ /* 0x000f24000c1e1500 */
[----:B----4-:R0:W4:Y:S01]  /*59d0*/  I2F.S16 R27, R4 ;  /* 0x00000004001b7306 */ /* 0x0101220000101400 */
[----:B------:R-:W-:Y:S05]  /*59e0*/  BRA `(.L_x_2398) ;  /* 0x0000000800f07947 */ /* 0x000fea0003800000 */
.L_x_2394:
        /* <DEDUP_REMOVED lines=8> */
.L_x_2402:
[----:B------:R-:W4:Y:S02]  /*5a70*/  LDG.E.U16 R4, desc[UR36][R4.64] ;  /* 0x0000002404047981 */ /* 0x000f24000c1e1500 */
[----:B----4-:R-:W-:Y:S01]  /*5a80*/  HADD2.F32 R27, -RZ, R4.H0_H0 ;  /* 0x20000004ff1b7230 */ /* 0x010fe20000004100 */
[----:B------:R-:W-:Y:S06]  /*5a90*/  BRA `(.L_x_2398) ;  /* 0x0000000800c47947 */ /* 0x000fec0003800000 */
.L_x_2401:
        /* <DEDUP_REMOVED lines=8> */
.L_x_2404:
[----:B------:R-:W4:Y:S02]  /*5b20*/  LDG.E.U16 R4, desc[UR36][R4.64] ;  /* 0x0000002404047981 */ /* 0x000f24000c1e1500 */
[----:B----4-:R-:W-:Y:S01]  /*5b30*/  HADD2.F32 R27, -RZ, R4.H0_H0 ;  /* 0x20000004ff1b7230 */ /* 0x010fe20000004100 */
[----:B------:R-:W-:Y:S06]  /*5b40*/  BRA `(.L_x_2398) ;  /* 0x0000000800987947 */ /* 0x000fec0003800000 */
.L_x_2403:
[----:B------:R-:W4:Y:S01]  /*5b50*/  LDG.E.64 R4, desc[UR36][R4.64] ;  /* 0x0000002404047981 */ /* 0x000f22000c1e1b00 */
[----:B------:R-:W-:Y:S01]  /*5b60*/  UMOV UR4, 0xf0000000 ;  /* 0xf000000000047882 */ /* 0x000fe20000000000 */
[----:B------:R-:W-:Y:S01]  /*5b70*/  UMOV UR5, 0x380fffff ;  /* 0x380fffff00057882 */ /* 0x000fe20000000000 */
[----:B----4-:R-:W0:Y:S01]  /*5b80*/  F2F.F32.F64 R27, R4 ;  /* 0x00000004001b7310 */ /* 0x010e220000301000 */
[----:B------:R-:W-:-:S14]  /*5b90*/  DSETP.GEU.AND P0, PT, |R4|, UR4, PT ;  /* 0x0000000404007e2a */ /* 0x000fdc000bf0e200 */
[----:B0-----:R-:W-:Y:S01]  /*5ba0*/  @!P0 FMUL R27, R27, 1.175494350822287508e-38 ;  /* 0x008000001b1b8820 */ /* 0x001fe20000400000 */
[----:B------:R-:W-:Y:S06]  /*5bb0*/  BRA `(.L_x_2398) ;  /* 0x00000008007c7947 */ /* 0x000fec0003800000 */
.L_x_2393:
        /* <DEDUP_REMOVED lines=12> */
.L_x_2407:
[----:B------:R-:W4:Y:S01]  /*5c80*/  LDG.E.64 R4, desc[UR36][R4.64] ;  /* 0x0000002404047981 */ /* 0x000f22000c1e1b00 */
[----:B------:R-:W-:Y:S01]  /*5c90*/  UMOV UR4, 0xf0000000 ;  /* 0xf000000000047882 */ /* 0x000fe20000000000 */
[----:B------:R-:W-:Y:S01]  /*5ca0*/  UMOV UR5, 0x380fffff ;  /* 0x380fffff00057882 */ /* 0x000fe20000000000 */
[----:B----4-:R-:W0:Y:S01]  /*5cb0*/  F2F.F32.F64 R27, R4 ;  /* 0x00000004001b7310 */ /* 0x010e220000301000 */
[----:B------:R-:W-:-:S14]  /*5cc0*/  DSETP.GEU.AND P0, PT, |R4|, UR4, PT ;  /* 0x0000000404007e2a */ /* 0x000fdc000bf0e200 */
[----:B0-----:R-:W-:Y:S01]  /*5cd0*/  @!P0 FMUL R27, R27, 1.175494350822287508e-38 ;  /* 0x008000001b1b8820 */ /* 0x001fe20000400000 */
[----:B------:R-:W-:Y:S06]  /*5ce0*/  BRA `(.L_x_2398) ;  /* 0x0000000800307947 */ /* 0x000fec0003800000 */
.L_x_2406:
        /* <DEDUP_REMOVED lines=26> */
.L_x_2409:
        /* <DEDUP_REMOVED lines=13> */
.L_x_2408:
[----:B------:R-:W4:Y:S02]  /*5f60*/  LDG.E.U16 R4, desc[UR36][R4.64] ;  /* 0x0000002404047981 */ /* 0x000f24000c1e1500 */
[----:B----4-:R-:W-:Y:S01]  /*5f70*/  IMAD.U32 R27, R4, 0x10000, RZ ;  /* 0x00010000041b7824 */ /* 0x010fe200078e00ff */
[----:B------:R-:W-:Y:S06]  /*5f80*/  BRA `(.L_x_2398) ;  /* 0x0000000400887947 */ /* 0x000fec0003800000 */
.L_x_2405:
        /* <DEDUP_REMOVED lines=11> */
.L_x_2412:
        /* <DEDUP_REMOVED lines=20> */
.L_x_2414:
[----:B------:R-:W-:Y:S05]  /*6180*/  BSYNC B0 ;  /* 0x0000000000007941 */ /* 0x000fea0003800000 */
.L_x_2413:
[----:B------:R-:W-:Y:S01]  /*6190*/  IMAD.SHL.U32 R3, R3, 0x100000, RZ ;  /* 0x0010000003037824 */ /* 0x000fe200078e00ff */
[----:B------:R-:W-:-:S04]  /*61a0*/  LEA R0, R0, 0x3b800000, 0x17 ;  /* 0x3b80000000007811 */ /* 0x000fc800078eb8ff */
[----:B------:R-:W-:Y:S01]  /*61b0*/  LOP3.LUT R27, R0, R3, R27, 0xfe, !PT ;  /* 0x00000003001b7212 */ /* 0x000fe200078efe1b */
[----:B------:R-:W-:Y:S06]  /*61c0*/  BRA `(.L_x_2398) ;  /* 0x0000000000f87947 */ /* 0x000fec0003800000 */
.L_x_2411:
        /* <DEDUP_REMOVED lines=20> */
.L_x_2416:
[----:B------:R-:W-:Y:S05]  /*6310*/  BSYNC B0 ;  /* 0x0000000000007941 */ /* 0x000fea0003800000 */
.L_x_2415:
[----:B------:R-:W-:Y:S01]  /*6320*/  IMAD.SHL.U32 R3, R3, 0x200000, RZ ;  /* 0x0020000003037824 */ /* 0x000fe200078e00ff */
[----:B------:R-:W-:-:S04]  /*6330*/  LEA R0, R0, 0x37800000, 0x17 ;  /* 0x3780000000007811 */ /* 0x000fc800078eb8ff */
[----:B------:R-:W-:Y:S01]  /*6340*/  LOP3.LUT R27, R0, R3, R27, 0xfe, !PT ;  /* 0x00000003001b7212 */ /* 0x000fe200078efe1b */
[----:B------:R-:W-:Y:S06]  /*6350*/  BRA `(.L_x_2398) ;  /* 0x0000000000947947 */ /* 0x000fec0003800000 */
.L_x_2410:
        /* <DEDUP_REMOVED lines=14> */
.L_x_2397:
        /* <DEDUP_REMOVED lines=16> */
.L_x_2419:
[----:B------:R-:W-:Y:S01]  /*6540*/  IMAD.MOV.U32 R27, RZ, RZ, RZ ;  /* 0x000000ffff1b7224 */ /* 0x000fe200078e00ff */
[----:B------:R-:W-:Y:S06]  /*6550*/  BRA `(.L_x_2398) ;  /* 0x0000000000147947 */ /* 0x000fec0003800000 */
.L_x_2418:
[----:B------:R-:W4:Y:S02]  /*6560*/  LDG.E.64 R4, desc[UR36][R4.64] ;  /* 0x0000002404047981 */ /* 0x000f24000c1e1b00 */
[----:B----4-:R0:W4:Y:S01]  /*6570*/  I2F.U64 R27, R4 ;  /* 0x00000004001b7312 */ /* 0x0101220000301000 */
[----:B------:R-:W-:Y:S05]  /*6580*/  BRA `(.L_x_2398) ;  /* 0x0000000000087947 */ /* 0x000fea0003800000 */
.L_x_2417:
[----:B------:R-:W4:Y:S02]  /*6590*/  LDG.E R4, desc[UR36][R4.64] ;  /* 0x0000002404047981 */ /* 0x000f24000c1e1900 */
[----:B----4-:R-:W-:-:S07]  /*65a0*/  I2FP.F32.U32 R27, R4 ;  /* 0x00000004001b7245 */ /* 0x010fce0000201000 */
.L_x_2398:
[----:B------:R-:W-:Y:S05]  /*65b0*/  BSYNC B6 ;  /* 0x0000000000067941 */ /* 0x000fea0003800000 */
.L_x_2392:
        /* <DEDUP_REMOVED lines=20> */
.L_x_2423:
[----:B------:R-:W2:Y:S02]  /*6700*/  LDG.E.U8 R4, desc[UR36][R4.64] ;  /* 0x0000002404047981 */ /* 0x000ea4000c1e1100 */
[----:B--2---:R-:W-:Y:S01]  /*6710*/  I2FP.F32.U32 R22, R4 ;  /* 0x0000000400167245 */ /* 0x004fe20000201000 */
[----:B------:R-:W-:Y:S06]  /*6720*/  BRA `(.L_x_2391) ;  /* 0x0000000c00207947 */ /* 0x000fec0003800000 */
.L_x_2422:
        /* <DEDUP_REMOVED lines=9> */
.L_x_2426:
[----:B------:R-:W2:Y:S02]  /*67c0*/  LDG.E R4, desc[UR36][R4.64] ;  /* 0x0000002404047981 */ /* 0x000ea4000c1e1900 */
[----:B--2---:R-:W-:Y:S01]  /*67d0*/  I2FP.F32.S32 R22, R4 ;  /* 0x0000000400167245 */ /* 0x004fe20000201400 */
[----:B------:R-:W-:Y:S06]  /*67e0*/  BRA `(.L_x_2391) ;  /* 0x0000000800f07947 */ /* 0x000fec0003800000 */
.L_x_2425:
[----:B------:R-:W2:Y:S02]  /*67f0*/  LDG.E.U16 R4, desc[UR36][R4.64] ;  /* 0x0000002404047981 */ /* 0x000ea4000c1e1500 */
[----:B--2---:R0:W1:Y:S01]  /*6800*/  I2F.S16 R22, R4 ;  /* 0x0000000400167306 */ /* 0x0040620000101400 */
[----:B------:R-:W-:Y:S05]  /*6810*/  BRA `(.L_x_2391) ;  /* 0x0000000800e47947 */ /* 0x000fea0003800000 */
.L_x_2421:
        /* <DEDUP_REMOVED lines=8> */
.L_x_2428:
[----:B------:R-:W2:Y:S02]  /*68a0*/  LDG.E.U16 R4, desc[UR36][R4.64] ;  /* 0x0000002404047981 */ /* 0x000ea4000c1e1500 */
[----:B--2---:R-:W-:Y:S01]  /*68b0*/  HADD2.F32 R22, -RZ, R4.H0_H0 ;  /* 0x20000004ff167230 */ /* 0x004fe20000004100 */
[----:B------:R-:W-:Y:S06]  /*68c0*/  BRA `(.L_x_2391) ;  /* 0x0000000800b87947 */ /* 0x000fec0003800000 */
.L_x_2427:
        /* <DEDUP_REMOVED lines=8> */
.L_x_2430:
[----:B------:R-:W2:Y:S02]  /*6950*/  LDG.E.U16 R4, desc[UR36][R4.64] ;  /* 0x0000002404047981 */ /* 0x000ea4000c1e1500 */
[----:B--2---:R-:W-:Y:S01]  /*6960*/  HADD2.F32 R22, -RZ, R4.H0_H0 ;  /* 0x20000004ff167230 */ /* 0x004fe20000004100 */
[----:B------:R-:W-:Y:S06]  /*6970*/  BRA `(.L_x_2391) ;  /* 0x00000008008c7947 */ /* 0x000fec0003800000 */
.L_x_2429:
[----:B------:R-:W2:Y:S01]  /*6980*/  LDG.E.64 R4, desc[UR36][R4.64] ;  /* 0x0000002404047981 */ /* 0x000ea2000c1e1b00 */
[----:B------:R-:W-:Y:S01]  /*6990*/  UMOV UR4, 0xf0000000 ;  /* 0xf000000000047882 */ /* 0x000fe20000000000 */
[----:B------:R-:W-:Y:S01]  /*69a0*/  UMOV UR5, 0x380fffff ;  /* 0x380fffff00057882 */ /* 0x000fe20000000000 */
[----:B--2---:R-:W0:Y:S01]  /*69b0*/  F2F.F32.F64 R22, R4 ;  /* 0x0000000400167310 */ /* 0x004e220000301000 */
[----:B------:R-:W-:-:S14]  /*69c0*/  DSETP.GEU.AND P0, PT, |R4|, UR4, PT ;  /* 0x0000000404007e2a */ /* 0x000fdc000bf0e200 */
[----:B0-----:R-:W-:Y:S01]  /*69d0*/  @!P0 FMUL R22, R22, 1.175494350822287508e-38 ;  /* 0x0080000016168820 */ /* 0x001fe20000400000 */
[----:B------:R-:W-:Y:S06]  /*69e0*/  BRA `(.L_x_2391) ;  /* 0x0000000800707947 */ /* 0x000fec0003800000 */
.L_x_2420:
        /* <DEDUP_REMOVED lines=12> */
.L_x_2433:
[----:B------:R-:W2:Y:S01]  /*6ab0*/  LDG.E.64 R4, desc[UR36][R4.64] ;  /* 0x0000002404047981 */ /* 0x000ea2000c1e1b00 */
[----:B------:R-:W-:Y:S01]  /*6ac0*/  UMOV UR4, 0xf0000000 ;  /* 0xf000000000047882 */ /* 0x000fe20000000000 */
[----:B------:R-:W-:Y:S01]  /*6ad0*/  UMOV UR5, 0x380fffff ;  /* 0x380fffff00057882 */ /* 0x000fe20000000000 */
[----:B--2---:R-:W0:Y:S01]  /*6ae0*/  F2F.F32.F64 R22, R4 ;  /* 0x0000000400167310 */ /* 0x004e220000301000 */
[----:B------:R-:W-:-:S14]  /*6af0*/  DSETP.GEU.AND P0, PT, |R4|, UR4, PT ;  /* 0x0000000404007e2a */ /* 0x000fdc000bf0e200 */
[----:B0-----:R-:W-:Y:S01]  /*6b00*/  @!P0 FMUL R22, R22, 1.175494350822287508e-38 ;  /* 0x0080000016168820 */ /* 0x001fe20000400000 */
[----:B------:R-:W-:Y:S06]  /*6b10*/  BRA `(.L_x_2391) ;  /* 0x0000000800247947 */ /* 0x000fec0003800000 */
.L_x_2432:
        /* <DEDUP_REMOVED lines=26> */
.L_x_2435:
        /* <DEDUP_REMOVED lines=13> */
.L_x_2434:
[----:B------:R-:W2:Y:S02]  /*6d90*/  LDG.E.U16 R4, desc[UR36][R4.64] ;  /* 0x0000002404047981 */ /* 0x000ea4000c1e1500 */
[----:B--2---:R-:W-:Y:S01]  /*6da0*/  IMAD.U32 R22, R4, 0x10000, RZ ;  /* 0x0001000004167824 */ /* 0x004fe200078e00ff */
[----:B------:R-:W-:Y:S06]  /*6db0*/  BRA `(.L_x_2391) ;  /* 0x00000004007c7947 */ /* 0x000fec0003800000 */
.L_x_2431:
        /* <DEDUP_REMOVED lines=11> */
.L_x_2438:
[----:B------:R-:W2:Y:S02]  /*6e70*/  LDG.E.U8 R3, desc[UR36][R4.64] ;  /* 0x0000002404037981 */ /* 0x000ea4000c1e1100 */
        /* <DEDUP_REMOVED lines=18> */
.L_x_2440:
[----:B------:R-:W-:Y:S05]  /*6fa0*/  BSYNC B0 ;  /* 0x0000000000007941 */ /* 0x000fea0003800000 */
.L_x_2439:
[----:B------:R-:W-:Y:S01]  /*6fb0*/  IMAD.SHL.U32 R3, R3, 0x100000, RZ ;  /* 0x0010000003037824 */ /* 0x000fe200078e00ff */
[----:B------:R-:W-:-:S04]  /*6fc0*/  LEA R5, R0, 0x3b800000, 0x17 ;  /* 0x3b80000000057811 */ /* 0x000fc800078eb8ff */
[----:B------:R-:W-:Y:S01]  /*6fd0*/  LOP3.LUT R22, R5, R3, R22, 0xfe, !PT ;  /* 0x0000000305167212 */ /* 0x000fe200078efe16 */
[----:B------:R-:W-:Y:S06]  /*6fe0*/  BRA `(.L_x_2391) ;  /* 0x0000000000f07947 */ /* 0x000fec0003800000 */
.L_x_2437:
        /* <DEDUP_REMOVED lines=19> */
.L_x_2442:
[----:B------:R-:W-:Y:S05]  /*7120*/  BSYNC B0 ;  /* 0x0000000000007941 */ /* 0x000fea0003800000 */
.L_x_2441:
[----:B------:R-:W-:Y:S01]  /*7130*/  IMAD.SHL.U32 R3, R3, 0x200000, RZ ;  /* 0x0020000003037824 */ /* 0x000fe200078e00ff */
[----:B------:R-:W-:-:S04]  /*7140*/  LEA R5, R0, 0x37800000, 0x17 ;  /* 0x3780000000057811 */ /* 0x000fc800078eb8ff */
[----:B------:R-:W-:Y:S01]  /*7150*/  LOP3.LUT R22, R5, R3, R22, 0xfe, !PT ;  /* 0x0000000305167212 */ /* 0x000fe200078efe16 */
[----:B------:R-:W-:Y:S06]  /*7160*/  BRA `(.L_x_2391) ;  /* 0x0000000000907947 */ /* 0x000fec0003800000 */
.L_x_2436:
        /* <DEDUP_REMOVED lines=14> */
.L_x_2424:
        /* <DEDUP_REMOVED lines=16> */
.L_x_2445:
[----:B------:R-:W-:Y:S05]  /*7350*/  BRA `(.L_x_2391) ;  /* 0x0000000000147947 */ /* 0x000fea0003800000 */
.L_x_2444:
[----:B------:R-:W2:Y:S02]  /*7360*/  LDG.E.64 R4, desc[UR36][R4.64] ;  /* 0x0000002404047981 */ /* 0x000ea4000c1e1b00 */
[----:B--2---:R0:W1:Y:S01]  /*7370*/  I2F.U64 R22, R4 ;  /* 0x0000000400167312 */ /* 0x0040620000301000 */
[----:B------:R-:W-:Y:S05]  /*7380*/  BRA `(.L_x_2391) ;  /* 0x0000000000087947 */ /* 0x000fea0003800000 */
.L_x_2443:
[----:B------:R-:W2:Y:S02]  /*7390*/  LDG.E R4, desc[UR36][R4.64] ;  /* 0x0000002404047981 */ /* 0x000ea4000c1e1900 */
[----:B--2---:R-:W-:-:S07]  /*73a0*/  I2FP.F32.U32 R22, R4 ;  /* 0x0000000400167245 */ /* 0x004fce0000201000 */
.L_x_2391:
[----:B------:R-:W-:Y:S05]  /*73b0*/  BSYNC B7 ;  /* 0x0000000000077941 */ /* 0x000fea0003800000 */
.L_x_2390:
[----:B------:R-:W0:Y:S01]  /*73c0*/  S2R R25, SR_TID.X ;  /* 0x0000000000197919 */ /* 0x000e220000002100 */
[----:B------:R-:W1:Y:S01]  /*73d0*/  LDC.U8 R16, c[0x0][0x240] ;  /* 0x00009000ff107b82 */ /* 0x000e620000000000 */
[----:B------:R-:W-:Y:S01]  /*73e0*/  BSSY B6, `(.L_x_2446) ;  /* 0x0000127000067945 */ /* 0x000fe20003800000 */
[C---:B0-----:R-:W-:Y:S01]  /*73f0*/  VIADD R6, R25.reuse, 0x180 ;  /* 0x0000018019067836 */ /* 0x041fe20000000000 */
[CC--:B------:R-:W-:Y:S01]  /*7400*/  ISETP.GE.AND P3, PT, R25.reuse, R17.reuse, PT ;  /* 0x000000111900720c */ /* 0x0c0fe20003f66270 */
[C---:B------:R-:W-:Y:S02]  /*7410*/  VIADD R26, R25.reuse, 0x80 ;  /* 0x00000080191a7836 */ /* 0x040fe40000000000 */
[----:B------:R-:W-:Y:S01]  /*7420*/  VIADD R0, R25, 0x100 ;  /* 0x0000010019007836 */ /* 0x000fe20000000000 */
[-C--:B------:R-:W-:Y:S02]  /*7430*/  ISETP.GE.AND P2, PT, R6, R17.reuse, PT ;  /* 0x000000110600720c */ /* 0x080fe40003f46270 */
[----:B------:R-:W-:-:S02]  /*7440*/  ISETP.GE.AND P0, PT, R26, R17, PT ;  /* 0x000000111a00720c */ /* 0x000fc40003f06270 */
[----:B------:R-:W-:-:S05]  /*7450*/  ISETP.GE.AND P1, PT, R0, R17, PT ;  /* 0x000000110000720c */ /* 0x000fca0003f26270 */
[----:B--2--5:R-:W-:-:S04]  /*7460*/  @!P3 FMUL.FTZ R0, R18, -1.4426950216293334961 ;  /* 0xbfb8aa3b1200b820 */ /* 0x024fc80000410000 */
[----:B-1----:R-:W-:Y:S02]  /*7470*/  @!P2 FMUL.FTZ R10, R22, -1.4426950216293334961 ;  /* 0xbfb8aa3b160aa820 */ /* 0x002fe40000410000 */
[----:B------:R-:W-:Y:S01]  /*7480*/  @!P0 FMUL.FTZ R7, R19, -1.4426950216293334961 ;  /* 0xbfb8aa3b13078820 */ /* 0x000fe20000410000 */
[----:B------:R-:W4:Y:S01]  /*7490*/  @!P3 MUFU.EX2 R0, R0 ;  /* 0x000000000000b308 */ /* 0x000f220000000800 */
[----:B------:R-:W-:-:S07]  /*74a0*/  @!P1 FMUL.FTZ R3, R24, -1.4426950216293334961 ;  /* 0xbfb8aa3b18039820 */ /* 0x000fce0000410000 */
[----:B------:R-:W0:Y:S08]  /*74b0*/  @!P2 MUFU.EX2 R10, R10 ;  /* 0x0000000a000aa308 */ /* 0x000e300000000800 */
[----:B------:R-:W1:Y:S01]  /*74c0*/  @!P0 MUFU.EX2 R7, R7 ;  /* 0x0000000700078308 */ /* 0x000e620000000800 */
[----:B----4-:R-:W-:-:S07]  /*74d0*/  @!P3 FADD.FTZ R5, R0, 1 ;  /* 0x3f8000000005b421 */ /* 0x010fce0000010000 */
[----:B------:R-:W2:Y:S01]  /*74e0*/  @!P1 MUFU.EX2 R3, R3 ;  /* 0x0000000300039308 */ /* 0x000ea20000000800 */
[----:B0-----:R-:W-:-:S07]  /*74f0*/  @!P2 FADD.FTZ R6, R10, 1 ;  /* 0x3f8000000a06a421 */ /* 0x001fce0000010000 */
[----:B------:R-:W0:Y:S01]  /*7500*/  @!P3 MUFU.RCP R5, R5 ;  /* 0x000000050005b308 */ /* 0x000e220000001000 */
[----:B-1----:R-:W-:-:S07]  /*7510*/  @!P0 FADD.FTZ R8, R7, 1 ;  /* 0x3f80000007088421 */ /* 0x002fce0000010000 */
[----:B------:R-:W1:Y:S01]  /*7520*/  @!P2 MUFU.RCP R6, R6 ;  /* 0x000000060006a308 */ /* 0x000e620000001000 */
[----:B--2---:R-:W-:-:S07]  /*7530*/  @!P1 FADD.FTZ R9, R3, 1 ;  /* 0x3f80000003099421 */ /* 0x004fce0000010000 */
[----:B------:R-:W2:Y:S01]  /*7540*/  @!P1 MUFU.RCP R0, R9 ;  /* 0x0000000900009308 */ /* 0x000ea20000001000 */
[C---:B0-----:R-:W-:Y:S01]  /*7550*/  @!P3 FADD.FTZ R3, -R5.reuse, 1 ;  /* 0x3f8000000503b421 */ /* 0x041fe20000010100 */
[----:B---3--:R-:W-:-:S03]  /*7560*/  @!P3 FMUL.FTZ R28, R5, R28 ;  /* 0x0000001c051cb220 */ /* 0x008fc60000410000 */
[----:B------:R-:W-:-:S03]  /*7570*/  @!P3 FFMA.FTZ R3, R3, R18, 1 ;  /* 0x3f8000000303b423 */ /* 0x000fc60000010012 */
[----:B------:R-:W0:Y:S01]  /*7580*/  @!P0 MUFU.RCP R8, R8 ;  /* 0x0000000800088308 */ /* 0x000e220000001000 */
[C---:B-1----:R-:W-:Y:S01]  /*7590*/  @!P2 FADD.FTZ R7, -R6.reuse, 1 ;  /* 0x3f8000000607a421 */ /* 0x042fe20000010100 */
[----:B------:R-:W-:Y:S01]  /*75a0*/  @!P2 FMUL.FTZ R27, R6, R27 ;  /* 0x0000001b061ba220 */ /* 0x000fe20000410000 */
[----:B------:R-:W-:Y:S01]  /*75b0*/  @!P3 FMUL.FTZ R4, R28, R3 ;  /* 0x000000031c04b220 */ /* 0x000fe20000410000 */
[C---:B--2---:R-:W-:Y:S01]  /*75c0*/  @!P1 FMUL.FTZ R23, R0.reuse, R23 ;  /* 0x0000001700179220 */ /* 0x044fe20000410000 */
[----:B------:R-:W-:-:S04]  /*75d0*/  @!P1 FADD.FTZ R5, -R0, 1 ;  /* 0x3f80000000059421 */ /* 0x000fc80000010100 */
[----:B------:R-:W-:Y:S01]  /*75e0*/  @!P1 FFMA.FTZ R6, R5, R24, 1 ;  /* 0x3f80000005069423 */ /* 0x000fe20000010018 */
[C---:B0-----:R-:W-:Y:S01]  /*75f0*/  @!P0 FADD.FTZ R0, -R8.reuse, 1 ;  /* 0x3f80000008008421 */ /* 0x041fe20000010100 */
[----:B------:R-:W-:Y:S01]  /*7600*/  @!P0 FMUL.FTZ R29, R8, R29 ;  /* 0x0000001d081d8220 */ /* 0x000fe20000410000 */
[----:B------:R-:W-:Y:S01]  /*7610*/  @!P2 FFMA.FTZ R8, R7, R22, 1 ;  /* 0x3f8000000708a423 */ /* 0x000fe20000010016 */
[----:B------:R-:W-:Y:S01]  /*7620*/  @!P1 FMUL.FTZ R22, R23, R6 ;  /* 0x0000000617169220 */ /* 0x000fe20000410000 */
[----:B------:R-:W-:Y:S02]  /*7630*/  @!P0 FFMA.FTZ R0, R0, R19, 1 ;  /* 0x3f80000000008423 */ /* 0x000fe40000010013 */
[----:B------:R-:W-:Y:S02]  /*7640*/  @!P2 FMUL.FTZ R24, R27, R8 ;  /* 0x000000081b18a220 */ /* 0x000fe40000410000 */
[----:B------:R-:W-:Y:S01]  /*7650*/  @!P0 FMUL.FTZ R18, R29, R0 ;  /* 0x000000001d128220 */ /* 0x000fe20000410000 */
[----:B------:R-:W-:Y:S06]  /*7660*/  @P3 BRA `(.L_x_2447) ;  /* 0x0000000c00f83947 */ /* 0x000fec0003800000 */
        /* <DEDUP_REMOVED lines=17> */
[----:B------:R-:W0:Y:S01]  /*7780*/  F2I.FTZ.TRUNC.NTZ R3, R4 ;  /* 0x0000000400037305 */ /* 0x000e22000021f100 */
[----:B------:R-:W-:Y:S01]  /*7790*/  IMAD.MOV.U32 R25, RZ, RZ, R26 ;  /* 0x000000ffff197224 */ /* 0x000fe200078e001a */
[----:B0-----:R0:W-:Y:S01]  /*77a0*/  STG.E.U8 desc[UR36][R8.64], R3 ;  /* 0x0000000308007986 */ /* 0x0011e2000c101124 */
[----:B------:R-:W-:Y:S05]  /*77b0*/  BRA `(.L_x_2447) ;  /* 0x0000000c00a47947 */ /* 0x000fea0003800000 */
.L_x_2451:
[----:B------:R-:W0:Y:S01]  /*77c0*/  F2I.S64.TRUNC R4, R4 ;  /* 0x0000000400047311 */ /* 0x000e22000020d900 */
[----:B------:R-:W-:Y:S02]  /*77d0*/  IMAD.MOV.U32 R25, RZ, RZ, R26 ;  /* 0x000000ffff197224 */ /* 0x000fe400078e001a */
[----:B0-----:R-:W-:-:S05]  /*77e0*/  IMAD.MOV.U32 R3, RZ, RZ, R4 ;  /* 0x000000ffff037224 */ /* 0x001fca00078e0004 */
[----:B------:R0:W-:Y:S01]  /*77f0*/  STG.E.U8 desc[UR36][R8.64], R3 ;  /* 0x0000000308007986 */ /* 0x0001e2000c101124 */
[----:B------:R-:W-:Y:S05]  /*7800*/  BRA `(.L_x_2447) ;  /* 0x0000000c00907947 */ /* 0x000fea0003800000 */
.L_x_2450:
[----:B------:R-:W-:-:S13]  /*7810*/  ISETP.NE.AND P0, PT, R0, 0x2, PT ;  /* 0x000000020000780c */ /* 0x000fda0003f05270 */
[----:B------:R-:W-:Y:S05]  /*7820*/  @!P0 BRA `(.L_x_2453) ;  /* 0x0000000000308947 */ /* 0x000fea0003800000 */
[----:B------:R-:W-:-:S13]  /*7830*/  ISETP.NE.AND P0, PT, R0, 0x3, PT ;  /* 0x000000030000780c */ /* 0x000fda0003f05270 */
[----:B------:R-:W-:Y:S05]  /*7840*/  @!P0 BRA `(.L_x_2454) ;  /* 0x0000000000188947 */ /* 0x000fea0003800000 */
[----:B------:R-:W-:-:S13]  /*7850*/  ISETP.NE.AND P0, PT, R0, 0x4, PT ;  /* 0x000000040000780c */ /* 0x000fda0003f05270 */
[----:B------:R-:W-:Y:S05]  /*7860*/  @P0 BRA `(.L_x_2452) ;  /* 0x0000000c00140947 */ /* 0x000fea0003800000 */
[----:B------:R-:W0:Y:S01]  /*7870*/  F2I.S64.TRUNC R4, R4 ;  /* 0x0000000400047311 */ /* 0x000e22000020d900 */
[----:B------:R-:W-:Y:S01]  /*7880*/  IMAD.MOV.U32 R25, RZ, RZ, R26 ;  /* 0x000000ffff197224 */ /* 0x000fe200078e001a */
[----:B0-----:R0:W-:Y:S01]  /*7890*/  STG.E.64 desc[UR36][R8.64], R4 ;  /* 0x0000000408007986 */ /* 0x0011e2000c101b24 */
[----:B------:R-:W-:Y:S05]  /*78a0*/  BRA `(.L_x_2447) ;  /* 0x0000000c00687947 */ /* 0x000fea0003800000 */
.L_x_2454:
[----:B------:R-:W0:Y:S01]  /*78b0*/  F2I.FTZ.TRUNC.NTZ R3, R4 ;  /* 0x0000000400037305 */ /* 0x000e22000021f100 */
[----:B------:R-:W-:Y:S01]  /*78c0*/  IMAD.MOV.U32 R25, RZ, RZ, R26 ;  /* 0x000000ffff197224 */ /* 0x000fe200078e001a */
[----:B0-----:R0:W-:Y:S01]  /*78d0*/  STG.E desc[UR36][R8.64], R3 ;  /* 0x0000000308007986 */ /* 0x0011e2000c101924 */
[----:B------:R-:W-:Y:S05]  /*78e0*/  BRA `(.L_x_2447) ;  /* 0x0000000c00587947 */ /* 0x000fea0003800000 */
.L_x_2453:
[----:B------:R-:W0:Y:S01]  /*78f0*/  F2I.FTZ.TRUNC.NTZ R3, R4 ;  /* 0x0000000400037305 */ /* 0x000e22000021f100 */
[----:B------:R-:W-:Y:S01]  /*7900*/  IMAD.MOV.U32 R25, RZ, RZ, R26 ;  /* 0x000000ffff197224 */ /* 0x000fe200078e001a */
[----:B0-----:R0:W-:Y:S01]  /*7910*/  STG.E.U16 desc[UR36][R8.64], R3 ;  /* 0x0000000308007986 */ /* 0x0011e2000c101524 */
[----:B------:R-:W-:Y:S05]  /*7920*/  BRA `(.L_x_2447) ;  /* 0x0000000c00487947 */ /* 0x000fea0003800000 */
.L_x_2449:
[----:B------:R-:W-:-:S13]  /*7930*/  ISETP.GT.AND P0, PT, R0, 0x6, PT ;  /* 0x000000060000780c */ /* 0x000fda0003f04270 */
[----:B------:R-:W-:Y:S05]  /*7940*/  @P0 BRA `(.L_x_2455) ;  /* 0x00000000002c0947 */ /* 0x000fea0003800000 */
[----:B------:R-:W-:-:S13]  /*7950*/  ISETP.NE.AND P0, PT, R0, 0x5, PT ;  /* 0x000000050000780c */ /* 0x000fda0003f05270 */
[----:B------:R-:W-:Y:S05]  /*7960*/  @!P0 BRA `(.L_x_2456) ;  /* 0x0000000000148947 */ /* 0x000fea0003800000 */
[----:B------:R-:W-:-:S13]  /*7970*/  ISETP.NE.AND P0, PT, R0, 0x6, PT ;  /* 0x000000060000780c */ /* 0x000fda0003f05270 */
[----:B------:R-:W-:Y:S05]  /*7980*/  @P0 BRA `(.L_x_2452) ;  /* 0x0000000800cc0947 */ /* 0x000fea0003800000 */
[----:B------:R3:W-:Y:S01]  /*7990*/  STG.E desc[UR36][R8.64], R4 ;  /* 0x0000000408007986 */ /* 0x0007e2000c101924 */
[----:B------:R-:W-:Y:S01]  /*79a0*/  IMAD.MOV.U32 R25, RZ, RZ, R26 ;  /* 0x000000ffff197224 */ /* 0x000fe200078e001a */
[----:B------:R-:W-:Y:S06]  /*79b0*/  BRA `(.L_x_2447) ;  /* 0x0000000c00247947 */ /* 0x000fec0003800000 */
.L_x_2456:
[----:B------:R-:W-:Y:S01]  /*79c0*/  F2FP.F16.F32.PACK_AB R4, RZ, R4 ;  /* 0x00000004ff04723e */ /* 0x000fe200000000ff */
[----:B------:R-:W-:-:S04]  /*79d0*/  IMAD.MOV.U32 R25, RZ, RZ, R26 ;  /* 0x000000ffff197224 */ /* 0x000fc800078e001a */
[----:B------:R4:W-:Y:S01]  /*79e0*/  STG.E.U16 desc[UR36][R8.64], R4 ;  /* 0x0000000408007986 */ /* 0x0009e2000c101524 */
[----:B------:R-:W-:Y:S05]  /*79f0*/  BRA `(.L_x_2447) ;  /* 0x0000000c00147947 */ /* 0x000fea0003800000 */
.L_x_2455:
[----:B------:R-:W-:-:S13]  /*7a00*/  ISETP.NE.AND P0, PT, R0, 0x7, PT ;  /* 0x000000070000780c */ /* 0x000fda0003f05270 */
[----:B------:R-:W-:Y:S05]  /*7a10*/  @!P0 BRA `(.L_x_2457) ;  /* 0x0000000000348947 */ /* 0x000fea0003800000 */
[----:B------:R-:W-:-:S13]  /*7a20*/  ISETP.NE.AND P0, PT, R0, 0x8, PT ;  /* 0x000000080000780c */ /* 0x000fda0003f05270 */
[----:B------:R-:W-:Y:S05]  /*7a30*/  @!P0 BRA `(.L_x_2458) ;  /* 0x0000000000188947 */ /* 0x000fea0003800000 */
[----:B------:R-:W-:-:S13]  /*7a40*/  ISETP.NE.AND P0, PT, R0, 0x9, PT ;  /* 0x000000090000780c */ /* 0x000fda0003f05270 */
[----:B------:R-:W-:Y:S05]  /*7a50*/  @P0 BRA `(.L_x_2452) ;  /* 0x0000000800980947 */ /* 0x000fea0003800000 */
[----:B------:R-:W-:Y:S02]  /*7a60*/  IMAD.MOV.U32 R5, RZ, RZ, RZ ;  /* 0x000000ffff057224 */ /* 0x000fe400078e00ff */
[----:B------:R-:W-:-:S03]  /*7a70*/  IMAD.MOV.U32 R25, RZ, RZ, R26 ;  /* 0x000000ffff197224 */ /* 0x000fc600078e001a */
[----:B------:R1:W-:Y:S01]  /*7a80*/  STG.E.64 desc[UR36][R8.64], R4 ;  /* 0x0000000408007986 */ /* 0x0003e2000c101b24 */
[----:B------:R-:W-:Y:S05]  /*7a90*/  BRA `(.L_x_2447) ;  /* 0x0000000800ec7947 */ /* 0x000fea0003800000 */
.L_x_2458:
[----:B------:R-:W-:Y:S01]  /*7aa0*/  F2FP.F16.F32.PACK_AB R3, RZ, R4 ;  /* 0x00000004ff03723e */ /* 0x000fe200000000ff */
[----:B------:R-:W-:-:S03]  /*7ab0*/  IMAD.MOV.U32 R25, RZ, RZ, R26 ;  /* 0x000000ffff197224 */ /* 0x000fc600078e001a */
[----:B------:R-:W-:-:S05]  /*7ac0*/  PRMT R3, R3, 0x5410, RZ ;  /* 0x0000541003037816 */ /* 0x000fca00000000ff */
[----:B------:R2:W-:Y:S01]  /*7ad0*/  STG.E desc[UR36][R8.64], R3 ;  /* 0x0000000308007986 */ /* 0x0005e2000c101924 */
[----:B------:R-:W-:Y:S05]  /*7ae0*/  BRA `(.L_x_2447) ;  /* 0x0000000800d87947 */ /* 0x000fea0003800000 */
.L_x_2457:
[----:B------:R-:W-:Y:S01]  /*7af0*/  FMUL.FTZ R4, R4, 1 ;  /* 0x3f80000004047820 */ /* 0x000fe20000410000 */
[----:B------:R-:W-:-:S05]  /*7b00*/  IMAD.MOV.U32 R25, RZ, RZ, R26 ;  /* 0x000000ffff197224 */ /* 0x000fca00078e001a */
[----:B------:R-:W0:Y:S02]  /*7b10*/  F2F.F64.F32 R4, R4 ;  /* 0x0000000400047310 */ /* 0x000e240000201800 */
[----:B0-----:R0:W-:Y:S01]  /*7b20*/  STG.E.64 desc[UR36][R8.64], R4 ;  /* 0x0000000408007986 */ /* 0x0011e2000c101b24 */
[----:B------:R-:W-:Y:S05]  /*7b30*/  BRA `(.L_x_2447) ;  /* 0x0000000800c47947 */ /* 0x000fea0003800000 */
.L_x_2448:
        /* <DEDUP_REMOVED lines=8> */
[----:B------:R-:W-:Y:S01]  /*7bc0*/  FSETP.NEU.FTZ.AND P0, PT, R4, RZ, PT ;  /* 0x000000ff0400720b */ /* 0x000fe20003f1d000 */
[----:B------:R-:W-:-:S03]  /*7bd0*/  IMAD.MOV.U32 R25, RZ, RZ, R26 ;  /* 0x000000ffff197224 */ /* 0x000fc600078e001a */
[----:B------:R-:W-:-:S05]  /*7be0*/  SEL R3, RZ, 0x1, !P0 ;  /* 0x00000001ff037807 */ /* 0x000fca0004000000 */
[----:B------:R0:W-:Y:S01]  /*7bf0*/  STG.E.U8 desc[UR36][R8.64], R3 ;  /* 0x0000000308007986 */ /* 0x0001e2000c101124 */
[----:B------:R-:W-:Y:S05]  /*7c00*/  BRA `(.L_x_2447) ;  /* 0x0000000800907947 */ /* 0x000fea0003800000 */
.L_x_2461:
[----:B------:R-:W-:Y:S01]  /*7c10*/  FMUL.FTZ R4, R4, 1 ;  /* 0x3f80000004047820 */ /* 0x000fe20000410000 */
[----:B------:R-:W-:Y:S01]  /*7c20*/  CS2R R6, SRZ ;  /* 0x0000000000067805 */ /* 0x000fe2000001ff00 */
[----:B------:R-:W-:-:S04]  /*7c30*/  IMAD.MOV.U32 R25, RZ, RZ, R26 ;  /* 0x000000ffff197224 */ /* 0x000fc800078e001a */
[----:B------:R-:W0:Y:S02]  /*7c40*/  F2F.F64.F32 R4, R4 ;  /* 0x0000000400047310 */ /* 0x000e240000201800 */
[----:B0-----:R0:W-:Y:S01]  /*7c50*/  STG.E.128 desc[UR36][R8.64], R4 ;  /* 0x0000000408007986 */ /* 0x0011e2000c101d24 */
[----:B------:R-:W-:Y:S05]  /*7c60*/  BRA `(.L_x_2447) ;  /* 0x0000000800787947 */ /* 0x000fea0003800000 */
.L_x_2460:
        /* <DEDUP_REMOVED lines=20> */
.L_x_2465:
[----:B------:R-:W-:Y:S05]  /*7db0*/  BSYNC B0 ;  /* 0x0000000000007941 */ /* 0x000fea0003800000 */
.L_x_2464:
[----:B------:R-:W-:Y:S01]  /*7dc0*/  LOP3.LUT R5, R0, R5, RZ, 0xfc, !PT ;  /* 0x0000000500057212 */ /* 0x000fe200078efcff */
[----:B------:R-:W-:-:S04]  /*7dd0*/  IMAD.MOV.U32 R25, RZ, RZ, R26 ;  /* 0x000000ffff197224 */ /* 0x000fc800078e001a */
[----:B------:R0:W-:Y:S01]  /*7de0*/  STG.E.U8 desc[UR36][R8.64], R5 ;  /* 0x0000000508007986 */ /* 0x0001e2000c101124 */
[----:B------:R-:W-:Y:S05]  /*7df0*/  BRA `(.L_x_2447) ;  /* 0x0000000800147947 */ /* 0x000fea0003800000 */
.L_x_2463:
        /* <DEDUP_REMOVED lines=12> */
.L_x_2467:
[----:B------:R-:W-:Y:S01]  /*7ec0*/  IMAD.MOV.U32 R0, RZ, RZ, 0x7f ;  /* 0x0000007fff007424 */ /* 0x000fe200078e00ff */
[----:B------:R-:W-:-:S04]  /*7ed0*/  ISETP.GT.U32.AND P0, PT, R5, 0x7f800000, PT ;  /* 0x7f8000000500780c */ /* 0x000fc80003f04070 */
[----:B------:R-:W-:-:S09]  /*7ee0*/  SEL R0, R0, 0x7c, P0 ;  /* 0x0000007c00007807 */ /* 0x000fd20000000000 */
.L_x_2468:
[----:B------:R-:W-:Y:S05]  /*7ef0*/  BSYNC B0 ;  /* 0x0000000000007941 */ /* 0x000fea0003800000 */
.L_x_2466:
[----:B------:R-:W-:Y:S01]  /*7f00*/  LOP3.LUT R4, R4, 0x80000000, RZ, 0xc0, !PT ;  /* 0x8000000004047812 */ /* 0x000fe200078ec0ff */
[----:B------:R-:W-:-:S03]  /*7f10*/  IMAD.MOV.U32 R25, RZ, RZ, R26 ;  /* 0x000000ffff197224 */ /* 0x000fc600078e001a */
[----:B------:R-:W-:-:S04]  /*7f20*/  SHF.R.U32.HI R3, RZ, 0x18, R4 ;  /* 0x00000018ff037819 */ /* 0x000fc80000011604 */
[----:B------:R-:W-:-:S05]  /*7f30*/  LOP3.LUT R3, R0, R3, RZ, 0xfc, !PT ;  /* 0x0000000300037212 */ /* 0x000fca00078efcff */
[----:B------:R0:W-:Y:S01]  /*7f40*/  STG.E.U8 desc[UR36][R8.64], R3 ;  /* 0x0000000308007986 */ /* 0x0001e2000c101124 */
[----:B------:R-:W-:Y:S05]  /*7f50*/  BRA `(.L_x_2447) ;  /* 0x0000000400bc7947 */ /* 0x000fea0003800000 */
.L_x_2462:
[----:B------:R-:W-:Y:S01]  /*7f60*/  F2FP.BF16.F32.PACK_AB R4, RZ, R4 ;  /* 0x00000004ff04723e */ /* 0x000fe200000010ff */
[----:B------:R-:W-:-:S04]  /*7f70*/  IMAD.MOV.U32 R25, RZ, RZ, R26 ;  /* 0x000000ffff197224 */ /* 0x000fc800078e001a */
[----:B------:R0:W-:Y:S01]  /*7f80*/  STG.E.U16 desc[UR36][R8.64], R4 ;  /* 0x0000000408007986 */ /* 0x0001e2000c101524 */
[----:B------:R-:W-:Y:S05]  /*7f90*/  BRA `(.L_x_2447) ;  /* 0x0000000400ac7947 */ /* 0x000fea0003800000 */
.L_x_2459:
        /* <DEDUP_REMOVED lines=8> */
[----:B------:R-:W0:Y:S01]  /*8020*/  F2I.FTZ.U32.TRUNC.NTZ R3, R4 ;  /* 0x0000000400037305 */ /* 0x000e22000021f000 */
[----:B------:R-:W-:Y:S01]  /*8030*/  IMAD.MOV.U32 R25, RZ, RZ, R26 ;  /* 0x000000ffff197224 */ /* 0x000fe200078e001a */
[----:B0-----:R0:W-:Y:S01]  /*8040*/  STG.E.U16 desc[UR36][R8.64], R3 ;  /* 0x0000000308007986 */ /* 0x0011e2000c101524 */
[----:B------:R-:W-:Y:S05]  /*8050*/  BRA `(.L_x_2447) ;  /* 0x00000004007c7947 */ /* 0x000fea0003800000 */
.L_x_2471:
        /* <DEDUP_REMOVED lines=16> */
.L_x_2474:
[----:B------:R-:W-:-:S04]  /*8160*/  LOP3.LUT R4, R4, 0x80000000, RZ, 0xc0, !PT ;  /* 0x8000000004047812 */ /* 0x000fc800078ec0ff */
[----:B------:R-:W-:-:S04]  /*8170*/  SHF.R.U32.HI R4, RZ, 0x18, R4 ;  /* 0x00000018ff047819 */ /* 0x000fc80000011604 */
[----:B------:R-:W-:-:S04]  /*8180*/  LOP3.LUT R3, R3, R4, RZ, 0xfc, !PT ;  /* 0x0000000403037212 */ /* 0x000fc800078efcff */
[----:B------:R-:W-:-:S07]  /*8190*/  PRMT R0, R3, 0x7610, R0 ;  /* 0x0000761003007816 */ /* 0x000fce0000000000 */
.L_x_2473:
[----:B------:R-:W-:Y:S05]  /*81a0*/  BSYNC B0 ;  /* 0x0000000000007941 */ /* 0x000fea0003800000 */
.L_x_2472:
[----:B------:R0:W-:Y:S01]  /*81b0*/  STG.E.U8 desc[UR36][R8.64], R0 ;  /* 0x0000000008007986 */ /* 0x0001e2000c101124 */
[----:B------:R-:W-:Y:S01]  /*81c0*/  IMAD.MOV.U32 R25, RZ, RZ, R26 ;  /* 0x000000ffff197224 */ /* 0x000fe200078e001a */
[----:B------:R-:W-:Y:S06]  /*81d0*/  BRA `(.L_x_2447) ;  /* 0x00000004001c7947 */ /* 0x000fec0003800000 */
.L_x_2470:
        /* <DEDUP_REMOVED lines=16> */
.L_x_2477:
[----:B------:R-:W-:-:S04]  /*82e0*/  LOP3.LUT R4, R4, 0x80000000, RZ, 0xc0, !PT ;  /* 0x8000000004047812 */ /* 0x000fc800078ec0ff */
[----:B------:R-:W-:-:S04]  /*82f0*/  SHF.R.U32.HI R4, RZ, 0x18, R4 ;  /* 0x00000018ff047819 */ /* 0x000fc80000011604 */
[----:B------:R-:W-:-:S04]  /*8300*/  LOP3.LUT R3, R3, R4, RZ, 0xfc, !PT ;  /* 0x0000000403037212 */ /* 0x000fc800078efcff */
[----:B------:R-:W-:-:S07]  /*8310*/  PRMT R0, R3, 0x7610, R0 ;  /* 0x0000761003007816 */ /* 0x000fce0000000000 */
.L_x_2476:
[----:B------:R-:W-:Y:S05]  /*8320*/  BSYNC B0 ;  /* 0x0000000000007941 */ /* 0x000fea0003800000 */
.L_x_2475:
[----:B------:R0:W-:Y:S01]  /*8330*/  STG.E.U8 desc[UR36][R8.64], R0 ;  /* 0x0000000008007986 */ /* 0x0001e2000c101124 */
[----:B------:R-:W-:Y:S01]  /*8340*/  IMAD.MOV.U32 R25, RZ, RZ, R26 ;  /* 0x000000ffff197224 */ /* 0x000fe200078e001a */
[----:B------:R-:W-:Y:S06]  /*8350*/  BRA `(.L_x_2447) ;  /* 0x0000000000bc7947 */ /* 0x000fec0003800000 */
.L_x_2469:
[----:B------:R-:W-:-:S13]  /*8360*/  ISETP.NE.AND P0, PT, R0, 0x1c, PT ;  /* 0x0000001c0000780c */ /* 0x000fda0003f05270 */
[----:B------:R-:W-:Y:S05]  /*8370*/  @!P0 BRA `(.L_x_2478) ;  /* 0x0000000000a88947 */ /* 0x000fea0003800000 */
[----:B------:R-:W-:-:S13]  /*8380*/  ISETP.NE.AND P0, PT, R0, 0x1d, PT ;  /* 0x0000001d0000780c */ /* 0x000fda0003f05270 */
[----:B------:R-:W-:Y:S05]  /*8390*/  @!P0 BRA `(.L_x_2479) ;  /* 0x0000000000908947 */ /* 0x000fea0003800000 */
[----:B------:R-:W-:-:S13]  /*83a0*/  ISETP.NE.AND P0, PT, R0, 0x2c, PT ;  /* 0x0000002c0000780c */ /* 0x000fda0003f05270 */
[----:B------:R-:W-:Y:S05]  /*83b0*/  @P0 BRA `(.L_x_2452) ;  /* 0x0000000000400947 */ /* 0x000fea0003800000 */
[----:B------:R-:W-:Y:S01]  /*83c0*/  SHF.R.U32.HI R5, RZ, 0x17, R4 ;  /* 0x00000017ff057819 */ /* 0x000fe20000011604 */
[----:B------:R-:W-:-:S03]  /*83d0*/  IMAD.MOV.U32 R25, RZ, RZ, R26 ;  /* 0x000000ffff197224 */ /* 0x000fc600078e001a */
        /* <DEDUP_REMOVED lines=14> */
.L_x_2452:
        /* <DEDUP_REMOVED lines=16> */
.L_x_2480:
[----:B------:R-:W-:Y:S01]  /*85c0*/  IMAD.MOV.U32 R25, RZ, RZ, R26 ;  /* 0x000000ffff197224 */ /* 0x000fe200078e001a */
[----:B------:R-:W-:Y:S06]  /*85d0*/  BRA `(.L_x_2447) ;  /* 0x00000000001c7947 */ /* 0x000fec0003800000 */
.L_x_2479:
[----:B------:R-:W0:Y:S01]  /*85e0*/  F2I.U64.TRUNC R4, R4 ;  /* 0x0000000400047311 */ /* 0x000e22000020d800 */
[----:B------:R-:W-:Y:S01]  /*85f0*/  IMAD.MOV.U32 R25, RZ, RZ, R26 ;  /* 0x000000ffff197224 */ /* 0x000fe200078e001a */
[----:B0-----:R0:W-:Y:S01]  /*8600*/  STG.E.64 desc[UR36][R8.64], R4 ;  /* 0x0000000408007986 */ /* 0x0011e2000c101b24 */
[----:B------:R-:W-:Y:S05]  /*8610*/  BRA `(.L_x_2447) ;  /* 0x00000000000c7947 */ /* 0x000fea0003800000 */
.L_x_2478:
[----:B------:R-:W0:Y:S01]  /*8620*/  F2I.FTZ.U32.TRUNC.NTZ R3, R4 ;  /* 0x0000000400037305 */ /* 0x000e22000021f000 */
[----:B------:R-:W-:Y:S01]  /*8630*/  IMAD.MOV.U32 R25, RZ, RZ, R26 ;  /* 0x000000ffff197224 */ /* 0x000fe200078e001a */
[----:B0-----:R0:W-:Y:S06]  /*8640*/  STG.E desc[UR36][R8.64], R3 ;  /* 0x0000000308007986 */ /* 0x0011ec000c101924 */
.L_x_2447:
[----:B------:R-:W-:Y:S05]  /*8650*/  BSYNC B6 ;  /* 0x0000000000067941 */ /* 0x000fea0003800000 */
.L_x_2446:
[----:B------:R-:W-:Y:S01]  /*8660*/  ISETP.GE.AND P0, PT, R25, R17, PT ;  /* 0x000000111900720c */ /* 0x000fe20003f06270 */
[----:B------:R-:W-:-:S12]  /*8670*/  BSSY B6, `(.L_x_2481) ;  /* 0x00001d8000067945 */ /* 0x000fd80003800000 */
        /* <DEDUP_REMOVED lines=22> */
.L_x_2486:
[----:B------:R-:W0:Y:S02]  /*87e0*/  F2I.S64.TRUNC R18, R18 ;  /* 0x0000001200127311 */ /* 0x000e24000020d900 */
[----:B0-----:R-:W-:-:S05]  /*87f0*/  IMAD.MOV.U32 R3, RZ, RZ, R18 ;  /* 0x000000ffff037224 */ /* 0x001fca00078e0012 */
[----:B------:R0:W-:Y:S01]  /*8800*/  STG.E.U8 desc[UR36][R8.64], R3 ;  /* 0x0000000308007986 */ /* 0x0001e2000c101124 */
[----:B------:R-:W-:Y:S05]  /*8810*/  BRA `(.L_x_2488) ;  /* 0x0000000c00407947 */ /* 0x000fea0003800000 */
.L_x_2485:
        /* <DEDUP_REMOVED lines=9> */
.L_x_2490:
[----:B------:R-:W0:Y:S02]  /*88b0*/  F2I.FTZ.TRUNC.NTZ R3, R18 ;  /* 0x0000001200037305 */ /* 0x000e24000021f100 */
[----:B0-----:R0:W-:Y:S01]  /*88c0*/  STG.E desc[UR36][R8.64], R3 ;  /* 0x0000000308007986 */ /* 0x0011e2000c101924 */
[----:B------:R-:W-:Y:S05]  /*88d0*/  BRA `(.L_x_2488) ;  /* 0x0000000c00107947 */ /* 0x000fea0003800000 */
.L_x_2489:
[----:B------:R-:W0:Y:S02]  /*88e0*/  F2I.FTZ.TRUNC.NTZ R3, R18 ;  /* 0x0000001200037305 */ /* 0x000e24000021f100 */
[----:B0-----:R0:W-:Y:S01]  /*88f0*/  STG.E.U16 desc[UR36][R8.64], R3 ;  /* 0x0000000308007986 */ /* 0x0011e2000c101524 */
[----:B------:R-:W-:Y:S05]  /*8900*/  BRA `(.L_x_2488) ;  /* 0x0000000c00047947 */ /* 0x000fea0003800000 */
.L_x_2484:
        /* <DEDUP_REMOVED lines=8> */
.L_x_2492:
[----:B------:R-:W-:-:S05]  /*8990*/  F2FP.F16.F32.PACK_AB R18, RZ, R18 ;  /* 0x00000012ff12723e */ /* 0x000fca00000000ff */
[----:B------:R4:W-:Y:S01]  /*89a0*/  STG.E.U16 desc[UR36][R8.64], R18 ;  /* 0x0000001208007986 */ /* 0x0009e2000c101524 */
[----:B------:R-:W-:Y:S05]  /*89b0*/  BRA `(.L_x_2488) ;  /* 0x0000000800d87947 */ /* 0x000fea0003800000 */
.L_x_2491:
        /* <DEDUP_REMOVED lines=9> */
.L_x_2494:
[----:B------:R-:W-:-:S04]  /*8a50*/  F2FP.F16.F32.PACK_AB R3, RZ, R18 ;  /* 0x00000012ff03723e */ /* 0x000fc800000000ff */
[----:B------:R-:W-:-:S05]  /*8a60*/  PRMT R3, R3, 0x5410, RZ ;  /* 0x0000541003037816 */ /* 0x000fca00000000ff */
[----:B------:R2:W-:Y:S01]  /*8a70*/  STG.E desc[UR36][R8.64], R3 ;  /* 0x0000000308007986 */ /* 0x0005e2000c101924 */
[----:B------:R-:W-:Y:S05]  /*8a80*/  BRA `(.L_x_2488) ;  /* 0x0000000800a47947 */ /* 0x000fea0003800000 */
.L_x_2493:
[----:B------:R-:W-:-:S06]  /*8a90*/  FMUL.FTZ R4, R18, 1 ;  /* 0x3f80000012047820 */ /* 0x000fcc0000410000 */
[----:B------:R-:W0:Y:S02]  /*8aa0*/  F2F.F64.F32 R4, R4 ;  /* 0x0000000400047310 */ /* 0x000e240000201800 */
[----:B0-----:R0:W-:Y:S01]  /*8ab0*/  STG.E.64 desc[UR36][R8.64], R4 ;  /* 0x0000000408007986 */ /* 0x0011e2000c101b24 */
[----:B------:R-:W-:Y:S05]  /*8ac0*/  BRA `(.L_x_2488) ;  /* 0x0000000800947947 */ /* 0x000fea0003800000 */
.L_x_2483:
        /* <DEDUP_REMOVED lines=12> */
.L_x_2497:
[----:B------:R-:W-:Y:S01]  /*8b90*/  FMUL.FTZ R4, R18, 1 ;  /* 0x3f80000012047820 */ /* 0x000fe20000410000 */
[----:B------:R-:W-:-:S05]  /*8ba0*/  CS2R R6, SRZ ;  /* 0x0000000000067805 */ /* 0x000fca000001ff00 */
[----:B------:R-:W0:Y:S02]  /*8bb0*/  F2F.F64.F32 R4, R4 ;  /* 0x0000000400047310 */ /* 0x000e240000201800 */
[----:B0-----:R0:W-:Y:S01]  /*8bc0*/  STG.E.128 desc[UR36][R8.64], R4 ;  /* 0x0000000408007986 */ /* 0x0011e2000c101d24 */
[----:B------:R-:W-:Y:S05]  /*8bd0*/  BRA `(.L_x_2488) ;  /* 0x0000000800507947 */ /* 0x000fea0003800000 */
.L_x_2496:
        /* <DEDUP_REMOVED lines=20> */
.L_x_2501:
[----:B------:R-:W-:Y:S05]  /*8d20*/  BSYNC B0 ;  /* 0x0000000000007941 */ /* 0x000fea0003800000 */
.L_x_2500:
[----:B------:R-:W-:-:S05]  /*8d30*/  LOP3.LUT R5, R0, R5, RZ, 0xfc, !PT ;  /* 0x0000000500057212 */ /* 0x000fca00078efcff */
[----:B------:R0:W-:Y:S01]  /*8d40*/  STG.E.U8 desc[UR36][R8.64], R5 ;  /* 0x0000000508007986 */ /* 0x0001e2000c101124 */
[----:B------:R-:W-:Y:S05]  /*8d50*/  BRA `(.L_x_2488) ;  /* 0x0000000400f07947 */ /* 0x000fea0003800000 */
.L_x_2499:
        /* <DEDUP_REMOVED lines=12> */
.L_x_2503:
[----:B------:R-:W-:Y:S01]  /*8e20*/  IMAD.MOV.U32 R0, RZ, RZ, 0x7f ;  /* 0x0000007fff007424 */ /* 0x000fe200078e00ff */
[----:B------:R-:W-:-:S04]  /*8e30*/  ISETP.GT.U32.AND P0, PT, R4, 0x7f800000, PT ;  /* 0x7f8000000400780c */ /* 0x000fc80003f04070 */
[----:B------:R-:W-:-:S09]  /*8e40*/  SEL R0, R0, 0x7c, P0 ;  /* 0x0000007c00007807 */ /* 0x000fd20000000000 */
.L_x_2504:
[----:B------:R-:W-:Y:S05]  /*8e50*/  BSYNC B0 ;  /* 0x0000000000007941 */ /* 0x000fea0003800000 */
.L_x_2502:
[----:B------:R-:W-:-:S04]  /*8e60*/  LOP3.LUT R18, R18, 0x80000000, RZ, 0xc0, !PT ;  /* 0x8000000012127812 */ /* 0x000fc800078ec0ff */
[----:B------:R-:W-:-:S04]  /*8e70*/  SHF.R.U32.HI R3, RZ, 0x18, R18 ;  /* 0x00000018ff037819 */ /* 0x000fc80000011612 */
[----:B------:R-:W-:-:S05]  /*8e80*/  LOP3.LUT R3, R0, R3, RZ, 0xfc, !PT ;  /* 0x0000000300037212 */ /* 0x000fca00078efcff */
[----:B------:R0:W-:Y:S01]  /*8e90*/  STG.E.U8 desc[UR36][R8.64], R3 ;  /* 0x0000000308007986 */ /* 0x0001e2000c101124 */
[----:B------:R-:W-:Y:S05]  /*8ea0*/  BRA `(.L_x_2488) ;  /* 0x00000004009c7947 */ /* 0x000fea0003800000 */
.L_x_2498:
[----:B------:R-:W-:-:S05]  /*8eb0*/  F2FP.BF16.F32.PACK_AB R18, RZ, R18 ;  /* 0x00000012ff12723e */ /* 0x000fca00000010ff */
[----:B------:R0:W-:Y:S01]  /*8ec0*/  STG.E.U16 desc[UR36][R8.64], R18 ;  /* 0x0000001208007986 */ /* 0x0001e2000c101524 */
[----:B------:R-:W-:Y:S05]  /*8ed0*/  BRA `(.L_x_2488) ;  /* 0x0000000400907947 */ /* 0x000fea0003800000 */
.L_x_2495:
        /* <DEDUP_REMOVED lines=11> */
.L_x_2507:
        /* <DEDUP_REMOVED lines=16> */
.L_x_2510:
[----:B------:R-:W-:-:S04]  /*9090*/  LOP3.LUT R18, R18, 0x80000000, RZ, 0xc0, !PT ;  /* 0x8000000012127812 */ /* 0x000fc800078ec0ff */
[----:B------:R-:W-:-:S04]  /*90a0*/  SHF.R.U32.HI R3, RZ, 0x18, R18 ;  /* 0x00000018ff037819 */ /* 0x000fc80000011612 */
[----:B------:R-:W-:-:S04]  /*90b0*/  LOP3.LUT R0, R0, R3, RZ, 0xfc, !PT ;  /* 0x0000000300007212 */ /* 0x000fc800078efcff */
[----:B------:R-:W-:-:S07]  /*90c0*/  PRMT R4, R0, 0x7610, R4 ;  /* 0x0000761000047816 */ /* 0x000fce0000000004 */
.L_x_2509:
[----:B------:R-:W-:Y:S05]  /*90d0*/  BSYNC B0 ;  /* 0x0000000000007941 */ /* 0x000fea0003800000 */
.L_x_2508:
[----:B------:R0:W-:Y:S01]  /*90e0*/  STG.E.U8 desc[UR36][R8.64], R4 ;  /* 0x0000000408007986 */ /* 0x0001e2000c101124 */
[----:B------:R-:W-:Y:S05]  /*90f0*/  BRA `(.L_x_2488) ;  /* 0x0000000400087947 */ /* 0x000fea0003800000 */
.L_x_2506:
        /* <DEDUP_REMOVED lines=16> */
.L_x_2513:
[----:B------:R-:W-:-:S04]  /*9200*/  LOP3.LUT R18, R18, 0x80000000, RZ, 0xc0, !PT ;  /* 0x8000000012127812 */ /* 0x000fc800078ec0ff */
[----:B------:R-:W-:-:S04]  /*9210*/  SHF.R.U32.HI R3, RZ, 0x18, R18 ;  /* 0x00000018ff037819 */ /* 0x000fc80000011612 */
[----:B------:R-:W-:-:S04]  /*9220*/  LOP3.LUT R0, R0, R3, RZ, 0xfc, !PT ;  /* 0x0000000300007212 */ /* 0x000fc800078efcff */
[----:B------:R-:W-:-:S07]  /*9230*/  PRMT R4, R0, 0x7610, R4 ;  /* 0x0000761000047816 */ /* 0x000fce0000000004 */
.L_x_2512:
[----:B------:R-:W-:Y:S05]  /*9240*/  BSYNC B0 ;  /* 0x0000000000007941 */ /* 0x000fea0003800000 */
.L_x_2511:
[----:B------:R0:W-:Y:S01]  /*9250*/  STG.E.U8 desc[UR36][R8.64], R4 ;  /* 0x0000000408007986 */ /* 0x0001e2000c101124 */
[----:B------:R-:W-:Y:S05]  /*9260*/  BRA `(.L_x_2488) ;  /* 0x0000000000ac7947 */ /* 0x000fea0003800000 */
.L_x_2505:
        /* <DEDUP_REMOVED lines=21> */
.L_x_2487:
        /* <DEDUP_REMOVED lines=16> */
.L_x_2516:
[----:B------:R-:W-:Y:S05]  /*94c0*/  BRA `(.L_x_2488) ;  /* 0x0000000000147947 */ /* 0x000fea0003800000 */
.L_x_2515:
[----:B------:R-:W0:Y:S02]  /*94d0*/  F2I.U64.TRUNC R18, R18 ;  /* 0x0000001200127311 */ /* 0x000e24000020d800 */
[----:B0-----:R0:W-:Y:S01]  /*94e0*/  STG.E.64 desc[UR36][R8.64], R18 ;  /* 0x0000001208007986 */ /* 0x0011e2000c101b24 */
[----:B------:R-:W-:Y:S05]  /*94f0*/  BRA `(.L_x_2488) ;  /* 0x0000000000087947 */ /* 0x000fea0003800000 */
.L_x_2514:
[----:B------:R-:W0:Y:S02]  /*9500*/  F2I.FTZ.U32.TRUNC.NTZ R3, R18 ;  /* 0x0000001200037305 */ /* 0x000e24000021f000 */
[----:B0-----:R0:W-:Y:S02]  /*9510*/  STG.E desc[UR36][R8.64], R3 ;  /* 0x0000000308007986 */ /* 0x0011e4000c101924 */
.L_x_2488:
        /* <DEDUP_REMOVED lines=24> */
.L_x_2520:
[----:B------:R-:W0:Y:S02]  /*96a0*/  F2I.S64.TRUNC R22, R22 ;  /* 0x0000001600167311 */ /* 0x000e24000020d900 */
[----:B0-----:R-:W-:-:S05]  /*96b0*/  IMAD.MOV.U32 R3, RZ, RZ, R22 ;  /* 0x000000ffff037224 */ /* 0x001fca00078e0016 */
[----:B------:R0:W-:Y:S01]  /*96c0*/  STG.E.U8 desc[UR36][R8.64], R3 ;  /* 0x0000000308007986 */ /* 0x0001e2000c101124 */
[----:B------:R-:W-:Y:S05]  /*96d0*/  BRA `(.L_x_2522) ;  /* 0x0000000c00407947 */ /* 0x000fea0003800000 */
.L_x_2519:
        /* <DEDUP_REMOVED lines=9> */
.L_x_2524:
[----:B------:R-:W0:Y:S02]  /*9770*/  F2I.FTZ.TRUNC.NTZ R3, R22 ;  /* 0x0000001600037305 */ /* 0x000e24000021f100 */
[----:B0-----:R0:W-:Y:S01]  /*9780*/  STG.E desc[UR36][R8.64], R3 ;  /* 0x0000000308007986 */ /* 0x0011e2000c101924 */
[----:B------:R-:W-:Y:S05]  /*9790*/  BRA `(.L_x_2522) ;  /* 0x0000000c00107947 */ /* 0x000fea0003800000 */
.L_x_2523:
[----:B------:R-:W0:Y:S02]  /*97a0*/  F2I.FTZ.TRUNC.NTZ R3, R22 ;  /* 0x0000001600037305 */ /* 0x000e24000021f100 */
[----:B0-----:R0:W-:Y:S01]  /*97b0*/  STG.E.U16 desc[UR36][R8.64], R3 ;  /* 0x0000000308007986 */ /* 0x0011e2000c101524 */
[----:B------:R-:W-:Y:S05]  /*97c0*/  BRA `(.L_x_2522) ;  /* 0x0000000c00047947 */ /* 0x000fea0003800000 */
.L_x_2518:
        /* <DEDUP_REMOVED lines=8> */
.L_x_2526:
[----:B------:R-:W-:-:S05]  /*9850*/  F2FP.F16.F32.PACK_AB R22, RZ, R22 ;  /* 0x00000016ff16723e */ /* 0x000fca00000000ff */
[----:B------:R0:W-:Y:S01]  /*9860*/  STG.E.U16 desc[UR36][R8.64], R22 ;  /* 0x0000001608007986 */ /* 0x0001e2000c101524 */
[----:B------:R-:W-:Y:S05]  /*9870*/  BRA `(.L_x_2522) ;  /* 0x0000000800d87947 */ /* 0x000fea0003800000 */
.L_x_2525:
        /* <DEDUP_REMOVED lines=9> */
.L_x_2528:
[----:B------:R-:W-:-:S04]  /*9910*/  F2FP.F16.F32.PACK_AB R3, RZ, R22 ;  /* 0x00000016ff03723e */ /* 0x000fc800000000ff */
[----:B------:R-:W-:-:S05]  /*9920*/  PRMT R3, R3, 0x5410, RZ ;  /* 0x0000541003037816 */ /* 0x000fca00000000ff */
[----:B------:R0:W-:Y:S01]  /*9930*/  STG.E desc[UR36][R8.64], R3 ;  /* 0x0000000308007986 */ /* 0x0001e2000c101924 */
[----:B------:R-:W-:Y:S05]  /*9940*/  BRA `(.L_x_2522) ;  /* 0x0000000800a47947 */ /* 0x000fea0003800000 */
.L_x_2527:
[----:B------:R-:W-:-:S06]  /*9950*/  FMUL.FTZ R4, R22, 1 ;  /* 0x3f80000016047820 */ /* 0x000fcc0000410000 */
[----:B------:R-:W0:Y:S02]  /*9960*/  F2F.F64.F32 R4, R4 ;  /* 0x0000000400047310 */ /* 0x000e240000201800 */
[----:B0-----:R0:W-:Y:S01]  /*9970*/  STG.E.64 desc[UR36][R8.64], R4 ;  /* 0x0000000408007986 */ /* 0x0011e2000c101b24 */
[----:B------:R-:W-:Y:S05]  /*9980*/  BRA `(.L_x_2522) ;  /* 0x0000000800947947 */ /* 0x000fea0003800000 */
.L_x_2517:
        /* <DEDUP_REMOVED lines=12> */
.L_x_2531:
[----:B------:R-:W-:Y:S01]  /*9a50*/  FMUL.FTZ R4, R22, 1 ;  /* 0x3f80000016047820 */ /* 0x000fe20000410000 */
[----:B------:R-:W-:-:S05]  /*9a60*/  CS2R R6, SRZ ;  /* 0x0000000000067805 */ /* 0x000fca000001ff00 */
[----:B------:R-:W0:Y:S02]  /*9a70*/  F2F.F64.F32 R4, R4 ;  /* 0x0000000400047310 */ /* 0x000e240000201800 */
[----:B0-----:R0:W-:Y:S01]  /*9a80*/  STG.E.128 desc[UR36][R8.64], R4 ;  /* 0x0000000408007986 */ /* 0x0011e2000c101d24 */
[----:B------:R-:W-:Y:S05]  /*9a90*/  BRA `(.L_x_2522) ;  /* 0x0000000800507947 */ /* 0x000fea0003800000 */
.L_x_2530:
        /* <DEDUP_REMOVED lines=20> */
.L_x_2535:
[----:B------:R-:W-:Y:S05]  /*9be0*/  BSYNC B0 ;  /* 0x0000000000007941 */ /* 0x000fea0003800000 */
.L_x_2534:
[----:B------:R-:W-:-:S05]  /*9bf0*/  LOP3.LUT R5, R0, R5, RZ, 0xfc, !PT ;  /* 0x0000000500057212 */ /* 0x000fca00078efcff */
[----:B------:R0:W-:Y:S01]  /*9c00*/  STG.E.U8 desc[UR36][R8.64], R5 ;  /* 0x0000000508007986 */ /* 0x0001e2000c101124 */
[----:B------:R-:W-:Y:S05]  /*9c10*/  BRA `(.L_x_2522) ;  /* 0x0000000400f07947 */ /* 0x000fea0003800000 */
.L_x_2533:
        /* <DEDUP_REMOVED lines=12> */
.L_x_2537:
[----:B------:R-:W-:Y:S01]  /*9ce0*/  IMAD.MOV.U32 R0, RZ, RZ, 0x7f ;  /* 0x0000007fff007424 */ /* 0x000fe200078e00ff */
[----:B------:R-:W-:-:S04]  /*9cf0*/  ISETP.GT.U32.AND P0, PT, R4, 0x7f800000, PT ;  /* 0x7f8000000400780c */ /* 0x000fc80003f04070 */
[----:B------:R-:W-:-:S09]  /*9d00*/  SEL R0, R0, 0x7c, P0 ;  /* 0x0000007c00007807 */ /* 0x000fd20000000000 */
.L_x_2538:
[----:B------:R-:W-:Y:S05]  /*9d10*/  BSYNC B0 ;  /* 0x0000000000007941 */ /* 0x000fea0003800000 */
.L_x_2536:
[----:B------:R-:W-:-:S04]  /*9d20*/  LOP3.LUT R22, R22, 0x80000000, RZ, 0xc0, !PT ;  /* 0x8000000016167812 */ /* 0x000fc800078ec0ff */
[----:B------:R-:W-:-:S04]  /*9d30*/  SHF.R.U32.HI R3, RZ, 0x18, R22 ;  /* 0x00000018ff037819 */ /* 0x000fc80000011616 */
[----:B------:R-:W-:-:S05]  /*9d40*/  LOP3.LUT R3, R0, R3, RZ, 0xfc, !PT ;  /* 0x0000000300037212 */ /* 0x000fca00078efcff */
[----:B------:R0:W-:Y:S01]  /*9d50*/  STG.E.U8 desc[UR36][R8.64], R3 ;  /* 0x0000000308007986 */ /* 0x0001e2000c101124 */
[----:B------:R-:W-:Y:S05]  /*9d60*/  BRA `(.L_x_2522) ;  /* 0x00000004009c7947 */ /* 0x000fea0003800000 */
.L_x_2532:
[----:B------:R-:W-:-:S05]  /*9d70*/  F2FP.BF16.F32.PACK_AB R22, RZ, R22 ;  /* 0x00000016ff16723e */ /* 0x000fca00000010ff */
[----:B------:R0:W-:Y:S01]  /*9d80*/  STG.E.U16 desc[UR36][R8.64], R22 ;  /* 0x0000001608007986 */ /* 0x0001e2000c101524 */
[----:B------:R-:W-:Y:S05]  /*9d90*/  BRA `(.L_x_2522) ;  /* 0x0000000400907947 */ /* 0x000fea0003800000 */
.L_x_2529:
        /* <DEDUP_REMOVED lines=11> */
.L_x_2541:
        /* <DEDUP_REMOVED lines=16> */
.L_x_2544:
[----:B------:R-:W-:-:S04]  /*9f50*/  LOP3.LUT R22, R22, 0x80000000, RZ, 0xc0, !PT ;  /* 0x8000000016167812 */ /* 0x000fc800078ec0ff */
[----:B------:R-:W-:-:S04]  /*9f60*/  SHF.R.U32.HI R3, RZ, 0x18, R22 ;  /* 0x00000018ff037819 */ /* 0x000fc80000011616 */
[----:B------:R-:W-:-:S04]  /*9f70*/  LOP3.LUT R0, R0, R3, RZ, 0xfc, !PT ;  /* 0x0000000300007212 */ /* 0x000fc800078efcff */
[----:B------:R-:W-:-:S07]  /*9f80*/  PRMT R4, R0, 0x7610, R4 ;  /* 0x0000761000047816 */ /* 0x000fce0000000004 */
.L_x_2543:
[----:B------:R-:W-:Y:S05]  /*9f90*/  BSYNC B0 ;  /* 0x0000000000007941 */ /* 0x000fea0003800000 */
.L_x_2542:
[----:B------:R0:W-:Y:S01]  /*9fa0*/  STG.E.U8 desc[UR36][R8.64], R4 ;  /* 0x0000000408007986 */ /* 0x0001e2000c101124 */
[----:B------:R-:W-:Y:S05]  /*9fb0*/  BRA `(.L_x_2522) ;  /* 0x0000000400087947 */ /* 0x000fea0003800000 */
.L_x_2540:
        /* <DEDUP_REMOVED lines=16> */
.L_x_2547:
[----:B------:R-:W-:-:S04]  /*a0c0*/  LOP3.LUT R22, R22, 0x80000000, RZ, 0xc0, !PT ;  /* 0x8000000016167812 */ /* 0x000fc800078ec0ff */
[----:B------:R-:W-:-:S04]  /*a0d0*/  SHF.R.U32.HI R3, RZ, 0x18, R22 ;  /* 0x00000018ff037819 */ /* 0x000fc80000011616 */
[----:B------:R-:W-:-:S04]  /*a0e0*/  LOP3.LUT R0, R0, R3, RZ, 0xfc, !PT ;  /* 0x0000000300007212 */ /* 0x000fc800078efcff */
[----:B------:R-:W-:-:S07]  /*a0f0*/  PRMT R4, R0, 0x7610, R4 ;  /* 0x0000761000047816 */ /* 0x000fce0000000004 */
.L_x_2546:
[----:B------:R-:W-:Y:S05]  /*a100*/  BSYNC B0 ;  /* 0x0000000000007941 */ /* 0x000fea0003800000 */
.L_x_2545:
[----:B------:R3:W-:Y:S01]  /*a110*/  STG.E.U8 desc[UR36][R8.64], R4 ;  /* 0x0000000408007986 */ /* 0x0007e2000c101124 */
[----:B------:R-:W-:Y:S05]  /*a120*/  BRA `(.L_x_2522) ;  /* 0x0000000000ac7947 */ /* 0x000fea0003800000 */
.L_x_2539:
        /* <DEDUP_REMOVED lines=21> */
.L_x_2521:
        /* <DEDUP_REMOVED lines=16> */
.L_x_2550:
[----:B------:R-:W-:Y:S05]  /*a380*/  BRA `(.L_x_2522) ;  /* 0x0000000000147947 */ /* 0x000fea0003800000 */
.L_x_2549:
[----:B------:R-:W0:Y:S02]  /*a390*/  F2I.U64.TRUNC R22, R22 ;  /* 0x0000001600167311 */ /* 0x000e24000020d800 */
[----:B0-----:R2:W-:Y:S01]  /*a3a0*/  STG.E.64 desc[UR36][R8.64], R22 ;  /* 0x0000001608007986 */ /* 0x0015e2000c101b24 */
[----:B------:R-:W-:Y:S05]  /*a3b0*/  BRA `(.L_x_2522) ;  /* 0x0000000000087947 */ /* 0x000fea0003800000 */
.L_x_2548:
[----:B------:R-:W0:Y:S02]  /*a3c0*/  F2I.FTZ.U32.TRUNC.NTZ R3, R22 ;  /* 0x0000001600037305 */ /* 0x000e24000021f000 */
[----:B0-----:R0:W-:Y:S02]  /*a3d0*/  STG.E desc[UR36][R8.64], R3 ;  /* 0x0000000308007986 */ /* 0x0011e4000c101924 */
.L_x_2522:
[----:B------:R-:W-:-:S07]  /*a3e0*/  VIADD R25, R25, 0x80 ;  /* 0x0000008019197836 */ /* 0x000fce0000000000 */
.L_x_2482:
[----:B------:R-:W-:Y:S05]  /*a3f0*/  BSYNC B6 ;  /* 0x0000000000067941 */ /* 0x000fea0003800000 */
.L_x_2481:
[----:B------:R-:W-:-:S13]  /*a400*/  ISETP.GE.AND P0, PT, R25, R17, PT ;  /* 0x000000111900720c */ /* 0x000fda0003f06270 */
[----:B------:R-:W-:Y:S05]  /*a410*/  @P0 EXIT ;  /* 0x000000000000094d */ /* 0x000fea0003800000 */
[----:B01-34-:R-:W0:Y:S01]  /*a420*/  LDC.64 R4, c[0x0][0x218] ;  /* 0x00008600ff047b82 */ /* 0x01be220000000a00 */
[----:B------:R-:W-:Y:S01]  /*a430*/  PRMT R0, R16, 0x9910, RZ ;  /* 0x0000991010007816 */ /* 0x000fe200000000ff */
[----:B------:R-:W-:Y:S01]  /*a440*/  IMAD R2, R2, 0x200, R25 ;  /* 0x0000020002027824 */ /* 0x000fe200078e0219 */
[----:B------:R-:W-:Y:S02]  /*a450*/  ULDC UR4, c[0x0][0x244] ;  /* 0x0000910000047ab9 */ /* 0x000fe40000000800 */
[----:B------:R-:W-:Y:S01]  /*a460*/  ISETP.GT.AND P1, PT, R0, 0x9, PT ;  /* 0x000000090000780c */ /* 0x000fe20003f24270 */
[----:B--2---:R-:W-:-:S05]  /*a470*/  IMAD R3, R2, UR4, RZ ;  /* 0x0000000402037c24 */ /* 0x004fca000f8e02ff */
        /* <DEDUP_REMOVED lines=14> */
.L_x_2554:
[----:B------:R-:W0:Y:S02]  /*a560*/  F2I.S64.TRUNC R24, R24 ;  /* 0x0000001800187311 */ /* 0x000e24000020d900 */
[----:B0-----:R-:W-:-:S05]  /*a570*/  IMAD.MOV.U32 R5, RZ, RZ, R24 ;  /* 0x000000ffff057224 */ /* 0x001fca00078e0018 */
[----:B------:R-:W-:Y:S01]  /*a580*/  STG.E.U8 desc[UR36][R2.64], R5 ;  /* 0x0000000502007986 */ /* 0x000fe2000c101124 */
[----:B------:R-:W-:Y:S05]  /*a590*/  EXIT ;  /* 0x000000000000794d */ /* 0x000fea0003800000 */
.L_x_2553:
        /* <DEDUP_REMOVED lines=9> */
.L_x_2557:
[----:B------:R-:W0:Y:S02]  /*a630*/  F2I.FTZ.TRUNC.NTZ R5, R24 ;  /* 0x0000001800057305 */ /* 0x000e24000021f100 */
[----:B0-----:R-:W-:Y:S01]  /*a640*/  STG.E desc[UR36][R2.64], R5 ;  /* 0x0000000502007986 */ /* 0x001fe2000c101924 */
[----:B------:R-:W-:Y:S05]  /*a650*/  EXIT ;  /* 0x000000000000794d */ /* 0x000fea0003800000 */
.L_x_2556:
[----:B------:R-:W0:Y:S02]  /*a660*/  F2I.FTZ.TRUNC.NTZ R5, R24 ;  /* 0x0000001800057305 */ /* 0x000e24000021f100 */
[----:B0-----:R-:W-:Y:S01]  /*a670*/  STG.E.U16 desc[UR36][R2.64], R5 ;  /* 0x0000000502007986 */ /* 0x001fe2000c101524 */
[----:B------:R-:W-:Y:S05]  /*a680*/  EXIT ;  /* 0x000000000000794d */ /* 0x000fea0003800000 */
.L_x_2552:
        /* <DEDUP_REMOVED lines=8> */
.L_x_2559:
[----:B------:R-:W-:-:S05]  /*a710*/  F2FP.F16.F32.PACK_AB R24, RZ, R24 ;  /* 0x00000018ff18723e */ /* 0x000fca00000000ff */
[----:B------:R-:W-:Y:S01]  /*a720*/  STG.E.U16 desc[UR36][R2.64], R24 ;  /* 0x0000001802007986 */ /* 0x000fe2000c101524 */
[----:B------:R-:W-:Y:S05]  /*a730*/  EXIT ;  /* 0x000000000000794d */ /* 0x000fea0003800000 */
.L_x_2558:
        /* <DEDUP_REMOVED lines=9> */
.L_x_2561:
[----:B------:R-:W-:-:S04]  /*a7d0*/  F2FP.F16.F32.PACK_AB R5, RZ, R24 ;  /* 0x00000018ff05723e */ /* 0x000fc800000000ff */
[----:B------:R-:W-:-:S05]  /*a7e0*/  PRMT R5, R5, 0x5410, RZ ;  /* 0x0000541005057816 */ /* 0x000fca00000000ff */
[----:B------:R-:W-:Y:S01]  /*a7f0*/  STG.E desc[UR36][R2.64], R5 ;  /* 0x0000000502007986 */ /* 0x000fe2000c101924 */
[----:B------:R-:W-:Y:S05]  /*a800*/  EXIT ;  /* 0x000000000000794d */ /* 0x000fea0003800000 */
.L_x_2560:
[----:B------:R-:W-:-:S06]  /*a810*/  FMUL.FTZ R4, R24, 1 ;  /* 0x3f80000018047820 */ /* 0x000fcc0000410000 */
[----:B------:R-:W0:Y:S02]  /*a820*/  F2F.F64.F32 R4, R4 ;  /* 0x0000000400047310 */ /* 0x000e240000201800 */
[----:B0-----:R-:W-:Y:S01]  /*a830*/  STG.E.64 desc[UR36][R2.64], R4 ;  /* 0x0000000402007986 */ /* 0x001fe2000c101b24 */
[----:B------:R-:W-:Y:S05]  /*a840*/  EXIT ;  /* 0x000000000000794d */ /* 0x000fea0003800000 */
.L_x_2551:
        /* <DEDUP_REMOVED lines=12> */
.L_x_2564:
[----:B------:R-:W-:Y:S01]  /*a910*/  FMUL.FTZ R4, R24, 1 ;  /* 0x3f80000018047820 */ /* 0x000fe20000410000 */
[----:B------:R-:W-:-:S05]  /*a920*/  CS2R R6, SRZ ;  /* 0x0000000000067805 */ /* 0x000fca000001ff00 */
[----:B------:R-:W0:Y:S02]  /*a930*/  F2F.F64.F32 R4, R4 ;  /* 0x0000000400047310 */ /* 0x000e240000201800 */
[----:B0-----:R-:W-:Y:S01]  /*a940*/  STG.E.128 desc[UR36][R2.64], R4 ;  /* 0x0000000402007986 */ /* 0x001fe2000c101d24 */
[----:B------:R-:W-:Y:S05]  /*a950*/  EXIT ;  /* 0x000000000000794d */ /* 0x000fea0003800000 */
.L_x_2563:
        /* <DEDUP_REMOVED lines=20> */
.L_x_2568:
[----:B------:R-:W-:Y:S05]  /*aaa0*/  BSYNC B0 ;  /* 0x0000000000007941 */ /* 0x000fea0003800000 */
.L_x_2567:
[----:B------:R-:W-:-:S05]  /*aab0*/  LOP3.LUT R7, R0, R7, RZ, 0xfc, !PT ;  /* 0x0000000700077212 */ /* 0x000fca00078efcff */
[----:B------:R-:W-:Y:S01]  /*aac0*/  STG.E.U8 desc[UR36][R2.64], R7 ;  /* 0x0000000702007986 */ /* 0x000fe2000c101124 */
[----:B------:R-:W-:Y:S05]  /*aad0*/  EXIT ;  /* 0x000000000000794d */ /* 0x000fea0003800000 */
.L_x_2566:
[----:B------:R-:W-:Y:S01]  /*aae0*/  LOP3.LUT R4, R24, 0x7fffffff, RZ, 0xc0, !PT ;  /* 0x7fffffff18047812 */ /* 0x000fe200078ec0ff */
[----:B------:R-:W-:Y:S03]  /*aaf0*/  BSSY B0, `(.L_x_2569) ;  /* 0x000000e000007945 */ /* 0x000fe60003800000 */
        /* <DEDUP_REMOVED lines=10> */
.L_x_2570:
[----:B------:R-:W-:Y:S01]  /*aba0*/  IMAD.MOV.U32 R0, RZ, RZ, 0x7f ;  /* 0x0000007fff007424 */ /* 0x000fe200078e00ff */
[----:B------:R-:W-:-:S04]  /*abb0*/  ISETP.GT.U32.AND P0, PT, R4, 0x7f800000, PT ;  /* 0x7f8000000400780c */ /* 0x000fc80003f04070 */
[----:B------:R-:W-:-:S09]  /*abc0*/  SEL R0, R0, 0x7c, P0 ;  /* 0x0000007c00007807 */ /* 0x000fd20000000000 */
.L_x_2571:
[----:B------:R-:W-:Y:S05]  /*abd0*/  BSYNC B0 ;  /* 0x0000000000007941 */ /* 0x000fea0003800000 */
.L_x_2569:
[----:B------:R-:W-:-:S04]  /*abe0*/  LOP3.LUT R24, R24, 0x80000000, RZ, 0xc0, !PT ;  /* 0x8000000018187812 */ /* 0x000fc800078ec0ff */
[----:B------:R-:W-:-:S04]  /*abf0*/  SHF.R.U32.HI R5, RZ, 0x18, R24 ;  /* 0x00000018ff057819 */ /* 0x000fc80000011618 */
[----:B------:R-:W-:-:S05]  /*ac00*/  LOP3.LUT R5, R0, R5, RZ, 0xfc, !PT ;  /* 0x0000000500057212 */ /* 0x000fca00078efcff */
[----:B------:R-:W-:Y:S01]  /*ac10*/  STG.E.U8 desc[UR36][R2.64], R5 ;  /* 0x0000000502007986 */ /* 0x000fe2000c101124 */
[----:B------:R-:W-:Y:S05]  /*ac20*/  EXIT ;  /* 0x000000000000794d */ /* 0x000fea0003800000 */
.L_x_2565:
[----:B------:R-:W-:-:S05]  /*ac30*/  F2FP.BF16.F32.PACK_AB R24, RZ, R24 ;  /* 0x00000018ff18723e */ /* 0x000fca00000010ff */
[----:B------:R-:W-:Y:S01]  /*ac40*/  STG.E.U16 desc[UR36][R2.64], R24 ;  /* 0x0000001802007986 */ /* 0x000fe2000c101524 */
[----:B------:R-:W-:Y:S05]  /*ac50*/  EXIT ;  /* 0x000000000000794d */ /* 0x000fea0003800000 */
.L_x_2562:
        /* <DEDUP_REMOVED lines=11> */
.L_x_2574:
        /* <DEDUP_REMOVED lines=16> */
.L_x_2577:
[----:B------:R-:W-:-:S04]  /*ae10*/  LOP3.LUT R24, R24, 0x80000000, RZ, 0xc0, !PT ;  /* 0x8000000018187812 */ /* 0x000fc800078ec0ff */
[----:B------:R-:W-:-:S04]  /*ae20*/  SHF.R.U32.HI R5, RZ, 0x18, R24 ;  /* 0x00000018ff057819 */ /* 0x000fc80000011618 */
[----:B------:R-:W-:-:S04]  /*ae30*/  LOP3.LUT R4, R4, R5, RZ, 0xfc, !PT ;  /* 0x0000000504047212 */ /* 0x000fc800078efcff */
[----:B------:R-:W-:-:S07]  /*ae40*/  PRMT R0, R4, 0x7610, R0 ;  /* 0x0000761004007816 */ /* 0x000fce0000000000 */
.L_x_2576:
[----:B------:R-:W-:Y:S05]  /*ae50*/  BSYNC B0 ;  /* 0x0000000000007941 */ /* 0x000fea0003800000 */
.L_x_2575:
[----:B------:R-:W-:Y:S01]  /*ae60*/  STG.E.U8 desc[UR36][R2.64], R0 ;  /* 0x0000000002007986 */ /* 0x000fe2000c101124 */
[----:B------:R-:W-:Y:S05]  /*ae70*/  EXIT ;  /* 0x000000000000794d */ /* 0x000fea0003800000 */
.L_x_2573:
        /* <DEDUP_REMOVED lines=16> */
.L_x_2580:
[----:B------:R-:W-:-:S04]  /*af80*/  LOP3.LUT R24, R24, 0x80000000, RZ, 0xc0, !PT ;  /* 0x8000000018187812 */ /* 0x000fc800078ec0ff */
[----:B------:R-:W-:-:S04]  /*af90*/  SHF.R.U32.HI R5, RZ, 0x18, R24 ;  /* 0x00000018ff057819 */ /* 0x000fc80000011618 */
[----:B------:R-:W-:-:S04]  /*afa0*/  LOP3.LUT R4, R4, R5, RZ, 0xfc, !PT ;  /* 0x0000000504047212 */ /* 0x000fc800078efcff */
[----:B------:R-:W-:-:S07]  /*afb0*/  PRMT R0, R4, 0x7610, R0 ;  /* 0x0000761004007816 */ /* 0x000fce0000000000 */
.L_x_2579:
[----:B------:R-:W-:Y:S05]  /*afc0*/  BSYNC B0 ;  /* 0x0000000000007941 */ /* 0x000fea0003800000 */
.L_x_2578:
[----:B------:R-:W-:Y:S01]  /*afd0*/  STG.E.U8 desc[UR36][R2.64], R0 ;  /* 0x0000000002007986 */ /* 0x000fe2000c101124 */
[----:B------:R-:W-:Y:S05]  /*afe0*/  EXIT ;  /* 0x000000000000794d */ /* 0x000fea0003800000 */
.L_x_2572:
        /* <DEDUP_REMOVED lines=21> */
.L_x_2555:
        /* <DEDUP_REMOVED lines=16> */
.L_x_2583:
[----:B------:R-:W-:Y:S05]  /*b240*/  EXIT ;  /* 0x000000000000794d */ /* 0x000fea0003800000 */
.L_x_2582:
[----:B------:R-:W0:Y:S02]  /*b250*/  F2I.U64.TRUNC R24, R24 ;  /* 0x0000001800187311 */ /* 0x000e24000020d800 */
[----:B0-----:R-:W-:Y:S01]  /*b260*/  STG.E.64 desc[UR36][R2.64], R24 ;  /* 0x0000001802007986 */ /* 0x001fe2000c101b24 */
[----:B------:R-:W-:Y:S05]  /*b270*/  EXIT ;  /* 0x000000000000794d */ /* 0x000fea0003800000 */
.L_x_2581:
[----:B------:R-:W0:Y:S02]  /*b280*/  F2I.FTZ.U32.TRUNC.NTZ R5, R24 ;  /* 0x0000001800057305 */ /* 0x000e24000021f000 */
[----:B0-----:R-:W-:Y:S01]  /*b290*/  STG.E desc[UR36][R2.64], R5 ;  /* 0x0000000502007986 */ /* 0x001fe2000c101924 */
[----:B------:R-:W-:Y:S05]  /*b2a0*/  EXIT ;  /* 0x000000000000794d */ /* 0x000fea0003800000 */
.L_x_2584:
        /* <DEDUP_REMOVED lines=13> */
.L_x_11096:


//--------------------- .text._ZN2at6native18elementwise_kernelILi128ELi2EZNS0_22gpu_kernel_impl_nocastIZZZNS0_61_GLOBAL__N__132982cb_23_ActivationSiluKernel_cu_1520ed90_292420silu_backward_kernelERNS_18TensorIteratorBaseEENKUlvE_clEvENKUlvE0_clEvEUlffE_EEvS5_RKT_EUliE_EEviT1_ --------------------------
	.section	.text._ZN2at6native18elementwise_kernelILi128ELi2EZNS0_22gpu_kernel_impl_nocastIZZZNS0_61_GLOBAL__N__132982cb_23_ActivationSiluKernel_cu_1520ed90_292420silu_backward_kernelERNS_18TensorIteratorBaseEENKUlvE_clEvENKUlvE0_clEvEUlffE_EEvS5_RKT_EUliE_EEviT1_,"ax",@progbits
	.align	128
        .global         _ZN2at6native18elementwise_kernelILi128ELi2EZNS0_22gpu_kernel_impl_nocastIZZZNS0_61_GLOBAL__N__132982cb_23_ActivationSiluKernel_cu_1520ed90_292420silu_backward_kernelERNS_18TensorIteratorBaseEENKUlvE_clEvENKUlvE0_clEvEUlffE_EEvS5_RKT_EUliE_EEviT1_
        .type           _ZN2at6native18elementwise_kernelILi128ELi2EZNS0_22gpu_kernel_impl_nocastIZZZNS0_61_GLOBAL__N__132982cb_23_ActivationSiluKernel_cu_1520ed90_292420silu_backward_kernelERNS_18TensorIteratorBaseEENKUlvE_clEvENKUlvE0_clEvEUlffE_EEvS5_RKT_EUliE_EEviT1_,@function
        .size           _ZN2at6native18elementwise_kernelILi128ELi2EZNS0_22gpu_kernel_impl_nocastIZZZNS0_61_GLOBAL__N__132982cb_23_ActivationSiluKernel_cu_1520ed90_292420silu_backward_kernelERNS_18TensorIteratorBaseEENKUlvE_clEvENKUlvE0_clEvEUlffE_EEvS5_RKT_EUliE_EEviT1_,(.L_x_11097 - _ZN2at6native18elementwise_kernelILi128ELi2EZNS0_22gpu_kernel_impl_nocastIZZZNS0_61_GLOBAL__N__132982cb_23_ActivationSiluKernel_cu_1520ed90_292420silu_backward_kernelERNS_18TensorIteratorBaseEENKUlvE_clEvENKUlvE0_clEvEUlffE_EEvS5_RKT_EUliE_EEviT1_)
        .other          _ZN2at6native18elementwise_kernelILi128ELi2EZNS0_22gpu_kernel_impl_nocastIZZZNS0_61_GLOBAL__N__132982cb_23_ActivationSiluKernel_cu_1520ed90_292420silu_backward_kernelERNS_18TensorIteratorBaseEENKUlvE_clEvENKUlvE0_clEvEUlffE_EEvS5_RKT_EUliE_EEviT1_,@"STO_CUDA_ENTRY STV_DEFAULT"
_ZN2at6native18elementwise_kernelILi128ELi2EZNS0_22gpu_kernel_impl_nocastIZZZNS0_61_GLOBAL__N__132982cb_23_ActivationSiluKernel_cu_1520ed90_292420silu_backward_kernelERNS_18TensorIteratorBaseEENKUlvE_clEvENKUlvE0_clEvEUlffE_EEvS5_RKT_EUliE_EEviT1_:
.text._ZN2at6native18elementwise_kernelILi128ELi2EZNS0_22gpu_kernel_impl_nocastIZZZNS0_61_GLOBAL__N__132982cb_23_ActivationSiluKernel_cu_1520ed90_292420silu_backward_kernelERNS_18TensorIteratorBaseEENKUlvE_clEvENKUlvE0_clEvEUlffE_EEvS5_RKT_EUliE_EEviT1_:
[----:B------:R-:W-:Y:S01]  /*0000*/  LDC R1, c[0x0][0x28] ;  /* 0x00000a00ff017b82 */ /* 0x000fe20000000800 */
[----:B------:R-:W0:Y:S01]  /*0010*/  S2R R0, SR_CTAID.X ;  /* 0x0000000000007919 */ /* 0x000e220000002500 */
[----:B------:R-:W-:Y:S01]  /*0020*/  ULDC UR6, c[0x0][0x210] ;  /* 0x0000840000067ab9 */ /* 0x000fe20000000800 */
[----:B------:R-:W-:Y:S01]  /*0030*/  ULDC.64 UR4, c[0x0][0x208] ;  /* 0x0000820000047ab9 */ /* 0x000fe20000000a00 */
[----:B------:R-:W-:Y:S01]  /*0040*/  BSSY B0, `(.L_x_2585) ;  /* 0x000017c000007945 */ /* 0x000fe20003800000 */
[----:B------:R-:W0:Y:S02]  /*0050*/  S2R R3, SR_TID.X ;  /* 0x0000000000037919 */ /* 0x000e240000002100 */
[----:B0-----:R-:W-:-:S04]  /*0060*/  LEA R0, R0, R3, 0x8 ;  /* 0x0000000300007211 */ /* 0x001fc800078e40ff */
[----:B------:R-:W-:Y:S02]  /*0070*/  ISETP.GE.AND P0, PT, R0, UR6, PT ;  /* 0x0000000600007c0c */ /* 0x000fe4000bf06270 */
[----:B------:R-:W-:-:S11]  /*0080*/  MOV R9, R0 ;  /* 0x0000000000097202 */ /* 0x000fd60000000f00 */
[----:B------:R-:W-:Y:S05]  /*0090*/  @P0 BRA `(.L_x_2586) ;  /* 0x0000001400d80947 */ /* 0x000fea0003800000 */
[----:B------:R-:W0:Y:S01]  /*00a0*/  LDC R5, c[0x0][0x218] ;  /* 0x00008600ff057b82 */ /* 0x000e220000000800 */
[----:B------:R-:W-:Y:S01]  /*00b0*/  HFMA2.MMA R4, -RZ, RZ, 0, 0 ;  /* 0x00000000ff047435 */ /* 0x000fe200000001ff */
[----:B------:R-:W-:Y:S02]  /*00c0*/  CS2R R2, SRZ ;  /* 0x0000000000027805 */ /* 0x000fe4000001ff00 */
        /* <DEDUP_REMOVED lines=350> */
.L_x_2587:
[----:B------:R-:W-:Y:S02]  /*16b0*/  ULDC.64 UR8, c[0x0][0x488] ;  /* 0x0001220000087ab9 */ /* 0x000fe40000000a00 */
[----:B------:R-:W-:-:S04]  /*16c0*/  IADD3 R4, P0, R4, UR8, RZ ;  /* 0x0000000804047c10 */ /* 0x000fc8000ff1e0ff */
[----:B------:R-:W-:Y:S01]  /*16d0*/  IADD3.X R5, RZ, UR9, RZ, P0, !PT ;  /* 0x00000009ff057c10 */ /* 0x000fe200087fe4ff */
[----:B------:R-:W-:-:S04]  /*16e0*/  ULDC.64 UR8, c[0x0][0x480] ;  /* 0x0001200000087ab9 */ /* 0x000fc80000000a00 */
[----:B------:R-:W2:Y:S01]  /*16f0*/  LDG.E R4, desc[UR4][R4.64] ;  /* 0x0000000404047981 */ /* 0x000ea2000c1e1900 */
[----:B------:R-:W-:-:S04]  /*1700*/  IADD3 R6, P0, R2, UR8, RZ ;  /* 0x0000000802067c10 */ /* 0x000fc8000ff1e0ff */
[----:B------:R-:W-:Y:S01]  /*1710*/  IADD3.X R7, RZ, UR9, RZ, P0, !PT ;  /* 0x00000009ff077c10 */ /* 0x000fe200087fe4ff */
[----:B------:R-:W-:-:S05]  /*1720*/  ULDC.64 UR8, c[0x0][0x478] ;  /* 0x00011e0000087ab9 */ /* 0x000fca0000000a00 */
[----:B------:R-:W3:Y:S01]  /*1730*/  LDG.E R7, desc[UR4][R6.64] ;  /* 0x0000000406077981 */ /* 0x000ee2000c1e1900 */
[----:B------:R-:W-:-:S04]  /*1740*/  IADD3 R2, P0, R3, UR8, RZ ;  /* 0x0000000803027c10 */ /* 0x000fc8000ff1e0ff */
[----:B------:R-:W-:Y:S01]  /*1750*/  IADD3.X R3, RZ, UR9, RZ, P0, !PT ;  /* 0x00000009ff037c10 */ /* 0x000fe200087fe4ff */
[----:B--2---:R-:W-:-:S06]  /*1760*/  FMUL.FTZ R8, R4, -1.4426950216293334961 ;  /* 0xbfb8aa3b04087820 */ /* 0x004fcc0000410000 */
[----:B------:R-:W0:Y:S02]  /*1770*/  MUFU.EX2 R8, R8 ;  /* 0x0000000800087308 */ /* 0x000e240000000800 */
[----:B0-----:R-:W-:-:S06]  /*1780*/  FADD.FTZ R10, R8, 1 ;  /* 0x3f800000080a7421 */ /* 0x001fcc0000010000 */
[----:B------:R-:W0:Y:S02]  /*1790*/  MUFU.RCP R10, R10 ;  /* 0x0000000a000a7308 */ /* 0x000e240000001000 */
[C---:B0-----:R-:W-:Y:S01]  /*17a0*/  FADD.FTZ R9, -R10.reuse, 1 ;  /* 0x3f8000000a097421 */ /* 0x041fe20000010100 */
[----:B---3--:R-:W-:-:S03]  /*17b0*/  FMUL.FTZ R5, R10, R7 ;  /* 0x000000070a057220 */ /* 0x008fc60000410000 */
[----:B------:R-:W-:Y:S01]  /*17c0*/  FFMA.FTZ R4, R4, R9, 1 ;  /* 0x3f80000004047423 */ /* 0x000fe20000010009 */
[----:B------:R-:W-:-:S03]  /*17d0*/  IADD3 R9, R0, 0x80, RZ ;  /* 0x0000008000097810 */ /* 0x000fc60007ffe0ff */
[----:B------:R-:W-:-:S05]  /*17e0*/  FMUL.FTZ R5, R5, R4 ;  /* 0x0000000405057220 */ /* 0x000fca0000410000 */
[----:B------:R0:W-:Y:S02]  /*17f0*/  STG.E desc[UR4][R2.64], R5 ;  /* 0x0000000502007986 */ /* 0x0001e4000c101904 */
.L_x_2586:
[----:B------:R-:W-:Y:S05]  /*1800*/  BSYNC B0 ;  /* 0x0000000000007941 */ /* 0x000fea0003800000 */
.L_x_2585:
[----:B------:R-:W-:-:S13]  /*1810*/  ISETP.GE.AND P0, PT, R9, UR6, PT ;  /* 0x0000000609007c0c */ /* 0x000fda000bf06270 */
[----:B------:R-:W-:Y:S05]  /*1820*/  @P0 EXIT ;  /* 0x000000000000094d */ /* 0x000fea0003800000 */
[----:B------:R-:W1:Y:S01]  /*1830*/  LDC R8, c[0x0][0x218] ;  /* 0x00008600ff087b82 */ /* 0x000e620000000800 */
[----:B------:R-:W-:Y:S01]  /*1840*/  HFMA2.MMA R0, -RZ, RZ, 0, 0 ;  /* 0x00000000ff007435 */ /* 0x000fe200000001ff */
[----:B0-----:R-:W-:Y:S02]  /*1850*/  CS2R R2, SRZ ;  /* 0x0000000000027805 */ /* 0x001fe4000001ff00 */
[----:B-1----:R-:W-:-:S13]  /*1860*/  ISETP.NE.AND P0, PT, R8, RZ, PT ;  /* 0x000000ff0800720c */ /* 0x002fda0003f05270 */
[----:B------:R-:W-:Y:S05]  /*1870*/  @!P0 BRA `(.L_x_2588) ;  /* 0x0000001400708947 */ /* 0x000fea0003800000 */
[----:B------:R-:W-:Y:S01]  /*1880*/  MOV R2, RZ ;  /* 0x000000ff00027202 */ /* 0x000fe20000000f00 */
[----:B------:R-:W-:Y:S01]  /*1890*/  ULDC.64 UR6, c[0x0][0x220] ;  /* 0x0000880000067ab9 */ /* 0x000fe20000000a00 */
[----:B------:R-:W-:Y:S01]  /*18a0*/  MOV R3, R9 ;  /* 0x0000000900037202 */ /* 0x000fe20000000f00 */
[----:B------:R-:W-:Y:S01]  /*18b0*/  ULDC UR8, c[0x0][0x350] ;  /* 0x0000d40000087ab9 */ /* 0x000fe20000000800 */
[----:B------:R-:W-:Y:S01]  /*18c0*/  ISETP.NE.AND P0, PT, R8, 0x1, PT ;  /* 0x000000010800780c */ /* 0x000fe20003f05270 */
        /* <DEDUP_REMOVED lines=326> */
[----:B------:R-:W-:-:S03]  /*2d30*/  @P0 MOV R8, RZ ;  /* 0x000000ff00080202 */ /* 0x000fc60000000f00 */
[----:B------:R-:W1:Y:S08]  /*2d40*/  @P0 LDC R13, c[0x0][0x33c] ;  /* 0x0000cf00ff0d0b82 */ /* 0x000e700000000800 */
[----:B------:R-:W2:Y:S08]  /*2d50*/  @P0 LDC.64 R6, c[0x0][0x468] ;  /* 0x00011a00ff060b82 */ /* 0x000eb00000000a00 */
[----:B------:R-:W3:Y:S01]  /*2d60*/  @P0 LDC R12, c[0x0][0x470] ;  /* 0x00011c00ff0c0b82 */ /* 0x000ee20000000800 */
[----:B0-----:R-:W-:-:S05]  /*2d70*/  @P0 IMAD.HI.U32 R4, R9, R10, R8 ;  /* 0x0000000a09040227 */ /* 0x001fca00078e0008 */
[----:B------:R-:W-:Y:S02]  /*2d80*/  @P0 SHF.R.U32.HI R4, RZ, R11, R4 ;  /* 0x0000000bff040219 */ /* 0x000fe40000011604 */
[----:B------:R-:W-:Y:S02]  /*2d90*/  IADD3 R11, -R9, RZ, RZ ;  /* 0x000000ff090b7210 */ /* 0x000fe40007ffe1ff */
[----:B------:R-:W-:-:S03]  /*2da0*/  @P0 IADD3 R8, -R4, RZ, RZ ;  /* 0x000000ff04080210 */ /* 0x000fc60007ffe1ff */
[----:B------:R-:W-:Y:S01]  /*2db0*/  IMAD R5, R11, UR8, R5 ;  /* 0x000000080b057c24 */ /* 0x000fe2000f8e0205 */
[----:B------:R-:W-:Y:S01]  /*2dc0*/  ULDC.64 UR8, c[0x0][0x460] ;  /* 0x0001180000087ab9 */ /* 0x000fe20000000a00 */
[----:B-1----:R-:W-:Y:S02]  /*2dd0*/  @P0 IMAD R9, R13, R8, R9 ;  /* 0x000000080d090224 */ /* 0x002fe400078e0209 */
[C---:B------:R-:W-:Y:S02]  /*2de0*/  IMAD R3, R5.reuse, UR6, R3 ;  /* 0x0000000605037c24 */ /* 0x040fe4000f8e0203 */
[C---:B------:R-:W-:Y:S02]  /*2df0*/  IMAD R0, R5.reuse, UR8, R0 ;  /* 0x0000000805007c24 */ /* 0x040fe4000f8e0200 */
[----:B------:R-:W-:Y:S02]  /*2e00*/  IMAD R2, R5, UR9, R2 ;  /* 0x0000000905027c24 */ /* 0x000fe4000f8e0202 */
[----:B--2---:R-:W-:-:S02]  /*2e10*/  @P0 IMAD R3, R9, R6, R3 ;  /* 0x0000000609030224 */ /* 0x004fc400078e0203 */
[C---:B------:R-:W-:Y:S02]  /*2e20*/  @P0 IMAD R0, R9.reuse, R7, R0 ;  /* 0x0000000709000224 */ /* 0x040fe400078e0200 */
[----:B---3--:R-:W-:-:S07]  /*2e30*/  @P0 IMAD R2, R9, R12, R2 ;  /* 0x0000000c09020224 */ /* 0x008fce00078e0202 */
.L_x_2588:
        /* <DEDUP_REMOVED lines=17> */
[----:B------:R-:W-:-:S04]  /*2f50*/  FFMA.FTZ R4, R4, R9, 1 ;  /* 0x3f80000004047423 */ /* 0x000fc80000010009 */
[----:B------:R-:W-:-:S05]  /*2f60*/  FMUL.FTZ R5, R5, R4 ;  /* 0x0000000405057220 */ /* 0x000fca0000410000 */
[----:B------:R-:W-:Y:S01]  /*2f70*/  STG.E desc[UR4][R2.64], R5 ;  /* 0x0000000502007986 */ /* 0x000fe2000c101904 */
[----:B------:R-:W-:Y:S05]  /*2f80*/  EXIT ;  /* 0x000000000000794d */ /* 0x000fea0003800000 */
.L_x_2589:
        /* <DEDUP_REMOVED lines=15> */
.L_x_11097:


//--------------------- .text._ZN2at6native27unrolled_elementwise_kernelIZZZNS0_61_GLOBAL__N__132982cb_23_ActivationSiluKernel_cu_1520ed90_292420silu_backward_kernelERNS_18TensorIteratorBaseEENKUlvE_clEvENKUlvE0_clEvEUlffE_St5arrayIPcLm3EELi4E23TrivialOffsetCalculatorILi2EjESB_ILi1EjENS0_6memory15LoadWithoutCastENSE_16StoreWithoutCastEEEviT_T0_T2_T3_T4_T5_ --------------------------
	.section	.text._ZN2at6native27unrolled_elementwise_kernelIZZZNS0_61_GLOBAL__N__132982cb_23_ActivationSiluKernel_cu_1520ed90_292420silu_backward_kernelERNS_18TensorIteratorBaseEENKUlvE_clEvENKUlvE0_clEvEUlffE_St5arrayIPcLm3EELi4E23TrivialOffsetCalculatorILi2EjESB_ILi1EjENS0_6memory15LoadWithoutCastENSE_16StoreWithoutCastEEEviT_T0_T2_T3_T4_T5_,"ax",@progbits
	.align	128
        .global         _ZN2at6native27unrolled_elementwise_kernelIZZZNS0_61_GLOBAL__N__132982cb_23_ActivationSiluKernel_cu_1520ed90_292420silu_backward_kernelERNS_18TensorIteratorBaseEENKUlvE_clEvENKUlvE0_clEvEUlffE_St5arrayIPcLm3EELi4E23TrivialOffsetCalculatorILi2EjESB_ILi1EjENS0_6memory15LoadWithoutCastENSE_16StoreWithoutCastEEEviT_T0_T2_T3_T4_T5_
        .type           _ZN2at6native27unrolled_elementwise_kernelIZZZNS0_61_GLOBAL__N__132982cb_23_ActivationSiluKernel_cu_1520ed90_292420silu_backward_kernelERNS_18TensorIteratorBaseEENKUlvE_clEvENKUlvE0_clEvEUlffE_St5arrayIPcLm3EELi4E23TrivialOffsetCalculatorILi2EjESB_ILi1EjENS0_6memory15LoadWithoutCastENSE_16StoreWithoutCastEEEviT_T0_T2_T3_T4_T5_,@function
        .size           _ZN2at6native27unrolled_elementwise_kernelIZZZNS0_61_GLOBAL__N__132982cb_23_ActivationSiluKernel_cu_1520ed90_292420silu_backward_kernelERNS_18TensorIteratorBaseEENKUlvE_clEvENKUlvE0_clEvEUlffE_St5arrayIPcLm3EELi4E23TrivialOffsetCalculatorILi2EjESB_ILi1EjENS0_6memory15LoadWithoutCastENSE_16StoreWithoutCastEEEviT_T0_T2_T3_T4_T5_,(.L_x_11098 - _ZN2at6native27unrolled_elementwise_kernelIZZZNS0_61_GLOBAL__N__132982cb_23_ActivationSiluKernel_cu_1520ed90_292420silu_backward_kernelERNS_18TensorIteratorBaseEENKUlvE_clEvENKUlvE0_clEvEUlffE_St5arrayIPcLm3EELi4E23TrivialOffsetCalculatorILi2EjESB_ILi1EjENS0_6memory15LoadWithoutCastENSE_16StoreWithoutCastEEEviT_T0_T2_T3_T4_T5_)
        .other          _ZN2at6native27unrolled_elementwise_kernelIZZZNS0_61_GLOBAL__N__132982cb_23_ActivationSiluKernel_cu_1520ed90_292420silu_backward_kernelERNS_18TensorIteratorBaseEENKUlvE_clEvENKUlvE0_clEvEUlffE_St5arrayIPcLm3EELi4E23TrivialOffsetCalculatorILi2EjESB_ILi1EjENS0_6memory15LoadWithoutCastENSE_16StoreWithoutCastEEEviT_T0_T2_T3_T4_T5_,@"STO_CUDA_ENTRY STV_DEFAULT"
_ZN2at6native27unrolled_elementwise_kernelIZZZNS0_61_GLOBAL__N__132982cb_23_ActivationSiluKernel_cu_1520ed90_292420silu_backward_kernelERNS_18TensorIteratorBaseEENKUlvE_clEvENKUlvE0_clEvEUlffE_St5arrayIPcLm3EELi4E23TrivialOffsetCalculatorILi2EjESB_ILi1EjENS0_6memory15LoadWithoutCastENSE_16StoreWithoutCastEEEviT_T0_T2_T3_T4_T5_:
.text._ZN2at6native27unrolled_elementwise_kernelIZZZNS0_61_GLOBAL__N__132982cb_23_ActivationSiluKernel_cu_1520ed90_292420silu_backward_kernelERNS_18TensorIteratorBaseEENKUlvE_clEvENKUlvE0_clEvEUlffE_St5arrayIPcLm3EELi4E23TrivialOffsetCalculatorILi2EjESB_ILi1EjENS0_6memory15LoadWithoutCastENSE_16StoreWithoutCastEEEviT_T0_T2_T3_T4_T5_:
[----:B------:R-:W-:Y:S01]  /*0000*/  LDC R1, c[0x0][0x28] ;  /* 0x00000a00ff017b82 */ /* 0x000fe20000000800 */
[----:B------:R-:W0:Y:S07]  /*0010*/  S2R R10, SR_CTAID.X ;  /* 0x00000000000a7919 */ /* 0x000e2e0000002500 */
[----:B------:R-:W0:Y:S01]  /*0020*/  LDC R3, c[0x0][0x210] ;  /* 0x00008400ff037b82 */ /* 0x000e220000000800 */
[----:B------:R-:W-:Y:S01]  /*0030*/  HFMA2.MMA R14, -RZ, RZ, 0, 0 ;  /* 0x00000000ff0e7435 */ /* 0x000fe200000001ff */
        /* <DEDUP_REMOVED lines=8> */
[C---:B------:R-:W-:Y:S01]  /*00c0*/  ISETP.GE.AND P1, PT, R21.reuse, R0, PT ;  /* 0x000000001500720c */ /* 0x040fe20003f26270 */
[----:B------:R-:W-:Y:S01]  /*00d0*/  HFMA2.MMA R18, -RZ, RZ, 0, 0 ;  /* 0x00000000ff127435 */ /* 0x000fe200000001ff */
[----:B------:R-:W-:Y:S01]  /*00e0*/  MOV R16, RZ ;  /* 0x000000ff00107202 */ /* 0x000fe20000000f00 */
[----:B------:R-:W1:Y:S10]  /*00f0*/  @!P0 LDC.64 R8, c[0x0][0x220] ;  /* 0x00008800ff088b82 */ /* 0x000e740000000a00 */
[----:B------:R-:W-:Y:S01]  /*0100*/  @!P1 LEA R25, R10, R21, 0x9 ;  /* 0x000000150a199211 */ /* 0x000fe200078e48ff */
[----:B------:R-:W2:Y:S01]  /*0110*/  @!P1 LDC.64 R2, c[0x0][0x228] ;  /* 0x00008a00ff029b82 */ /* 0x000ea20000000a00 */
[----:B------:R-:W-:-:S04]  /*0120*/  @!P1 IADD3 R21, R21, 0x80, RZ ;  /* 0x0000008015159810 */ /* 0x000fc80007ffe0ff */
[----:B------:R-:W-:Y:S01]  /*0130*/  ISETP.GE.AND P3, PT, R21, R0, PT ;  /* 0x000000001500720c */ /* 0x000fe20003f66270 */
[----:B0-----:R-:W-:Y:S02]  /*0140*/  @!P0 IMAD.WIDE.U32 R4, R19, 0x4, R4 ;  /* 0x0000000413048825 */ /* 0x001fe400078e0004 */
[----:B------:R-:W0:Y:S03]  /*0150*/  @!P1 LDC.64 R6, c[0x0][0x220] ;  /* 0x00008800ff069b82 */ /* 0x000e260000000a00 */
[----:B------:R3:W4:Y:S07]  /*0160*/  @!P0 LDG.E R14, desc[UR4][R4.64] ;  /* 0x00000004040e8981 */ /* 0x00072e000c1e1900 */
[----:B------:R-:W1:Y:S01]  /*0170*/  @!P3 LDC.64 R22, c[0x0][0x228] ;  /* 0x00008a00ff16bb82 */ /* 0x000e620000000a00 */
[----:B------:R-:W-:-:S02]  /*0180*/  @!P3 LEA R17, R10, R21, 0x9 ;  /* 0x000000150a11b211 */ /* 0x000fc400078e48ff */
[----:B------:R-:W-:Y:S01]  /*0190*/  @!P3 IADD3 R21, R21, 0x80, RZ ;  /* 0x000000801515b810 */ /* 0x000fe20007ffe0ff */
[----:B--2---:R-:W-:-:S03]  /*01a0*/  @!P1 IMAD.WIDE.U32 R26, R25, 0x4, R2 ;  /* 0x00000004191a9825 */ /* 0x004fc600078e0002 */
[----:B------:R-:W-:Y:S01]  /*01b0*/  ISETP.GE.AND P2, PT, R21, R0, PT ;  /* 0x000000001500720c */ /* 0x000fe20003f46270 */
[----:B------:R-:W2:Y:S01]  /*01c0*/  @!P3 LDC.64 R2, c[0x0][0x220] ;  /* 0x00008800ff02bb82 */ /* 0x000ea20000000a00 */
[----:B------:R-:W4:Y:S11]  /*01d0*/  @!P1 LDG.E R16, desc[UR4][R26.64] ;  /* 0x000000041a109981 */ /* 0x000f36000c1e1900 */
[----:B---3--:R-:W3:Y:S01]  /*01e0*/  @!P2 LDC.64 R4, c[0x0][0x228] ;  /* 0x00008a00ff04ab82 */ /* 0x008ee20000000a00 */
[----:B-1----:R-:W-:-:S05]  /*01f0*/  @!P3 IMAD.WIDE.U32 R22, R17, 0x4, R22 ;  /* 0x000000041116b825 */ /* 0x002fca00078e0016 */
[----:B------:R1:W4:Y:S01]  /*0200*/  @!P3 LDG.E R18, desc[UR4][R22.64] ;  /* 0x000000041612b981 */ /* 0x000322000c1e1900 */
[----:B------:R-:W-:Y:S01]  /*0210*/  @!P0 IMAD.WIDE.U32 R8, R19, 0x4, R8 ;  /* 0x0000000413088825 */ /* 0x000fe200078e0008 */
[----:B------:R-:W-:Y:S01]  /*0220*/  MOV R19, RZ ;  /* 0x000000ff00137202 */ /* 0x000fe20000000f00 */
[----:B------:R-:W-:Y:S01]  /*0230*/  HFMA2.MMA R20, -RZ, RZ, 0, 0 ;  /* 0x00000000ff147435 */ /* 0x000fe200000001ff */
[----:B------:R-:W-:-:S04]  /*0240*/  @!P2 LEA R21, R10, R21, 0x9 ;  /* 0x000000150a15a211 */ /* 0x000fc800078e48ff */
[----:B------:R0:W4:Y:S01]  /*0250*/  @!P0 LDG.E R19, desc[UR4][R8.64] ;  /* 0x0000000408138981 */ /* 0x000122000c1e1900 */
[----:B---3--:R-:W-:Y:S01]  /*0260*/  @!P2 IMAD.WIDE.U32 R4, R21, 0x4, R4 ;  /* 0x000000041504a825 */ /* 0x008fe200078e0004 */
[----:B-1----:R-:W-:-:S04]  /*0270*/  MOV R22, RZ ;  /* 0x000000ff00167202 */ /* 0x002fc80000000f00 */
[----:B------:R1:W3:Y:S01]  /*0280*/  @!P2 LDG.E R20, desc[UR4][R4.64] ;  /* 0x000000040414a981 */ /* 0x0002e2000c1e1900 */
[----:B--2---:R-:W-:Y:S01]  /*0290*/  @!P3 IMAD.WIDE.U32 R2, R17, 0x4, R2 ;  /* 0x000000041102b825 */ /* 0x004fe200078e0002 */
[----:B------:R-:W-:-:S03]  /*02a0*/  HFMA2.MMA R17, -RZ, RZ, 0, 0 ;  /* 0x00000000ff117435 */ /* 0x000fc600000001ff */
[----:B0-----:R-:W-:Y:S02]  /*02b0*/  @!P1 IMAD.WIDE.U32 R6, R25, 0x4, R6 ;  /* 0x0000000419069825 */ /* 0x001fe400078e0006 */
[----:B------:R-:W0:Y:S03]  /*02c0*/  @!P2 LDC.64 R24, c[0x0][0x220] ;  /* 0x00008800ff18ab82 */ /* 0x000e260000000a00 */
[----:B------:R-:W2:Y:S04]  /*02d0*/  @!P1 LDG.E R22, desc[UR4][R6.64] ;  /* 0x0000000406169981 */ /* 0x000ea8000c1e1900 */
[----:B------:R0:W2:Y:S01]  /*02e0*/  @!P3 LDG.E R17, desc[UR4][R2.64] ;  /* 0x000000040211b981 */ /* 0x0000a2000c1e1900 */
[----:B------:R-:W-:-:S02]  /*02f0*/  MOV R9, R15 ;  /* 0x0000000f00097202 */ /* 0x000fc40000000f00 */
[----:B------:R-:W-:Y:S02]  /*0300*/  MOV R8, RZ ;  /* 0x000000ff00087202 */ /* 0x000fe40000000f00 */
[----:B-1----:R-:W-:Y:S01]  /*0310*/  IADD3 R5, R9, 0x100, RZ ;  /* 0x0000010009057810 */ /* 0x002fe20007ffe0ff */
[----:B0-----:R-:W-:Y:S01]  /*0320*/  @!P2 IMAD.WIDE.U32 R24, R21, 0x4, R24 ;  /* 0x000000041518a825 */ /* 0x001fe200078e0018 */
[----:B------:R-:W-:Y:S01]  /*0330*/  IADD3 R21, R9, 0x80, RZ ;  /* 0x0000008009157810 */ /* 0x000fe20007ffe0ff */
[----:B------:R-:W0:Y:S03]  /*0340*/  @!P0 LDC.64 R2, c[0x0][0x218] ;  /* 0x00008600ff028b82 */ /* 0x000e260000000a00 */
[----:B------:R1:W5:Y:S01]  /*0350*/  @!P2 LDG.E R8, desc[UR4][R24.64] ;  /* 0x000000041808a981 */ /* 0x000362000c1e1900 */
[-C--:B------:R-:W-:Y:S02]  /*0360*/  ISETP.GE.AND P2, PT, R21, R0.reuse, PT ;  /* 0x000000001500720c */ /* 0x080fe40003f46270 */
[----:B------:R-:W-:-:S02]  /*0370*/  ISETP.GE.AND P3, PT, R5, R0, PT ;  /* 0x000000000500720c */ /* 0x000fc40003f66270 */
[----:B------:R-:W-:Y:S02]  /*0380*/  @!P0 LEA R15, R10, R15, 0x9 ;  /* 0x0000000f0a0f8211 */ /* 0x000fe400078e48ff */
[----:B-1----:R-:W-:-:S04]  /*0390*/  IADD3 R25, R9, 0x180, RZ ;  /* 0x0000018009197810 */ /* 0x002fc80007ffe0ff */
[----:B------:R-:W-:Y:S01]  /*03a0*/  ISETP.GE.AND P1, PT, R25, R0, PT ;  /* 0x000000001900720c */ /* 0x000fe20003f26270 */
[----:B0-----:R-:W-:Y:S01]  /*03b0*/  @!P0 IMAD.WIDE.U32 R2, R15, 0x4, R2 ;  /* 0x000000040f028825 */ /* 0x001fe200078e0002 */
[----:B------:R-:W-:-:S04]  /*03c0*/  @!P0 MOV R9, R21 ;  /* 0x0000001500098202 */ /* 0x000fc80000000f00 */
[----:B------:R-:W-:Y:S01]  /*03d0*/  ISETP.GE.AND P4, PT, R9, R0, PT ;  /* 0x000000000900720c */ /* 0x000fe20003f86270 */
[----:B------:R-:W-:Y:S01]  /*03e0*/  BSSY B0, `(.L_x_2590) ;  /* 0x0000027000007945 */ /* 0x000fe20003800000 */
[----:B----4-:R-:W-:-:S06]  /*03f0*/  @!P0 FMUL.FTZ R4, R14, -1.4426950216293334961 ;  /* 0xbfb8aa3b0e048820 */ /* 0x010fcc0000410000 */
[----:B------:R-:W0:Y:S01]  /*0400*/  @!P0 MUFU.EX2 R4, R4 ;  /* 0x0000000400048308 */ /* 0x000e220000000800 */
[----:B------:R-:W-:Y:S01]  /*0410*/  @!P2 FMUL.FTZ R7, R16, -1.4426950216293334961 ;  /* 0xbfb8aa3b1007a820 */ /* 0x000fe20000410000 */
[----:B0-----:R-:W-:-:S06]  /*0420*/  @!P0 FADD.FTZ R5, R4, 1 ;  /* 0x3f80000004058421 */ /* 0x001fcc0000010000 */
[----:B------:R-:W0:Y:S08]  /*0430*/  @!P2 MUFU.EX2 R7, R7 ;  /* 0x000000070007a308 */ /* 0x000e300000000800 */
[----:B------:R-:W1:Y:S01]  /*0440*/  @!P0 MUFU.RCP R6, R5 ;  /* 0x0000000500068308 */ /* 0x000e620000001000 */
[----:B------:R-:W-:-:S07]  /*0450*/  @!P3 FMUL.FTZ R26, R18, -1.4426950216293334961 ;  /* 0xbfb8aa3b121ab820 */ /* 0x000fce0000410000 */
[----:B------:R-:W4:Y:S01]  /*0460*/  @!P3 MUFU.EX2 R26, R26 ;  /* 0x0000001a001ab308 */ /* 0x000f220000000800 */
[----:B0-----:R-:W-:Y:S01]  /*0470*/  @!P2 FADD.FTZ R23, R7, 1 ;  /* 0x3f8000000717a421 */ /* 0x001fe20000010000 */
[C---:B-1----:R-:W-:Y:S01]  /*0480*/  @!P0 FADD.FTZ R7, -R6.reuse, 1 ;  /* 0x3f80000006078421 */ /* 0x042fe20000010100 */
[----:B------:R-:W-:-:S03]  /*0490*/  @!P0 FMUL.FTZ R19, R6, R19 ;  /* 0x0000001306138220 */ /* 0x000fc60000410000 */
[----:B------:R-:W-:Y:S02]  /*04a0*/  @!P0 FFMA.FTZ R14, R7, R14, 1 ;  /* 0x3f800000070e8423 */ /* 0x000fe4000001000e */
[----:B------:R-:W2:Y:S01]  /*04b0*/  @!P2 MUFU.RCP R23, R23 ;  /* 0x000000170017a308 */ /* 0x000ea20000001000 */
[----:B----4-:R-:W-:Y:S01]  /*04c0*/  @!P3 FADD.FTZ R24, R26, 1 ;  /* 0x3f8000001a18b421 */ /* 0x010fe20000010000 */
[----:B------:R-:W-:-:S06]  /*04d0*/  @!P0 FMUL.FTZ R11, R19, R14 ;  /* 0x0000000e130b8220 */ /* 0x000fcc0000410000 */
[----:B------:R-:W0:Y:S01]  /*04e0*/  @!P3 MUFU.RCP R4, R24 ;  /* 0x000000180004b308 */ /* 0x000e220000001000 */
[----:B------:R1:W-:Y:S01]  /*04f0*/  @!P0 STG.E desc[UR4][R2.64], R11 ;  /* 0x0000000b02008986 */ /* 0x0003e2000c101904 */
[----:B---3--:R-:W-:-:S06]  /*0500*/  @!P1 FMUL.FTZ R5, R20, -1.4426950216293334961 ;  /* 0xbfb8aa3b14059820 */ /* 0x008fcc0000410000 */
[----:B------:R-:W3:Y:S01]  /*0510*/  @!P1 MUFU.EX2 R5, R5 ;  /* 0x0000000500059308 */ /* 0x000ee20000000800 */
[C---:B--2---:R-:W-:Y:S01]  /*0520*/  @!P2 FMUL.FTZ R22, R23.reuse, R22 ;  /* 0x000000161716a220 */ /* 0x044fe20000410000 */
[----:B------:R-:W-:Y:S01]  /*0530*/  @!P2 FADD.FTZ R23, -R23, 1 ;  /* 0x3f8000001717a421 */ /* 0x000fe20000010100 */
[----:B0-----:R-:W-:-:S03]  /*0540*/  @!P3 FADD.FTZ R7, -R4, 1 ;  /* 0x3f8000000407b421 */ /* 0x001fc60000010100 */
[----:B------:R-:W-:Y:S01]  /*0550*/  @!P2 FFMA.FTZ R23, R23, R16, 1 ;  /* 0x3f8000001717a423 */ /* 0x000fe20000010010 */
[----:B------:R-:W-:Y:S01]  /*0560*/  @!P3 FMUL.FTZ R17, R4, R17 ;  /* 0x000000110411b220 */ /* 0x000fe20000410000 */
[----:B------:R-:W-:Y:S02]  /*0570*/  @!P3 FFMA.FTZ R18, R7, R18, 1 ;  /* 0x3f8000000712b423 */ /* 0x000fe40000010012 */
[----:B------:R-:W-:Y:S02]  /*0580*/  @!P2 FMUL.FTZ R12, R22, R23 ;  /* 0x00000017160ca220 */ /* 0x000fe40000410000 */
[----:B------:R-:W-:Y:S01]  /*0590*/  @!P3 FMUL.FTZ R13, R17, R18 ;  /* 0x00000012110db220 */ /* 0x000fe20000410000 */
[----:B-1-3--:R-:W-:Y:S06]  /*05a0*/  @P4 BRA `(.L_x_2591) ;  /* 0x0000000000284947 */ /* 0x00afec0003800000 */
[----:B------:R-:W0:Y:S01]  /*05b0*/  LDC.64 R6, c[0x0][0x218] ;  /* 0x00008600ff067b82 */ /* 0x000e220000000a00 */
[----:B------:R-:W-:Y:S02]  /*05c0*/  LEA R3, R10, R9, 0x9 ;  /* 0x000000090a037211 */ /* 0x000fe400078e48ff */
[----:B------:R-:W-:-:S04]  /*05d0*/  IADD3 R9, R9, 0x80, RZ ;  /* 0x0000008009097810 */ /* 0x000fc80007ffe0ff */
[----:B------:R-:W-:-:S13]  /*05e0*/  ISETP.GE.AND P0, PT, R9, R0, PT ;  /* 0x000000000900720c */ /* 0x000fda0003f06270 */
[----:B------:R-:W-:Y:S02]  /*05f0*/  @!P0 LEA R11, R10, R9, 0x9 ;  /* 0x000000090a0b8211 */ /* 0x000fe400078e48ff */
[----:B------:R-:W-:Y:S01]  /*0600*/  @!P0 IADD3 R9, R9, 0x80, RZ ;  /* 0x0000008009098810 */ /* 0x000fe20007ffe0ff */
[----:B0-----:R-:W-:-:S04]  /*0610*/  IMAD.WIDE.U32 R2, R3, 0x4, R6 ;  /* 0x0000000403027825 */ /* 0x001fc800078e0006 */
[----:B------:R-:W-:Y:S01]  /*0620*/  @!P0 IMAD.WIDE.U32 R6, R11, 0x4, R6 ;  /* 0x000000040b068825 */ /* 0x000fe200078e0006 */
[----:B------:R0:W-:Y:S04]  /*0630*/  STG.E desc[UR4][R2.64], R12 ;  /* 0x0000000c02007986 */ /* 0x0001e8000c101904 */
[----:B------:R0:W-:Y:S02]  /*0640*/  @!P0 STG.E desc[UR4][R6.64], R13 ;  /* 0x0000000d06008986 */ /* 0x0001e4000c101904 */
.L_x_2591:
[----:B------:R-:W-:Y:S05]  /*0650*/  BSYNC B0 ;  /* 0x0000000000007941 */ /* 0x000fea0003800000 */
.L_x_2590:
[----:B------:R-:W-:Y:S01]  /*0660*/  @!P1 FADD.FTZ R5, R5, 1 ;  /* 0x3f80000005059421 */ /* 0x000fe20000010000 */
[----:B------:R-:W-:-:S05]  /*0670*/  ISETP.GE.AND P0, PT, R9, R0, PT ;  /* 0x000000000900720c */ /* 0x000fca0003f06270 */
[----:B------:R-:W1:Y:S08]  /*0680*/  @!P1 MUFU.RCP R5, R5 ;  /* 0x0000000500059308 */ /* 0x000e700000001000 */
[----:B------:R-:W-:Y:S05]  /*0690*/  @P0 EXIT ;  /* 0x000000000000094d */ /* 0x000fea0003800000 */
[----:B0-----:R-:W0:Y:S01]  /*06a0*/  LDC.64 R2, c[0x0][0x218] ;  /* 0x00008600ff027b82 */ /* 0x001e220000000a00 */
[C---:B-1----:R-:W-:Y:S01]  /*06b0*/  @!P1 FADD.FTZ R7, -R5.reuse, 1 ;  /* 0x3f80000005079421 */ /* 0x042fe20000010100 */
[----:B------:R-:W-:Y:S01]  /*06c0*/  LEA R9, R10, R9, 0x9 ;  /* 0x000000090a097211 */ /* 0x000fe200078e48ff */
[----:B-----5:R-:W-:Y:S02]  /*06d0*/  @!P1 FMUL.FTZ R8, R5, R8 ;  /* 0x0000000805089220 */ /* 0x020fe40000410000 */
[----:B------:R-:W-:-:S04]  /*06e0*/  @!P1 FFMA.FTZ R7, R7, R20, 1 ;  /* 0x3f80000007079423 */ /* 0x000fc80000010014 */
[----:B------:R-:W-:Y:S01]  /*06f0*/  @!P1 FMUL.FTZ R5, R8, R7 ;  /* 0x0000000708059220 */ /* 0x000fe20000410000 */
[----:B0-----:R-:W-:-:S05]  /*0700*/  IMAD.WIDE.U32 R2, R9, 0x4, R2 ;  /* 0x0000000409027825 */ /* 0x001fca00078e0002 */
[----:B------:R-:W-:Y:S01]  /*0710*/  STG.E desc[UR4][R2.64], R5 ;  /* 0x0000000502007986 */ /* 0x000fe2000c101904 */
[----:B------:R-:W-:Y:S05]  /*0720*/  EXIT ;  /* 0x000000000000794d */ /* 0x000fea0003800000 */
.L_x_2592:
        /* <DEDUP_REMOVED lines=13> */
.L_x_11098:


//--------------------- .text._ZN2at6native29vectorized_elementwise_kernelILi2EZZZNS0_61_GLOBAL__N__132982cb_23_ActivationSiluKernel_cu_1520ed90_292420silu_backward_kernelERNS_18TensorIteratorBaseEENKUlvE_clEvENKUlvE0_clEvEUlffE_St5arrayIPcLm3EEEEviT0_T1_ --------------------------
	.section	.text._ZN2at6native29vectorized_elementwise_kernelILi2EZZZNS0_61_GLOBAL__N__132982cb_23_ActivationSiluKernel_cu_1520ed90_292420silu_backward_kernelERNS_18TensorIteratorBaseEENKUlvE_clEvENKUlvE0_clEvEUlffE_St5arrayIPcLm3EEEEviT0_T1_,"ax",@progbits
	.align	128
        .global         _ZN2at6native29vectorized_elementwise_kernelILi2EZZZNS0_61_GLOBAL__N__132982cb_23_ActivationSiluKernel_cu_1520ed90_292420silu_backward_kernelERNS_18TensorIteratorBaseEENKUlvE_clEvENKUlvE0_clEvEUlffE_St5arrayIPcLm3EEEEviT0_T1_
        .type           _ZN2at6native29vectorized_elementwise_kernelILi2EZZZNS0_61_GLOBAL__N__132982cb_23_ActivationSiluKernel_cu_1520ed90_292420silu_backward_kernelERNS_18TensorIteratorBaseEENKUlvE_clEvENKUlvE0_clEvEUlffE_St5arrayIPcLm3EEEEviT0_T1_,@function
        .size           _ZN2at6native29vectorized_elementwise_kernelILi2EZZZNS0_61_GLOBAL__N__132982cb_23_ActivationSiluKernel_cu_1520ed90_292420silu_backward_kernelERNS_18TensorIteratorBaseEENKUlvE_clEvENKUlvE0_clEvEUlffE_St5arrayIPcLm3EEEEviT0_T1_,(.L_x_11099 - _ZN2at6native29vectorized_elementwise_kernelILi2EZZZNS0_61_GLOBAL__N__132982cb_23_ActivationSiluKernel_cu_1520ed90_292420silu_backward_kernelERNS_18TensorIteratorBaseEENKUlvE_clEvENKUlvE0_clEvEUlffE_St5arrayIPcLm3EEEEviT0_T1_)
        .other          _ZN2at6native29vectorized_elementwise_kernelILi2EZZZNS0_61_GLOBAL__N__132982cb_23_ActivationSiluKernel_cu_1520ed90_292420silu_backward_kernelERNS_18TensorIteratorBaseEENKUlvE_clEvENKUlvE0_clEvEUlffE_St5arrayIPcLm3EEEEviT0_T1_,@"STO_CUDA_ENTRY STV_DEFAULT"
_ZN2at6native29vectorized_elementwise_kernelILi2EZZZNS0_61_GLOBAL__N__132982cb_23_ActivationSiluKernel_cu_1520ed90_292420silu_backward_kernelERNS_18TensorIteratorBaseEENKUlvE_clEvENKUlvE0_clEvEUlffE_St5arrayIPcLm3EEEEviT0_T1_:
.text._ZN2at6native29vectorized_elementwise_kernelILi2EZZZNS0_61_GLOBAL__N__132982cb_23_ActivationSiluKernel_cu_1520ed90_292420silu_backward_kernelERNS_18TensorIteratorBaseEENKUlvE_clEvENKUlvE0_clEvEUlffE_St5arrayIPcLm3EEEEviT0_T1_:
        /* <DEDUP_REMOVED lines=14> */
[----:B------:R-:W3:Y:S04]  /*00e0*/  LDG.E.64 R6, desc[UR4][R20.64+0x400] ;  /* 0x0004000414067981 */ /* 0x000ee8000c1e1b00 */
[----:B------:R-:W4:Y:S04]  /*00f0*/  LDG.E.64 R10, desc[UR4][R20.64+0x800] ;  /* 0x00080004140a7981 */ /* 0x000f28000c1e1b00 */
[----:B------:R-:W5:Y:S01]  /*0100*/  LDG.E.64 R8, desc[UR4][R20.64+0xc00] ;  /* 0x000c000414087981 */ /* 0x000f62000c1e1b00 */
[----:B0-----:R-:W-:-:S04]  /*0110*/  IMAD.WIDE R2, R0, 0x4, R2 ;  /* 0x0000000400027825 */ /* 0x001fc800078e0202 */
[----:B------:R-:W-:-:S05]  /*0120*/  IMAD.WIDE.U32 R24, R18, 0x8, R2 ;  /* 0x0000000812187825 */ /* 0x000fca00078e0002 */
[----:B------:R-:W5:Y:S04]  /*0130*/  LDG.E.64 R16, desc[UR4][R24.64] ;  /* 0x0000000418107981 */ /* 0x000f68000c1e1b00 */
[----:B------:R-:W5:Y:S04]  /*0140*/  LDG.E.64 R12, desc[UR4][R24.64+0x400] ;  /* 0x00040004180c7981 */ /* 0x000f68000c1e1b00 */
[----:B------:R-:W5:Y:S04]  /*0150*/  LDG.E.64 R4, desc[UR4][R24.64+0x800] ;  /* 0x0008000418047981 */ /* 0x000f68000c1e1b00 */
[----:B------:R0:W5:Y:S01]  /*0160*/  LDG.E.64 R2, desc[UR4][R24.64+0xc00] ;  /* 0x000c000418027981 */ /* 0x000162000c1e1b00 */
[----:B--2---:R-:W-:Y:S01]  /*0170*/  FMUL.FTZ R22, R15, -1.4426950216293334961 ;  /* 0xbfb8aa3b0f167820 */ /* 0x004fe20000410000 */
[----:B------:R-:W-:Y:S01]  /*0180*/  FMUL.FTZ R23, R14, -1.4426950216293334961 ;  /* 0xbfb8aa3b0e177820 */ /* 0x000fe20000410000 */
[----:B---3--:R-:W-:-:S04]  /*0190*/  FMUL.FTZ R19, R6, -1.4426950216293334961 ;  /* 0xbfb8aa3b06137820 */ /* 0x008fc80000410000 */
[----:B------:R-:W1:Y:S08]  /*01a0*/  MUFU.EX2 R22, R22 ;  /* 0x0000001600167308 */ /* 0x000e700000000800 */
[----:B------:R-:W0:Y:S08]  /*01b0*/  MUFU.EX2 R23, R23 ;  /* 0x0000001700177308 */ /* 0x000e300000000800 */
[----:B------:R-:W2:Y:S01]  /*01c0*/  MUFU.EX2 R19, R19 ;  /* 0x0000001300137308 */ /* 0x000ea20000000800 */
[----:B-1----:R-:W-:Y:S01]  /*01d0*/  FADD.FTZ R28, R22, 1 ;  /* 0x3f800000161c7421 */ /* 0x002fe20000010000 */
[----:B0-----:R-:W-:-:S06]  /*01e0*/  FADD.FTZ R25, R23, 1 ;  /* 0x3f80000017197421 */ /* 0x001fcc0000010000 */
[----:B------:R-:W0:Y:S01]  /*01f0*/  MUFU.RCP R28, R28 ;  /* 0x0000001c001c7308 */ /* 0x000e220000001000 */
[----:B--2---:R-:W-:-:S07]  /*0200*/  FADD.FTZ R23, R19, 1 ;  /* 0x3f80000013177421 */ /* 0x004fce0000010000 */
[----:B------:R-:W1:Y:S01]  /*0210*/  MUFU.RCP R25, R25 ;  /* 0x0000001900197308 */ /* 0x000e620000001000 */
[----:B------:R-:W-:-:S07]  /*0220*/  FMUL.FTZ R26, R7, -1.4426950216293334961 ;  /* 0xbfb8aa3b071a7820 */ /* 0x000fce0000410000 */
[----:B------:R-:W2:Y:S01]  /*0230*/  MUFU.RCP R23, R23 ;  /* 0x0000001700177308 */ /* 0x000ea20000001000 */
[----:B----4-:R-:W-:Y:S01]  /*0240*/  FMUL.FTZ R21, R10, -1.4426950216293334961 ;  /* 0xbfb8aa3b0a157820 */ /* 0x010fe20000410000 */
[----:B------:R-:W-:Y:S01]  /*0250*/  FMUL.FTZ R20, R11, -1.4426950216293334961 ;  /* 0xbfb8aa3b0b147820 */ /* 0x000fe20000410000 */
[----:B0-----:R-:W-:-:S05]  /*0260*/  FADD.FTZ R22, -R28, 1 ;  /* 0x3f8000001c167421 */ /* 0x001fca0000010100 */
[----:B------:R-:W0:Y:S01]  /*0270*/  MUFU.EX2 R26, R26 ;  /* 0x0000001a001a7308 */ /* 0x000e220000000800 */
[----:B-1----:R-:W-:Y:S01]  /*0280*/  FADD.FTZ R19, -R25, 1 ;  /* 0x3f80000019137421 */ /* 0x002fe20000010100 */
[----:B-----5:R-:W-:Y:S01]  /*0290*/  FMUL.FTZ R16, R16, R25 ;  /* 0x0000001910107220 */ /* 0x020fe20000410000 */
[----:B------:R-:W-:Y:S01]  /*02a0*/  FMUL.FTZ R24, R8, -1.4426950216293334961 ;  /* 0xbfb8aa3b08187820 */ /* 0x000fe20000410000 */
[----:B------:R-:W-:Y:S01]  /*02b0*/  FMUL.FTZ R25, R9, -1.4426950216293334961 ;  /* 0xbfb8aa3b09197820 */ /* 0x000fe20000410000 */
[----:B------:R-:W-:-:S03]  /*02c0*/  FFMA.FTZ R22, R15, R22, 1 ;  /* 0x3f8000000f167423 */ /* 0x000fc60000010016 */
[----:B------:R-:W1:Y:S01]  /*02d0*/  MUFU.EX2 R21, R21 ;  /* 0x0000001500157308 */ /* 0x000e620000000800 */
[----:B--2---:R-:W-:-:S07]  /*02e0*/  FADD.FTZ R15, -R23, 1 ;  /* 0x3f800000170f7421 */ /* 0x004fce0000010100 */
[----:B------:R-:W2:Y:S01]  /*02f0*/  MUFU.EX2 R20, R20 ;  /* 0x0000001400147308 */ /* 0x000ea20000000800 */
[----:B------:R-:W-:Y:S01]  /*0300*/  FFMA.FTZ R19, R14, R19, 1 ;  /* 0x3f8000000e137423 */ /* 0x000fe20000010013 */
[----:B------:R-:W-:Y:S02]  /*0310*/  FFMA.FTZ R6, R6, R15, 1 ;  /* 0x3f80000006067423 */ /* 0x000fe4000001000f */
[----:B------:R-:W3:Y:S04]  /*0320*/  LDC.64 R14, c[0x0][0x218] ;  /* 0x00008600ff0e7b82 */ /* 0x000ee80000000a00 */
[----:B------:R-:W4:Y:S01]  /*0330*/  MUFU.EX2 R24, R24 ;  /* 0x0000001800187308 */ /* 0x000f220000000800 */
[----:B0-----:R-:W-:-:S07]  /*0340*/  FADD.FTZ R26, R26, 1 ;  /* 0x3f8000001a1a7421 */ /* 0x001fce0000010000 */
[----:B------:R-:W0:Y:S01]  /*0350*/  MUFU.EX2 R25, R25 ;  /* 0x0000001900197308 */ /* 0x000e220000000800 */
[----:B-1----:R-:W-:Y:S01]  /*0360*/  FADD.FTZ R21, R21, 1 ;  /* 0x3f80000015157421 */ /* 0x002fe20000010000 */
[----:B--2---:R-:W-:-:S06]  /*0370*/  FADD.FTZ R20, R20, 1 ;  /* 0x3f80000014147421 */ /* 0x004fcc0000010000 */
[----:B------:R-:W1:Y:S01]  /*0380*/  MUFU.RCP R26, R26 ;  /* 0x0000001a001a7308 */ /* 0x000e620000001000 */
[----:B----4-:R-:W-:Y:S01]  /*0390*/  FADD.FTZ R24, R24, 1 ;  /* 0x3f80000018187421 */ /* 0x010fe20000010000 */
[----:B------:R-:W-:-:S06]  /*03a0*/  FMUL.FTZ R23, R12, R23 ;  /* 0x000000170c177220 */ /* 0x000fcc0000410000 */
[----:B------:R-:W2:Y:S01]  /*03b0*/  MUFU.RCP R21, R21 ;  /* 0x0000001500157308 */ /* 0x000ea20000001000 */
[----:B0-----:R-:W-:-:S07]  /*03c0*/  FADD.FTZ R25, R25, 1 ;  /* 0x3f80000019197421 */ /* 0x001fce0000010000 */
[----:B------:R-:W0:Y:S01]  /*03d0*/  MUFU.RCP R20, R20 ;  /* 0x0000001400147308 */ /* 0x000e220000001000 */
[----:B---3--:R-:W-:-:S07]  /*03e0*/  IMAD.WIDE.U32 R14, R0, 0x4, R14 ;  /* 0x00000004000e7825 */ /* 0x008fce00078e000e */
[----:B------:R-:W3:Y:S01]  /*03f0*/  MUFU.RCP R27, R24 ;  /* 0x00000018001b7308 */ /* 0x000ee20000001000 */
[----:B-1----:R-:W-:-:S07]  /*0400*/  FADD.FTZ R0, -R26, 1 ;  /* 0x3f8000001a007421 */ /* 0x002fce0000010100 */
[----:B------:R-:W1:Y:S01]  /*0410*/  MUFU.RCP R12, R25 ;  /* 0x00000019000c7308 */ /* 0x000e620000001000 */
[----:B------:R-:W-:Y:S01]  /*0420*/  FFMA.FTZ R7, R7, R0, 1 ;  /* 0x3f80000007077423 */ /* 0x000fe20000010000 */
[----:B------:R-:W-:Y:S01]  /*0430*/  FMUL.FTZ R26, R13, R26 ;  /* 0x0000001a0d1a7220 */ /* 0x000fe20000410000 */
[----:B--2---:R-:W-:Y:S01]  /*0440*/  FADD.FTZ R13, -R21, 1 ;  /* 0x3f800000150d7421 */ /* 0x004fe20000010100 */
[----:B0-----:R-:W-:-:S03]  /*0450*/  FADD.FTZ R0, -R20, 1 ;  /* 0x3f80000014007421 */ /* 0x001fc60000010100 */
[----:B------:R-:W-:Y:S01]  /*0460*/  FFMA.FTZ R13, R10, R13, 1 ;  /* 0x3f8000000a0d7423 */ /* 0x000fe2000001000d */
[----:B------:R-:W-:Y:S01]  /*0470*/  FFMA.FTZ R0, R11, R0, 1 ;  /* 0x3f8000000b007423 */ /* 0x000fe20000010000 */
[----:B---3--:R-:W-:Y:S01]  /*0480*/  FADD.FTZ R11, -R27, 1 ;  /* 0x3f8000001b0b7421 */ /* 0x008fe20000010100 */
[----:B------:R-:W-:Y:S01]  /*0490*/  FMUL.FTZ R17, R17, R28 ;  /* 0x0000001c11117220 */ /* 0x000fe20000410000 */
[----:B------:R-:W-:Y:S01]  /*04a0*/  FMUL.FTZ R4, R4, R21 ;  /* 0x0000001504047220 */ /* 0x000fe20000410000 */
[----:B------:R-:W-:Y:S01]  /*04b0*/  FMUL.FTZ R5, R5, R20 ;  /* 0x0000001405057220 */ /* 0x000fe20000410000 */
[----:B------:R-:W-:Y:S01]  /*04c0*/  FMUL.FTZ R2, R2, R27 ;  /* 0x0000001b02027220 */ /* 0x000fe20000410000 */
[----:B-1----:R-:W-:Y:S01]  /*04d0*/  FADD.FTZ R10, -R12, 1 ;  /* 0x3f8000000c0a7421 */ /* 0x002fe20000010100 */
[----:B------:R-:W-:Y:S01]  /*04e0*/  FMUL.FTZ R3, R3, R12 ;  /* 0x0000000c03037220 */ /* 0x000fe20000410000 */
[----:B------:R-:W-:Y:S02]  /*04f0*/  FFMA.FTZ R11, R8, R11, 1 ;  /* 0x3f800000080b7423 */ /* 0x000fe4000001000b */
[----:B------:R-:W-:Y:S01]  /*0500*/  FFMA.FTZ R10, R9, R10, 1 ;  /* 0x3f800000090a7423 */ /* 0x000fe2000001000a */
[----:B------:R-:W-:-:S04]  /*0510*/  IMAD.WIDE R14, R18, 0x8, R14 ;  /* 0x00000008120e7825 */ /* 0x000fc800078e020e */
[----:B------:R-:W-:Y:S01]  /*0520*/  FMUL.FTZ R16, R16, R19 ;  /* 0x0000001310107220 */ /* 0x000fe20000410000 */
[----:B------:R-:W-:Y:S01]  /*0530*/  FMUL.FTZ R17, R17, R22 ;  /* 0x0000001611117220 */ /* 0x000fe20000410000 */
[----:B------:R-:W-:Y:S01]  /*0540*/  FMUL.FTZ R6, R23, R6 ;  /* 0x0000000617067220 */ /* 0x000fe20000410000 */
[----:B------:R-:W-:Y:S01]  /*0550*/  FMUL.FTZ R7, R26, R7 ;  /* 0x000000071a077220 */ /* 0x000fe20000410000 */
[----:B------:R-:W-:Y:S01]  /*0560*/  FMUL.FTZ R4, R4, R13 ;  /* 0x0000000d04047220 */ /* 0x000fe20000410000 */
[----:B------:R-:W-:Y:S01]  /*0570*/  FMUL.FTZ R5, R5, R0 ;  /* 0x0000000005057220 */ /* 0x000fe20000410000 */
[----:B------:R-:W-:Y:S01]  /*0580*/  FMUL.FTZ R2, R2, R11 ;  /* 0x0000000b02027220 */ /* 0x000fe20000410000 */
[----:B------:R-:W-:Y:S01]  /*0590*/  FMUL.FTZ R3, R3, R10 ;  /* 0x0000000a03037220 */ /* 0x000fe20000410000 */
[----:B------:R-:W-:Y:S04]  /*05a0*/  STG.E.64 desc[UR4][R14.64], R16 ;  /* 0x000000100e007986 */ /* 0x000fe8000c101b04 */
[----:B------:R-:W-:Y:S04]  /*05b0*/  STG.E.64 desc[UR4][R14.64+0x400], R6 ;  /* 0x000400060e007986 */ /* 0x000fe8000c101b04 */
[----:B------:R-:W-:Y:S04]  /*05c0*/  STG.E.64 desc[UR4][R14.64+0x800], R4 ;  /* 0x000800040e007986 */ /* 0x000fe8000c101b04 */
[----:B------:R-:W-:Y:S01]  /*05d0*/  STG.E.64 desc[UR4][R14.64+0xc00], R2 ;  /* 0x000c00020e007986 */ /* 0x000fe2000c101b04 */
[----:B------:R-:W-:Y:S05]  /*05e0*/  EXIT ;  /* 0x000000000000794d */ /* 0x000fea0003800000 */
.L_x_2593:
[----:B------:R-:W0:Y:S01]  /*05f0*/  S2R R19, SR_TID.X ;  /* 0x0000000000137919 */ /* 0x000e220000002100 */
[----:B------:R-:W-:Y:S01]  /*0600*/  HFMA2.MMA R11, -RZ, RZ, 0, 0 ;  /* 0x00000000ff0b7435 */ /* 0x000fe200000001ff */
[----:B0-----:R-:W-:-:S13]  /*0610*/  ISETP.GE.AND P0, PT, R19, R2, PT ;  /* 0x000000021300720c */ /* 0x001fda0003f06270 */
[----:B------:R-:W0:Y:S01]  /*0620*/  @!P0 LDC.64 R22, c[0x0][0x228] ;  /* 0x00008a00ff168b82 */ /* 0x000e220000000a00 */
[----:B------:R-:W-:-:S07]  /*0630*/  @!P0 IADD3 R17, R0, R19, RZ ;  /* 0x0000001300118210 */ /* 0x000fce0007ffe0ff */
[----:B------:R-:W1:Y:S01]  /*0640*/  @!P0 LDC.64 R12, c[0x0][0x220] ;  /* 0x00008800ff0c8b82 */ /* 0x000e620000000a00 */
[----:B0-----:R-:W-:-:S05]  /*0650*/  @!P0 IMAD.WIDE.U32 R22, R17, 0x4, R22 ;  /* 0x0000000411168825 */ /* 0x001fca00078e0016 */
[----:B------:R0:W2:Y:S01]  /*0660*/  @!P0 LDG.E R11, desc[UR4][R22.64] ;  /* 0x00000004160b8981 */ /* 0x0000a2000c1e1900 */
[----:B------:R-:W-:Y:S01]  /*0670*/  MOV R3, RZ ;  /* 0x000000ff00037202 */ /* 0x000fe20000000f00 */
[----:B-1----:R-:W-:-:S05]  /*0680*/  @!P0 IMAD.WIDE.U32 R16, R17, 0x4, R12 ;  /* 0x0000000411108825 */ /* 0x002fca00078e000c */
[----:B------:R1:W3:Y:S01]  /*0690*/  @!P0 LDG.E R3, desc[UR4][R16.64] ;  /* 0x0000000410038981 */ /* 0x0002e2000c1e1900 */
[----:B------:R-:W-:Y:S01]  /*06a0*/  @!P0 IADD3 R19, R19, 0x80, RZ ;  /* 0x0000008013138810 */ /* 0x000fe20007ffe0ff */
[----:B------:R-:W-:-:S03]  /*06b0*/  HFMA2.MMA R13, -RZ, RZ, 0, 0 ;  /* 0x00000000ff0d7435 */ /* 0x000fc600000001ff */
[----:B------:R-:W-:-:S13]  /*06c0*/  ISETP.GE.AND P2, PT, R19, R2, PT ;  /* 0x000000021300720c */ /* 0x000fda0003f46270 */
[----:B------:R-:W4:Y:S01]  /*06d0*/  @!P2 LDC.64 R14, c[0x0][0x228] ;  /* 0x00008a00ff0eab82 */ /* 0x000f220000000a00 */
[----:B------:R-:W-:Y:S02]  /*06e0*/  @!P2 IADD3 R18, R0, R19, RZ ;  /* 0x000000130012a210 */ /* 0x000fe40007ffe0ff */
[----:B------:R-:W-:-:S04]  /*06f0*/  @!P2 IADD3 R19, R19, 0x80, RZ ;  /* 0x000000801313a810 */ /* 0x000fc80007ffe0ff */
[----:B------:R-:W-:Y:S01]  /*0700*/  ISETP.GE.AND P3, PT, R19, R2, PT ;  /* 0x000000021300720c */ /* 0x000fe20003f66270 */
[----:B------:R-:W5:Y:S01]  /*0710*/  @!P2 LDC.64 R24, c[0x0][0x220] ;  /* 0x00008800ff18ab82 */ /* 0x000f620000000a00 */
[----:B----4-:R-:W-:-:S11]  /*0720*/  @!P2 IMAD.WIDE.U32 R26, R18, 0x4, R14 ;  /* 0x00000004121aa825 */ /* 0x010fd600078e000e */
[----:B0-----:R-:W-:Y:S01]  /*0730*/  @!P3 IADD3 R23, R0, R19, RZ ;  /* 0x000000130017b210 */ /* 0x001fe20007ffe0ff */
[----:B-1----:R-:W0:Y:S01]  /*0740*/  @!P3 LDC.64 R16, c[0x0][0x220] ;  /* 0x00008800ff10bb82 */ /* 0x002e220000000a00 */
[----:B------:R1:W4:Y:S01]  /*0750*/  @!P2 LDG.E R13, desc[UR4][R26.64] ;  /* 0x000000041a0da981 */ /* 0x000322000c1e1900 */
[----:B------:R-:W-:-:S04]  /*0760*/  @!P3 IADD3 R19, R19, 0x80, RZ ;  /* 0x000000801313b810 */ /* 0x000fc80007ffe0ff */
[----:B------:R-:W-:Y:S02]  /*0770*/  ISETP.GE.AND P4, PT, R19, R2, PT ;  /* 0x000000021300720c */ /* 0x000fe40003f86270 */
[----:B------:R-:W0:Y:S01]  /*0780*/  @!P3 LDC.64 R14, c[0x0][0x228] ;  /* 0x00008a00ff0ebb82 */ /* 0x000e220000000a00 */
[----:B-----5:R-:W-:-:S10]  /*0790*/  @!P2 IMAD.WIDE.U32 R24, R18, 0x4, R24 ;  /* 0x000000041218a825 */ /* 0x020fd400078e0018 */
[----:B-1----:R-:W1:Y:S01]  /*07a0*/  @!P4 LDC.64 R26, c[0x0][0x228] ;  /* 0x00008a00ff1acb82 */ /* 0x002e620000000a00 */
[----:B0-----:R-:W-:-:S07]  /*07b0*/  @!P3 IMAD.WIDE.U32 R16, R23, 0x4, R16 ;  /* 0x000000041710b825 */ /* 0x001fce00078e0010 */
[----:B------:R-:W0:Y:S01]  /*07c0*/  @!P4 LDC.64 R28, c[0x0][0x220] ;  /* 0x00008800ff1ccb82 */ /* 0x000e220000000a00 */
[----:B------:R-:W-:Y:S01]  /*07d0*/  @!P3 IMAD.WIDE.U32 R14, R23, 0x4, R14 ;  /* 0x00000004170eb825 */ /* 0x000fe200078e000e */
[----:B------:R-:W-:-:S03]  /*07e0*/  HFMA2.MMA R18, -RZ, RZ, 0, 0 ;  /* 0x00000000ff127435 */ /* 0x000fc600000001ff */
[----:B--2---:R-:W-:-:S06]  /*07f0*/  @!P0 FMUL.FTZ R12, R11, -1.4426950216293334961 ;  /* 0xbfb8aa3b0b0c8820 */ /* 0x004fcc0000410000 */
[----:B------:R-:W2:Y:S02]  /*0800*/  @!P0 MUFU.EX2 R12, R12 ;  /* 0x0000000c000c8308 */ /* 0x000ea40000000800 */
[----:B--2---:R-:W-:-:S06]  /*0810*/  @!P0 FADD.FTZ R20, R12, 1 ;  /* 0x3f8000000c148421 */ /* 0x004fcc0000010000 */
[----:B------:R-:W2:Y:S02]  /*0820*/  @!P0 MUFU.RCP R20, R20 ;  /* 0x0000001400148308 */ /* 0x000ea40000001000 */
[----:B--2---:R-:W-:-:S04]  /*0830*/  @!P0 FADD.FTZ R12, -R20, 1 ;  /* 0x3f800000140c8421 */ /* 0x004fc80000010100 */
[----:B------:R-:W-:Y:S01]  /*0840*/  @!P0 FFMA.FTZ R22, R12, R11, 1 ;  /* 0x3f8000000c168423 */ /* 0x000fe2000001000b */
[----:B------:R-:W-:Y:S02]  /*0850*/  @!P4 IADD3 R12, R0, R19, RZ ;  /* 0x00000013000cc210 */ /* 0x000fe40007ffe0ff */
[----:B------:R-:W-:Y:S01]  /*0860*/  @!P4 IADD3 R19, R19, 0x80, RZ ;  /* 0x000000801313c810 */ /* 0x000fe20007ffe0ff */
[----:B---3--:R-:W-:Y:S01]  /*0870*/  @!P0 FMUL.FTZ R3, R20, R3 ;  /* 0x0000000314038220 */ /* 0x008fe20000410000 */
[----:B------:R-:W-:Y:S02]  /*0880*/  HFMA2.MMA R11, -RZ, RZ, 0, 0 ;  /* 0x00000000ff0b7435 */ /* 0x000fe400000001ff */
[----:B------:R-:W-:Y:S01]  /*0890*/  ISETP.GE.AND P1, PT, R19, R2, PT ;  /* 0x000000021300720c */ /* 0x000fe20003f26270 */
[----:B------:R-:W-:Y:S01]  /*08a0*/  @!P0 FMUL.FTZ R21, R3, R22 ;  /* 0x0000001603158220 */ /* 0x000fe20000410000 */
[----:B------:R-:W-:Y:S02]  /*08b0*/  MOV R3, RZ ;  /* 0x000000ff00037202 */ /* 0x000fe40000000f00 */
[----:B------:R-:W-:-:S04]  /*08c0*/  CS2R R22, SRZ ;  /* 0x0000000000167805 */ /* 0x000fc8000001ff00 */
[----:B------:R2:W3:Y:S04]  /*08d0*/  @!P2 LDG.E R3, desc[UR4][R24.64] ;  /* 0x000000041803a981 */ /* 0x0004e8000c1e1900 */
[----:B------:R5:W3:Y:S04]  /*08e0*/  @!P3 LDG.E R11, desc[UR4][R16.64] ;  /* 0x00000004100bb981 */ /* 0x000ae8000c1e1900 */
[----:B------:R1:W3:Y:S01]  /*08f0*/  @!P3 LDG.E R23, desc[UR4][R14.64] ;  /* 0x000000040e17b981 */ /* 0x0002e2000c1e1900 */
[----:B--2---:R-:W-:Y:S02]  /*0900*/  @!P1 IADD3 R25, R0, R19, RZ ;  /* 0x0000001300199210 */ /* 0x004fe40007ffe0ff */
[----:B------:R-:W-:Y:S01]  /*0910*/  @!P1 IADD3 R19, R19, 0x80, RZ ;  /* 0x0000008013139810 */ /* 0x000fe20007ffe0ff */
[----:B-----5:R-:W2:Y:S03]  /*0920*/  @!P1 LDC.64 R16, c[0x0][0x220] ;  /* 0x00008800ff109b82 */ /* 0x020ea60000000a00 */
[----:B------:R-:W-:-:S05]  /*0930*/  ISETP.GE.AND P2, PT, R19, R2, PT ;  /* 0x000000021300720c */ /* 0x000fca0003f46270 */
[----:B-1----:R-:W1:Y:S01]  /*0940*/  @!P1 LDC.64 R14, c[0x0][0x228] ;  /* 0x00008a00ff0e9b82 */ /* 0x002e620000000a00 */
[----:B------:R-:W-:Y:S01]  /*0950*/  MOV R20, RZ ;  /* 0x000000ff00147202 */ /* 0x000fe20000000f00 */
[----:B------:R-:W-:-:S05]  /*0960*/  @!P4 IMAD.WIDE.U32 R26, R12, 0x4, R26 ;  /* 0x000000040c1ac825 */ /* 0x000fca00078e001a */
[----:B------:R5:W3:Y:S01]  /*0970*/  @!P4 LDG.E R20, desc[UR4][R26.64] ;  /* 0x000000041a14c981 */ /* 0x000ae2000c1e1900 */
[----:B0-----:R-:W-:Y:S01]  /*0980*/  @!P4 IMAD.WIDE.U32 R28, R12, 0x4, R28 ;  /* 0x000000040c1cc825 */ /* 0x001fe200078e001c */
[----:B-----5:R-:W-:-:S03]  /*0990*/  @!P2 IADD3 R27, R0, R19, RZ ;  /* 0x00000013001ba210 */ /* 0x020fc60007ffe0ff */
[----:B--2---:R-:W-:Y:S01]  /*09a0*/  @!P1 IMAD.WIDE.U32 R16, R25, 0x4, R16 ;  /* 0x0000000419109825 */ /* 0x004fe200078e0010 */
[----:B------:R-:W-:Y:S01]  /*09b0*/  @!P2 IADD3 R19, R19, 0x80, RZ ;  /* 0x000000801313a810 */ /* 0x000fe20007ffe0ff */
[----:B------:R0:W2:Y:S03]  /*09c0*/  @!P4 LDG.E R22, desc[UR4][R28.64] ;  /* 0x000000041c16c981 */ /* 0x0000a6000c1e1900 */
[----:B------:R-:W-:Y:S01]  /*09d0*/  ISETP.GE.AND P3, PT, R19, R2, PT ;  /* 0x000000021300720c */ /* 0x000fe20003f66270 */
[----:B------:R5:W2:Y:S01]  /*09e0*/  @!P1 LDG.E R18, desc[UR4][R16.64] ;  /* 0x0000000410129981 */ /* 0x000aa2000c1e1900 */
[----:B------:R-:W-:Y:S01]  /*09f0*/  MOV R12, RZ ;  /* 0x000000ff000c7202 */ /* 0x000fe20000000f00 */
[----:B-1----:R-:W-:Y:S01]  /*0a00*/  @!P1 IMAD.WIDE.U32 R14, R25, 0x4, R14 ;  /* 0x00000004190e9825 */ /* 0x002fe200078e000e */
[----:B0-----:R-:W0:Y:S04]  /*0a10*/  @!P2 LDC.64 R28, c[0x0][0x220] ;  /* 0x00008800ff1cab82 */ /* 0x001e280000000a00 */
[----:B------:R1:W2:Y:S04]  /*0a20*/  @!P1 LDG.E R12, desc[UR4][R14.64] ;  /* 0x000000040e0c9981 */ /* 0x0002a8000c1e1900 */
[----:B-----5:R-:W5:Y:S08]  /*0a30*/  @!P2 LDC.64 R16, c[0x0][0x228] ;  /* 0x00008a00ff10ab82 */ /* 0x020f700000000a00 */
[----:B-1----:R-:W1:Y:S01]  /*0a40*/  @!P3 LDC.64 R14, c[0x0][0x220] ;  /* 0x00008800ff0ebb82 */ /* 0x002e620000000a00 */
[----:B------:R-:W-:Y:S01]  /*0a50*/  CS2R R24, SRZ ;  /* 0x0000000000187805 */ /* 0x000fe2000001ff00 */
[----:B0-----:R-:W-:-:S05]  /*0a60*/  @!P2 IMAD.WIDE.U32 R28, R27, 0x4, R28 ;  /* 0x000000041b1ca825 */ /* 0x001fca00078e001c */
[----:B------:R1:W2:Y:S01]  /*0a70*/  @!P2 LDG.E R25, desc[UR4][R28.64] ;  /* 0x000000041c19a981 */ /* 0x0002a2000c1e1900 */
[----:B-----5:R-:W-:Y:S01]  /*0a80*/  @!P2 IMAD.WIDE.U32 R16, R27, 0x4, R16 ;  /* 0x000000041b10a825 */ /* 0x020fe200078e0010 */
[----:B------:R-:W-:-:S04]  /*0a90*/  @!P3 IADD3 R27, R0, R19, RZ ;  /* 0x00000013001bb210 */ /* 0x000fc80007ffe0ff */
[----:B------:R0:W5:Y:S01]  /*0aa0*/  @!P2 LDG.E R24, desc[UR4][R16.64] ;  /* 0x000000041018a981 */ /* 0x000162000c1e1900 */
[----:B-1----:R-:W-:Y:S02]  /*0ab0*/  @!P3 IMAD.WIDE.U32 R28, R27, 0x4, R14 ;  /* 0x000000041b1cb825 */ /* 0x002fe400078e000e */
[----:B------:R-:W1:Y:S01]  /*0ac0*/  @!P3 LDC.64 R14, c[0x0][0x228] ;  /* 0x00008a00ff0ebb82 */ /* 0x000e620000000a00 */
[----:B------:R-:W-:-:S04]  /*0ad0*/  @!P3 IADD3 R19, R19, 0x80, RZ ;  /* 0x000000801313b810 */ /* 0x000fc80007ffe0ff */
[----:B------:R-:W-:-:S13]  /*0ae0*/  ISETP.GE.AND P1, PT, R19, R2, PT ;  /* 0x000000021300720c */ /* 0x000fda0003f26270 */
[----:B0-----:R-:W0:Y:S01]  /*0af0*/  @!P1 LDC.64 R16, c[0x0][0x228] ;  /* 0x00008a00ff109b82 */ /* 0x001e220000000a00 */
[----:B-1----:R-:W-:Y:S01]  /*0b00*/  @!P3 IMAD.WIDE.U32 R14, R27, 0x4, R14 ;  /* 0x000000041b0eb825 */ /* 0x002fe200078e000e */
[----:B------:R-:W-:-:S06]  /*0b10*/  MOV R27, RZ ;  /* 0x000000ff001b7202 */ /* 0x000fcc0000000f00 */
[----:B------:R1:W5:Y:S02]  /*0b20*/  @!P3 LDG.E R27, desc[UR4][R14.64] ;  /* 0x000000040e1bb981 */ /* 0x000364000c1e1900 */
[----:B-1----:R-:W1:Y:S01]  /*0b30*/  @!P1 LDC.64 R14, c[0x0][0x220] ;  /* 0x00008800ff0e9b82 */ /* 0x002e620000000a00 */
[----:B------:R-:W-:-:S05]  /*0b40*/  @!P1 IADD3 R19, R0, R19, RZ ;  /* 0x0000001300139210 */ /* 0x000fca0007ffe0ff */
[----:B0-----:R-:W-:-:S04]  /*0b50*/  @!P1 IMAD.WIDE.U32 R16, R19, 0x4, R16 ;  /* 0x0000000413109825 */ /* 0x001fc800078e0010 */
[----:B-1----:R-:W-:Y:S01]  /*0b60*/  @!P1 IMAD.WIDE.U32 R14, R19, 0x4, R14 ;  /* 0x00000004130e9825 */ /* 0x002fe200078e000e */
[----:B------:R-:W-:-:S06]  /*0b70*/  MOV R19, RZ ;  /* 0x000000ff00137202 */ /* 0x000fcc0000000f00 */
[----:B------:R-:W5:Y:S01]  /*0b80*/  @!P1 LDG.E R19, desc[UR4][R16.64] ;  /* 0x0000000410139981 */ /* 0x000f62000c1e1900 */
[----:B------:R-:W-:-:S10]  /*0b90*/  HFMA2.MMA R26, -RZ, RZ, 0, 0 ;  /* 0x00000000ff1a7435 */ /* 0x000fd400000001ff */
[----:B------:R0:W5:Y:S02]  /*0ba0*/  @!P3 LDG.E R26, desc[UR4][R28.64] ;  /* 0x000000041c1ab981 */ /* 0x000164000c1e1900 */
[----:B0-----:R-:W-:-:S10]  /*0bb0*/  HFMA2.MMA R28, -RZ, RZ, 0, 0 ;  /* 0x00000000ff1c7435 */ /* 0x001fd400000001ff */
[----:B------:R0:W5:Y:S01]  /*0bc0*/  @!P1 LDG.E R28, desc[UR4][R14.64] ;  /* 0x000000040e1c9981 */ /* 0x000162000c1e1900 */
[----:B------:R-:W0:Y:S02]  /*0bd0*/  S2R R29, SR_TID.X ;  /* 0x00000000001d7919 */ /* 0x000e240000002100 */
[----:B0-----:R-:W-:-:S04]  /*0be0*/  IADD3 R15, R29, 0x80, RZ ;  /* 0x000000801d0f7810 */ /* 0x001fc80007ffe0ff */
[----:B------:R-:W-:-:S13]  /*0bf0*/  ISETP.GE.AND P1, PT, R15, R2, PT ;  /* 0x000000020f00720c */ /* 0x000fda0003f26270 */
[----:B----4-:R-:W-:-:S06]  /*0c00*/  @!P1 FMUL.FTZ R14, R13, -1.4426950216293334961 ;  /* 0xbfb8aa3b0d0e9820 */ /* 0x010fcc0000410000 */
[----:B------:R-:W0:Y:S02]  /*0c10*/  @!P1 MUFU.EX2 R14, R14 ;  /* 0x0000000e000e9308 */ /* 0x000e240000000800 */
[----:B0-----:R-:W-:-:S06]  /*0c20*/  @!P1 FADD.FTZ R14, R14, 1 ;  /* 0x3f8000000e0e9421 */ /* 0x001fcc0000010000 */
[----:B------:R-:W0:Y:S02]  /*0c30*/  @!P1 MUFU.RCP R14, R14 ;  /* 0x0000000e000e9308 */ /* 0x000e240000001000 */
[C---:B0-----:R-:W-:Y:S01]  /*0c40*/  @!P1 FADD.FTZ R16, -R14.reuse, 1 ;  /* 0x3f8000000e109421 */ /* 0x041fe20000010100 */
[----:B---3--:R-:W-:-:S03]  /*0c50*/  @!P1 FMUL.FTZ R3, R14, R3 ;  /* 0x000000030e039220 */ /* 0x008fc60000410000 */
[----:B------:R-:W-:-:S04]  /*0c60*/  @!P1 FFMA.FTZ R16, R16, R13, 1 ;  /* 0x3f80000010109423 */ /* 0x000fc8000001000d */
[----:B------:R-:W-:Y:S01]  /*0c70*/  @!P1 FMUL.FTZ R4, R3, R16 ;  /* 0x0000001003049220 */ /* 0x000fe20000410000 */
[----:B------:R-:W-:-:S04]  /*0c80*/  IADD3 R3, R29, 0x100, RZ ;  /* 0x000001001d037810 */ /* 0x000fc80007ffe0ff */
[----:B------:R-:W-:-:S13]  /*0c90*/  ISETP.GE.AND P2, PT, R3, R2, PT ;  /* 0x000000020300720c */ /* 0x000fda0003f46270 */
[----:B------:R-:W-:-:S06]  /*0ca0*/  @!P2 FMUL.FTZ R3, R23, -1.4426950216293334961 ;  /* 0xbfb8aa3b1703a820 */ /* 0x000fcc0000410000 */
[----:B------:R-:W0:Y:S01]  /*0cb0*/  @!P2 MUFU.EX2 R3, R3 ;  /* 0x000000030003a308 */ /* 0x000e220000000800 */
[----:B------:R-:W-:-:S04]  /*0cc0*/  IADD3 R17, R29, 0x180, RZ ;  /* 0x000001801d117810 */ /* 0x000fc80007ffe0ff */
[----:B------:R-:W-:Y:S01]  /*0cd0*/  ISETP.GE.AND P1, PT, R17, R2, PT ;  /* 0x000000021100720c */ /* 0x000fe20003f26270 */
[----:B0-----:R-:W-:-:S04]  /*0ce0*/  @!P2 FADD.FTZ R13, R3, 1 ;  /* 0x3f800000030da421 */ /* 0x001fc80000010000 */
[----:B------:R-:W0:Y:S08]  /*0cf0*/  @!P2 MUFU.RCP R16, R13 ;  /* 0x0000000d0010a308 */ /* 0x000e300000001000 */
[----:B------:R-:W-:Y:S01]  /*0d00*/  @!P1 FMUL.FTZ R14, R20, -1.4426950216293334961 ;  /* 0xbfb8aa3b140e9820 */ /* 0x000fe20000410000 */
[----:B------:R-:W-:-:S04]  /*0d10*/  IADD3 R3, R29, 0x200, RZ ;  /* 0x000002001d037810 */ /* 0x000fc80007ffe0ff */
[----:B------:R-:W-:Y:S01]  /*0d20*/  ISETP.GE.AND P5, PT, R3, R2, PT ;  /* 0x000000020300720c */ /* 0x000fe20003fa6270 */
[----:B------:R-:W1:Y:S01]  /*0d30*/  @!P1 MUFU.EX2 R14, R14 ;  /* 0x0000000e000e9308 */ /* 0x000e620000000800 */
[C---:B0-----:R-:W-:Y:S01]  /*0d40*/  @!P2 FMUL.FTZ R11, R16.reuse, R11 ;  /* 0x0000000b100ba220 */ /* 0x041fe20000410000 */
[----:B------:R-:W-:-:S04]  /*0d50*/  @!P2 FADD.FTZ R16, -R16, 1 ;  /* 0x3f8000001010a421 */ /* 0x000fc80000010100 */
[----:B------:R-:W-:-:S04]  /*0d60*/  @!P2 FFMA.FTZ R16, R16, R23, 1 ;  /* 0x3f8000001010a423 */ /* 0x000fc80000010017 */
[----:B------:R-:W-:Y:S02]  /*0d70*/  @!P2 FMUL.FTZ R5, R11, R16 ;  /* 0x000000100b05a220 */ /* 0x000fe40000410000 */
[----:B--2---:R-:W-:Y:S01]  /*0d80*/  @!P5 FMUL.FTZ R16, R12, -1.4426950216293334961 ;  /* 0xbfb8aa3b0c10d820 */ /* 0x004fe20000410000 */
[----:B-1----:R-:W-:-:S03]  /*0d90*/  @!P1 FADD.FTZ R11, R14, 1 ;  /* 0x3f8000000e0b9421 */ /* 0x002fc60000010000 */
[----:B------:R-:W0:Y:S08]  /*0da0*/  @!P5 MUFU.EX2 R3, R16 ;  /* 0x000000100003d308 */ /* 0x000e300000000800 */
[----:B------:R-:W1:Y:S01]  /*0db0*/  @!P1 MUFU.RCP R11, R11 ;  /* 0x0000000b000b9308 */ /* 0x000e620000001000 */
[----:B------:R-:W-:-:S04]  /*0dc0*/  IADD3 R17, R29, 0x280, RZ ;  /* 0x000002801d117810 */ /* 0x000fc80007ffe0ff */
[----:B------:R-:W-:Y:S01]  /*0dd0*/  ISETP.GE.AND P4, PT, R17, R2, PT ;  /* 0x000000021100720c */ /* 0x000fe20003f86270 */
[----:B0-----:R-:W-:Y:S01]  /*0de0*/  @!P5 FADD.FTZ R3, R3, 1 ;  /* 0x3f8000000303d421 */ /* 0x001fe20000010000 */
[----:B------:R-:W-:-:S04]  /*0df0*/  IADD3 R17, R29, 0x300, RZ ;  /* 0x000003001d117810 */ /* 0x000fc80007ffe0ff */
[----:B------:R-:W-:Y:S01]  /*0e00*/  ISETP.GE.AND P3, PT, R17, R2, PT ;  /* 0x000000021100720c */ /* 0x000fe20003f66270 */
[----:B------:R-:W0:Y:S01]  /*0e10*/  @!P5 MUFU.RCP R3, R3 ;  /* 0x000000030003d308 */ /* 0x000e220000001000 */
[C---:B-1----:R-:W-:Y:S01]  /*0e20*/  @!P1 FMUL.FTZ R22, R11.reuse, R22 ;  /* 0x000000160b169220 */ /* 0x042fe20000410000 */
[----:B------:R-:W-:Y:S01]  /*0e30*/  @!P1 FADD.FTZ R13, -R11, 1 ;  /* 0x3f8000000b0d9421 */ /* 0x000fe20000010100 */
[----:B------:R-:W-:-:S04]  /*0e40*/  IADD3 R11, R29, 0x380, RZ ;  /* 0x000003801d0b7810 */ /* 0x000fc80007ffe0ff */
[----:B------:R-:W-:Y:S01]  /*0e50*/  ISETP.GE.AND P2, PT, R11, R2, PT ;  /* 0x000000020b00720c */ /* 0x000fe20003f46270 */
[----:B------:R-:W-:Y:S01]  /*0e60*/  @!P1 FFMA.FTZ R13, R13, R20, 1 ;  /* 0x3f8000000d0d9423 */ /* 0x000fe20000010014 */
[----:B-----5:R-:W-:-:S03]  /*0e70*/  @!P4 FMUL.FTZ R11, R24, -1.4426950216293334961 ;  /* 0xbfb8aa3b180bc820 */ /* 0x020fc60000410000 */
[----:B------:R-:W-:Y:S01]  /*0e80*/  @!P1 FMUL.FTZ R6, R22, R13 ;  /* 0x0000000d16069220 */ /* 0x000fe20000410000 */
[----:B0-----:R-:W-:Y:S01]  /*0e90*/  @!P5 FADD.FTZ R13, -R3, 1 ;  /* 0x3f800000030dd421 */ /* 0x001fe20000010100 */
[----:B------:R-:W-:Y:S01]  /*0ea0*/  @!P3 FMUL.FTZ R16, R27, -1.4426950216293334961 ;  /* 0xbfb8aa3b1b10b820 */ /* 0x000fe20000410000 */
[----:B------:R-:W0:Y:S01]  /*0eb0*/  @!P4 MUFU.EX2 R11, R11 ;  /* 0x0000000b000bc308 */ /* 0x000e220000000800 */
[----:B------:R-:W-:Y:S01]  /*0ec0*/  @!P5 FMUL.FTZ R18, R3, R18 ;  /* 0x000000120312d220 */ /* 0x000fe20000410000 */
[----:B------:R-:W-:Y:S02]  /*0ed0*/  @!P5 FFMA.FTZ R3, R13, R12, 1 ;  /* 0x3f8000000d03d423 */ /* 0x000fe4000001000c */
[----:B------:R-:W1:Y:S04]  /*0ee0*/  @!P0 LDC.64 R12, c[0x0][0x218] ;  /* 0x00008600ff0c8b82 */ /* 0x000e680000000a00 */
[----:B------:R-:W2:Y:S01]  /*0ef0*/  @!P3 MUFU.EX2 R16, R16 ;  /* 0x000000100010b308 */ /* 0x000ea20000000800 */
[----:B------:R-:W-:Y:S01]  /*0f00*/  @!P0 IADD3 R23, R0, R29, RZ ;  /* 0x0000001d00178210 */ /* 0x000fe20007ffe0ff */
[----:B0-----:R-:W-:Y:S01]  /*0f10*/  @!P4 FADD.FTZ R14, R11, 1 ;  /* 0x3f8000000b0ec421 */ /* 0x001fe20000010000 */
[----:B------:R-:W-:-:S05]  /*0f20*/  @!P2 FMUL.FTZ R20, R19, -1.4426950216293334961 ;  /* 0xbfb8aa3b1314a820 */ /* 0x000fca0000410000 */
[----:B------:R-:W0:Y:S01]  /*0f30*/  @!P2 MUFU.EX2 R17, R20 ;  /* 0x000000140011a308 */ /* 0x000e220000000800 */
[----:B--2---:R-:W-:Y:S01]  /*0f40*/  @!P3 FADD.FTZ R11, R16, 1 ;  /* 0x3f800000100bb421 */ /* 0x004fe20000010000 */
[----:B-1----:R-:W-:-:S06]  /*0f50*/  @!P0 IMAD.WIDE.U32 R12, R23, 0x4, R12 ;  /* 0x00000004170c8825 */ /* 0x002fcc00078e000c */
[----:B------:R-:W1:Y:S01]  /*0f60*/  @!P4 MUFU.RCP R14, R14 ;  /* 0x0000000e000ec308 */ /* 0x000e620000001000 */
[----:B0-----:R-:W-:-:S07]  /*0f70*/  @!P2 FADD.FTZ R17, R17, 1 ;  /* 0x3f8000001111a421 */ /* 0x001fce0000010000 */
[----:B------:R-:W0:Y:S01]  /*0f80*/  @!P3 MUFU.RCP R11, R11 ;  /* 0x0000000b000bb308 */ /* 0x000e220000001000 */
[----:B------:R-:W-:-:S07]  /*0f90*/  @!P0 MOV R29, R15 ;  /* 0x0000000f001d8202 */ /* 0x000fce0000000f00 */
[----:B------:R-:W2:Y:S01]  /*0fa0*/  @!P2 MUFU.RCP R17, R17 ;  /* 0x000000110011a308 */ /* 0x000ea20000001000 */
[----:B------:R3:W-:Y:S01]  /*0fb0*/  @!P0 STG.E desc[UR4][R12.64], R21 ;  /* 0x000000150c008986 */ /* 0x0007e2000c101904 */
[----:B------:R-:W-:Y:S01]  /*0fc0*/  ISETP.GE.AND P0, PT, R29, R2, PT ;  /* 0x000000021d00720c */ /* 0x000fe20003f06270 */
[C---:B-1----:R-:W-:Y:S01]  /*0fd0*/  @!P4 FMUL.FTZ R25, R14.reuse, R25 ;  /* 0x000000190e19c220 */ /* 0x042fe20000410000 */
[----:B------:R-:W-:Y:S01]  /*0fe0*/  @!P4 FADD.FTZ R23, -R14, 1 ;  /* 0x3f8000000e17c421 */ /* 0x000fe20000010100 */
[----:B------:R-:W-:Y:S01]  /*0ff0*/  BSSY B0, `(.L_x_2594) ;  /* 0x0000037000007945 */ /* 0x000fe20003800000 */
[----:B0-----:R-:W-:Y:S02]  /*1000*/  @!P3 FADD.FTZ R14, -R11, 1 ;  /* 0x3f8000000b0eb421 */ /* 0x001fe40000010100 */
[----:B------:R-:W-:Y:S01]  /*1010*/  @!P4 FFMA.FTZ R24, R23, R24, 1 ;  /* 0x3f8000001718c423 */ /* 0x000fe20000010018 */
[----:B------:R-:W-:Y:S01]  /*1020*/  @!P3 FMUL.FTZ R26, R11, R26 ;  /* 0x0000001a0b1ab220 */ /* 0x000fe20000410000 */
[----:B------:R-:W-:Y:S01]  /*1030*/  BSSY B1, `(.L_x_2595) ;  /* 0x000002c000017945 */ /* 0x000fe20003800000 */
[----:B------:R-:W-:Y:S01]  /*1040*/  @!P3 FFMA.FTZ R27, R14, R27, 1 ;  /* 0x3f8000000e1bb423 */ /* 0x000fe2000001001b */
[C---:B--2---:R-:W-:Y:S01]  /*1050*/  @!P2 FADD.FTZ R16, -R17.reuse, 1 ;  /* 0x3f8000001110a421 */ /* 0x044fe20000010100 */
[----:B------:R-:W-:-:S03]  /*1060*/  @!P2 FMUL.FTZ R28, R17, R28 ;  /* 0x0000001c111ca220 */ /* 0x000fc60000410000 */
[----:B------:R-:W-:Y:S01]  /*1070*/  @!P2 FFMA.FTZ R19, R16, R19, 1 ;  /* 0x3f8000001013a423 */ /* 0x000fe20000010013 */
[----:B------:R-:W-:Y:S01]  /*1080*/  @!P5 FMUL.FTZ R7, R18, R3 ;  /* 0x000000031207d220 */ /* 0x000fe20000410000 */
[----:B------:R-:W-:Y:S01]  /*1090*/  @!P4 FMUL.FTZ R8, R25, R24 ;  /* 0x000000181908c220 */ /* 0x000fe20000410000 */
[----:B------:R-:W-:Y:S01]  /*10a0*/  @!P3 FMUL.FTZ R9, R26, R27 ;  /* 0x0000001b1a09b220 */ /* 0x000fe20000410000 */
[----:B------:R-:W-:Y:S01]  /*10b0*/  @!P2 FMUL.FTZ R10, R28, R19 ;  /* 0x000000131c0aa220 */ /* 0x000fe20000410000 */
[----:B---3--:R-:W-:Y:S06]  /*10c0*/  @P0 BRA `(.L_x_2596) ;  /* 0x0000000000300947 */ /* 0x008fec0003800000 */
[----:B------:R-:W0:Y:S01]  /*10d0*/  LDC.64 R12, c[0x0][0x218] ;  /* 0x00008600ff0c7b82 */ /* 0x000e220000000a00 */
[----:B------:R-:W-:Y:S02]  /*10e0*/  IADD3 R3, R0, R29, RZ ;  /* 0x0000001d00037210 */ /* 0x000fe40007ffe0ff */
[----:B------:R-:W-:-:S04]  /*10f0*/  IADD3 R29, R29, 0x80, RZ ;  /* 0x000000801d1d7810 */ /* 0x000fc80007ffe0ff */
[----:B------:R-:W-:Y:S01]  /*1100*/  ISETP.GE.AND P0, PT, R29, R2, PT ;  /* 0x000000021d00720c */ /* 0x000fe20003f06270 */
[----:B0-----:R-:W-:-:S05]  /*1110*/  IMAD.WIDE.U32 R12, R3, 0x4, R12 ;  /* 0x00000004030c7825 */ /* 0x001fca00078e000c */
[----:B------:R0:W-:Y:S07]  /*1120*/  STG.E desc[UR4][R12.64], R4 ;  /* 0x000000040c007986 */ /* 0x0001ee000c101904 */
[----:B------:R-:W-:Y:S05]  /*1130*/  @P0 BRA `(.L_x_2597) ;  /* 0x0000000000300947 */ /* 0x000fea0003800000 */
[----:B0-----:R-:W0:Y:S01]  /*1140*/  LDC.64 R12, c[0x0][0x218] ;  /* 0x00008600ff0c7b82 */ /* 0x001e220000000a00 */
[----:B------:R-:W-:Y:S02]  /*1150*/  IADD3 R3, R0, R29, RZ ;  /* 0x0000001d00037210 */ /* 0x000fe40007ffe0ff */
[----:B------:R-:W-:-:S03]  /*1160*/  IADD3 R29, R29, 0x80, RZ ;  /* 0x000000801d1d7810 */ /* 0x000fc60007ffe0ff */
[----:B0-----:R-:W-:-:S05]  /*1170*/  IMAD.WIDE.U32 R12, R3, 0x4, R12 ;  /* 0x00000004030c7825 */ /* 0x001fca00078e000c */
[----:B------:R0:W-:Y:S02]  /*1180*/  STG.E desc[UR4][R12.64], R5 ;  /* 0x000000050c007986 */ /* 0x0001e4000c101904 */
.L_x_2596:
[----:B------:R-:W-:-:S13]  /*1190*/  ISETP.GE.AND P0, PT, R29, R2, PT ;  /* 0x000000021d00720c */ /* 0x000fda0003f06270 */
[----:B------:R-:W-:Y:S05]  /*11a0*/  @P0 BRA `(.L_x_2598) ;  /* 0x0000000000300947 */ /* 0x000fea0003800000 */
[----:B0-----:R-:W0:Y:S01]  /*11b0*/  LDC.64 R4, c[0x0][0x218] ;  /* 0x00008600ff047b82 */ /* 0x001e220000000a00 */
[----:B------:R-:W-:Y:S02]  /*11c0*/  IADD3 R3, R0, R29, RZ ;  /* 0x0000001d00037210 */ /* 0x000fe40007ffe0ff */
[----:B------:R-:W-:-:S03]  /*11d0*/  IADD3 R29, R29, 0x80, RZ ;  /* 0x000000801d1d7810 */ /* 0x000fc60007ffe0ff */
[----:B0-----:R-:W-:-:S05]  /*11e0*/  IMAD.WIDE.U32 R4, R3, 0x4, R4 ;  /* 0x0000000403047825 */ /* 0x001fca00078e0004 */
[----:B------:R1:W-:Y:S02]  /*11f0*/  STG.E desc[UR4][R4.64], R6 ;  /* 0x0000000604007986 */ /* 0x0003e4000c101904 */
.L_x_2597:
[----:B------:R-:W-:-:S13]  /*1200*/  ISETP.GE.AND P0, PT, R29, R2, PT ;  /* 0x000000021d00720c */ /* 0x000fda0003f06270 */
[----:B------:R-:W-:Y:S05]  /*1210*/  @P0 BRA `(.L_x_2599) ;  /* 0x0000000000340947 */ /* 0x000fea0003800000 */
[----:B01----:R-:W0:Y:S01]  /*1220*/  LDC.64 R4, c[0x0][0x218] ;  /* 0x00008600ff047b82 */ /* 0x003e220000000a00 */
[----:B------:R-:W-:Y:S02]  /*1230*/  IADD3 R3, R0, R29, RZ ;  /* 0x0000001d00037210 */ /* 0x000fe40007ffe0ff */
[----:B------:R-:W-:-:S03]  /*1240*/  IADD3 R29, R29, 0x80, RZ ;  /* 0x000000801d1d7810 */ /* 0x000fc60007ffe0ff */
[----:B0-----:R-:W-:-:S05]  /*1250*/  IMAD.WIDE.U32 R4, R3, 0x4, R4 ;  /* 0x0000000403047825 */ /* 0x001fca00078e0004 */
[----:B------:R1:W-:Y:S02]  /*1260*/  STG.E desc[UR4][R4.64], R7 ;  /* 0x0000000704007986 */ /* 0x0003e4000c101904 */
.L_x_2598:
[----:B------:R-:W-:-:S13]  /*1270*/  ISETP.GE.AND P0, PT, R29, R2, PT ;  /* 0x000000021d00720c */ /* 0x000fda0003f06270 */
[----:B------:R-:W-:Y:S05]  /*1280*/  @P0 BREAK B1 ;  /* 0x0000000000010942 */ /* 0x000fea0003800000 */
[----:B------:R-:W-:Y:S05]  /*1290*/  @P0 BRA `(.L_x_2600) ;  /* 0x0000000000300947 */ /* 0x000fea0003800000 */
[----:B01----:R-:W0:Y:S01]  /*12a0*/  LDC.64 R4, c[0x0][0x218] ;  /* 0x00008600ff047b82 */ /* 0x003e220000000a00 */
[----:B------:R-:W-:Y:S02]  /*12b0*/  IADD3 R3, R0, R29, RZ ;  /* 0x0000001d00037210 */ /* 0x000fe40007ffe0ff */
[----:B------:R-:W-:-:S03]  /*12c0*/  IADD3 R29, R29, 0x80, RZ ;  /* 0x000000801d1d7810 */ /* 0x000fc60007ffe0ff */
[----:B0-----:R-:W-:-:S05]  /*12d0*/  IMAD.WIDE.U32 R4, R3, 0x4, R4 ;  /* 0x0000000403047825 */ /* 0x001fca00078e0004 */
[----:B------:R2:W-:Y:S02]  /*12e0*/  STG.E desc[UR4][R4.64], R8 ;  /* 0x0000000804007986 */ /* 0x0005e4000c101904 */
.L_x_2599:
[----:B------:R-:W-:Y:S05]  /*12f0*/  BSYNC B1 ;  /* 0x0000000000017941 */ /* 0x000fea0003800000 */
.L_x_2595:
[----:B------:R-:W-:-:S13]  /*1300*/  ISETP.GE.AND P0, PT, R29, R2, PT ;  /* 0x000000021d00720c */ /* 0x000fda0003f06270 */
[----:B012---:R-:W0:Y:S01]  /*1310*/  @!P0 LDC.64 R4, c[0x0][0x218] ;  /* 0x00008600ff048b82 */ /* 0x007e220000000a00 */
[----:B------:R-:W-:Y:S02]  /*1320*/  @!P0 IADD3 R3, R0, R29, RZ ;  /* 0x0000001d00038210 */ /* 0x000fe40007ffe0ff */
[----:B------:R-:W-:-:S03]  /*1330*/  @!P0 IADD3 R29, R29, 0x80, RZ ;  /* 0x000000801d1d8810 */ /* 0x000fc60007ffe0ff */
[----:B0-----:R-:W-:-:S05]  /*1340*/  @!P0 IMAD.WIDE.U32 R4, R3, 0x4, R4 ;  /* 0x0000000403048825 */ /* 0x001fca00078e0004 */
[----:B------:R2:W-:Y:S02]  /*1350*/  @!P0 STG.E desc[UR4][R4.64], R9 ;  /* 0x0000000904008986 */ /* 0x0005e4000c101904 */
.L_x_2600:
[----:B------:R-:W-:Y:S05]  /*1360*/  BSYNC B0 ;  /* 0x0000000000007941 */ /* 0x000fea0003800000 */
.L_x_2594:
[----:B------:R-:W-:Y:S05]  /*1370*/  WARPSYNC.ALL ;  /* 0x0000000000007948 */ /* 0x000fea0003800000 */
[----:B------:R-:W-:-:S13]  /*1380*/  ISETP.GE.AND P0, PT, R29, R2, PT ;  /* 0x000000021d00720c */ /* 0x000fda0003f06270 */
[----:B------:R-:W-:Y:S05]  /*1390*/  @P0 EXIT ;  /* 0x000000000000094d */ /* 0x000fea0003800000 */
[----:B------:R-:W3:Y:S01]  /*13a0*/  LDC.64 R2, c[0x0][0x218] ;  /* 0x00008600ff027b82 */ /* 0x000ee20000000a00 */
[----:B------:R-:W-:-:S05]  /*13b0*/  IADD3 R29, R0, R29, RZ ;  /* 0x0000001d001d7210 */ /* 0x000fca0007ffe0ff */
[----:B---3--:R-:W-:-:S05]  /*13c0*/  IMAD.WIDE.U32 R2, R29, 0x4, R2 ;  /* 0x000000041d027825 */ /* 0x008fca00078e0002 */
[----:B------:R-:W-:Y:S01]  /*13d0*/  STG.E desc[UR4][R2.64], R10 ;  /* 0x0000000a02007986 */ /* 0x000fe2000c101904 */
[----:B------:R-:W-:Y:S05]  /*13e0*/  EXIT ;  /* 0x000000000000794d */ /* 0x000fea0003800000 */
.L_x_2601:
        /* <DEDUP_REMOVED lines=9> */
.L_x_11099:


//--------------------- .text._ZN2at6native29vectorized_elementwise_kernelILi4EZZZNS0_61_GLOBAL__N__132982cb_23_ActivationSiluKernel_cu_1520ed90_292420silu_backward_kernelERNS_18TensorIteratorBaseEENKUlvE_clEvENKUlvE0_clEvEUlffE_St5arrayIPcLm3EEEEviT0_T1_ --------------------------
	.section	.text._ZN2at6native29vectorized_elementwise_kernelILi4EZZZNS0_61_GLOBAL__N__132982cb_23_ActivationSiluKernel_cu_1520ed90_292420silu_backward_kernelERNS_18TensorIteratorBaseEENKUlvE_clEvENKUlvE0_clEvEUlffE_St5arrayIPcLm3EEEEviT0_T1_,"ax",@progbits
	.align	128
        .global         _ZN2at6native29vectorized_elementwise_kernelILi4EZZZNS0_61_GLOBAL__N__132982cb_23_ActivationSiluKernel_cu_1520ed90_292420silu_backward_kernelERNS_18TensorIteratorBaseEENKUlvE_clEvENKUlvE0_clEvEUlffE_St5arrayIPcLm3EEEEviT0_T1_
        .type           _ZN2at6native29vectorized_elementwise_kernelILi4EZZZNS0_61_GLOBAL__N__132982cb_23_ActivationSiluKernel_cu_1520ed90_292420silu_backward_kernelERNS_18TensorIteratorBaseEENKUlvE_clEvENKUlvE0_clEvEUlffE_St5arrayIPcLm3EEEEviT0_T1_,@function
        .size           _ZN2at6native29vectorized_elementwise_kernelILi4EZZZNS0_61_GLOBAL__N__132982cb_23_ActivationSiluKernel_cu_1520ed90_292420silu_backward_kernelERNS_18TensorIteratorBaseEENKUlvE_clEvENKUlvE0_clEvEUlffE_St5arrayIPcLm3EEEEviT0_T1_,(.L_x_11100 - _ZN2at6native29vectorized_elementwise_kernelILi4EZZZNS0_61_GLOBAL__N__132982cb_23_ActivationSiluKernel_cu_1520ed90_292420silu_backward_kernelERNS_18TensorIteratorBaseEENKUlvE_clEvENKUlvE0_clEvEUlffE_St5arrayIPcLm3EEEEviT0_T1_)
        .other          _ZN2at6native29vectorized_elementwise_kernelILi4EZZZNS0_61_GLOBAL__N__132982cb_23_ActivationSiluKernel_cu_1520ed90_292420silu_backward_kernelERNS_18TensorIteratorBaseEENKUlvE_clEvENKUlvE0_clEvEUlffE_St5arrayIPcLm3EEEEviT0_T1_,@"STO_CUDA_ENTRY STV_DEFAULT"
_ZN2at6native29vectorized_elementwise_kernelILi4EZZZNS0_61_GLOBAL__N__132982cb_23_ActivationSiluKernel_cu_1520ed90_292420silu_backward_kernelERNS_18TensorIteratorBaseEENKUlvE_clEvENKUlvE0_clEvEUlffE_St5arrayIPcLm3EEEEviT0_T1_:
.text._ZN2at6native29vectorized_elementwise_kernelILi4EZZZNS0_61_GLOBAL__N__132982cb_23_ActivationSiluKernel_cu_1520ed90_292420silu_backward_kernelERNS_18TensorIteratorBaseEENKUlvE_clEvENKUlvE0_clEvEUlffE_St5arrayIPcLm3EEEEviT0_T1_:
        /* <DEDUP_REMOVED lines=13> */
[----:B------:R-:W2:Y:S04]  /*00d0*/  LDG.E.128 R4, desc[UR4][R22.64] ;  /* 0x0000000416047981 */ /* 0x000ea8000c1e1d00 */
[----:B------:R-:W3:Y:S01]  /*00e0*/  LDG.E.128 R8, desc[UR4][R22.64+0x800] ;  /* 0x0008000416087981 */ /* 0x000ee2000c1e1d00 */
[----:B0-----:R-:W-:-:S04]  /*00f0*/  IMAD.WIDE R2, R0, 0x4, R2 ;  /* 0x0000000400027825 */ /* 0x001fc800078e0202 */
[----:B------:R-:W-:-:S05]  /*0100*/  IMAD.WIDE.U32 R24, R20, 0x10, R2 ;  /* 0x0000001014187825 */ /* 0x000fca00078e0002 */
[----:B------:R-:W4:Y:S04]  /*0110*/  LDG.E.128 R12, desc[UR4][R24.64] ;  /* 0x00000004180c7981 */ /* 0x000f28000c1e1d00 */
[----:B------:R0:W5:Y:S01]  /*0120*/  LDG.E.128 R16, desc[UR4][R24.64+0x800] ;  /* 0x0008000418107981 */ /* 0x000162000c1e1d00 */
[----:B--2---:R-:W-:Y:S01]  /*0130*/  FMUL.FTZ R21, R4, -1.4426950216293334961 ;  /* 0xbfb8aa3b04157820 */ /* 0x004fe20000410000 */
[----:B------:R-:W-:Y:S01]  /*0140*/  FMUL.FTZ R27, R5, -1.4426950216293334961 ;  /* 0xbfb8aa3b051b7820 */ /* 0x000fe20000410000 */
[----:B------:R-:W-:Y:S01]  /*0150*/  FMUL.FTZ R28, R6, -1.4426950216293334961 ;  /* 0xbfb8aa3b061c7820 */ /* 0x000fe20000410000 */
[----:B------:R-:W-:Y:S01]  /*0160*/  FMUL.FTZ R3, R7, -1.4426950216293334961 ;  /* 0xbfb8aa3b07037820 */ /* 0x000fe20000410000 */
[----:B---3--:R-:W-:Y:S01]  /*0170*/  FMUL.FTZ R2, R8, -1.4426950216293334961 ;  /* 0xbfb8aa3b08027820 */ /* 0x008fe20000410000 */
[----:B------:R-:W-:Y:S01]  /*0180*/  FMUL.FTZ R22, R9, -1.4426950216293334961 ;  /* 0xbfb8aa3b09167820 */ /* 0x000fe20000410000 */
[----:B------:R-:W0:Y:S08]  /*0190*/  MUFU.EX2 R21, R21 ;  /* 0x0000001500157308 */ /* 0x000e300000000800 */
[----:B------:R-:W1:Y:S08]  /*01a0*/  MUFU.EX2 R27, R27 ;  /* 0x0000001b001b7308 */ /* 0x000e700000000800 */
[----:B------:R-:W2:Y:S01]  /*01b0*/  MUFU.EX2 R23, R28 ;  /* 0x0000001c00177308 */ /* 0x000ea20000000800 */
[----:B0-----:R-:W-:Y:S01]  /*01c0*/  FADD.FTZ R25, R21, 1 ;  /* 0x3f80000015197421 */ /* 0x001fe20000010000 */
[----:B------:R-:W-:-:S06]  /*01d0*/  FMUL.FTZ R21, R10, -1.4426950216293334961 ;  /* 0xbfb8aa3b0a157820 */ /* 0x000fcc0000410000 */
[----:B------:R-:W0:Y:S01]  /*01e0*/  MUFU.RCP R25, R25 ;  /* 0x0000001900197308 */ /* 0x000e220000001000 */
[----:B-1----:R-:W-:-:S07]  /*01f0*/  FADD.FTZ R26, R27, 1 ;  /* 0x3f8000001b1a7421 */ /* 0x002fce0000010000 */
[----:B------:R-:W1:Y:S01]  /*0200*/  MUFU.RCP R26, R26 ;  /* 0x0000001a001a7308 */ /* 0x000e620000001000 */
[----:B--2---:R-:W-:-:S07]  /*0210*/  FADD.FTZ R27, R23, 1 ;  /* 0x3f800000171b7421 */ /* 0x004fce0000010000 */
[----:B------:R-:W2:Y:S01]  /*0220*/  MUFU.EX2 R3, R3 ;  /* 0x0000000300037308 */ /* 0x000ea20000000800 */
[----:B0-----:R-:W-:Y:S01]  /*0230*/  FADD.FTZ R23, -R25, 1 ;  /* 0x3f80000019177421 */ /* 0x001fe20000010100 */
[----:B----4-:R-:W-:-:S03]  /*0240*/  FMUL.FTZ R25, R12, R25 ;  /* 0x000000190c197220 */ /* 0x010fc60000410000 */
[----:B------:R-:W-:-:S03]  /*0250*/  FFMA.FTZ R4, R4, R23, 1 ;  /* 0x3f80000004047423 */ /* 0x000fc60000010017 */
[----:B------:R-:W0:Y:S01]  /*0260*/  MUFU.RCP R23, R27 ;  /* 0x0000001b00177308 */ /* 0x000e220000001000 */
[----:B-1----:R-:W-:Y:S01]  /*0270*/  FADD.FTZ R24, -R26, 1 ;  /* 0x3f8000001a187421 */ /* 0x002fe20000010100 */
[----:B------:R-:W-:Y:S01]  /*0280*/  FMUL.FTZ R26, R13, R26 ;  /* 0x0000001a0d1a7220 */ /* 0x000fe20000410000 */
[----:B------:R-:W-:Y:S02]  /*0290*/  FMUL.FTZ R4, R25, R4 ;  /* 0x0000000419047220 */ /* 0x000fe40000410000 */
[----:B------:R-:W-:Y:S01]  /*02a0*/  FFMA.FTZ R5, R5, R24, 1 ;  /* 0x3f80000005057423 */ /* 0x000fe20000010018 */
[----:B------:R-:W-:Y:S02]  /*02b0*/  FMUL.FTZ R24, R11, -1.4426950216293334961 ;  /* 0xbfb8aa3b0b187820 */ /* 0x000fe40000410000 */
[----:B------:R-:W1:Y:S01]  /*02c0*/  MUFU.EX2 R2, R2 ;  /* 0x0000000200027308 */ /* 0x000e620000000800 */
[----:B--2---:R-:W-:Y:S01]  /*02d0*/  FADD.FTZ R28, R3, 1 ;  /* 0x3f800000031c7421 */ /* 0x004fe20000010000 */
[----:B------:R-:W-:-:S06]  /*02e0*/  FMUL.FTZ R5, R26, R5 ;  /* 0x000000051a057220 */ /* 0x000fcc0000410000 */
[----:B------:R-:W2:Y:S01]  /*02f0*/  MUFU.EX2 R22, R22 ;  /* 0x0000001600167308 */ /* 0x000ea20000000800 */
[----:B0-----:R-:W-:Y:S01]  /*0300*/  FADD.FTZ R3, -R23, 1 ;  /* 0x3f80000017037421 */ /* 0x001fe20000010100 */
[----:B------:R-:W-:-:S03]  /*0310*/  FMUL.FTZ R23, R14, R23 ;  /* 0x000000170e177220 */ /* 0x000fc60000410000 */
[----:B------:R-:W-:-:S03]  /*0320*/  FFMA.FTZ R6, R6, R3, 1 ;  /* 0x3f80000006067423 */ /* 0x000fc60000010003 */
[----:B------:R-:W0:Y:S01]  /*0330*/  MUFU.EX2 R21, R21 ;  /* 0x0000001500157308 */ /* 0x000e220000000800 */
[----:B-1----:R-:W-:Y:S01]  /*0340*/  FADD.FTZ R13, R2, 1 ;  /* 0x3f800000020d7421 */ /* 0x002fe20000010000 */
[----:B------:R-:W-:Y:S01]  /*0350*/  FMUL.FTZ R6, R23, R6 ;  /* 0x0000000617067220 */ /* 0x000fe20000410000 */
[----:B------:R-:W1:Y:S05]  /*0360*/  LDC.64 R2, c[0x0][0x218] ;  /* 0x00008600ff027b82 */ /* 0x000e6a0000000a00 */
[----:B------:R-:W3:Y:S01]  /*0370*/  MUFU.EX2 R24, R24 ;  /* 0x0000001800187308 */ /* 0x000ee20000000800 */
[----:B--2---:R-:W-:-:S07]  /*0380*/  FADD.FTZ R22, R22, 1 ;  /* 0x3f80000016167421 */ /* 0x004fce0000010000 */
[----:B------:R-:W5:Y:S01]  /*0390*/  MUFU.RCP R13, R13 ;  /* 0x0000000d000d7308 */ /* 0x000f620000001000 */
[----:B0-----:R-:W-:-:S07]  /*03a0*/  FADD.FTZ R21, R21, 1 ;  /* 0x3f80000015157421 */ /* 0x001fce0000010000 */
[----:B------:R-:W0:Y:S01]  /*03b0*/  MUFU.RCP R22, R22 ;  /* 0x0000001600167308 */ /* 0x000e220000001000 */
[----:B---3--:R-:W-:Y:S01]  /*03c0*/  FADD.FTZ R24, R24, 1 ;  /* 0x3f80000018187421 */ /* 0x008fe20000010000 */
[----:B-1----:R-:W-:-:S06]  /*03d0*/  IMAD.WIDE.U32 R2, R0, 0x4, R2 ;  /* 0x0000000400027825 */ /* 0x002fcc00078e0002 */
[----:B------:R-:W1:Y:S01]  /*03e0*/  MUFU.RCP R21, R21 ;  /* 0x0000001500157308 */ /* 0x000e620000001000 */
[----:B-----5:R-:W-:Y:S01]  /*03f0*/  FMUL.FTZ R16, R16, R13 ;  /* 0x0000000d10107220 */ /* 0x020fe20000410000 */
[----:B------:R-:W-:Y:S01]  /*0400*/  FADD.FTZ R13, -R13, 1 ;  /* 0x3f8000000d0d7421 */ /* 0x000fe20000010100 */
[----:B------:R-:W-:-:S04]  /*0410*/  IMAD.WIDE R2, R20, 0x10, R2 ;  /* 0x0000001014027825 */ /* 0x000fc800078e0202 */
[----:B------:R-:W-:Y:S01]  /*0420*/  FFMA.FTZ R13, R8, R13, 1 ;  /* 0x3f800000080d7423 */ /* 0x000fe2000001000d */
[----:B------:R-:W2:Y:S01]  /*0430*/  MUFU.RCP R24, R24 ;  /* 0x0000001800187308 */ /* 0x000ea20000001000 */
[----:B0-----:R-:W-:Y:S01]  /*0440*/  FMUL.FTZ R17, R17, R22 ;  /* 0x0000001611117220 */ /* 0x001fe20000410000 */
[----:B------:R-:W-:Y:S01]  /*0450*/  FADD.FTZ R22, -R22, 1 ;  /* 0x3f80000016167421 */ /* 0x000fe20000010100 */
[----:B------:R-:W-:-:S03]  /*0460*/  FMUL.FTZ R16, R16, R13 ;  /* 0x0000000d10107220 */ /* 0x000fc60000410000 */
[----:B------:R-:W-:Y:S02]  /*0470*/  FFMA.FTZ R22, R9, R22, 1 ;  /* 0x3f80000009167423 */ /* 0x000fe40000010016 */
[----:B------:R-:W0:Y:S01]  /*0480*/  MUFU.RCP R12, R28 ;  /* 0x0000001c000c7308 */ /* 0x000e220000001000 */
[----:B-1----:R-:W-:Y:S01]  /*0490*/  FMUL.FTZ R18, R18, R21 ;  /* 0x0000001512127220 */ /* 0x002fe20000410000 */
[----:B------:R-:W-:Y:S01]  /*04a0*/  FADD.FTZ R21, -R21, 1 ;  /* 0x3f80000015157421 */ /* 0x000fe20000010100 */
[----:B------:R-:W-:-:S03]  /*04b0*/  FMUL.FTZ R17, R17, R22 ;  /* 0x0000001611117220 */ /* 0x000fc60000410000 */
[----:B------:R-:W-:Y:S01]  /*04c0*/  FFMA.FTZ R21, R10, R21, 1 ;  /* 0x3f8000000a157423 */ /* 0x000fe20000010015 */
[----:B--2---:R-:W-:Y:S01]  /*04d0*/  FMUL.FTZ R19, R19, R24 ;  /* 0x0000001813137220 */ /* 0x004fe20000410000 */
[----:B------:R-:W-:Y:S02]  /*04e0*/  FADD.FTZ R24, -R24, 1 ;  /* 0x3f80000018187421 */ /* 0x000fe40000010100 */
[----:B------:R-:W-:Y:S02]  /*04f0*/  FMUL.FTZ R18, R18, R21 ;  /* 0x0000001512127220 */ /* 0x000fe40000410000 */
[----:B------:R-:W-:Y:S01]  /*0500*/  FFMA.FTZ R24, R11, R24, 1 ;  /* 0x3f8000000b187423 */ /* 0x000fe20000010018 */
[----:B0-----:R-:W-:Y:S01]  /*0510*/  FADD.FTZ R0, -R12, 1 ;  /* 0x3f8000000c007421 */ /* 0x001fe20000010100 */
[----:B------:R-:W-:Y:S02]  /*0520*/  FMUL.FTZ R12, R15, R12 ;  /* 0x0000000c0f0c7220 */ /* 0x000fe40000410000 */
[----:B------:R-:W-:Y:S01]  /*0530*/  FMUL.FTZ R19, R19, R24 ;  /* 0x0000001813137220 */ /* 0x000fe20000410000 */
[----:B------:R-:W-:-:S04]  /*0540*/  FFMA.FTZ R7, R7, R0, 1 ;  /* 0x3f80000007077423 */ /* 0x000fc80000010000 */
[----:B------:R-:W-:Y:S01]  /*0550*/  STG.E.128 desc[UR4][R2.64+0x800], R16 ;  /* 0x0008001002007986 */ /* 0x000fe2000c101d04 */
[----:B------:R-:W-:-:S05]  /*0560*/  FMUL.FTZ R7, R12, R7 ;  /* 0x000000070c077220 */ /* 0x000fca0000410000 */
[----:B------:R-:W-:Y:S01]  /*0570*/  STG.E.128 desc[UR4][R2.64], R4 ;  /* 0x0000000402007986 */ /* 0x000fe2000c101d04 */
[----:B------:R-:W-:Y:S05]  /*0580*/  EXIT ;  /* 0x000000000000794d */ /* 0x000fea0003800000 */
.L_x_2602:
        /* <DEDUP_REMOVED lines=186> */
.L_x_2605:
[----:B------:R-:W-:-:S13]  /*1130*/  ISETP.GE.AND P0, PT, R29, R2, PT ;  /* 0x000000021d00720c */ /* 0x000fda0003f06270 */
[----:B------:R-:W-:Y:S05]  /*1140*/  @P0 BRA `(.L_x_2607) ;  /* 0x0000000000300947 */ /* 0x000fea0003800000 */
[----:B0-----:R-:W0:Y:S01]  /*1150*/  LDC.64 R4, c[0x0][0x218] ;  /* 0x00008600ff047b82 */ /* 0x001e220000000a00 */
[----:B------:R-:W-:Y:S02]  /*1160*/  IADD3 R3, R0, R29, RZ ;  /* 0x0000001d00037210 */ /* 0x000fe40007ffe0ff */
[----:B------:R-:W-:-:S03]  /*1170*/  IADD3 R29, R29, 0x80, RZ ;  /* 0x000000801d1d7810 */ /* 0x000fc60007ffe0ff */
[----:B0-----:R-:W-:-:S05]  /*1180*/  IMAD.WIDE.U32 R4, R3, 0x4, R4 ;  /* 0x0000000403047825 */ /* 0x001fca00078e0004 */
[----:B------:R1:W-:Y:S02]  /*1190*/  STG.E desc[UR4][R4.64], R6 ;  /* 0x0000000604007986 */ /* 0x0003e4000c101904 */
.L_x_2606:
[----:B------:R-:W-:-:S13]  /*11a0*/  ISETP.GE.AND P0, PT, R29, R2, PT ;  /* 0x000000021d00720c */ /* 0x000fda0003f06270 */
[----:B------:R-:W-:Y:S05]  /*11b0*/  @P0 BRA `(.L_x_2608) ;  /* 0x0000000000340947 */ /* 0x000fea0003800000 */
[----:B01----:R-:W0:Y:S01]  /*11c0*/  LDC.64 R4, c[0x0][0x218] ;  /* 0x00008600ff047b82 */ /* 0x003e220000000a00 */
[----:B------:R-:W-:Y:S02]  /*11d0*/  IADD3 R3, R0, R29, RZ ;  /* 0x0000001d00037210 */ /* 0x000fe40007ffe0ff */
[----:B------:R-:W-:-:S03]  /*11e0*/  IADD3 R29, R29, 0x80, RZ ;  /* 0x000000801d1d7810 */ /* 0x000fc60007ffe0ff */
[----:B0-----:R-:W-:-:S05]  /*11f0*/  IMAD.WIDE.U32 R4, R3, 0x4, R4 ;  /* 0x0000000403047825 */ /* 0x001fca00078e0004 */
[----:B------:R1:W-:Y:S02]  /*1200*/  STG.E desc[UR4][R4.64], R7 ;  /* 0x0000000704007986 */ /* 0x0003e4000c101904 */
.L_x_2607:
        /* <DEDUP_REMOVED lines=8> */
.L_x_2608:
[----:B------:R-:W-:Y:S05]  /*1290*/  BSYNC B1 ;  /* 0x0000000000017941 */ /* 0x000fea0003800000 */
.L_x_2604:
[----:B------:R-:W-:-:S13]  /*12a0*/  ISETP.GE.AND P0, PT, R29, R2, PT ;  /* 0x000000021d00720c */ /* 0x000fda0003f06270 */
[----:B012---:R-:W0:Y:S01]  /*12b0*/  @!P0 LDC.64 R4, c[0x0][0x218] ;  /* 0x00008600ff048b82 */ /* 0x007e220000000a00 */
[----:B------:R-:W-:Y:S02]  /*12c0*/  @!P0 IADD3 R3, R0, R29, RZ ;  /* 0x0000001d00038210 */ /* 0x000fe40007ffe0ff */
[----:B------:R-:W-:-:S03]  /*12d0*/  @!P0 IADD3 R29, R29, 0x80, RZ ;  /* 0x000000801d1d8810 */ /* 0x000fc60007ffe0ff */
[----:B0-----:R-:W-:-:S05]  /*12e0*/  @!P0 IMAD.WIDE.U32 R4, R3, 0x4, R4 ;  /* 0x0000000403048825 */ /* 0x001fca00078e0004 */
[----:B------:R2:W-:Y:S02]  /*12f0*/  @!P0 STG.E desc[UR4][R4.64], R9 ;  /* 0x0000000904008986 */ /* 0x0005e4000c101904 */
.L_x_2609:
[----:B------:R-:W-:Y:S05]  /*1300*/  BSYNC B0 ;  /* 0x0000000000007941 */ /* 0x000fea0003800000 */
.L_x_2603:
        /* <DEDUP_REMOVED lines=8> */
.L_x_2610:
        /* <DEDUP_REMOVED lines=15> */
.L_x_11100:


//--------------------- .text._ZN2at6native29vectorized_elementwise_kernelILi8EZZZNS0_61_GLOBAL__N__132982cb_23_ActivationSiluKernel_cu_1520ed90_292420silu_backward_kernelERNS_18TensorIteratorBaseEENKUlvE_clEvENKUlvE0_clEvEUlffE_St5arrayIPcLm3EEEEviT0_T1_ --------------------------
	.section	.text._ZN2at6native29vectorized_elementwise_kernelILi8EZZZNS0_61_GLOBAL__N__132982cb_23_ActivationSiluKernel_cu_1520ed90_292420silu_backward_kernelERNS_18TensorIteratorBaseEENKUlvE_clEvENKUlvE0_clEvEUlffE_St5arrayIPcLm3EEEEviT0_T1_,"ax",@progbits
	.align	128
        .global         _ZN2at6native29vectorized_elementwise_kernelILi8EZZZNS0_61_GLOBAL__N__132982cb_23_ActivationSiluKernel_cu_1520ed90_292420silu_backward_kernelERNS_18TensorIteratorBaseEENKUlvE_clEvENKUlvE0_clEvEUlffE_St5arrayIPcLm3EEEEviT0_T1_
        .type           _ZN2at6native29vectorized_elementwise_kernelILi8EZZZNS0_61_GLOBAL__N__132982cb_23_ActivationSiluKernel_cu_1520ed90_292420silu_backward_kernelERNS_18TensorIteratorBaseEENKUlvE_clEvENKUlvE0_clEvEUlffE_St5arrayIPcLm3EEEEviT0_T1_,@function
        .size           _ZN2at6native29vectorized_elementwise_kernelILi8EZZZNS0_61_GLOBAL__N__132982cb_23_ActivationSiluKernel_cu_1520ed90_292420silu_backward_kernelERNS_18TensorIteratorBaseEENKUlvE_clEvENKUlvE0_clEvEUlffE_St5arrayIPcLm3EEEEviT0_T1_,(.L_x_11101 - _ZN2at6native29vectorized_elementwise_kernelILi8EZZZNS0_61_GLOBAL__N__132982cb_23_ActivationSiluKernel_cu_1520ed90_292420silu_backward_kernelERNS_18TensorIteratorBaseEENKUlvE_clEvENKUlvE0_clEvEUlffE_St5arrayIPcLm3EEEEviT0_T1_)
        .other          _ZN2at6native29vectorized_elementwise_kernelILi8EZZZNS0_61_GLOBAL__N__132982cb_23_ActivationSiluKernel_cu_1520ed90_292420silu_backward_kernelERNS_18TensorIteratorBaseEENKUlvE_clEvENKUlvE0_clEvEUlffE_St5arrayIPcLm3EEEEviT0_T1_,@"STO_CUDA_ENTRY STV_DEFAULT"
_ZN2at6native29vectorized_elementwise_kernelILi8EZZZNS0_61_GLOBAL__N__132982cb_23_ActivationSiluKernel_cu_1520ed90_292420silu_backward_kernelERNS_18TensorIteratorBaseEENKUlvE_clEvENKUlvE0_clEvEUlffE_St5arrayIPcLm3EEEEviT0_T1_:
.text._ZN2at6native29vectorized_elementwise_kernelILi8EZZZNS0_61_GLOBAL__N__132982cb_23_ActivationSiluKernel_cu_1520ed90_292420silu_backward_kernelERNS_18TensorIteratorBaseEENKUlvE_clEvENKUlvE0_clEvEUlffE_St5arrayIPcLm3EEEEviT0_T1_:
        /* <DEDUP_REMOVED lines=89> */
.L_x_2611:
        /* <DEDUP_REMOVED lines=186> */
.L_x_2614:
[----:B------:R-:W-:-:S13]  /*1130*/  ISETP.GE.AND P0, PT, R29, R2, PT ;  /* 0x000000021d00720c */ /* 0x000fda0003f06270 */
[----:B------:R-:W-:Y:S05]  /*1140*/  @P0 BRA `(.L_x_2616) ;  /* 0x0000000000300947 */ /* 0x000fea0003800000 */
[----:B0-----:R-:W0:Y:S01]  /*1150*/  LDC.64 R4, c[0x0][0x218] ;  /* 0x00008600ff047b82 */ /* 0x001e220000000a00 */
[----:B------:R-:W-:Y:S02]  /*1160*/  IADD3 R3, R0, R29, RZ ;  /* 0x0000001d00037210 */ /* 0x000fe40007ffe0ff */
[----:B------:R-:W-:-:S03]  /*1170*/  IADD3 R29, R29, 0x80, RZ ;  /* 0x000000801d1d7810 */ /* 0x000fc60007ffe0ff */
[----:B0-----:R-:W-:-:S05]  /*1180*/  IMAD.WIDE.U32 R4, R3, 0x4, R4 ;  /* 0x0000000403047825 */ /* 0x001fca00078e0004 */
[----:B------:R1:W-:Y:S02]  /*1190*/  STG.E desc[UR4][R4.64], R6 ;  /* 0x0000000604007986 */ /* 0x0003e4000c101904 */
.L_x_2615:
[----:B------:R-:W-:-:S13]  /*11a0*/  ISETP.GE.AND P0, PT, R29, R2, PT ;  /* 0x000000021d00720c */ /* 0x000fda0003f06270 */
[----:B------:R-:W-:Y:S05]  /*11b0*/  @P0 BRA `(.L_x_2617) ;  /* 0x0000000000340947 */ /* 0x000fea0003800000 */
[----:B01----:R-:W0:Y:S01]  /*11c0*/  LDC.64 R4, c[0x0][0x218] ;  /* 0x00008600ff047b82 */ /* 0x003e220000000a00 */
[----:B------:R-:W-:Y:S02]  /*11d0*/  IADD3 R3, R0, R29, RZ ;  /* 0x0000001d00037210 */ /* 0x000fe40007ffe0ff */
[----:B------:R-:W-:-:S03]  /*11e0*/  IADD3 R29, R29, 0x80, RZ ;  /* 0x000000801d1d7810 */ /* 0x000fc60007ffe0ff */
[----:B0-----:R-:W-:-:S05]  /*11f0*/  IMAD.WIDE.U32 R4, R3, 0x4, R4 ;  /* 0x0000000403047825 */ /* 0x001fca00078e0004 */
[----:B------:R1:W-:Y:S02]  /*1200*/  STG.E desc[UR4][R4.64], R7 ;  /* 0x0000000704007986 */ /* 0x0003e4000c101904 */
.L_x_2616:
        /* <DEDUP_REMOVED lines=8> */
.L_x_2617:
[----:B------:R-:W-:Y:S05]  /*1290*/  BSYNC B1 ;  /* 0x0000000000017941 */ /* 0x000fea0003800000 */
.L_x_2613:
[----:B------:R-:W-:-:S13]  /*12a0*/  ISETP.GE.AND P0, PT, R29, R2, PT ;  /* 0x000000021d00720c */ /* 0x000fda0003f06270 */
[----:B012---:R-:W0:Y:S01]  /*12b0*/  @!P0 LDC.64 R4, c[0x0][0x218] ;  /* 0x00008600ff048b82 */ /* 0x007e220000000a00 */
[----:B------:R-:W-:Y:S02]  /*12c0*/  @!P0 IADD3 R3, R0, R29, RZ ;  /* 0x0000001d00038210 */ /* 0x000fe40007ffe0ff */
[----:B------:R-:W-:-:S03]  /*12d0*/  @!P0 IADD3 R29, R29, 0x80, RZ ;  /* 0x000000801d1d8810 */ /* 0x000fc60007ffe0ff */
[----:B0-----:R-:W-:-:S05]  /*12e0*/  @!P0 IMAD.WIDE.U32 R4, R3, 0x4, R4 ;  /* 0x0000000403048825 */ /* 0x001fca00078e0004 */
[----:B------:R2:W-:Y:S02]  /*12f0*/  @!P0 STG.E desc[UR4][R4.64], R9 ;  /* 0x0000000904008986 */ /* 0x0005e4000c101904 */
.L_x_2618:
[----:B------:R-:W-:Y:S05]  /*1300*/  BSYNC B0 ;  /* 0x0000000000007941 */ /* 0x000fea0003800000 */
.L_x_2612:
        /* <DEDUP_REMOVED lines=8> */
.L_x_2619:
        /* <DEDUP_REMOVED lines=15> */
.L_x_11101:


//--------------------- .text._ZN2at6native18elementwise_kernelILi128ELi4EZNS0_15gpu_kernel_implIZZZNS0_61_GLOBAL__N__132982cb_23_ActivationSiluKernel_cu_1520ed90_292420silu_backward_kernelERNS_18TensorIteratorBaseEENKUlvE_clEvENKUlvE_clEvEUlddE_EEvS5_RKT_EUliE_EEviT1_ --------------------------
	.section	.text._ZN2at6native18elementwise_kernelILi128ELi4EZNS0_15gpu_kernel_implIZZZNS0_61_GLOBAL__N__132982cb_23_ActivationSiluKernel_cu_1520ed90_292420silu_backward_kernelERNS_18TensorIteratorBaseEENKUlvE_clEvENKUlvE_clEvEUlddE_EEvS5_RKT_EUliE_EEviT1_,"ax",@progbits
	.align	128
        .global         _ZN2at6native18elementwise_kernelILi128ELi4EZNS0_15gpu_kernel_implIZZZNS0_61_GLOBAL__N__132982cb_23_ActivationSiluKernel_cu_1520ed90_292420silu_backward_kernelERNS_18TensorIteratorBaseEENKUlvE_clEvENKUlvE_clEvEUlddE_EEvS5_RKT_EUliE_EEviT1_
        .type           _ZN2at6native18elementwise_kernelILi128ELi4EZNS0_15gpu_kernel_implIZZZNS0_61_GLOBAL__N__132982cb_23_ActivationSiluKernel_cu_1520ed90_292420silu_backward_kernelERNS_18TensorIteratorBaseEENKUlvE_clEvENKUlvE_clEvEUlddE_EEvS5_RKT_EUliE_EEviT1_,@function
        .size           _ZN2at6native18elementwise_kernelILi128ELi4EZNS0_15gpu_kernel_implIZZZNS0_61_GLOBAL__N__132982cb_23_ActivationSiluKernel_cu_1520ed90_292420silu_backward_kernelERNS_18TensorIteratorBaseEENKUlvE_clEvENKUlvE_clEvEUlddE_EEvS5_RKT_EUliE_EEviT1_,(.L_x_11046 - _ZN2at6native18elementwise_kernelILi128ELi4EZNS0_15gpu_kernel_implIZZZNS0_61_GLOBAL__N__132982cb_23_ActivationSiluKernel_cu_1520ed90_292420silu_backward_kernelERNS_18TensorIteratorBaseEENKUlvE_clEvENKUlvE_clEvEUlddE_EEvS5_RKT_EUliE_EEviT1_)
        .other          _ZN2at6native18elementwise_kernelILi128ELi4EZNS0_15gpu_kernel_implIZZZNS0_61_GLOBAL__N__132982cb_23_ActivationSiluKernel_cu_1520ed90_292420silu_backward_kernelERNS_18TensorIteratorBaseEENKUlvE_clEvENKUlvE_clEvEUlddE_EEvS5_RKT_EUliE_EEviT1_,@"STO_CUDA_ENTRY STV_DEFAULT"
_ZN2at6native18elementwise_kernelILi128ELi4EZNS0_15gpu_kernel_implIZZZNS0_61_GLOBAL__N__132982cb_23_ActivationSiluKernel_cu_1520ed90_292420silu_backward_kernelERNS_18TensorIteratorBaseEENKUlvE_clEvENKUlvE_clEvEUlddE_EEvS5_RKT_EUliE_EEviT1_:
.text._ZN2at6native18elementwise_kernelILi128ELi4EZNS0_15gpu_kernel_implIZZZNS0_61_GLOBAL__N__132982cb_23_ActivationSiluKernel_cu_1520ed90_292420silu_backward_kernelERNS_18TensorIteratorBaseEENKUlvE_clEvENKUlvE_clEvEUlddE_EEvS5_RKT_EUliE_EEviT1_:
        /* <DEDUP_REMOVED lines=363> */
.L_x_2622:
        /* <DEDUP_REMOVED lines=19> */
[----:B--2---:R0:W1:Y:S01]  /*17e0*/  I2F.F64.S16 R18, R4 ;  /* 0x0000000400127312 */ /* 0x0040620000101c00 */
[----:B------:R-:W-:Y:S05]  /*17f0*/  BRA `(.L_x_2628) ;  /* 0x0000000c007c7947 */ /* 0x000fea0003800000 */
.L_x_2626:
[----:B------:R-:W2:Y:S02]  /*1800*/  LDG.E.U8 R4, desc[UR36][R4.64] ;  /* 0x0000002404047981 */ /* 0x000ea4000c1e1100 */
[----:B--2---:R0:W1:Y:S01]  /*1810*/  I2F.F64.U16 R18, R4 ;  /* 0x0000000400127312 */ /* 0x0040620000101800 */
[----:B------:R-:W-:Y:S05]  /*1820*/  BRA `(.L_x_2628) ;  /* 0x0000000c00707947 */ /* 0x000fea0003800000 */
.L_x_2625:
[----:B------:R-:W-:-:S13]  /*1830*/  ISETP.NE.AND P0, PT, R3, 0x2, PT ;  /* 0x000000020300780c */ /* 0x000fda0003f05270 */
[----:B------:R-:W-:Y:S05]  /*1840*/  @!P0 BRA `(.L_x_2629) ;  /* 0x0000000000288947 */ /* 0x000fea0003800000 */
[----:B------:R-:W-:-:S13]  /*1850*/  ISETP.NE.AND P0, PT, R3, 0x3, PT ;  /* 0x000000030300780c */ /* 0x000fda0003f05270 */
[----:B------:R-:W-:Y:S05]  /*1860*/  @!P0 BRA `(.L_x_2630) ;  /* 0x0000000000148947 */ /* 0x000fea0003800000 */
[----:B------:R-:W-:-:S13]  /*1870*/  ISETP.NE.AND P0, PT, R3, 0x4, PT ;  /* 0x000000040300780c */ /* 0x000fda0003f05270 */
[----:B------:R-:W-:Y:S05]  /*1880*/  @P0 BRA `(.L_x_2627) ;  /* 0x0000000800fc0947 */ /* 0x000fea0003800000 */
[----:B------:R-:W2:Y:S02]  /*1890*/  LDG.E.64 R18, desc[UR36][R4.64] ;  /* 0x0000002404127981 */ /* 0x000ea4000c1e1b00 */
[----:B--2---:R-:W0:Y:S01]  /*18a0*/  I2F.F64.S64 R18, R18 ;  /* 0x0000001200127312 */ /* 0x004e220000301c00 */
[----:B------:R-:W-:Y:S05]  /*18b0*/  BRA `(.L_x_2628) ;  /* 0x0000000c004c7947 */ /* 0x000fea0003800000 */
.L_x_2630:
[----:B------:R-:W2:Y:S02]  /*18c0*/  LDG.E R4, desc[UR36][R4.64] ;  /* 0x0000002404047981 */ /* 0x000ea4000c1e1900 */
[----:B--2---:R0:W1:Y:S01]  /*18d0*/  I2F.F64 R18, R4 ;  /* 0x0000000400127312 */ /* 0x0040620000201c00 */
[----:B------:R-:W-:Y:S05]  /*18e0*/  BRA `(.L_x_2628) ;  /* 0x0000000c00407947 */ /* 0x000fea0003800000 */
.L_x_2629:
[----:B------:R-:W2:Y:S02]  /*18f0*/  LDG.E.U16 R4, desc[UR36][R4.64] ;  /* 0x0000002404047981 */ /* 0x000ea4000c1e1500 */
[----:B--2---:R0:W1:Y:S01]  /*1900*/  I2F.F64.S16 R18, R4 ;  /* 0x0000000400127312 */ /* 0x0040620000101c00 */
[----:B------:R-:W-:Y:S05]  /*1910*/  BRA `(.L_x_2628) ;  /* 0x0000000c00347947 */ /* 0x000fea0003800000 */
.L_x_2624:
[----:B------:R-:W-:-:S13]  /*1920*/  ISETP.GT.AND P0, PT, R3, 0x6, PT ;  /* 0x000000060300780c */ /* 0x000fda0003f04270 */
[----:B------:R-:W-:Y:S05]  /*1930*/  @P0 BRA `(.L_x_2631) ;  /* 0x0000000000340947 */ /* 0x000fea0003800000 */
[----:B------:R-:W-:-:S13]  /*1940*/  ISETP.NE.AND P0, PT, R3, 0x5, PT ;  /* 0x000000050300780c */ /* 0x000fda0003f05270 */
[----:B------:R-:W-:Y:S05]  /*1950*/  @!P0 BRA `(.L_x_2632) ;  /* 0x0000000000188947 */ /* 0x000fea0003800000 */
[----:B------:R-:W-:-:S13]  /*1960*/  ISETP.NE.AND P0, PT, R3, 0x6, PT ;  /* 0x000000060300780c */ /* 0x000fda0003f05270 */
[----:B------:R-:W-:Y:S05]  /*1970*/  @P0 BRA `(.L_x_2627) ;  /* 0x0000000800c00947 */ /* 0x000fea0003800000 */
[----:B------:R-:W2:Y:S02]  /*1980*/  LDG.E R18, desc[UR36][R4.64] ;  /* 0x0000002404127981 */ /* 0x000ea4000c1e1900 */
[----:B--2---:R-:W-:-:S06]  /*1990*/  FMUL.FTZ R18, R18, 1 ;  /* 0x3f80000012127820 */ /* 0x004fcc0000410000 */
[----:B------:R-:W0:Y:S01]  /*19a0*/  F2F.F64.F32 R18, R18 ;  /* 0x0000001200127310 */ /* 0x000e220000201800 */
[----:B------:R-:W-:Y:S05]  /*19b0*/  BRA `(.L_x_2628) ;  /* 0x0000000c000c7947 */ /* 0x000fea0003800000 */
.L_x_2632:
[----:B------:R-:W2:Y:S02]  /*19c0*/  LDG.E.U16 R0, desc[UR36][R4.64] ;  /* 0x0000002404007981 */ /* 0x000ea4000c1e1500 */
[----:B--2---:R-:W-:-:S05]  /*19d0*/  HADD2.F32 R0, -RZ, R0.H0_H0 ;  /* 0x20000000ff007230 */ /* 0x004fca0000004100 */
[----:B------:R-:W-:-:S04]  /*19e0*/  FMUL.FTZ R0, R0, 1 ;  /* 0x3f80000000007820 */ /* 0x000fc80000410000 */
[----:B------:R0:W1:Y:S01]  /*19f0*/  F2F.F64.F32 R18, R0 ;  /* 0x0000000000127310 */ /* 0x0000620000201800 */
[----:B------:R-:W-:Y:S05]  /*1a00*/  BRA `(.L_x_2628) ;  /* 0x0000000800f87947 */ /* 0x000fea0003800000 */
.L_x_2631:
[----:B------:R-:W-:-:S13]  /*1a10*/  ISETP.NE.AND P0, PT, R3, 0x7, PT ;  /* 0x000000070300780c */ /* 0x000fda0003f05270 */
[----:B------:R-:W-:Y:S05]  /*1a20*/  @!P0 BRA `(.L_x_2633) ;  /* 0x0000000000348947 */ /* 0x000fea0003800000 */
        /* <DEDUP_REMOVED lines=8> */
.L_x_2634:
[----:B------:R-:W2:Y:S02]  /*1ab0*/  LDG.E.U16 R4, desc[UR36][R4.64] ;  /* 0x0000002404047981 */ /* 0x000ea4000c1e1500 */
[----:B--2---:R-:W-:-:S05]  /*1ac0*/  HADD2.F32 R0, -RZ, R4.H0_H0 ;  /* 0x20000004ff007230 */ /* 0x004fca0000004100 */
[----:B------:R-:W-:-:S04]  /*1ad0*/  FMUL.FTZ R0, R0, 1 ;  /* 0x3f80000000007820 */ /* 0x000fc80000410000 */
[----:B------:R0:W1:Y:S01]  /*1ae0*/  F2F.F64.F32 R18, R0 ;  /* 0x0000000000127310 */ /* 0x0000620000201800 */
[----:B------:R-:W-:Y:S05]  /*1af0*/  BRA `(.L_x_2628) ;  /* 0x0000000800bc7947 */ /* 0x000fea0003800000 */
.L_x_2633:
[----:B------:R0:W5:Y:S01]  /*1b00*/  LDG.E.64 R18, desc[UR36][R4.64] ;  /* 0x0000002404127981 */ /* 0x000162000c1e1b00 */
[----:B------:R-:W-:Y:S05]  /*1b10*/  BRA `(.L_x_2628) ;  /* 0x0000000800b47947 */ /* 0x000fea0003800000 */
.L_x_2623:
        /* <DEDUP_REMOVED lines=8> */
[----:B------:R-:W2:Y:S01]  /*1ba0*/  LDG.E.U8 R4, desc[UR36][R4.64] ;  /* 0x0000002404047981 */ /* 0x000ea2000c1e1100 */
[----:B------:R-:W-:Y:S01]  /*1bb0*/  IMAD.MOV.U32 R18, RZ, RZ, RZ ;  /* 0x000000ffff127224 */ /* 0x000fe200078e00ff */
[----:B--2---:R-:W-:-:S04]  /*1bc0*/  ISETP.NE.AND P0, PT, R4, RZ, PT ;  /* 0x000000ff0400720c */ /* 0x004fc80003f05270 */
[----:B------:R-:W-:Y:S01]  /*1bd0*/  FSEL R19, RZ, 1.875, !P0 ;  /* 0x3ff00000ff137808 */ /* 0x000fe20004000000 */
[----:B------:R-:W-:Y:S08]  /*1be0*/  BRA `(.L_x_2628) ;  /* 0x0000000800807947 */ /* 0x000ff00003800000 */
.L_x_2637:
[----:B------:R0:W5:Y:S01]  /*1bf0*/  LDG.E.64 R18, desc[UR36][R4.64] ;  /* 0x0000002404127981 */ /* 0x000162000c1e1b00 */
[----:B------:R-:W-:Y:S05]  /*1c00*/  BRA `(.L_x_2628) ;  /* 0x0000000800787947 */ /* 0x000fea0003800000 */
.L_x_2636:
[----:B------:R-:W-:-:S13]  /*1c10*/  ISETP.NE.AND P0, PT, R3, 0xf, PT ;  /* 0x0000000f0300780c */ /* 0x000fda0003f05270 */
[----:B------:R-:W-:Y:S05]  /*1c20*/  @!P0 BRA `(.L_x_2638) ;  /* 0x0000000000a48947 */ /* 0x000fea0003800000 */
[----:B------:R-:W-:-:S13]  /*1c30*/  ISETP.NE.AND P0, PT, R3, 0x17, PT ;  /* 0x000000170300780c */ /* 0x000fda0003f05270 */
[----:B------:R-:W-:Y:S05]  /*1c40*/  @!P0 BRA `(.L_x_2639) ;  /* 0x0000000000608947 */ /* 0x000fea0003800000 */
[----:B------:R-:W-:-:S13]  /*1c50*/  ISETP.NE.AND P0, PT, R3, 0x18, PT ;  /* 0x000000180300780c */ /* 0x000fda0003f05270 */
[----:B------:R-:W-:Y:S05]  /*1c60*/  @P0 BRA `(.L_x_2627) ;  /* 0x0000000800040947 */ /* 0x000fea0003800000 */
[----:B------:R-:W2:Y:S01]  /*1c70*/  LDG.E.U8 R0, desc[UR36][R4.64] ;  /* 0x0000002404007981 */ /* 0x000ea2000c1e1100 */
[----:B------:R-:W-:Y:S01]  /*1c80*/  IMAD.MOV.U32 R9, RZ, RZ, -0x800000 ;  /* 0xff800000ff097424 */ /* 0x000fe200078e00ff */
[----:B--2---:R-:W-:-:S04]  /*1c90*/  SHF.L.U32 R0, R0, 0x18, RZ ;  /* 0x0000001800007819 */ /* 0x004fc800000006ff */
        /* <DEDUP_REMOVED lines=15> */
[----:B------:R-:W-:-:S05]  /*1d90*/  LOP3.LUT R7, R7, 0x80000000, R0, 0xf8, !PT ;  /* 0x8000000007077812 */ /* 0x000fca00078ef800 */
[----:B------:R-:W-:-:S04]  /*1da0*/  FMUL.FTZ R7, R7, 1 ;  /* 0x3f80000007077820 */ /* 0x000fc80000410000 */
[----:B------:R0:W1:Y:S01]  /*1db0*/  F2F.F64.F32 R18, R7 ;  /* 0x0000000700127310 */ /* 0x0000620000201800 */
[----:B------:R-:W-:Y:S05]  /*1dc0*/  BRA `(.L_x_2628) ;  /* 0x0000000800087947 */ /* 0x000fea0003800000 */
.L_x_2639:
        /* <DEDUP_REMOVED lines=11> */
[----:B------:R-:W-:-:S05]  /*1e80*/  LOP3.LUT R0, R3, 0x80000000, R0, 0xf8, !PT ;  /* 0x8000000003007812 */ /* 0x000fca00078ef800 */
[----:B------:R-:W-:-:S04]  /*1e90*/  FMUL.FTZ R0, R0, 1 ;  /* 0x3f80000000007820 */ /* 0x000fc80000410000 */
[----:B------:R0:W1:Y:S01]  /*1ea0*/  F2F.F64.F32 R18, R0 ;  /* 0x0000000000127310 */ /* 0x0000620000201800 */
[----:B------:R-:W-:Y:S05]  /*1eb0*/  BRA `(.L_x_2628) ;  /* 0x0000000400cc7947 */ /* 0x000fea0003800000 */
.L_x_2638:
[----:B------:R-:W2:Y:S02]  /*1ec0*/  LDG.E.U16 R0, desc[UR36][R4.64] ;  /* 0x0000002404007981 */ /* 0x000ea4000c1e1500 */
[----:B--2---:R-:W-:-:S04]  /*1ed0*/  IMAD.U32 R0, R0, 0x10000, RZ ;  /* 0x0001000000007824 */ /* 0x004fc800078e00ff */
[----:B------:R-:W-:-:S04]  /*1ee0*/  FMUL.FTZ R0, R0, 1 ;  /* 0x3f80000000007820 */ /* 0x000fc80000410000 */
[----:B------:R0:W1:Y:S01]  /*1ef0*/  F2F.F64.F32 R18, R0 ;  /* 0x0000000000127310 */ /* 0x0000620000201800 */
[----:B------:R-:W-:Y:S05]  /*1f00*/  BRA `(.L_x_2628) ;  /* 0x0000000400b87947 */ /* 0x000fea0003800000 */
.L_x_2635:
        /* <DEDUP_REMOVED lines=9> */
[----:B--2---:R0:W1:Y:S01]  /*1fa0*/  I2F.F64.U16 R18, R4 ;  /* 0x0000000400127312 */ /* 0x0040620000101800 */
[----:B------:R-:W-:Y:S05]  /*1fb0*/  BRA `(.L_x_2628) ;  /* 0x00000004008c7947 */ /* 0x000fea0003800000 */
.L_x_2642:
        /* <DEDUP_REMOVED lines=21> */
.L_x_2646:
[----:B------:R-:W-:Y:S05]  /*2110*/  BSYNC B1 ;  /* 0x0000000000017941 */ /* 0x000fea0003800000 */
.L_x_2645:
[----:B------:R-:W-:Y:S01]  /*2120*/  LEA R5, R0, 0x3b800000, 0x17 ;  /* 0x3b80000000057811 */ /* 0x000fe200078eb8ff */
[----:B------:R-:W-:-:S05]  /*2130*/  IMAD.SHL.U32 R0, R3, 0x100000, RZ ;  /* 0x0010000003007824 */ /* 0x000fca00078e00ff */
[----:B------:R-:W-:-:S07]  /*2140*/  LOP3.LUT R0, R5, R0, R6, 0xfe, !PT ;  /* 0x0000000005007212 */ /* 0x000fce00078efe06 */
.L_x_2644:
[----:B------:R-:W-:Y:S05]  /*2150*/  BSYNC B0 ;  /* 0x0000000000007941 */ /* 0x000fea0003800000 */
.L_x_2643:
[----:B------:R-:W-:-:S04]  /*2160*/  FMUL.FTZ R0, R0, 1 ;  /* 0x3f80000000007820 */ /* 0x000fc80000410000 */
[----:B------:R2:W3:Y:S01]  /*2170*/  F2F.F64.F32 R18, R0 ;  /* 0x0000000000127310 */ /* 0x0004e20000201800 */
[----:B------:R-:W-:Y:S05]  /*2180*/  BRA `(.L_x_2628) ;  /* 0x0000000400187947 */ /* 0x000fea0003800000 */
.L_x_2641:
        /* <DEDUP_REMOVED lines=21> */
.L_x_2650:
[----:B------:R-:W-:Y:S05]  /*22e0*/  BSYNC B1 ;  /* 0x0000000000017941 */ /* 0x000fea0003800000 */
.L_x_2649:
[----:B------:R-:W-:Y:S02]  /*22f0*/  LEA R5, R0, 0x37800000, 0x17 ;  /* 0x3780000000057811 */ /* 0x000fe400078eb8ff */
[----:B------:R-:W-:-:S04]  /*2300*/  SHF.L.U32 R0, R3, 0x15, RZ ;  /* 0x0000001503007819 */ /* 0x000fc800000006ff */
[----:B------:R-:W-:-:S07]  /*2310*/  LOP3.LUT R0, R5, R0, R6, 0xfe, !PT ;  /* 0x0000000005007212 */ /* 0x000fce00078efe06 */
.L_x_2648:
[----:B------:R-:W-:Y:S05]  /*2320*/  BSYNC B0 ;  /* 0x0000000000007941 */ /* 0x000fea0003800000 */
.L_x_2647:
[----:B------:R-:W-:-:S04]  /*2330*/  FMUL.FTZ R0, R0, 1 ;  /* 0x3f80000000007820 */ /* 0x000fc80000410000 */
[----:B------:R4:W0:Y:S01]  /*2340*/  F2F.F64.F32 R18, R0 ;  /* 0x0000000000127310 */ /* 0x0008220000201800 */
[----:B------:R-:W-:Y:S05]  /*2350*/  BRA `(.L_x_2628) ;  /* 0x0000000000a47947 */ /* 0x000fea0003800000 */
.L_x_2640:
        /* <DEDUP_REMOVED lines=14> */
.L_x_2654:
[----:B------:R-:W-:Y:S05]  /*2440*/  BSYNC B0 ;  /* 0x0000000000007941 */ /* 0x000fea0003800000 */
.L_x_2653:
[----:B------:R-:W-:-:S04]  /*2450*/  FMUL.FTZ R0, R0, 1 ;  /* 0x3f80000000007820 */ /* 0x000fc80000410000 */
[----:B------:R0:W1:Y:S01]  /*2460*/  F2F.F64.F32 R18, R0 ;  /* 0x0000000000127310 */ /* 0x0000620000201800 */
[----:B------:R-:W-:Y:S05]  /*2470*/  BRA `(.L_x_2628) ;  /* 0x00000000005c7947 */ /* 0x000fea0003800000 */
.L_x_2627:
        /* <DEDUP_REMOVED lines=16> */
.L_x_2655:
[----:B------:R-:W-:Y:S01]  /*2580*/  CS2R R18, SRZ ;  /* 0x0000000000127805 */ /* 0x000fe2000001ff00 */
[----:B------:R-:W-:Y:S06]  /*2590*/  BRA `(.L_x_2628) ;  /* 0x0000000000147947 */ /* 0x000fec0003800000 */
.L_x_2652:
[----:B------:R-:W2:Y:S02]  /*25a0*/  LDG.E.64 R18, desc[UR36][R4.64] ;  /* 0x0000002404127981 */ /* 0x000ea4000c1e1b00 */
[----:B--2---:R-:W0:Y:S01]  /*25b0*/  I2F.F64.U64 R18, R18 ;  /* 0x0000001200127312 */ /* 0x004e220000301800 */
[----:B------:R-:W-:Y:S05]  /*25c0*/  BRA `(.L_x_2628) ;  /* 0x0000000000087947 */ /* 0x000fea0003800000 */
.L_x_2651:
[----:B------:R-:W2:Y:S02]  /*25d0*/  LDG.E R4, desc[UR36][R4.64] ;  /* 0x0000002404047981 */ /* 0x000ea4000c1e1900 */
[----:B--2---:R0:W1:Y:S02]  /*25e0*/  I2F.F64.U32 R18, R4 ;  /* 0x0000000400127312 */ /* 0x0040640000201800 */
.L_x_2628:
[----:B------:R-:W0:Y:S01]  /*25f0*/  LDC.U8 R3, c[0x0][0x493] ;  /* 0x000124c0ff037b82 */ /* 0x000e220000000000 */
[----:B------:R-:W-:Y:S02]  /*2600*/  ULDC.64 UR4, c[0x0][0x488] ;  /* 0x0001220000047ab9 */ /* 0x000fe40000000a00 */
[----:B------:R-:W-:-:S05]  /*2610*/  IADD3 R22, P1, R22, UR4, RZ ;  /* 0x0000000416167c10 */ /* 0x000fca000ff3e0ff */
[----:B------:R-:W-:Y:S01]  /*2620*/  IMAD.X R23, RZ, RZ, UR5, P1 ;  /* 0x00000005ff177e24 */ /* 0x000fe200088e06ff */
[----:B0-2-4-:R-:W-:-:S04]  /*2630*/  PRMT R0, R3, 0x9910, RZ ;  /* 0x0000991003007816 */ /* 0x015fc800000000ff */
        /* <DEDUP_REMOVED lines=11> */
[----:B--2---:R-:W0:Y:S01]  /*26f0*/  I2F.F64.S16 R12, R12 ;  /* 0x0000000c000c7312 */ /* 0x004e220000101c00 */
[----:B------:R-:W-:Y:S05]  /*2700*/  BRA `(.L_x_2661) ;  /* 0x0000000c007c7947 */ /* 0x000fea0003800000 */
.L_x_2659:
[----:B------:R-:W2:Y:S02]  /*2710*/  LDG.E.U8 R12, desc[UR36][R22.64] ;  /* 0x00000024160c7981 */ /* 0x000ea4000c1e1100 */
[----:B--2---:R-:W0:Y:S01]  /*2720*/  I2F.F64.U16 R12, R12 ;  /* 0x0000000c000c7312 */ /* 0x004e220000101800 */
[----:B------:R-:W-:Y:S05]  /*2730*/  BRA `(.L_x_2661) ;  /* 0x0000000c00707947 */ /* 0x000fea0003800000 */
.L_x_2658:
        /* <DEDUP_REMOVED lines=9> */
.L_x_2663:
[----:B------:R-:W2:Y:S02]  /*27d0*/  LDG.E R12, desc[UR36][R22.64] ;  /* 0x00000024160c7981 */ /* 0x000ea4000c1e1900 */
[----:B--2---:R-:W2:Y:S01]  /*27e0*/  I2F.F64 R12, R12 ;  /* 0x0000000c000c7312 */ /* 0x004ea20000201c00 */
[----:B------:R-:W-:Y:S05]  /*27f0*/  BRA `(.L_x_2661) ;  /* 0x0000000c00407947 */ /* 0x000fea0003800000 */
.L_x_2662:
[----:B------:R-:W2:Y:S02]  /*2800*/  LDG.E.U16 R12, desc[UR36][R22.64] ;  /* 0x00000024160c7981 */ /* 0x000ea4000c1e1500 */
[----:B--2---:R-:W4:Y:S01]  /*2810*/  I2F.F64.S16 R12, R12 ;  /* 0x0000000c000c7312 */ /* 0x004f220000101c00 */
[----:B------:R-:W-:Y:S05]  /*2820*/  BRA `(.L_x_2661) ;  /* 0x0000000c00347947 */ /* 0x000fea0003800000 */
.L_x_2657:
        /* <DEDUP_REMOVED lines=10> */
.L_x_2665:
[----:B------:R-:W2:Y:S02]  /*28d0*/  LDG.E.U16 R0, desc[UR36][R22.64] ;  /* 0x0000002416007981 */ /* 0x000ea4000c1e1500 */
[----:B--2---:R-:W-:-:S05]  /*28e0*/  HADD2.F32 R0, -RZ, R0.H0_H0 ;  /* 0x20000000ff007230 */ /* 0x004fca0000004100 */
[----:B------:R-:W-:-:S04]  /*28f0*/  FMUL.FTZ R0, R0, 1 ;  /* 0x3f80000000007820 */ /* 0x000fc80000410000 */
[----:B------:R0:W2:Y:S01]  /*2900*/  F2F.F64.F32 R12, R0 ;  /* 0x00000000000c7310 */ /* 0x0000a20000201800 */
[----:B------:R-:W-:Y:S05]  /*2910*/  BRA `(.L_x_2661) ;  /* 0x0000000800f87947 */ /* 0x000fea0003800000 */
.L_x_2664:
        /* <DEDUP_REMOVED lines=10> */
.L_x_2667:
[----:B------:R-:W2:Y:S02]  /*29c0*/  LDG.E.U16 R22, desc[UR36][R22.64] ;  /* 0x0000002416167981 */ /* 0x000ea4000c1e1500 */
[----:B--2---:R-:W-:-:S05]  /*29d0*/  HADD2.F32 R0, -RZ, R22.H0_H0 ;  /* 0x20000016ff007230 */ /* 0x004fca0000004100 */
[----:B------:R-:W-:-:S04]  /*29e0*/  FMUL.FTZ R0, R0, 1 ;  /* 0x3f80000000007820 */ /* 0x000fc80000410000 */
[----:B------:R0:W2:Y:S01]  /*29f0*/  F2F.F64.F32 R12, R0 ;  /* 0x00000000000c7310 */ /* 0x0000a20000201800 */
[----:B------:R-:W-:Y:S05]  /*2a00*/  BRA `(.L_x_2661) ;  /* 0x0000000800bc7947 */ /* 0x000fea0003800000 */
.L_x_2666:
[----:B------:R0:W5:Y:S01]  /*2a10*/  LDG.E.64 R12, desc[UR36][R22.64] ;  /* 0x00000024160c7981 */ /* 0x000162000c1e1b00 */
[----:B------:R-:W-:Y:S05]  /*2a20*/  BRA `(.L_x_2661) ;  /* 0x0000000800b47947 */ /* 0x000fea0003800000 */
.L_x_2656:
        /* <DEDUP_REMOVED lines=13> */
.L_x_2670:
[----:B------:R0:W5:Y:S01]  /*2b00*/  LDG.E.64 R12, desc[UR36][R22.64] ;  /* 0x00000024160c7981 */ /* 0x000162000c1e1b00 */
[----:B------:R-:W-:Y:S05]  /*2b10*/  BRA `(.L_x_2661) ;  /* 0x0000000800787947 */ /* 0x000fea0003800000 */
.L_x_2669:
        /* <DEDUP_REMOVED lines=18> */
[----:B------:R-:W-:Y:S01]  /*2c40*/  IMAD R7, R4, R7, 0x3c000000 ;  /* 0x3c00000004077424 */ /* 0x000fe200078e0207 */
[----:B------:R-:W-:-:S04]  /*2c50*/  IADD3 R4, R3, -0x1, RZ ;  /* 0xffffffff03047810 */ /* 0x000fc80007ffe0ff */
[----:B------:R-:W-:Y:S02]  /*2c60*/  LEA.HI R6, R6, R7, RZ, 0x1c ;  /* 0x0000000706067211 */ /* 0x000fe400078fe0ff */
[----:B------:R-:W-:Y:S02]  /*2c70*/  SHF.R.S32.HI R4, RZ, 0x1f, R4 ;  /* 0x0000001fff047819 */ /* 0x000fe40000011404 */
[----:B------:R-:W-:-:S04]  /*2c80*/  LOP3.LUT R5, R6, 0x7f800000, R5, 0xf8, !PT ;  /* 0x7f80000006057812 */ /* 0x000fc800078ef805 */
[----:B------:R-:W-:-:S04]  /*2c90*/  LOP3.LUT R5, R5, R4, RZ, 0x30, !PT ;  /* 0x0000000405057212 */ /* 0x000fc800078e30ff */
[----:B------:R-:W-:-:S05]  /*2ca0*/  LOP3.LUT R5, R5, 0x80000000, R0, 0xf8, !PT ;  /* 0x8000000005057812 */ /* 0x000fca00078ef800 */
[----:B------:R-:W-:-:S04]  /*2cb0*/  FMUL.FTZ R5, R5, 1 ;  /* 0x3f80000005057820 */ /* 0x000fc80000410000 */
[----:B------:R0:W2:Y:S01]  /*2cc0*/  F2F.F64.F32 R12, R5 ;  /* 0x00000005000c7310 */ /* 0x0000a20000201800 */
[----:B------:R-:W-:Y:S05]  /*2cd0*/  BRA `(.L_x_2661) ;  /* 0x0000000800087947 */ /* 0x000fea0003800000 */
.L_x_2672:
        /* <DEDUP_REMOVED lines=13> */
[----:B------:R0:W2:Y:S01]  /*2db0*/  F2F.F64.F32 R12, R0 ;  /* 0x00000000000c7310 */ /* 0x0000a20000201800 */
[----:B------:R-:W-:Y:S05]  /*2dc0*/  BRA `(.L_x_2661) ;  /* 0x0000000400cc7947 */ /* 0x000fea0003800000 */
.L_x_2671:
[----:B------:R-:W2:Y:S02]  /*2dd0*/  LDG.E.U16 R0, desc[UR36][R22.64] ;  /* 0x0000002416007981 */ /* 0x000ea4000c1e1500 */
[----:B--2---:R-:W-:-:S04]  /*2de0*/  IMAD.U32 R0, R0, 0x10000, RZ ;  /* 0x0001000000007824 */ /* 0x004fc800078e00ff */
[----:B------:R-:W-:-:S04]  /*2df0*/  FMUL.FTZ R0, R0, 1 ;  /* 0x3f80000000007820 */ /* 0x000fc80000410000 */
[----:B------:R0:W2:Y:S01]  /*2e00*/  F2F.F64.F32 R12, R0 ;  /* 0x00000000000c7310 */ /* 0x0000a20000201800 */
[----:B------:R-:W-:Y:S05]  /*2e10*/  BRA `(.L_x_2661) ;  /* 0x0000000400b87947 */ /* 0x000fea0003800000 */
.L_x_2668:
        /* <DEDUP_REMOVED lines=9> */
[----:B--2---:R-:W0:Y:S01]  /*2eb0*/  I2F.F64.U16 R12, R12 ;  /* 0x0000000c000c7312 */ /* 0x004e220000101800 */
[----:B------:R-:W-:Y:S05]  /*2ec0*/  BRA `(.L_x_2661) ;  /* 0x00000004008c7947 */ /* 0x000fea0003800000 */
.L_x_2675:
        /* <DEDUP_REMOVED lines=21> */
.L_x_2679:
[----:B------:R-:W-:Y:S05]  /*3020*/  BSYNC B1 ;  /* 0x0000000000017941 */ /* 0x000fea0003800000 */
.L_x_2678:
[----:B------:R-:W-:Y:S01]  /*3030*/  LEA R5, R0, 0x3b800000, 0x17 ;  /* 0x3b80000000057811 */ /* 0x000fe200078eb8ff */
[----:B------:R-:W-:-:S05]  /*3040*/  IMAD.SHL.U32 R0, R3, 0x100000, RZ ;  /* 0x0010000003007824 */ /* 0x000fca00078e00ff */
[----:B------:R-:W-:-:S07]  /*3050*/  LOP3.LUT R0, R5, R0, R6, 0xfe, !PT ;  /* 0x0000000005007212 */ /* 0x000fce00078efe06 */
.L_x_2677:
[----:B------:R-:W-:Y:S05]  /*3060*/  BSYNC B0 ;  /* 0x0000000000007941 */ /* 0x000fea0003800000 */
.L_x_2676:
[----:B------:R-:W-:-:S04]  /*3070*/  FMUL.FTZ R0, R0, 1 ;  /* 0x3f80000000007820 */ /* 0x000fc80000410000 */
[----:B------:R0:W2:Y:S01]  /*3080*/  F2F.F64.F32 R12, R0 ;  /* 0x00000000000c7310 */ /* 0x0000a20000201800 */
[----:B------:R-:W-:Y:S05]  /*3090*/  BRA `(.L_x_2661) ;  /* 0x0000000400187947 */ /* 0x000fea0003800000 */
.L_x_2674:
        /* <DEDUP_REMOVED lines=21> */
.L_x_2683:
[----:B------:R-:W-:Y:S05]  /*31f0*/  BSYNC B1 ;  /* 0x0000000000017941 */ /* 0x000fea0003800000 */
.L_x_2682:
[----:B------:R-:W-:Y:S01]  /*3200*/  LEA R5, R0, 0x37800000, 0x17 ;  /* 0x3780000000057811 */ /* 0x000fe200078eb8ff */
[----:B------:R-:W-:-:S05]  /*3210*/  IMAD.SHL.U32 R0, R3, 0x200000, RZ ;  /* 0x0020000003007824 */ /* 0x000fca00078e00ff */
[----:B------:R-:W-:-:S07]  /*3220*/  LOP3.LUT R0, R5, R0, R6, 0xfe, !PT ;  /* 0x0000000005007212 */ /* 0x000fce00078efe06 */
.L_x_2681:
[----:B------:R-:W-:Y:S05]  /*3230*/  BSYNC B0 ;  /* 0x0000000000007941 */ /* 0x000fea0003800000 */
.L_x_2680:
[----:B------:R-:W-:-:S04]  /*3240*/  FMUL.FTZ R0, R0, 1 ;  /* 0x3f80000000007820 */ /* 0x000fc80000410000 */
[----:B------:R0:W2:Y:S01]  /*3250*/  F2F.F64.F32 R12, R0 ;  /* 0x00000000000c7310 */ /* 0x0000a20000201800 */
[----:B------:R-:W-:Y:S05]  /*3260*/  BRA `(.L_x_2661) ;  /* 0x0000000000a47947 */ /* 0x000fea0003800000 */
.L_x_2673:
        /* <DEDUP_REMOVED lines=14> */
.L_x_2687:
[----:B------:R-:W-:Y:S05]  /*3350*/  BSYNC B0 ;  /* 0x0000000000007941 */ /* 0x000fea0003800000 */
.L_x_2686:
[----:B------:R-:W-:-:S04]  /*3360*/  FMUL.FTZ R0, R0, 1 ;  /* 0x3f80000000007820 */ /* 0x000fc80000410000 */
[----:B------:R0:W2:Y:S01]  /*3370*/  F2F.F64.F32 R12, R0 ;  /* 0x00000000000c7310 */ /* 0x0000a20000201800 */
[----:B------:R-:W-:Y:S05]  /*3380*/  BRA `(.L_x_2661) ;  /* 0x00000000005c7947 */ /* 0x000fea0003800000 */
.L_x_2660:
[----:B------:R-:W-:Y:S01]  /*3390*/  MOV R14, 0x0 ;  /* 0x00000000000e7802 */ /* 0x000fe20000000f00 */
[----:B------:R-:W-:Y:S01]  /*33a0*/  ULDC.64 UR4, c[0x4][0x148] ;  /* 0x0100520000047ab9 */ /* 0x000fe20000000a00 */
[----:B------:R-:W-:Y:S01]  /*33b0*/  ULDC.64 UR6, c[0x4][0x8] ;  /* 0x0100020000067ab9 */ /* 0x000fe20000000a00 */
[----:B------:R-:W-:Y:S01]  /*33c0*/  MOV R4, UR4 ;  /* 0x0000000400047c02 */ /* 0x000fe20008000f00 */
[----:B------:R-:W-:Y:S01]  /*33d0*/  IMAD.U32 R5, RZ, RZ, UR5 ;  /* 0x00000005ff057e24 */ /* 0x000fe2000f8e00ff */
[----:B------:R-:W-:Y:S01]  /*33e0*/  ULDC.64 UR4, c[0x4][0x150] ;  /* 0x0100540000047ab9 */ /* 0x000fe20000000a00 */
[----:B------:R-:W0:Y:S01]  /*33f0*/  LDC.64 R14, c[0x4][R14] ;  /* 0x010000000e0e7b82 */ /* 0x000e220000000a00 */
[----:B------:R-:W-:Y:S02]  /*3400*/  IMAD.U32 R6, RZ, RZ, UR4 ;  /* 0x00000004ff067e24 */ /* 0x000fe4000f8e00ff */
[----:B------:R-:W-:Y:S02]  /*3410*/  IMAD.U32 R7, RZ, RZ, UR5 ;  /* 0x00000005ff077e24 */ /* 0x000fe4000f8e00ff */
[----:B------:R-:W-:-:S02]  /*3420*/  IMAD.U32 R10, RZ, RZ, UR6 ;  /* 0x00000006ff0a7e24 */ /* 0x000fc4000f8e00ff */
[----:B------:R-:W-:Y:S02]  /*3430*/  IMAD.U32 R11, RZ, RZ, UR7 ;  /* 0x00000007ff0b7e24 */ /* 0x000fe4000f8e00ff */
[----:B------:R-:W-:Y:S02]  /*3440*/  IMAD.MOV.U32 R8, RZ, RZ, 0x4e ;  /* 0x0000004eff087424 */ /* 0x000fe400078e00ff */
[----:B------:R-:W-:Y:S02]  /*3450*/  IMAD.MOV.U32 R12, RZ, RZ, 0x1 ;  /* 0x00000001ff0c7424 */ /* 0x000fe400078e00ff */
[----:B------:R-:W-:-:S07]  /*3460*/  IMAD.MOV.U32 R13, RZ, RZ, RZ ;  /* 0x000000ffff0d7224 */ /* 0x000fce00078e00ff */
[----:B------:R-:W-:-:S07]  /*3470*/  LEPC R20, `(.L_x_2688) ;  /* 0x000000001014794e */ /* 0x000fce0000000000 */
[----:B01-3-5:R-:W-:Y:S05]  /*3480*/  CALL.ABS.NOINC R14 ;  /* 0x000000000e007343 */ /* 0x02bfea0003c00000 */
.L_x_2688:
[----:B------:R-:W-:Y:S01]  /*3490*/  CS2R R12, SRZ ;  /* 0x00000000000c7805 */ /* 0x000fe2000001ff00 */
[----:B------:R-:W-:Y:S06]  /*34a0*/  BRA `(.L_x_2661) ;  /* 0x0000000000147947 */ /* 0x000fec0003800000 */
.L_x_2685:
[----:B------:R-:W2:Y:S02]  /*34b0*/  LDG.E.64 R12, desc[UR36][R22.64] ;  /* 0x00000024160c7981 */ /* 0x000ea4000c1e1b00 */
[----:B--2---:R-:W0:Y:S01]  /*34c0*/  I2F.F64.U64 R12, R12 ;  /* 0x0000000c000c7312 */ /* 0x004e220000301800 */
[----:B------:R-:W-:Y:S05]  /*34d0*/  BRA `(.L_x_2661) ;  /* 0x0000000000087947 */ /* 0x000fea0003800000 */
.L_x_2684:
[----:B------:R-:W2:Y:S02]  /*34e0*/  LDG.E R12, desc[UR36][R22.64] ;  /* 0x00000024160c7981 */ /* 0x000ea4000c1e1900 */
[----:B--2---:R-:W0:Y:S02]  /*34f0*/  I2F.F64.U32 R12, R12 ;  /* 0x0000000c000c7312 */ /* 0x004e240000201800 */
.L_x_2661:
[----:B------:R-:W-:Y:S01]  /*3500*/  IMAD.MOV.U32 R4, RZ, RZ, 0x652b82fe ;  /* 0x652b82feff047424 */ /* 0x000fe200078e00ff */
[----:B------:R-:W-:Y:S01]  /*3510*/  UMOV UR4, 0xfefa39ef ;  /* 0xfefa39ef00047882 */ /* 0x000fe20000000000 */
[----:B0-----:R-:W-:Y:S01]  /*3520*/  IMAD.MOV.U32 R5, RZ, RZ, 0x3ff71547 ;  /* 0x3ff71547ff057424 */ /* 0x001fe200078e00ff */
[----:B------:R-:W-:Y:S01]  /*3530*/  UMOV UR5, 0x3fe62e42 ;  /* 0x3fe62e4200057882 */ /* 0x000fe20000000000 */
[----:B--2-45:R-:W-:Y:S01]  /*3540*/  DADD R10, -RZ, -R12 ;  /* 0x00000000ff0a7229 */ /* 0x034fe2000000090c */
[----:B------:R-:W-:Y:S03]  /*3550*/  BSSY B0, `(.L_x_2689) ;  /* 0x0000037000007945 */ /* 0x000fe60003800000 */
[----:B------:R-:W-:-:S06]  /*3560*/  DFMA R4, -R12, R4, 6.75539944105574400000e+15 ;  /* 0x433800000c04742b */ /* 0x000fcc0000000104 */
[----:B------:R-:W-:Y:S02]  /*3570*/  FSETP.GEU.FTZ.AND P0, PT, |R11|, 4.1917929649353027344, PT ;  /* 0x4086232b0b00780b */ /* 0x000fe40003f1e200 */
[----:B------:R-:W-:-:S08]  /*3580*/  DADD R6, R4, -6.75539944105574400000e+15 ;  /* 0xc338000004067429 */ /* 0x000fd00000000000 */
[----:B------:R-:W-:Y:S01]  /*3590*/  DFMA R8, R6, -UR4, -R12 ;  /* 0x8000000406087c2b */ /* 0x000fe2000800080c */
[----:B------:R-:W-:Y:S01]  /*35a0*/  UMOV UR4, 0x3b39803f ;  /* 0x3b39803f00047882 */ /* 0x000fe20000000000 */
[----:B------:R-:W-:-:S06]  /*35b0*/  UMOV UR5, 0x3c7abc9e ;  /* 0x3c7abc9e00057882 */ /* 0x000fcc0000000000 */
[----:B------:R-:W-:Y:S01]  /*35c0*/  DFMA R6, R6, -UR4, R8 ;  /* 0x8000000406067c2b */ /* 0x000fe20008000008 */
[----:B------:R-:W-:Y:S01]  /*35d0*/  UMOV UR4, 0x69ce2bdf ;  /* 0x69ce2bdf00047882 */ /* 0x000fe20000000000 */
[----:B------:R-:W-:Y:S01]  /*35e0*/  IMAD.MOV.U32 R8, RZ, RZ, -0x35dec16 ;  /* 0xfca213eaff087424 */ /* 0x000fe200078e00ff */
[----:B------:R-:W-:Y:S01]  /*35f0*/  UMOV UR5, 0x3e5ade15 ;  /* 0x3e5ade1500057882 */ /* 0x000fe20000000000 */
[----:B------:R-:W-:-:S06]  /*3600*/  IMAD.MOV.U32 R9, RZ, RZ, 0x3e928af3 ;  /* 0x3e928af3ff097424 */ /* 0x000fcc00078e00ff */
[----:B------:R-:W-:Y:S01]  /*3610*/  DFMA R8, R6, UR4, R8 ;  /* 0x0000000406087c2b */ /* 0x000fe20008000008 */
[----:B------:R-:W-:Y:S01]  /*3620*/  UMOV UR4, 0x62401315 ;  /* 0x6240131500047882 */ /* 0x000fe20000000000 */
[----:B------:R-:W-:-:S06]  /*3630*/  UMOV UR5, 0x3ec71dee ;  /* 0x3ec71dee00057882 */ /* 0x000fcc0000000000 */
[----:B------:R-:W-:Y:S01]  /*3640*/  DFMA R8, R6, R8, UR4 ;  /* 0x0000000406087e2b */ /* 0x000fe20008000008 */
        /* <DEDUP_REMOVED lines=20> */
[----:B------:R-:W-:-:S08]  /*3790*/  DFMA R8, R6, R8, UR4 ;  /* 0x0000000406087e2b */ /* 0x000fd00008000008 */
[----:B------:R-:W-:-:S08]  /*37a0*/  DFMA R8, R6, R8, 1 ;  /* 0x3ff000000608742b */ /* 0x000fd00000000008 */
[----:B------:R-:W-:-:S10]  /*37b0*/  DFMA R8, R6, R8, 1 ;  /* 0x3ff000000608742b */ /* 0x000fd40000000008 */
[----:B------:R-:W-:Y:S02]  /*37c0*/  IMAD R7, R4, 0x100000, R9 ;  /* 0x0010000004077824 */ /* 0x000fe400078e0209 */
[----:B------:R-:W-:Y:S01]  /*37d0*/  IMAD.MOV.U32 R6, RZ, RZ, R8 ;  /* 0x000000ffff067224 */ /* 0x000fe200078e0008 */
[----:B------:R-:W-:Y:S06]  /*37e0*/  @!P0 BRA `(.L_x_2690) ;  /* 0x0000000000348947 */ /* 0x000fec0003800000 */
[----:B------:R-:W-:Y:S01]  /*37f0*/  FSETP.GEU.FTZ.AND P1, PT, |R11|, 4.2275390625, PT ;  /* 0x408748000b00780b */ /* 0x000fe20003f3e200 */
[C---:B------:R-:W-:Y:S02]  /*3800*/  DADD R6, -R12.reuse, +INF ;  /* 0x7ff000000c067429 */ /* 0x040fe40000000100 */
[----:B------:R-:W-:-:S08]  /*3810*/  DSETP.GT.AND P0, PT, R12, RZ, PT ;  /* 0x000000ff0c00722a */ /* 0x000fd00003f04000 */
[----:B------:R-:W-:Y:S02]  /*3820*/  FSEL R6, R6, RZ, !P0 ;  /* 0x000000ff06067208 */ /* 0x000fe40004000000 */
[----:B------:R-:W-:Y:S02]  /*3830*/  @!P1 LEA.HI R0, R4, R4, RZ, 0x1 ;  /* 0x0000000404009211 */ /* 0x000fe400078f08ff */
[----:B------:R-:W-:Y:S02]  /*3840*/  FSEL R7, R7, RZ, !P0 ;  /* 0x000000ff07077208 */ /* 0x000fe40004000000 */
[----:B------:R-:W-:-:S05]  /*3850*/  @!P1 SHF.R.S32.HI R5, RZ, 0x1, R0 ;  /* 0x00000001ff059819 */ /* 0x000fca0000011400 */
[----:B------:R-:W-:Y:S02]  /*3860*/  @!P1 IMAD.IADD R4, R4, 0x1, -R5 ;  /* 0x0000000104049824 */ /* 0x000fe400078e0a05 */
[----:B------:R-:W-:-:S03]  /*3870*/  @!P1 IMAD R5, R5, 0x100000, R9 ;  /* 0x0010000005059824 */ /* 0x000fc600078e0209 */
[----:B------:R-:W-:Y:S01]  /*3880*/  @!P1 LEA R9, R4, 0x3ff00000, 0x14 ;  /* 0x3ff0000004099811 */ /* 0x000fe200078ea0ff */
[----:B------:R-:W-:Y:S02]  /*3890*/  @!P1 IMAD.MOV.U32 R4, RZ, RZ, R8 ;  /* 0x000000ffff049224 */ /* 0x000fe400078e0008 */
[----:B------:R-:W-:-:S06]  /*38a0*/  @!P1 IMAD.MOV.U32 R8, RZ, RZ, RZ ;  /* 0x000000ffff089224 */ /* 0x000fcc00078e00ff */
[----:B------:R-:W-:-:S11]  /*38b0*/  @!P1 DMUL R6, R4, R8 ;  /* 0x0000000804069228 */ /* 0x000fd60000000000 */
.L_x_2690:
[----:B------:R-:W-:Y:S05]  /*38c0*/  BSYNC B0 ;  /* 0x0000000000007941 */ /* 0x000fea0003800000 */
.L_x_2689:
[----:B------:R-:W-:Y:S01]  /*38d0*/  DADD R10, R6, 1 ;  /* 0x3ff00000060a7429 */ /* 0x000fe20000000000 */
[----:B------:R-:W-:Y:S05]  /*38e0*/  BSSY B0, `(.L_x_2691) ;  /* 0x0000010000007945 */ /* 0x000fea0003800000 */
[----:B------:R-:W0:Y:S04]  /*38f0*/  MUFU.RCP64H R5, R11 ;  /* 0x0000000b00057308 */ /* 0x000e280000001800 */
[----:B------:R-:W-:-:S04]  /*3900*/  IADD3 R4, R11, 0x300402, RZ ;  /* 0x003004020b047810 */ /* 0x000fc80007ffe0ff */
[----:B------:R-:W-:Y:S02]  /*3910*/  FSETP.GEU.AND P0, PT, |R4|, 5.8789094863358348022e-39, PT ;  /* 0x004004020400780b */ /* 0x000fe40003f0e200 */
[----:B0-----:R-:W-:-:S08]  /*3920*/  DFMA R6, -R10, R4, 1 ;  /* 0x3ff000000a06742b */ /* 0x001fd00000000104 */
[----:B------:R-:W-:-:S08]  /*3930*/  DFMA R6, R6, R6, R6 ;  /* 0x000000060606722b */ /* 0x000fd00000000006 */
[----:B------:R-:W-:-:S08]  /*3940*/  DFMA R6, R4, R6, R4 ;  /* 0x000000060406722b */ /* 0x000fd00000000004 */
[----:B------:R-:W-:-:S08]  /*3950*/  DFMA R8, -R10, R6, 1 ;  /* 0x3ff000000a08742b */ /* 0x000fd00000000106 */
[----:B------:R-:W-:Y:S01]  /*3960*/  DFMA R8, R6, R8, R6 ;  /* 0x000000080608722b */ /* 0x000fe20000000006 */
[----:B------:R-:W-:Y:S10]  /*3970*/  @P0 BRA `(.L_x_2692) ;  /* 0x0000000000180947 */ /* 0x000ff40003800000 */
[----:B------:R-:W-:Y:S01]  /*3980*/  LOP3.LUT R6, R11, 0x7fffffff, RZ, 0xc0, !PT ;  /* 0x7fffffff0b067812 */ /* 0x000fe200078ec0ff */
[----:B------:R-:W-:Y:S01]  /*3990*/  IMAD.MOV.U32 R4, RZ, RZ, R10 ;  /* 0x000000ffff047224 */ /* 0x000fe200078e000a */
[----:B------:R-:W-:Y:S01]  /*39a0*/  MOV R0, 0x39e0 ;  /* 0x000039e000007802 */ /* 0x000fe20000000f00 */
[----:B------:R-:W-:Y:S02]  /*39b0*/  IMAD.MOV.U32 R5, RZ, RZ, R11 ;  /* 0x000000ffff057224 */ /* 0x000fe400078e000b */
[----:B------:R-:W-:-:S07]  /*39c0*/  VIADD R6, R6, 0xfff00000 ;  /* 0xfff0000006067836 */ /* 0x000fce0000000000 */
[----:B-1-3--:R-:W-:Y:S05]  /*39d0*/  CALL.REL.NOINC `($__internal_0_$__cuda_sm20_dblrcp_rn_slowpath_v3) ;  /* 0x000000f000a87944 */ /* 0x00afea0003c00000 */
.L_x_2692:
[----:B------:R-:W-:Y:S05]  /*39e0*/  BSYNC B0 ;  /* 0x0000000000007941 */ /* 0x000fea0003800000 */
.L_x_2691:
[----:B------:R-:W0:Y:S01]  /*39f0*/  LDC.U8 R3, c[0x0][0x491] ;  /* 0x00012440ff037b82 */ /* 0x000e220000000000 */
[C---:B------:R-:W-:Y:S02]  /*3a00*/  DADD R6, -R8.reuse, 1 ;  /* 0x3ff0000008067429 */ /* 0x040fe40000000100 */
[----:B-1-3--:R-:W-:-:S06]  /*3a10*/  DMUL R4, R8, R18 ;  /* 0x0000001208047228 */ /* 0x00afcc0000000000 */
[----:B------:R-:W-:-:S08]  /*3a20*/  DFMA R6, R6, R12, 1 ;  /* 0x3ff000000606742b */ /* 0x000fd0000000000c */
[----:B------:R-:W-:Y:S01]  /*3a30*/  DMUL R4, R4, R6 ;  /* 0x0000000604047228 */ /* 0x000fe20000000000 */
        /* <DEDUP_REMOVED lines=11> */
[----:B------:R-:W0:Y:S02]  /*3af0*/  F2I.F64.TRUNC R5, R4 ;  /* 0x0000000400057311 */ /* 0x000e24000030d100 */
[----:B0-----:R0:W-:Y:S01]  /*3b00*/  STG.E.U8 desc[UR36][R16.64], R5 ;  /* 0x0000000510007986 */ /* 0x0011e2000c101124 */
[----:B------:R-:W-:Y:S05]  /*3b10*/  BRA `(.L_x_2698) ;  /* 0x0000001000087947 */ /* 0x000fea0003800000 */
.L_x_2696:
[----:B------:R-:W0:Y:S02]  /*3b20*/  F2I.S64.F64.TRUNC R4, R4 ;  /* 0x0000000400047311 */ /* 0x000e24000030d900 */
[----:B0-----:R-:W-:-:S05]  /*3b30*/  IMAD.MOV.U32 R3, RZ, RZ, R4 ;  /* 0x000000ffff037224 */ /* 0x001fca00078e0004 */
[----:B------:R0:W-:Y:S01]  /*3b40*/  STG.E.U8 desc[UR36][R16.64], R3 ;  /* 0x0000000310007986 */ /* 0x0001e2000c101124 */
[----:B------:R-:W-:Y:S05]  /*3b50*/  BRA `(.L_x_2698) ;  /* 0x0000000c00f87947 */ /* 0x000fea0003800000 */
.L_x_2695:
[----:B------:R-:W-:-:S13]  /*3b60*/  ISETP.NE.AND P0, PT, R0, 0x2, PT ;  /* 0x000000020000780c */ /* 0x000fda0003f05270 */
[----:B------:R-:W-:Y:S05]  /*3b70*/  @!P0 BRA `(.L_x_2699) ;  /* 0x0000000000288947 */ /* 0x000fea0003800000 */
[----:B------:R-:W-:-:S13]  /*3b80*/  ISETP.NE.AND P0, PT, R0, 0x3, PT ;  /* 0x000000030000780c */ /* 0x000fda0003f05270 */
[----:B------:R-:W-:Y:S05]  /*3b90*/  @!P0 BRA `(.L_x_2700) ;  /* 0x0000000000148947 */ /* 0x000fea0003800000 */
[----:B------:R-:W-:-:S13]  /*3ba0*/  ISETP.NE.AND P0, PT, R0, 0x4, PT ;  /* 0x000000040000780c */ /* 0x000fda0003f05270 */
[----:B------:R-:W-:Y:S05]  /*3bb0*/  @P0 BRA `(.L_x_2697) ;  /* 0x0000000c00880947 */ /* 0x000fea0003800000 */
[----:B------:R-:W0:Y:S02]  /*3bc0*/  F2I.S64.F64.TRUNC R4, R4 ;  /* 0x0000000400047311 */ /* 0x000e24000030d900 */
[----:B0-----:R0:W-:Y:S01]  /*3bd0*/  STG.E.64 desc[UR36][R16.64], R4 ;  /* 0x0000000410007986 */ /* 0x0011e2000c101b24 */
[----:B------:R-:W-:Y:S05]  /*3be0*/  BRA `(.L_x_2698) ;  /* 0x0000000c00d47947 */ /* 0x000fea0003800000 */
.L_x_2700:
[----:B------:R-:W0:Y:S02]  /*3bf0*/  F2I.F64.TRUNC R5, R4 ;  /* 0x0000000400057311 */ /* 0x000e24000030d100 */
[----:B0-----:R0:W-:Y:S01]  /*3c00*/  STG.E desc[UR36][R16.64], R5 ;  /* 0x0000000510007986 */ /* 0x0011e2000c101924 */
[----:B------:R-:W-:Y:S05]  /*3c10*/  BRA `(.L_x_2698) ;  /* 0x0000000c00c87947 */ /* 0x000fea0003800000 */
.L_x_2699:
[----:B------:R-:W0:Y:S02]  /*3c20*/  F2I.F64.TRUNC R5, R4 ;  /* 0x0000000400057311 */ /* 0x000e24000030d100 */
[----:B0-----:R0:W-:Y:S01]  /*3c30*/  STG.E.U16 desc[UR36][R16.64], R5 ;  /* 0x0000000510007986 */ /* 0x0011e2000c101524 */
[----:B------:R-:W-:Y:S05]  /*3c40*/  BRA `(.L_x_2698) ;  /* 0x0000000c00bc7947 */ /* 0x000fea0003800000 */
.L_x_2694:
[----:B------:R-:W-:-:S13]  /*3c50*/  ISETP.GT.AND P0, PT, R0, 0x6, PT ;  /* 0x000000060000780c */ /* 0x000fda0003f04270 */
[----:B------:R-:W-:Y:S05]  /*3c60*/  @P0 BRA `(.L_x_2701) ;  /* 0x00000000004c0947 */ /* 0x000fea0003800000 */
[----:B------:R-:W-:-:S13]  /*3c70*/  ISETP.NE.AND P0, PT, R0, 0x5, PT ;  /* 0x000000050000780c */ /* 0x000fda0003f05270 */
[----:B------:R-:W-:Y:S05]  /*3c80*/  @!P0 BRA `(.L_x_2702) ;  /* 0x0000000000248947 */ /* 0x000fea0003800000 */
[----:B------:R-:W-:-:S13]  /*3c90*/  ISETP.NE.AND P0, PT, R0, 0x6, PT ;  /* 0x000000060000780c */ /* 0x000fda0003f05270 */
[----:B------:R-:W-:Y:S05]  /*3ca0*/  @P0 BRA `(.L_x_2697) ;  /* 0x0000000c004c0947 */ /* 0x000fea0003800000 */
[----:B------:R-:W-:Y:S01]  /*3cb0*/  UMOV UR4, 0xf0000000 ;  /* 0xf000000000047882 */ /* 0x000fe20000000000 */
[----:B------:R-:W-:Y:S01]  /*3cc0*/  UMOV UR5, 0x380fffff ;  /* 0x380fffff00057882 */ /* 0x000fe20000000000 */
[----:B------:R-:W0:Y:S01]  /*3cd0*/  F2F.F32.F64 R3, R4 ;  /* 0x0000000400037310 */ /* 0x000e220000301000 */
[----:B------:R-:W-:-:S14]  /*3ce0*/  DSETP.GEU.AND P0, PT, |R4|, UR4, PT ;  /* 0x0000000404007e2a */ /* 0x000fdc000bf0e200 */
[----:B0-----:R-:W-:-:S05]  /*3cf0*/  @!P0 FMUL R3, R3, 1.175494350822287508e-38 ;  /* 0x0080000003038820 */ /* 0x001fca0000400000 */
[----:B------:R0:W-:Y:S01]  /*3d00*/  STG.E desc[UR36][R16.64], R3 ;  /* 0x0000000310007986 */ /* 0x0001e2000c101924 */
[----:B------:R-:W-:Y:S05]  /*3d10*/  BRA `(.L_x_2698) ;  /* 0x0000000c00887947 */ /* 0x000fea0003800000 */
.L_x_2702:
[----:B------:R-:W-:Y:S01]  /*3d20*/  UMOV UR4, 0xf0000000 ;  /* 0xf000000000047882 */ /* 0x000fe20000000000 */
[----:B------:R-:W-:Y:S01]  /*3d30*/  UMOV UR5, 0x380fffff ;  /* 0x380fffff00057882 */ /* 0x000fe20000000000 */
[----:B------:R-:W0:Y:S01]  /*3d40*/  F2F.F32.F64 R0, R4 ;  /* 0x0000000400007310 */ /* 0x000e220000301000 */
[----:B------:R-:W-:-:S14]  /*3d50*/  DSETP.GEU.AND P0, PT, |R4|, UR4, PT ;  /* 0x0000000404007e2a */ /* 0x000fdc000bf0e200 */
[----:B0-----:R-:W-:-:S05]  /*3d60*/  @!P0 FMUL R0, R0, 1.175494350822287508e-38 ;  /* 0x0080000000008820 */ /* 0x001fca0000400000 */
[----:B------:R-:W-:-:S05]  /*3d70*/  F2FP.F16.F32.PACK_AB R0, RZ, R0 ;  /* 0x00000000ff00723e */ /* 0x000fca00000000ff */
[----:B------:R0:W-:Y:S01]  /*3d80*/  STG.E.U16 desc[UR36][R16.64], R0 ;  /* 0x0000000010007986 */ /* 0x0001e2000c101524 */
[----:B------:R-:W-:Y:S05]  /*3d90*/  BRA `(.L_x_2698) ;  /* 0x0000000c00687947 */ /* 0x000fea0003800000 */
.L_x_2701:
[----:B------:R-:W-:-:S13]  /*3da0*/  ISETP.NE.AND P0, PT, R0, 0x7, PT ;  /* 0x000000070000780c */ /* 0x000fda0003f05270 */
[----:B------:R-:W-:Y:S05]  /*3db0*/  @!P0 BRA `(.L_x_2703) ;  /* 0x0000000000548947 */ /* 0x000fea0003800000 */
[----:B------:R-:W-:-:S13]  /*3dc0*/  ISETP.NE.AND P0, PT, R0, 0x8, PT ;  /* 0x000000080000780c */ /* 0x000fda0003f05270 */
[----:B------:R-:W-:Y:S05]  /*3dd0*/  @!P0 BRA `(.L_x_2704) ;  /* 0x0000000000288947 */ /* 0x000fea0003800000 */
[----:B------:R-:W-:-:S13]  /*3de0*/  ISETP.NE.AND P0, PT, R0, 0x9, PT ;  /* 0x000000090000780c */ /* 0x000fda0003f05270 */
[----:B------:R-:W-:Y:S05]  /*3df0*/  @P0 BRA `(.L_x_2697) ;  /* 0x0000000800f80947 */ /* 0x000fea0003800000 */
[----:B------:R-:W-:Y:S01]  /*3e00*/  UMOV UR4, 0xf0000000 ;  /* 0xf000000000047882 */ /* 0x000fe20000000000 */
[----:B------:R-:W-:Y:S01]  /*3e10*/  UMOV UR5, 0x380fffff ;  /* 0x380fffff00057882 */ /* 0x000fe20000000000 */
[----:B------:R-:W0:Y:S01]  /*3e20*/  F2F.F32.F64 R6, R4 ;  /* 0x0000000400067310 */ /* 0x000e220000301000 */
[----:B------:R-:W-:Y:S01]  /*3e30*/  DSETP.GEU.AND P0, PT, |R4|, UR4, PT ;  /* 0x0000000404007e2a */ /* 0x000fe2000bf0e200 */
[----:B------:R-:W-:-:S13]  /*3e40*/  IMAD.MOV.U32 R7, RZ, RZ, RZ ;  /* 0x000000ffff077224 */ /* 0x000fda00078e00ff */
[----:B0-----:R-:W-:-:S05]  /*3e50*/  @!P0 FMUL R6, R6, 1.175494350822287508e-38 ;  /* 0x0080000006068820 */ /* 0x001fca0000400000 */
[----:B------:R0:W-:Y:S01]  /*3e60*/  STG.E.64 desc[UR36][R16.64], R6 ;  /* 0x0000000610007986 */ /* 0x0001e2000c101b24 */
[----:B------:R-:W-:Y:S05]  /*3e70*/  BRA `(.L_x_2698) ;  /* 0x0000000c00307947 */ /* 0x000fea0003800000 */
.L_x_2704:
[----:B------:R-:W-:Y:S01]  /*3e80*/  UMOV UR4, 0xf0000000 ;  /* 0xf000000000047882 */ /* 0x000fe20000000000 */
[----:B------:R-:W-:Y:S01]  /*3e90*/  UMOV UR5, 0x380fffff ;  /* 0x380fffff00057882 */ /* 0x000fe20000000000 */
[----:B------:R-:W0:Y:S01]  /*3ea0*/  F2F.F32.F64 R0, R4 ;  /* 0x0000000400007310 */ /* 0x000e220000301000 */
[----:B------:R-:W-:-:S14]  /*3eb0*/  DSETP.GEU.AND P0, PT, |R4|, UR4, PT ;  /* 0x0000000404007e2a */ /* 0x000fdc000bf0e200 */
[----:B0-----:R-:W-:-:S05]  /*3ec0*/  @!P0 FMUL R0, R0, 1.175494350822287508e-38 ;  /* 0x0080000000008820 */ /* 0x001fca0000400000 */
[----:B------:R-:W-:-:S04]  /*3ed0*/  F2FP.F16.F32.PACK_AB R3, RZ, R0 ;  /* 0x00000000ff03723e */ /* 0x000fc800000000ff */
[----:B------:R-:W-:-:S05]  /*3ee0*/  PRMT R3, R3, 0x5410, RZ ;  /* 0x0000541003037816 */ /* 0x000fca00000000ff */
[----:B------:R0:W-:Y:S01]  /*3ef0*/  STG.E desc[UR36][R16.64], R3 ;  /* 0x0000000310007986 */ /* 0x0001e2000c101924 */
[----:B------:R-:W-:Y:S05]  /*3f00*/  BRA `(.L_x_2698) ;  /* 0x0000000c000c7947 */ /* 0x000fea0003800000 */
.L_x_2703:
[----:B------:R0:W-:Y:S01]  /*3f10*/  STG.E.64 desc[UR36][R16.64], R4 ;  /* 0x0000000410007986 */ /* 0x0001e2000c101b24 */
[----:B------:R-:W-:Y:S05]  /*3f20*/  BRA `(.L_x_2698) ;  /* 0x0000000c00047947 */ /* 0x000fea0003800000 */
.L_x_2693:
        /* <DEDUP_REMOVED lines=8> */
[----:B------:R-:W-:-:S06]  /*3fb0*/  DSETP.NEU.AND P0, PT, R4, RZ, PT ;  /* 0x000000ff0400722a */ /* 0x000fcc0003f0d000 */
[----:B------:R-:W-:-:S05]  /*3fc0*/  SEL R3, RZ, 0x1, !P0 ;  /* 0x00000001ff037807 */ /* 0x000fca0004000000 */
[----:B------:R0:W-:Y:S01]  /*3fd0*/  STG.E.U8 desc[UR36][R16.64], R3 ;  /* 0x0000000310007986 */ /* 0x0001e2000c101124 */
[----:B------:R-:W-:Y:S05]  /*3fe0*/  BRA `(.L_x_2698) ;  /* 0x0000000800d47947 */ /* 0x000fea0003800000 */
.L_x_2707:
[----:B------:R-:W-:-:S05]  /*3ff0*/  CS2R R6, SRZ ;  /* 0x0000000000067805 */ /* 0x000fca000001ff00 */
[----:B------:R0:W-:Y:S01]  /*4000*/  STG.E.128 desc[UR36][R16.64], R4 ;  /* 0x0000000410007986 */ /* 0x0001e2000c101d24 */
[----:B------:R-:W-:Y:S05]  /*4010*/  BRA `(.L_x_2698) ;  /* 0x0000000800c87947 */ /* 0x000fea0003800000 */
.L_x_2706:
        /* <DEDUP_REMOVED lines=10> */
[----:B------:R-:W-:-:S13]  /*40c0*/  BSSY B0, `(.L_x_2710) ;  /* 0x000000f000007945 */ /* 0x000fda0003800000 */
[----:B0-----:R-:W-:-:S05]  /*40d0*/  @!P0 FMUL R9, R9, 1.175494350822287508e-38 ;  /* 0x0080000009098820 */ /* 0x001fca0000400000 */
        /* <DEDUP_REMOVED lines=13> */
.L_x_2711:
[----:B------:R-:W-:Y:S05]  /*41b0*/  BSYNC B0 ;  /* 0x0000000000007941 */ /* 0x000fea0003800000 */
.L_x_2710:
[----:B------:R-:W-:-:S05]  /*41c0*/  LOP3.LUT R7, R0, R7, RZ, 0xfc, !PT ;  /* 0x0000000700077212 */ /* 0x000fca00078efcff */
[----:B------:R0:W-:Y:S01]  /*41d0*/  STG.E.U8 desc[UR36][R16.64], R7 ;  /* 0x0000000710007986 */ /* 0x0001e2000c101124 */
[----:B------:R-:W-:Y:S05]  /*41e0*/  BRA `(.L_x_2698) ;  /* 0x0000000800547947 */ /* 0x000fea0003800000 */
.L_x_2709:
[----:B------:R-:W-:Y:S01]  /*41f0*/  UMOV UR4, 0xf0000000 ;  /* 0xf000000000047882 */ /* 0x000fe20000000000 */
[----:B------:R-:W-:Y:S01]  /*4200*/  UMOV UR5, 0x380fffff ;  /* 0x380fffff00057882 */ /* 0x000fe20000000000 */
[----:B------:R-:W0:Y:S01]  /*4210*/  F2F.F32.F64 R7, R4 ;  /* 0x0000000400077310 */ /* 0x000e220000301000 */
[----:B------:R-:W-:Y:S01]  /*4220*/  DSETP.GEU.AND P0, PT, |R4|, UR4, PT ;  /* 0x0000000404007e2a */ /* 0x000fe2000bf0e200 */
[----:B------:R-:W-:-:S13]  /*4230*/  BSSY B0, `(.L_x_2712) ;  /* 0x0000010000007945 */ /* 0x000fda0003800000 */
[----:B0-----:R-:W-:-:S05]  /*4240*/  @!P0 FMUL R7, R7, 1.175494350822287508e-38 ;  /* 0x0080000007078820 */ /* 0x001fca0000400000 */
        /* <DEDUP_REMOVED lines=11> */
.L_x_2713:
[----:B------:R-:W-:Y:S01]  /*4300*/  IMAD.MOV.U32 R0, RZ, RZ, 0x7f ;  /* 0x0000007fff007424 */ /* 0x000fe200078e00ff */
[----:B------:R-:W-:-:S04]  /*4310*/  ISETP.GT.U32.AND P0, PT, R3, 0x7f800000, PT ;  /* 0x7f8000000300780c */ /* 0x000fc80003f04070 */
[----:B------:R-:W-:-:S09]  /*4320*/  SEL R0, R0, 0x7c, P0 ;  /* 0x0000007c00007807 */ /* 0x000fd20000000000 */
.L_x_2714:
[----:B------:R-:W-:Y:S05]  /*4330*/  BSYNC B0 ;  /* 0x0000000000007941 */ /* 0x000fea0003800000 */
.L_x_2712:
[----:B------:R-:W-:-:S04]  /*4340*/  LOP3.LUT R3, R7, 0x80000000, RZ, 0xc0, !PT ;  /* 0x8000000007037812 */ /* 0x000fc800078ec0ff */
[----:B------:R-:W-:-:S04]  /*4350*/  SHF.R.U32.HI R3, RZ, 0x18, R3 ;  /* 0x00000018ff037819 */ /* 0x000fc80000011603 */
[----:B------:R-:W-:-:S05]  /*4360*/  LOP3.LUT R3, R0, R3, RZ, 0xfc, !PT ;  /* 0x0000000300037212 */ /* 0x000fca00078efcff */
[----:B------:R0:W-:Y:S01]  /*4370*/  STG.E.U8 desc[UR36][R16.64], R3 ;  /* 0x0000000310007986 */ /* 0x0001e2000c101124 */
[----:B------:R-:W-:Y:S05]  /*4380*/  BRA `(.L_x_2698) ;  /* 0x0000000400ec7947 */ /* 0x000fea0003800000 */
.L_x_2708:
[----:B------:R-:W-:Y:S01]  /*4390*/  UMOV UR4, 0xf0000000 ;  /* 0xf000000000047882 */ /* 0x000fe20000000000 */
[----:B------:R-:W-:Y:S01]  /*43a0*/  UMOV UR5, 0x380fffff ;  /* 0x380fffff00057882 */ /* 0x000fe20000000000 */
[----:B------:R-:W0:Y:S01]  /*43b0*/  F2F.F32.F64 R0, R4 ;  /* 0x0000000400007310 */ /* 0x000e220000301000 */
[----:B------:R-:W-:-:S14]  /*43c0*/  DSETP.GEU.AND P0, PT, |R4|, UR4, PT ;  /* 0x0000000404007e2a */ /* 0x000fdc000bf0e200 */
[----:B0-----:R-:W-:-:S05]  /*43d0*/  @!P0 FMUL R0, R0, 1.175494350822287508e-38 ;  /* 0x0080000000008820 */ /* 0x001fca0000400000 */
[----:B------:R-:W-:-:S05]  /*43e0*/  F2FP.BF16.F32.PACK_AB R0, RZ, R0 ;  /* 0x00000000ff00723e */ /* 0x000fca00000010ff */
[----:B------:R0:W-:Y:S01]  /*43f0*/  STG.E.U16 desc[UR36][R16.64], R0 ;  /* 0x0000000010007986 */ /* 0x0001e2000c101524 */
[----:B------:R-:W-:Y:S05]  /*4400*/  BRA `(.L_x_2698) ;  /* 0x0000000400cc7947 */ /* 0x000fea0003800000 */
.L_x_2705:
        /* <DEDUP_REMOVED lines=8> */
[----:B------:R-:W0:Y:S02]  /*4490*/  F2I.U32.F64.TRUNC R5, R4 ;  /* 0x0000000400057311 */ /* 0x000e24000030d000 */
[----:B0-----:R4:W-:Y:S01]  /*44a0*/  STG.E.U16 desc[UR36][R16.64], R5 ;  /* 0x0000000510007986 */ /* 0x0019e2000c101524 */
[----:B------:R-:W-:Y:S05]  /*44b0*/  BRA `(.L_x_2698) ;  /* 0x0000000400a07947 */ /* 0x000fea0003800000 */
.L_x_2717:
[----:B------:R-:W-:Y:S01]  /*44c0*/  UMOV UR4, 0xf0000000 ;  /* 0xf000000000047882 */ /* 0x000fe20000000000 */
[----:B------:R-:W-:Y:S01]  /*44d0*/  UMOV UR5, 0x380fffff ;  /* 0x380fffff00057882 */ /* 0x000fe20000000000 */
[----:B------:R-:W0:Y:S01]  /*44e0*/  F2F.F32.F64 R7, R4 ;  /* 0x0000000400077310 */ /* 0x000e220000301000 */
[----:B------:R-:W-:Y:S01]  /*44f0*/  DSETP.GEU.AND P0, PT, |R4|, UR4, PT ;  /* 0x0000000404007e2a */ /* 0x000fe2000bf0e200 */
[----:B------:R-:W-:Y:S01]  /*4500*/  BSSY B0, `(.L_x_2718) ;  /* 0x0000015000007945 */ /* 0x000fe20003800000 */
[----:B------:R-:W-:-:S12]  /*4510*/  IMAD.MOV.U32 R8, RZ, RZ, 0x80 ;  /* 0x00000080ff087424 */ /* 0x000fd800078e00ff */
[----:B0-----:R-:W-:-:S05]  /*4520*/  @!P0 FMUL R7, R7, 1.175494350822287508e-38 ;  /* 0x0080000007078820 */ /* 0x001fca0000400000 */
        /* <DEDUP_REMOVED lines=14> */
.L_x_2720:
[----:B------:R-:W-:-:S04]  /*4610*/  LOP3.LUT R3, R7, 0x80000000, RZ, 0xc0, !PT ;  /* 0x8000000007037812 */ /* 0x000fc800078ec0ff */
[----:B------:R-:W-:-:S04]  /*4620*/  SHF.R.U32.HI R3, RZ, 0x18, R3 ;  /* 0x00000018ff037819 */ /* 0x000fc80000011603 */
[----:B------:R-:W-:-:S04]  /*4630*/  LOP3.LUT R0, R0, R3, RZ, 0xfc, !PT ;  /* 0x0000000300007212 */ /* 0x000fc800078efcff */
[----:B------:R-:W-:-:S07]  /*4640*/  PRMT R8, R0, 0x7610, R8 ;  /* 0x0000761000087816 */ /* 0x000fce0000000008 */
.L_x_2719:
[----:B------:R-:W-:Y:S05]  /*4650*/  BSYNC B0 ;  /* 0x0000000000007941 */ /* 0x000fea0003800000 */
.L_x_2718:
[----:B------:R3:W-:Y:S01]  /*4660*/  STG.E.U8 desc[UR36][R16.64], R8 ;  /* 0x0000000810007986 */ /* 0x0007e2000c101124 */
[----:B------:R-:W-:Y:S05]  /*4670*/  BRA `(.L_x_2698) ;  /* 0x0000000400307947 */ /* 0x000fea0003800000 */
.L_x_2716:
        /* <DEDUP_REMOVED lines=21> */
.L_x_2723:
[----:B------:R-:W-:-:S04]  /*47d0*/  LOP3.LUT R3, R7, 0x80000000, RZ, 0xc0, !PT ;  /* 0x8000000007037812 */ /* 0x000fc800078ec0ff */
[----:B------:R-:W-:-:S04]  /*47e0*/  SHF.R.U32.HI R3, RZ, 0x18, R3 ;  /* 0x00000018ff037819 */ /* 0x000fc80000011603 */
[----:B------:R-:W-:-:S04]  /*47f0*/  LOP3.LUT R0, R0, R3, RZ, 0xfc, !PT ;  /* 0x0000000300007212 */ /* 0x000fc800078efcff */
[----:B------:R-:W-:-:S07]  /*4800*/  PRMT R8, R0, 0x7610, R8 ;  /* 0x0000761000087816 */ /* 0x000fce0000000008 */
.L_x_2722:
[----:B------:R-:W-:Y:S05]  /*4810*/  BSYNC B0 ;  /* 0x0000000000007941 */ /* 0x000fea0003800000 */
.L_x_2721:
[----:B------:R0:W-:Y:S01]  /*4820*/  STG.E.U8 desc[UR36][R16.64], R8 ;  /* 0x0000000810007986 */ /* 0x0001e2000c101124 */
[----:B------:R-:W-:Y:S05]  /*4830*/  BRA `(.L_x_2698) ;  /* 0x0000000000c07947 */ /* 0x000fea0003800000 */
.L_x_2715:
        /* <DEDUP_REMOVED lines=26> */
.L_x_2697:
[----:B------:R-:W-:Y:S01]  /*49e0*/  MOV R14, 0x0 ;  /* 0x00000000000e7802 */ /* 0x000fe20000000f00 */
[----:B------:R-:W-:Y:S01]  /*49f0*/  ULDC.64 UR4, c[0x4][0x148] ;  /* 0x0100520000047ab9 */ /* 0x000fe20000000a00 */
[----:B------:R-:W-:Y:S01]  /*4a00*/  ULDC.64 UR6, c[0x4][0x150] ;  /* 0x0100540000067ab9 */ /* 0x000fe20000000a00 */
[----:B------:R-:W-:Y:S01]  /*4a10*/  IMAD.U32 R4, RZ, RZ, UR4 ;  /* 0x00000004ff047e24 */ /* 0x000fe2000f8e00ff */
[----:B------:R-:W-:Y:S01]  /*4a20*/  MOV R7, UR7 ;  /* 0x0000000700077c02 */ /* 0x000fe20008000f00 */
[----:B------:R-:W-:Y:S01]  /*4a30*/  IMAD.U32 R5, RZ, RZ, UR5 ;  /* 0x00000005ff057e24 */ /* 0x000fe2000f8e00ff */
[----:B------:R-:W0:Y:S01]  /*4a40*/  LDC.64 R14, c[0x4][R14] ;  /* 0x010000000e0e7b82 */ /* 0x000e220000000a00 */
[----:B------:R-:W-:Y:S01]  /*4a50*/  ULDC.64 UR4, c[0x4][0x10] ;  /* 0x0100040000047ab9 */ /* 0x000fe20000000a00 */
[----:B------:R-:W-:Y:S02]  /*4a60*/  IMAD.U32 R6, RZ, RZ, UR6 ;  /* 0x00000006ff067e24 */ /* 0x000fe4000f8e00ff */
[----:B------:R-:W-:-:S02]  /*4a70*/  IMAD.U32 R10, RZ, RZ, UR4 ;  /* 0x00000004ff0a7e24 */ /* 0x000fc4000f8e00ff */
[----:B------:R-:W-:Y:S02]  /*4a80*/  IMAD.U32 R11, RZ, RZ, UR5 ;  /* 0x00000005ff0b7e24 */ /* 0x000fe4000f8e00ff */
[----:B------:R-:W-:Y:S02]  /*4a90*/  IMAD.MOV.U32 R8, RZ, RZ, 0x65 ;  /* 0x00000065ff087424 */ /* 0x000fe400078e00ff */
[----:B------:R-:W-:Y:S02]  /*4aa0*/  IMAD.MOV.U32 R12, RZ, RZ, 0x1 ;  /* 0x00000001ff0c7424 */ /* 0x000fe400078e00ff */
[----:B------:R-:W-:-:S07]  /*4ab0*/  IMAD.MOV.U32 R13, RZ, RZ, RZ ;  /* 0x000000ffff0d7224 */ /* 0x000fce00078e00ff */
[----:B------:R-:W-:-:S07]  /*4ac0*/  LEPC R20, `(.L_x_2726) ;  /* 0x000000001014794e */ /* 0x000fce0000000000 */
[----:B0-----:R-:W-:Y:S05]  /*4ad0*/  CALL.ABS.NOINC R14 ;  /* 0x000000000e007343 */ /* 0x001fea0003c00000 */
.L_x_2726:
[----:B------:R-:W-:Y:S05]  /*4ae0*/  BRA `(.L_x_2698) ;  /* 0x0000000000147947 */ /* 0x000fea0003800000 */
.L_x_2725:
[----:B------:R-:W0:Y:S02]  /*4af0*/  F2I.U64.F64.TRUNC R4, R4 ;  /* 0x0000000400047311 */ /* 0x000e24000030d800 */
[----:B0-----:R1:W-:Y:S01]  /*4b00*/  STG.E.64 desc[UR36][R16.64], R4 ;  /* 0x0000000410007986 */ /* 0x0013e2000c101b24 */
[----:B------:R-:W-:Y:S05]  /*4b10*/  BRA `(.L_x_2698) ;  /* 0x0000000000087947 */ /* 0x000fea0003800000 */
.L_x_2724:
[----:B------:R-:W0:Y:S02]  /*4b20*/  F2I.U32.F64.TRUNC R5, R4 ;  /* 0x0000000400057311 */ /* 0x000e24000030d000 */
[----:B0-----:R0:W-:Y:S02]  /*4b30*/  STG.E desc[UR36][R16.64], R5 ;  /* 0x0000000510007986 */ /* 0x0011e4000c101924 */
.L_x_2698:
[----:B------:R-:W-:-:S04]  /*4b40*/  IMAD R2, R2, 0x200, R25 ;  /* 0x0000020002027824 */ /* 0x000fc800078e0219 */
[----:B------:R-:W-:-:S07]  /*4b50*/  VIADD R23, R2, 0x80 ;  /* 0x0000008002177836 */ /* 0x000fce0000000000 */
.L_x_2621:
[----:B------:R-:W-:Y:S05]  /*4b60*/  BSYNC B6 ;  /* 0x0000000000067941 */ /* 0x000fea0003800000 */
.L_x_2620:
        /* <DEDUP_REMOVED lines=358> */
.L_x_2729:
        /* <DEDUP_REMOVED lines=21> */
.L_x_2733:
[----:B------:R-:W2:Y:S02]  /*6320*/  LDG.E.U8 R2, desc[UR36][R2.64] ;  /* 0x0000002402027981 */ /* 0x000ea4000c1e1100 */
[----:B--2---:R0:W1:Y:S01]  /*6330*/  I2F.F64.U16 R18, R2 ;  /* 0x0000000200127312 */ /* 0x0040620000101800 */
[----:B------:R-:W-:Y:S05]  /*6340*/  BRA `(.L_x_2735) ;  /* 0x0000000c00707947 */ /* 0x000fea0003800000 */
.L_x_2732:
        /* <DEDUP_REMOVED lines=9> */
.L_x_2737:
[----:B------:R-:W2:Y:S02]  /*63e0*/  LDG.E R2, desc[UR36][R2.64] ;  /* 0x0000002402027981 */ /* 0x000ea4000c1e1900 */
[----:B--2---:R0:W1:Y:S01]  /*63f0*/  I2F.F64 R18, R2 ;  /* 0x0000000200127312 */ /* 0x0040620000201c00 */
[----:B------:R-:W-:Y:S05]  /*6400*/  BRA `(.L_x_2735) ;  /* 0x0000000c00407947 */ /* 0x000fea0003800000 */
.L_x_2736:
[----:B------:R-:W2:Y:S02]  /*6410*/  LDG.E.U16 R2, desc[UR36][R2.64] ;  /* 0x0000002402027981 */ /* 0x000ea4000c1e1500 */
[----:B--2---:R0:W1:Y:S01]  /*6420*/  I2F.F64.S16 R18, R2 ;  /* 0x0000000200127312 */ /* 0x0040620000101c00 */
[----:B------:R-:W-:Y:S05]  /*6430*/  BRA `(.L_x_2735) ;  /* 0x0000000c00347947 */ /* 0x000fea0003800000 */
.L_x_2731:
        /* <DEDUP_REMOVED lines=10> */
.L_x_2739:
[----:B------:R-:W2:Y:S02]  /*64e0*/  LDG.E.U16 R0, desc[UR36][R2.64] ;  /* 0x0000002402007981 */ /* 0x000ea4000c1e1500 */
[----:B--2---:R-:W-:-:S05]  /*64f0*/  HADD2.F32 R0, -RZ, R0.H0_H0 ;  /* 0x20000000ff007230 */ /* 0x004fca0000004100 */
[----:B------:R-:W-:-:S04]  /*6500*/  FMUL.FTZ R0, R0, 1 ;  /* 0x3f80000000007820 */ /* 0x000fc80000410000 */
[----:B------:R0:W1:Y:S01]  /*6510*/  F2F.F64.F32 R18, R0 ;  /* 0x0000000000127310 */ /* 0x0000620000201800 */
[----:B------:R-:W-:Y:S05]  /*6520*/  BRA `(.L_x_2735) ;  /* 0x0000000800f87947 */ /* 0x000fea0003800000 */
.L_x_2738:
        /* <DEDUP_REMOVED lines=10> */
.L_x_2741:
[----:B------:R-:W2:Y:S02]  /*65d0*/  LDG.E.U16 R2, desc[UR36][R2.64] ;  /* 0x0000002402027981 */ /* 0x000ea4000c1e1500 */
[----:B--2---:R-:W-:-:S05]  /*65e0*/  HADD2.F32 R0, -RZ, R2.H0_H0 ;  /* 0x20000002ff007230 */ /* 0x004fca0000004100 */
[----:B------:R-:W-:-:S04]  /*65f0*/  FMUL.FTZ R0, R0, 1 ;  /* 0x3f80000000007820 */ /* 0x000fc80000410000 */
[----:B------:R0:W1:Y:S01]  /*6600*/  F2F.F64.F32 R18, R0 ;  /* 0x0000000000127310 */ /* 0x0000620000201800 */
[----:B------:R-:W-:Y:S05]  /*6610*/  BRA `(.L_x_2735) ;  /* 0x0000000800bc7947 */ /* 0x000fea0003800000 */
.L_x_2740:
[----:B------:R0:W5:Y:S01]  /*6620*/  LDG.E.64 R18, desc[UR36][R2.64] ;  /* 0x0000002402127981 */ /* 0x000162000c1e1b00 */
[----:B------:R-:W-:Y:S05]  /*6630*/  BRA `(.L_x_2735) ;  /* 0x0000000800b47947 */ /* 0x000fea0003800000 */
.L_x_2730:
        /* <DEDUP_REMOVED lines=13> */
.L_x_2744:
[----:B------:R0:W5:Y:S01]  /*6710*/  LDG.E.64 R18, desc[UR36][R2.64] ;  /* 0x0000002402127981 */ /* 0x000162000c1e1b00 */
[----:B------:R-:W-:Y:S05]  /*6720*/  BRA `(.L_x_2735) ;  /* 0x0000000800787947 */ /* 0x000fea0003800000 */
.L_x_2743:
        /* <DEDUP_REMOVED lines=26> */
[----:B------:R2:W3:Y:S01]  /*68d0*/  F2F.F64.F32 R18, R5 ;  /* 0x0000000500127310 */ /* 0x0004e20000201800 */
[----:B------:R-:W-:Y:S05]  /*68e0*/  BRA `(.L_x_2735) ;  /* 0x0000000800087947 */ /* 0x000fea0003800000 */
.L_x_2746:
        /* <DEDUP_REMOVED lines=11> */
[----:B------:R-:W-:-:S05]  /*69a0*/  LOP3.LUT R4, R4, 0x80000000, R5, 0xf8, !PT ;  /* 0x8000000004047812 */ /* 0x000fca00078ef805 */
[----:B------:R-:W-:-:S04]  /*69b0*/  FMUL.FTZ R4, R4, 1 ;  /* 0x3f80000004047820 */ /* 0x000fc80000410000 */
[----:B------:R4:W0:Y:S01]  /*69c0*/  F2F.F64.F32 R18, R4 ;  /* 0x0000000400127310 */ /* 0x0008220000201800 */
[----:B------:R-:W-:Y:S05]  /*69d0*/  BRA `(.L_x_2735) ;  /* 0x0000000400cc7947 */ /* 0x000fea0003800000 */
.L_x_2745:
[----:B------:R-:W2:Y:S02]  /*69e0*/  LDG.E.U16 R0, desc[UR36][R2.64] ;  /* 0x0000002402007981 */ /* 0x000ea4000c1e1500 */
[----:B--2---:R-:W-:-:S04]  /*69f0*/  IMAD.U32 R0, R0, 0x10000, RZ ;  /* 0x0001000000007824 */ /* 0x004fc800078e00ff */
[----:B------:R-:W-:-:S04]  /*6a00*/  FMUL.FTZ R0, R0, 1 ;  /* 0x3f80000000007820 */ /* 0x000fc80000410000 */
[----:B------:R0:W1:Y:S01]  /*6a10*/  F2F.F64.F32 R18, R0 ;  /* 0x0000000000127310 */ /* 0x0000620000201800 */
[----:B------:R-:W-:Y:S05]  /*6a20*/  BRA `(.L_x_2735) ;  /* 0x0000000400b87947 */ /* 0x000fea0003800000 */
.L_x_2742:
        /* <DEDUP_REMOVED lines=11> */
.L_x_2749:
        /* <DEDUP_REMOVED lines=12> */
[----:B------:R-:W-:Y:S02]  /*6ba0*/  SHF.L.U32 R4, R3, 0x1f, RZ ;  /* 0x0000001f03047819 */ /* 0x000fe400000006ff */
[----:B------:R-:W-:-:S05]  /*6bb0*/  SHF.R.U32.HI R0, RZ, 0x3, R0 ;  /* 0x00000003ff007819 */ /* 0x000fca0000011600 */
[----:B------:R-:W-:Y:S05]  /*6bc0*/  @P0 BRA `(.L_x_2753) ;  /* 0x0000000000180947 */ /* 0x000fea0003800000 */
[----:B------:R-:W0:Y:S02]  /*6bd0*/  FLO.U32 R3, R2 ;  /* 0x0000000200037300 */ /* 0x000e2400000e0000 */
[----:B0-----:R-:W-:-:S04]  /*6be0*/  IADD3 R3, -R3, 0x1f, RZ ;  /* 0x0000001f03037810 */ /* 0x001fc80007ffe1ff */
[----:B------:R-:W-:Y:S01]  /*6bf0*/  IADD3 R0, R0, 0x1d, -R3 ;  /* 0x0000001d00007810 */ /* 0x000fe20007ffe803 */
[----:B------:R-:W-:-:S05]  /*6c00*/  VIADD R5, R3, 0xffffffe4 ;  /* 0xffffffe403057836 */ /* 0x000fca0000000000 */
[----:B------:R-:W-:-:S04]  /*6c10*/  SHF.L.U32 R5, R2, R5, RZ ;  /* 0x0000000502057219 */ /* 0x000fc800000006ff */
[----:B------:R-:W-:-:S07]  /*6c20*/  LOP3.LUT R2, R5, 0x7, RZ, 0xc0, !PT ;  /* 0x0000000705027812 */ /* 0x000fce00078ec0ff */
.L_x_2753:
[----:B------:R-:W-:Y:S05]  /*6c30*/  BSYNC B1 ;  /* 0x0000000000017941 */ /* 0x000fea0003800000 */
.L_x_2752:
[----:B------:R-:W-:Y:S01]  /*6c40*/  LEA R3, R0, 0x3b800000, 0x17 ;  /* 0x3b80000000037811 */ /* 0x000fe200078eb8ff */
[----:B------:R-:W-:-:S05]  /*6c50*/  IMAD.SHL.U32 R0, R2, 0x100000, RZ ;  /* 0x0010000002007824 */ /* 0x000fca00078e00ff */
[----:B------:R-:W-:-:S07]  /*6c60*/  LOP3.LUT R0, R3, R0, R4, 0xfe, !PT ;  /* 0x0000000003007212 */ /* 0x000fce00078efe04 */
.L_x_2751:
[----:B------:R-:W-:Y:S05]  /*6c70*/  BSYNC B0 ;  /* 0x0000000000007941 */ /* 0x000fea0003800000 */
.L_x_2750:
[----:B------:R-:W-:-:S04]  /*6c80*/  FMUL.FTZ R0, R0, 1 ;  /* 0x3f80000000007820 */ /* 0x000fc80000410000 */
[----:B------:R0:W1:Y:S01]  /*6c90*/  F2F.F64.F32 R18, R0 ;  /* 0x0000000000127310 */ /* 0x0000620000201800 */
[----:B------:R-:W-:Y:S05]  /*6ca0*/  BRA `(.L_x_2735) ;  /* 0x0000000400187947 */ /* 0x000fea0003800000 */
.L_x_2748:
        /* <DEDUP_REMOVED lines=21> */
.L_x_2757:
[----:B------:R-:W-:Y:S05]  /*6e00*/  BSYNC B1 ;  /* 0x0000000000017941 */ /* 0x000fea0003800000 */
.L_x_2756:
[----:B------:R-:W-:Y:S01]  /*6e10*/  LEA R3, R0, 0x37800000, 0x17 ;  /* 0x3780000000037811 */ /* 0x000fe200078eb8ff */
[----:B------:R-:W-:-:S05]  /*6e20*/  IMAD.SHL.U32 R0, R2, 0x200000, RZ ;  /* 0x0020000002007824 */ /* 0x000fca00078e00ff */
[----:B------:R-:W-:-:S07]  /*6e30*/  LOP3.LUT R0, R3, R0, R4, 0xfe, !PT ;  /* 0x0000000003007212 */ /* 0x000fce00078efe04 */
.L_x_2755:
[----:B------:R-:W-:Y:S05]  /*6e40*/  BSYNC B0 ;  /* 0x0000000000007941 */ /* 0x000fea0003800000 */
.L_x_2754:
[----:B------:R-:W-:-:S04]  /*6e50*/  FMUL.FTZ R0, R0, 1 ;  /* 0x3f80000000007820 */ /* 0x000fc80000410000 */
[----:B------:R0:W1:Y:S01]  /*6e60*/  F2F.F64.F32 R18, R0 ;  /* 0x0000000000127310 */ /* 0x0000620000201800 */
[----:B------:R-:W-:Y:S05]  /*6e70*/  BRA `(.L_x_2735) ;  /* 0x0000000000a47947 */ /* 0x000fea0003800000 */
.L_x_2747:
        /* <DEDUP_REMOVED lines=14> */
.L_x_2761:
[----:B------:R-:W-:Y:S05]  /*6f60*/  BSYNC B0 ;  /* 0x0000000000007941 */ /* 0x000fea0003800000 */
.L_x_2760:
[----:B------:R-:W-:-:S04]  /*6f70*/  FMUL.FTZ R0, R0, 1 ;  /* 0x3f80000000007820 */ /* 0x000fc80000410000 */
[----:B------:R0:W1:Y:S01]  /*6f80*/  F2F.F64.F32 R18, R0 ;  /* 0x0000000000127310 */ /* 0x0000620000201800 */
[----:B------:R-:W-:Y:S05]  /*6f90*/  BRA `(.L_x_2735) ;  /* 0x00000000005c7947 */ /* 0x000fea0003800000 */
.L_x_2734:
[----:B------:R-:W-:Y:S01]  /*6fa0*/  MOV R2, 0x0 ;  /* 0x0000000000027802 */ /* 0x000fe20000000f00 */
[----:B------:R-:W-:Y:S01]  /*6fb0*/  ULDC.64 UR4, c[0x4][0x148] ;  /* 0x0100520000047ab9 */ /* 0x000fe20000000a00 */
[----:B------:R-:W-:Y:S01]  /*6fc0*/  ULDC.64 UR6, c[0x4][0x8] ;  /* 0x0100020000067ab9 */ /* 0x000fe20000000a00 */
[----:B------:R-:W-:Y:S01]  /*6fd0*/  IMAD.U32 R4, RZ, RZ, UR4 ;  /* 0x00000004ff047e24 */ /* 0x000fe2000f8e00ff */
[----:B------:R-:W-:Y:S01]  /*6fe0*/  HFMA2.MMA R13, -RZ, RZ, 0, 0 ;  /* 0x00000000ff0d7435 */ /* 0x000fe200000001ff */
        /* <DEDUP_REMOVED lines=8> */
[----:B------:R-:W-:-:S07]  /*7070*/  IMAD.MOV.U32 R12, RZ, RZ, 0x1 ;  /* 0x00000001ff0c7424 */ /* 0x000fce00078e00ff */
[----:B------:R-:W-:-:S07]  /*7080*/  LEPC R20, `(.L_x_2762) ;  /* 0x000000001014794e */ /* 0x000fce0000000000 */
[----:B0-----:R-:W-:Y:S05]  /*7090*/  CALL.ABS.NOINC R2 ;  /* 0x0000000002007343 */ /* 0x001fea0003c00000 */
.L_x_2762:
[----:B------:R-:W-:Y:S01]  /*70a0*/  CS2R R18, SRZ ;  /* 0x0000000000127805 */ /* 0x000fe2000001ff00 */
[----:B------:R-:W-:Y:S06]  /*70b0*/  BRA `(.L_x_2735) ;  /* 0x0000000000147947 */ /* 0x000fec0003800000 */
.L_x_2759:
[----:B------:R-:W2:Y:S02]  /*70c0*/  LDG.E.64 R18, desc[UR36][R2.64] ;  /* 0x0000002402127981 */ /* 0x000ea4000c1e1b00 */
[----:B--2---:R-:W0:Y:S01]  /*70d0*/  I2F.F64.U64 R18, R18 ;  /* 0x0000001200127312 */ /* 0x004e220000301800 */
[----:B------:R-:W-:Y:S05]  /*70e0*/  BRA `(.L_x_2735) ;  /* 0x0000000000087947 */ /* 0x000fea0003800000 */
.L_x_2758:
[----:B------:R-:W2:Y:S02]  /*70f0*/  LDG.E R2, desc[UR36][R2.64] ;  /* 0x0000002402027981 */ /* 0x000ea4000c1e1900 */
[----:B--2---:R0:W1:Y:S02]  /*7100*/  I2F.F64.U32 R18, R2 ;  /* 0x0000000200127312 */ /* 0x0040640000201800 */
.L_x_2735:
[----:B----4-:R-:W4:Y:S01]  /*7110*/  LDC.U8 R4, c[0x0][0x493] ;  /* 0x000124c0ff047b82 */ /* 0x010f220000000000 */
[----:B------:R-:W-:Y:S02]  /*7120*/  ULDC.64 UR4, c[0x0][0x488] ;  /* 0x0001220000047ab9 */ /* 0x000fe40000000a00 */
[----:B0-----:R-:W-:-:S05]  /*7130*/  IADD3 R2, P0, R22, UR4, RZ ;  /* 0x0000000416027c10 */ /* 0x001fca000ff1e0ff */
        /* <DEDUP_REMOVED lines=13> */
[----:B----4-:R0:W4:Y:S01]  /*7210*/  I2F.F64.S16 R12, R2 ;  /* 0x00000002000c7312 */ /* 0x0101220000101c00 */
[----:B------:R-:W-:Y:S05]  /*7220*/  BRA `(.L_x_2768) ;  /* 0x0000000c007c7947 */ /* 0x000fea0003800000 */
.L_x_2766:
[----:B------:R-:W4:Y:S02]  /*7230*/  LDG.E.U8 R2, desc[UR36][R2.64] ;  /* 0x0000002402027981 */ /* 0x000f24000c1e1100 */
[----:B----4-:R0:W4:Y:S01]  /*7240*/  I2F.F64.U16 R12, R2 ;  /* 0x00000002000c7312 */ /* 0x0101220000101800 */
[----:B------:R-:W-:Y:S05]  /*7250*/  BRA `(.L_x_2768) ;  /* 0x0000000c00707947 */ /* 0x000fea0003800000 */
.L_x_2765:
[----:B------:R-:W-:-:S13]  /*7260*/  ISETP.NE.AND P0, PT, R0, 0x2, PT ;  /* 0x000000020000780c */ /* 0x000fda0003f05270 */
[----:B------:R-:W-:Y:S05]  /*7270*/  @!P0 BRA `(.L_x_2769) ;  /* 0x0000000000288947 */ /* 0x000fea0003800000 */
[----:B------:R-:W-:-:S13]  /*7280*/  ISETP.NE.AND P0, PT, R0, 0x3, PT ;  /* 0x000000030000780c */ /* 0x000fda0003f05270 */
[----:B------:R-:W-:Y:S05]  /*7290*/  @!P0 BRA `(.L_x_2770) ;  /* 0x0000000000148947 */ /* 0x000fea0003800000 */
[----:B------:R-:W-:-:S13]  /*72a0*/  ISETP.NE.AND P0, PT, R0, 0x4, PT ;  /* 0x000000040000780c */ /* 0x000fda0003f05270 */
[----:B------:R-:W-:Y:S05]  /*72b0*/  @P0 BRA `(.L_x_2767) ;  /* 0x0000000800fc0947 */ /* 0x000fea0003800000 */
[----:B------:R-:W4:Y:S02]  /*72c0*/  LDG.E.64 R12, desc[UR36][R2.64] ;  /* 0x00000024020c7981 */ /* 0x000f24000c1e1b00 */
[----:B----4-:R-:W0:Y:S01]  /*72d0*/  I2F.F64.S64 R12, R12 ;  /* 0x0000000c000c7312 */ /* 0x010e220000301c00 */
[----:B------:R-:W-:Y:S05]  /*72e0*/  BRA `(.L_x_2768) ;  /* 0x0000000c004c7947 */ /* 0x000fea0003800000 */
.L_x_2770:
[----:B------:R-:W4:Y:S02]  /*72f0*/  LDG.E R2, desc[UR36][R2.64] ;  /* 0x0000002402027981 */ /* 0x000f24000c1e1900 */
[----:B----4-:R0:W4:Y:S01]  /*7300*/  I2F.F64 R12, R2 ;  /* 0x00000002000c7312 */ /* 0x0101220000201c00 */
[----:B------:R-:W-:Y:S05]  /*7310*/  BRA `(.L_x_2768) ;  /* 0x0000000c00407947 */ /* 0x000fea0003800000 */
.L_x_2769:
[----:B------:R-:W4:Y:S02]  /*7320*/  LDG.E.U16 R2, desc[UR36][R2.64] ;  /* 0x0000002402027981 */ /* 0x000f24000c1e1500 */
[----:B----4-:R0:W4:Y:S01]  /*7330*/  I2F.F64.S16 R12, R2 ;  /* 0x00000002000c7312 */ /* 0x0101220000101c00 */
[----:B------:R-:W-:Y:S05]  /*7340*/  BRA `(.L_x_2768) ;  /* 0x0000000c00347947 */ /* 0x000fea0003800000 */
.L_x_2764:
[----:B------:R-:W-:-:S13]  /*7350*/  ISETP.GT.AND P0, PT, R0, 0x6, PT ;  /* 0x000000060000780c */ /* 0x000fda0003f04270 */
[----:B------:R-:W-:Y:S05]  /*7360*/  @P0 BRA `(.L_x_2771) ;  /* 0x0000000000340947 */ /* 0x000fea0003800000 */
[----:B------:R-:W-:-:S13]  /*7370*/  ISETP.NE.AND P0, PT, R0, 0x5, PT ;  /* 0x000000050000780c */ /* 0x000fda0003f05270 */
[----:B------:R-:W-:Y:S05]  /*7380*/  @!P0 BRA `(.L_x_2772) ;  /* 0x0000000000188947 */ /* 0x000fea0003800000 */
[----:B------:R-:W-:-:S13]  /*7390*/  ISETP.NE.AND P0, PT, R0, 0x6, PT ;  /* 0x000000060000780c */ /* 0x000fda0003f05270 */
[----:B------:R-:W-:Y:S05]  /*73a0*/  @P0 BRA `(.L_x_2767) ;  /* 0x0000000800c00947 */ /* 0x000fea0003800000 */
[----:B------:R-:W4:Y:S02]  /*73b0*/  LDG.E R12, desc[UR36][R2.64] ;  /* 0x00000024020c7981 */ /* 0x000f24000c1e1900 */
[----:B----4-:R-:W-:-:S06]  /*73c0*/  FMUL.FTZ R12, R12, 1 ;  /* 0x3f8000000c0c7820 */ /* 0x010fcc0000410000 */
[----:B------:R-:W0:Y:S01]  /*73d0*/  F2F.F64.F32 R12, R12 ;  /* 0x0000000c000c7310 */ /* 0x000e220000201800 */
[----:B------:R-:W-:Y:S05]  /*73e0*/  BRA `(.L_x_2768) ;  /* 0x0000000c000c7947 */ /* 0x000fea0003800000 */
.L_x_2772:
[----:B------:R-:W4:Y:S02]  /*73f0*/  LDG.E.U16 R0, desc[UR36][R2.64] ;  /* 0x0000002402007981 */ /* 0x000f24000c1e1500 */
[----:B----4-:R-:W-:-:S05]  /*7400*/  HADD2.F32 R0, -RZ, R0.H0_H0 ;  /* 0x20000000ff007230 */ /* 0x010fca0000004100 */
[----:B------:R-:W-:-:S04]  /*7410*/  FMUL.FTZ R0, R0, 1 ;  /* 0x3f80000000007820 */ /* 0x000fc80000410000 */
[----:B------:R0:W4:Y:S01]  /*7420*/  F2F.F64.F32 R12, R0 ;  /* 0x00000000000c7310 */ /* 0x0001220000201800 */
[----:B------:R-:W-:Y:S05]  /*7430*/  BRA `(.L_x_2768) ;  /* 0x0000000800f87947 */ /* 0x000fea0003800000 */
.L_x_2771:
[----:B------:R-:W-:-:S13]  /*7440*/  ISETP.NE.AND P0, PT, R0, 0x7, PT ;  /* 0x000000070000780c */ /* 0x000fda0003f05270 */
[----:B------:R-:W-:Y:S05]  /*7450*/  @!P0 BRA `(.L_x_2773) ;  /* 0x0000000000348947 */ /* 0x000fea0003800000 */
        /* <DEDUP_REMOVED lines=8> */
.L_x_2774:
[----:B------:R-:W4:Y:S02]  /*74e0*/  LDG.E.U16 R2, desc[UR36][R2.64] ;  /* 0x0000002402027981 */ /* 0x000f24000c1e1500 */
[----:B----4-:R-:W-:-:S05]  /*74f0*/  HADD2.F32 R0, -RZ, R2.H0_H0 ;  /* 0x20000002ff007230 */ /* 0x010fca0000004100 */
[----:B------:R-:W-:-:S04]  /*7500*/  FMUL.FTZ R0, R0, 1 ;  /* 0x3f80000000007820 */ /* 0x000fc80000410000 */
[----:B------:R0:W4:Y:S01]  /*7510*/  F2F.F64.F32 R12, R0 ;  /* 0x00000000000c7310 */ /* 0x0001220000201800 */
[----:B------:R-:W-:Y:S05]  /*7520*/  BRA `(.L_x_2768) ;  /* 0x0000000800bc7947 */ /* 0x000fea0003800000 */
.L_x_2773:
[----:B------:R0:W5:Y:S01]  /*7530*/  LDG.E.64 R12, desc[UR36][R2.64] ;  /* 0x00000024020c7981 */ /* 0x000162000c1e1b00 */
[----:B------:R-:W-:Y:S05]  /*7540*/  BRA `(.L_x_2768) ;  /* 0x0000000800b47947 */ /* 0x000fea0003800000 */
.L_x_2763:
        /* <DEDUP_REMOVED lines=8> */
[----:B------:R-:W4:Y:S01]  /*75d0*/  LDG.E.U8 R2, desc[UR36][R2.64] ;  /* 0x0000002402027981 */ /* 0x000f22000c1e1100 */
[----:B------:R-:W-:Y:S01]  /*75e0*/  IMAD.MOV.U32 R12, RZ, RZ, RZ ;  /* 0x000000ffff0c7224 */ /* 0x000fe200078e00ff */
[----:B----4-:R-:W-:-:S04]  /*75f0*/  ISETP.NE.AND P0, PT, R2, RZ, PT ;  /* 0x000000ff0200720c */ /* 0x010fc80003f05270 */
[----:B------:R-:W-:Y:S01]  /*7600*/  FSEL R13, RZ, 1.875, !P0 ;  /* 0x3ff00000ff0d7808 */ /* 0x000fe20004000000 */
[----:B------:R-:W-:Y:S08]  /*7610*/  BRA `(.L_x_2768) ;  /* 0x0000000800807947 */ /* 0x000ff00003800000 */
.L_x_2777:
[----:B------:R0:W5:Y:S01]  /*7620*/  LDG.E.64 R12, desc[UR36][R2.64] ;  /* 0x00000024020c7981 */ /* 0x000162000c1e1b00 */
[----:B------:R-:W-:Y:S05]  /*7630*/  BRA `(.L_x_2768) ;  /* 0x0000000800787947 */ /* 0x000fea0003800000 */
.L_x_2776:
        /* <DEDUP_REMOVED lines=10> */
[----:B--2---:R-:W0:Y:S01]  /*76e0*/  FLO.U32 R5, R4 ;  /* 0x0000000400057300 */ /* 0x004e2200000e0000 */
        /* <DEDUP_REMOVED lines=15> */
[----:B------:R0:W2:Y:S01]  /*77e0*/  F2F.F64.F32 R12, R5 ;  /* 0x00000005000c7310 */ /* 0x0000a20000201800 */
[----:B------:R-:W-:Y:S05]  /*77f0*/  BRA `(.L_x_2768) ;  /* 0x0000000800087947 */ /* 0x000fea0003800000 */
.L_x_2779:
[----:B------:R-:W4:Y:S02]  /*7800*/  LDG.E.U8 R2, desc[UR36][R2.64] ;  /* 0x0000002402027981 */ /* 0x000f24000c1e1100 */
[C---:B----4-:R-:W-:Y:S02]  /*7810*/  IMAD.SHL.U32 R0, R2.reuse, 0x2000000, RZ ;  /* 0x0200000002007824 */ /* 0x050fe400078e00ff */
[----:B--2---:R-:W-:-:S03]  /*7820*/  IMAD.SHL.U32 R5, R2, 0x1000000, RZ ;  /* 0x0100000002057824 */ /* 0x004fc600078e00ff */
        /* <DEDUP_REMOVED lines=10> */
[----:B------:R0:W2:Y:S01]  /*78d0*/  F2F.F64.F32 R12, R4 ;  /* 0x00000004000c7310 */ /* 0x0000a20000201800 */
[----:B------:R-:W-:Y:S05]  /*78e0*/  BRA `(.L_x_2768) ;  /* 0x0000000400cc7947 */ /* 0x000fea0003800000 */
.L_x_2778:
[----:B------:R-:W4:Y:S02]  /*78f0*/  LDG.E.U16 R0, desc[UR36][R2.64] ;  /* 0x0000002402007981 */ /* 0x000f24000c1e1500 */
[----:B----4-:R-:W-:-:S04]  /*7900*/  IMAD.U32 R0, R0, 0x10000, RZ ;  /* 0x0001000000007824 */ /* 0x010fc800078e00ff */
[----:B------:R-:W-:-:S04]  /*7910*/  FMUL.FTZ R0, R0, 1 ;  /* 0x3f80000000007820 */ /* 0x000fc80000410000 */
[----:B------:R4:W0:Y:S01]  /*7920*/  F2F.F64.F32 R12, R0 ;  /* 0x00000000000c7310 */ /* 0x0008220000201800 */
[----:B------:R-:W-:Y:S05]  /*7930*/  BRA `(.L_x_2768) ;  /* 0x0000000400b87947 */ /* 0x000fea0003800000 */
.L_x_2775:
        /* <DEDUP_REMOVED lines=9> */
[----:B----4-:R0:W4:Y:S01]  /*79d0*/  I2F.F64.U16 R12, R2 ;  /* 0x00000002000c7312 */ /* 0x0101220000101800 */
[----:B------:R-:W-:Y:S05]  /*79e0*/  BRA `(.L_x_2768) ;  /* 0x00000004008c7947 */ /* 0x000fea0003800000 */
.L_x_2782:
[----:B------:R-:W4:Y:S01]  /*79f0*/  LDG.E.U8 R2, desc[UR36][R2.64] ;  /* 0x0000002402027981 */ /* 0x000f22000c1e1100 */
[----:B------:R-:W-:Y:S01]  /*7a00*/  BSSY B0, `(.L_x_2783) ;  /* 0x0000018000007945 */ /* 0x000fe20003800000 */
        /* <DEDUP_REMOVED lines=16> */
[----:B--2---:R-:W-:-:S05]  /*7b10*/  VIADD R5, R3, 0xffffffe4 ;  /* 0xffffffe403057836 */ /* 0x004fca0000000000 */
[----:B------:R-:W-:-:S04]  /*7b20*/  SHF.L.U32 R5, R2, R5, RZ ;  /* 0x0000000502057219 */ /* 0x000fc800000006ff */
[----:B------:R-:W-:-:S07]  /*7b30*/  LOP3.LUT R2, R5, 0x7, RZ, 0xc0, !PT ;  /* 0x0000000705027812 */ /* 0x000fce00078ec0ff */
.L_x_2786:
[----:B------:R-:W-:Y:S05]  /*7b40*/  BSYNC B1 ;  /* 0x0000000000017941 */ /* 0x000fea0003800000 */
.L_x_2785:
[----:B------:R-:W-:Y:S01]  /*7b50*/  LEA R3, R0, 0x3b800000, 0x17 ;  /* 0x3b80000000037811 */ /* 0x000fe200078eb8ff */
[----:B------:R-:W-:-:S05]  /*7b60*/  IMAD.SHL.U32 R0, R2, 0x100000, RZ ;  /* 0x0010000002007824 */ /* 0x000fca00078e00ff */
[----:B------:R-:W-:-:S07]  /*7b70*/  LOP3.LUT R0, R3, R0, R4, 0xfe, !PT ;  /* 0x0000000003007212 */ /* 0x000fce00078efe04 */
.L_x_2784:
[----:B------:R-:W-:Y:S05]  /*7b80*/  BSYNC B0 ;  /* 0x0000000000007941 */ /* 0x000fea0003800000 */
.L_x_2783:
[----:B------:R-:W-:-:S04]  /*7b90*/  FMUL.FTZ R0, R0, 1 ;  /* 0x3f80000000007820 */ /* 0x000fc80000410000 */
[----:B------:R0:W4:Y:S01]  /*7ba0*/  F2F.F64.F32 R12, R0 ;  /* 0x00000000000c7310 */ /* 0x0001220000201800 */
[----:B------:R-:W-:Y:S05]  /*7bb0*/  BRA `(.L_x_2768) ;  /* 0x0000000400187947 */ /* 0x000fea0003800000 */
.L_x_2781:
[----:B------:R-:W4:Y:S01]  /*7bc0*/  LDG.E.U8 R2, desc[UR36][R2.64] ;  /* 0x0000002402027981 */ /* 0x000f22000c1e1100 */
[----:B------:R-:W-:Y:S01]  /*7bd0*/  BSSY B0, `(.L_x_2787) ;  /* 0x0000018000007945 */ /* 0x000fe20003800000 */
[----:B------:R-:W-:Y:S01]  /*7be0*/  IMAD.MOV.U32 R0, RZ, RZ, RZ ;  /* 0x000000ffff007224 */ /* 0x000fe200078e00ff */
[----:B----4-:R-:W-:-:S13]  /*7bf0*/  ISETP.NE.AND P0, PT, R2, RZ, PT ;  /* 0x000000ff0200720c */ /* 0x010fda0003f05270 */
[----:B------:R-:W-:Y:S05]  /*7c00*/  @!P0 BRA `(.L_x_2788) ;  /* 0x0000000000508947 */ /* 0x000fea0003800000 */
[----:B------:R-:W-:-:S13]  /*7c10*/  ISETP.NE.AND P0, PT, R2, 0x80, PT ;  /* 0x000000800200780c */ /* 0x000fda0003f05270 */
[----:B------:R-:W-:Y:S01]  /*7c20*/  @!P0 MOV R0, 0x7f800001 ;  /* 0x7f80000100008802 */ /* 0x000fe20000000f00 */
        /* <DEDUP_REMOVED lines=14> */
.L_x_2790:
[----:B------:R-:W-:Y:S05]  /*7d10*/  BSYNC B1 ;  /* 0x0000000000017941 */ /* 0x000fea0003800000 */
.L_x_2789:
[----:B------:R-:W-:Y:S01]  /*7d20*/  LEA R3, R0, 0x37800000, 0x17 ;  /* 0x3780000000037811 */ /* 0x000fe200078eb8ff */
[----:B------:R-:W-:-:S05]  /*7d30*/  IMAD.SHL.U32 R0, R2, 0x200000, RZ ;  /* 0x0020000002007824 */ /* 0x000fca00078e00ff */
[----:B------:R-:W-:-:S07]  /*7d40*/  LOP3.LUT R0, R3, R0, R4, 0xfe, !PT ;  /* 0x0000000003007212 */ /* 0x000fce00078efe04 */
.L_x_2788:
[----:B------:R-:W-:Y:S05]  /*7d50*/  BSYNC B0 ;  /* 0x0000000000007941 */ /* 0x000fea0003800000 */
.L_x_2787:
[----:B------:R-:W-:-:S04]  /*7d60*/  FMUL.FTZ R0, R0, 1 ;  /* 0x3f80000000007820 */ /* 0x000fc80000410000 */
[----:B------:R0:W4:Y:S01]  /*7d70*/  F2F.F64.F32 R12, R0 ;  /* 0x00000000000c7310 */ /* 0x0001220000201800 */
[----:B------:R-:W-:Y:S05]  /*7d80*/  BRA `(.L_x_2768) ;  /* 0x0000000000a47947 */ /* 0x000fea0003800000 */
.L_x_2780:
[----:B------:R-:W-:-:S13]  /*7d90*/  ISETP.NE.AND P0, PT, R0, 0x1c, PT ;  /* 0x0000001c0000780c */ /* 0x000fda0003f05270 */
[----:B------:R-:W-:Y:S05]  /*7da0*/  @!P0 BRA `(.L_x_2791) ;  /* 0x0000000000948947 */ /* 0x000fea0003800000 */
[----:B------:R-:W-:-:S13]  /*7db0*/  ISETP.NE.AND P0, PT, R0, 0x1d, PT ;  /* 0x0000001d0000780c */ /* 0x000fda0003f05270 */
[----:B------:R-:W-:Y:S05]  /*7dc0*/  @!P0 BRA `(.L_x_2792) ;  /* 0x0000000000808947 */ /* 0x000fea0003800000 */
[----:B------:R-:W-:-:S13]  /*7dd0*/  ISETP.NE.AND P0, PT, R0, 0x2c, PT ;  /* 0x0000002c0000780c */ /* 0x000fda0003f05270 */
[----:B------:R-:W-:Y:S05]  /*7de0*/  @P0 BRA `(.L_x_2767) ;  /* 0x0000000000300947 */ /* 0x000fea0003800000 */
[----:B------:R-:W4:Y:S01]  /*7df0*/  LDG.E.U8 R2, desc[UR36][R2.64] ;  /* 0x0000002402027981 */ /* 0x000f22000c1e1100 */
[----:B------:R-:W-:Y:S01]  /*7e00*/  BSSY B0, `(.L_x_2793) ;  /* 0x0000007000007945 */ /* 0x000fe20003800000 */
[----:B------:R-:W-:Y:S01]  /*7e10*/  IMAD.MOV.U32 R0, RZ, RZ, 0x400000 ;  /* 0x00400000ff007424 */ /* 0x000fe200078e00ff */
[----:B----4-:R-:W-:-:S13]  /*7e20*/  ISETP.NE.AND P0, PT, R2, RZ, PT ;  /* 0x000000ff0200720c */ /* 0x010fda0003f05270 */
[----:B------:R-:W-:Y:S05]  /*7e30*/  @!P0 BRA `(.L_x_2794) ;  /* 0x00000000000c8947 */ /* 0x000fea0003800000 */
[----:B------:R-:W-:-:S13]  /*7e40*/  ISETP.NE.AND P0, PT, R2, 0xff, PT ;  /* 0x000000ff0200780c */ /* 0x000fda0003f05270 */
[----:B------:R-:W-:Y:S02]  /*7e50*/  @!P0 IMAD.MOV.U32 R0, RZ, RZ, 0x7f800001 ;  /* 0x7f800001ff008424 */ /* 0x000fe400078e00ff */
[----:B------:R-:W-:-:S07]  /*7e60*/  @P0 IMAD.SHL.U32 R0, R2, 0x800000, RZ ;  /* 0x0080000002000824 */ /* 0x000fce00078e00ff */
.L_x_2794:
[----:B------:R-:W-:Y:S05]  /*7e70*/  BSYNC B0 ;  /* 0x0000000000007941 */ /* 0x000fea0003800000 */
.L_x_2793:
[----:B------:R-:W-:-:S04]  /*7e80*/  FMUL.FTZ R0, R0, 1 ;  /* 0x3f80000000007820 */ /* 0x000fc80000410000 */
[----:B------:R0:W4:Y:S01]  /*7e90*/  F2F.F64.F32 R12, R0 ;  /* 0x00000000000c7310 */ /* 0x0001220000201800 */
[----:B------:R-:W-:Y:S05]  /*7ea0*/  BRA `(.L_x_2768) ;  /* 0x00000000005c7947 */ /* 0x000fea0003800000 */
.L_x_2767:
[----:B------:R-:W-:Y:S01]  /*7eb0*/  MOV R2, 0x0 ;  /* 0x0000000000027802 */ /* 0x000fe20000000f00 */
[----:B------:R-:W-:Y:S01]  /*7ec0*/  ULDC.64 UR4, c[0x4][0x148] ;  /* 0x0100520000047ab9 */ /* 0x000fe20000000a00 */
[----:B------:R-:W-:Y:S01]  /*7ed0*/  ULDC.64 UR6, c[0x4][0x8] ;  /* 0x0100020000067ab9 */ /* 0x000fe20000000a00 */
[----:B------:R-:W-:Y:S02]  /*7ee0*/  IMAD.U32 R4, RZ, RZ, UR4 ;  /* 0x00000004ff047e24 */ /* 0x000fe4000f8e00ff */
[----:B--2---:R-:W-:Y:S01]  /*7ef0*/  IMAD.U32 R5, RZ, RZ, UR5 ;  /* 0x00000005ff057e24 */ /* 0x004fe2000f8e00ff */
        /* <DEDUP_REMOVED lines=11> */
.L_x_2795:
[----:B------:R-:W-:Y:S01]  /*7fb0*/  CS2R R12, SRZ ;  /* 0x00000000000c7805 */ /* 0x000fe2000001ff00 */
[----:B------:R-:W-:Y:S06]  /*7fc0*/  BRA `(.L_x_2768) ;  /* 0x0000000000147947 */ /* 0x000fec0003800000 */
.L_x_2792:
[----:B------:R-:W4:Y:S02]  /*7fd0*/  LDG.E.64 R12, desc[UR36][R2.64] ;  /* 0x00000024020c7981 */ /* 0x000f24000c1e1b00 */
[----:B----4-:R-:W0:Y:S01]  /*7fe0*/  I2F.F64.U64 R12, R12 ;  /* 0x0000000c000c7312 */ /* 0x010e220000301800 */
[----:B------:R-:W-:Y:S05]  /*7ff0*/  BRA `(.L_x_2768) ;  /* 0x0000000000087947 */ /* 0x000fea0003800000 */
.L_x_2791:
[----:B------:R-:W4:Y:S02]  /*8000*/  LDG.E R2, desc[UR36][R2.64] ;  /* 0x0000002402027981 */ /* 0x000f24000c1e1900 */
[----:B----4-:R0:W4:Y:S02]  /*8010*/  I2F.F64.U32 R12, R2 ;  /* 0x00000002000c7312 */ /* 0x0101240000201800 */
.L_x_2768:
[----:B0-----:R-:W-:Y:S01]  /*8020*/  IMAD.MOV.U32 R2, RZ, RZ, 0x652b82fe ;  /* 0x652b82feff027424 */ /* 0x001fe200078e00ff */
[----:B------:R-:W-:Y:S01]  /*8030*/  UMOV UR4, 0xfefa39ef ;  /* 0xfefa39ef00047882 */ /* 0x000fe20000000000 */
[----:B------:R-:W-:Y:S01]  /*8040*/  IMAD.MOV.U32 R3, RZ, RZ, 0x3ff71547 ;  /* 0x3ff71547ff037424 */ /* 0x000fe200078e00ff */
        /* <DEDUP_REMOVED lines=12> */
[----:B------:R-:W-:Y:S01]  /*8110*/  MOV R7, 0x3e928af3 ;  /* 0x3e928af300077802 */ /* 0x000fe20000000f00 */
[----:B------:R-:W-:-:S05]  /*8120*/  UMOV UR5, 0x3e5ade15 ;  /* 0x3e5ade1500057882 */ /* 0x000fca0000000000 */
        /* <DEDUP_REMOVED lines=43> */
.L_x_2797:
[----:B------:R-:W-:Y:S05]  /*83e0*/  BSYNC B0 ;  /* 0x0000000000007941 */ /* 0x000fea0003800000 */
.L_x_2796:
[----:B------:R-:W-:Y:S01]  /*83f0*/  DADD R10, R4, 1 ;  /* 0x3ff00000040a7429 */ /* 0x000fe20000000000 */
[----:B------:R-:W-:Y:S05]  /*8400*/  BSSY B0, `(.L_x_2798) ;  /* 0x0000010000007945 */ /* 0x000fea0003800000 */
[----:B------:R-:W0:Y:S04]  /*8410*/  MUFU.RCP64H R3, R11 ;  /* 0x0000000b00037308 */ /* 0x000e280000001800 */
[----:B------:R-:W-:-:S05]  /*8420*/  VIADD R2, R11, 0x300402 ;  /* 0x003004020b027836 */ /* 0x000fca0000000000 */
[----:B------:R-:W-:Y:S01]  /*8430*/  FSETP.GEU.AND P0, PT, |R2|, 5.8789094863358348022e-39, PT ;  /* 0x004004020200780b */ /* 0x000fe20003f0e200 */
        /* <DEDUP_REMOVED lines=12> */
.L_x_2799:
[----:B------:R-:W-:Y:S05]  /*8500*/  BSYNC B0 ;  /* 0x0000000000007941 */ /* 0x000fea0003800000 */
.L_x_2798:
        /* <DEDUP_REMOVED lines=19> */
.L_x_2803:
[----:B------:R-:W0:Y:S02]  /*8640*/  F2I.S64.F64.TRUNC R4, R4 ;  /* 0x0000000400047311 */ /* 0x000e24000030d900 */
[----:B0-----:R-:W-:-:S05]  /*8650*/  IMAD.MOV.U32 R3, RZ, RZ, R4 ;  /* 0x000000ffff037224 */ /* 0x001fca00078e0004 */
[----:B------:R0:W-:Y:S01]  /*8660*/  STG.E.U8 desc[UR36][R16.64], R3 ;  /* 0x0000000310007986 */ /* 0x0001e2000c101124 */
[----:B------:R-:W-:Y:S05]  /*8670*/  BRA `(.L_x_2805) ;  /* 0x0000000c00f87947 */ /* 0x000fea0003800000 */
.L_x_2802:
        /* <DEDUP_REMOVED lines=9> */
.L_x_2807:
[----:B------:R-:W0:Y:S02]  /*8710*/  F2I.F64.TRUNC R5, R4 ;  /* 0x0000000400057311 */ /* 0x000e24000030d100 */
[----:B0-----:R0:W-:Y:S01]  /*8720*/  STG.E desc[UR36][R16.64], R5 ;  /* 0x0000000510007986 */ /* 0x0011e2000c101924 */
[----:B------:R-:W-:Y:S05]  /*8730*/  BRA `(.L_x_2805) ;  /* 0x0000000c00c87947 */ /* 0x000fea0003800000 */
.L_x_2806:
[----:B------:R-:W0:Y:S02]  /*8740*/  F2I.F64.TRUNC R5, R4 ;  /* 0x0000000400057311 */ /* 0x000e24000030d100 */
[----:B0-----:R0:W-:Y:S01]  /*8750*/  STG.E.U16 desc[UR36][R16.64], R5 ;  /* 0x0000000510007986 */ /* 0x0011e2000c101524 */
[----:B------:R-:W-:Y:S05]  /*8760*/  BRA `(.L_x_2805) ;  /* 0x0000000c00bc7947 */ /* 0x000fea0003800000 */
.L_x_2801:
        /* <DEDUP_REMOVED lines=13> */
.L_x_2809:
        /* <DEDUP_REMOVED lines=8> */
.L_x_2808:
        /* <DEDUP_REMOVED lines=14> */
.L_x_2811:
        /* <DEDUP_REMOVED lines=9> */
.L_x_2810:
[----:B------:R0:W-:Y:S01]  /*8a30*/  STG.E.64 desc[UR36][R16.64], R4 ;  /* 0x0000000410007986 */ /* 0x0001e2000c101b24 */
[----:B------:R-:W-:Y:S05]  /*8a40*/  BRA `(.L_x_2805) ;  /* 0x0000000c00047947 */ /* 0x000fea0003800000 */
.L_x_2800:
        /* <DEDUP_REMOVED lines=12> */
.L_x_2814:
[----:B------:R-:W-:-:S05]  /*8b10*/  CS2R R6, SRZ ;  /* 0x0000000000067805 */ /* 0x000fca000001ff00 */
[----:B------:R0:W-:Y:S01]  /*8b20*/  STG.E.128 desc[UR36][R16.64], R4 ;  /* 0x0000000410007986 */ /* 0x0001e2000c101d24 */
[----:B------:R-:W-:Y:S05]  /*8b30*/  BRA `(.L_x_2805) ;  /* 0x0000000800c87947 */ /* 0x000fea0003800000 */
.L_x_2813:
        /* <DEDUP_REMOVED lines=25> */
.L_x_2818:
[----:B------:R-:W-:Y:S05]  /*8cd0*/  BSYNC B0 ;  /* 0x0000000000007941 */ /* 0x000fea0003800000 */
.L_x_2817:
[----:B------:R-:W-:-:S05]  /*8ce0*/  LOP3.LUT R3, R0, R3, RZ, 0xfc, !PT ;  /* 0x0000000300037212 */ /* 0x000fca00078efcff */
[----:B------:R0:W-:Y:S01]  /*8cf0*/  STG.E.U8 desc[UR36][R16.64], R3 ;  /* 0x0000000310007986 */ /* 0x0001e2000c101124 */
[----:B------:R-:W-:Y:S05]  /*8d00*/  BRA `(.L_x_2805) ;  /* 0x0000000800547947 */ /* 0x000fea0003800000 */
.L_x_2816:
        /* <DEDUP_REMOVED lines=17> */
.L_x_2820:
[----:B------:R-:W-:Y:S01]  /*8e20*/  IMAD.MOV.U32 R0, RZ, RZ, 0x7f ;  /* 0x0000007fff007424 */ /* 0x000fe200078e00ff */
[----:B------:R-:W-:-:S04]  /*8e30*/  ISETP.GT.U32.AND P0, PT, R2, 0x7f800000, PT ;  /* 0x7f8000000200780c */ /* 0x000fc80003f04070 */
[----:B------:R-:W-:-:S09]  /*8e40*/  SEL R0, R0, 0x7c, P0 ;  /* 0x0000007c00007807 */ /* 0x000fd20000000000 */
.L_x_2821:
[----:B------:R-:W-:Y:S05]  /*8e50*/  BSYNC B0 ;  /* 0x0000000000007941 */ /* 0x000fea0003800000 */
.L_x_2819:
[----:B------:R-:W-:-:S04]  /*8e60*/  LOP3.LUT R2, R3, 0x80000000, RZ, 0xc0, !PT ;  /* 0x8000000003027812 */ /* 0x000fc800078ec0ff */
[----:B------:R-:W-:-:S04]  /*8e70*/  SHF.R.U32.HI R3, RZ, 0x18, R2 ;  /* 0x00000018ff037819 */ /* 0x000fc80000011602 */
[----:B------:R-:W-:-:S05]  /*8e80*/  LOP3.LUT R3, R0, R3, RZ, 0xfc, !PT ;  /* 0x0000000300037212 */ /* 0x000fca00078efcff */
[----:B------:R0:W-:Y:S01]  /*8e90*/  STG.E.U8 desc[UR36][R16.64], R3 ;  /* 0x0000000310007986 */ /* 0x0001e2000c101124 */
[----:B------:R-:W-:Y:S05]  /*8ea0*/  BRA `(.L_x_2805) ;  /* 0x0000000400ec7947 */ /* 0x000fea0003800000 */
.L_x_2815:
        /* <DEDUP_REMOVED lines=8> */
.L_x_2812:
        /* <DEDUP_REMOVED lines=11> */
.L_x_2824:
        /* <DEDUP_REMOVED lines=21> */
.L_x_2827:
[----:B------:R-:W-:-:S04]  /*9130*/  LOP3.LUT R2, R3, 0x80000000, RZ, 0xc0, !PT ;  /* 0x8000000003027812 */ /* 0x000fc800078ec0ff */
[----:B------:R-:W-:-:S04]  /*9140*/  SHF.R.U32.HI R3, RZ, 0x18, R2 ;  /* 0x00000018ff037819 */ /* 0x000fc80000011602 */
[----:B------:R-:W-:-:S04]  /*9150*/  LOP3.LUT R0, R0, R3, RZ, 0xfc, !PT ;  /* 0x0000000300007212 */ /* 0x000fc800078efcff */
[----:B------:R-:W-:-:S07]  /*9160*/  PRMT R8, R0, 0x7610, R8 ;  /* 0x0000761000087816 */ /* 0x000fce0000000008 */
.L_x_2826:
[----:B------:R-:W-:Y:S05]  /*9170*/  BSYNC B0 ;  /* 0x0000000000007941 */ /* 0x000fea0003800000 */
.L_x_2825:
[----:B------:R3:W-:Y:S01]  /*9180*/  STG.E.U8 desc[UR36][R16.64], R8 ;  /* 0x0000000810007986 */ /* 0x0007e2000c101124 */
[----:B------:R-:W-:Y:S05]  /*9190*/  BRA `(.L_x_2805) ;  /* 0x0000000400307947 */ /* 0x000fea0003800000 */
.L_x_2823:
        /* <DEDUP_REMOVED lines=21> */
.L_x_2830:
[----:B------:R-:W-:-:S04]  /*92f0*/  LOP3.LUT R2, R3, 0x80000000, RZ, 0xc0, !PT ;  /* 0x8000000003027812 */ /* 0x000fc800078ec0ff */
[----:B------:R-:W-:-:S04]  /*9300*/  SHF.R.U32.HI R3, RZ, 0x18, R2 ;  /* 0x00000018ff037819 */ /* 0x000fc80000011602 */
[----:B------:R-:W-:-:S04]  /*9310*/  LOP3.LUT R0, R0, R3, RZ, 0xfc, !PT ;  /* 0x0000000300007212 */ /* 0x000fc800078efcff */
[----:B------:R-:W-:-:S07]  /*9320*/  PRMT R8, R0, 0x7610, R8 ;  /* 0x0000761000087816 */ /* 0x000fce0000000008 */
.L_x_2829:
[----:B------:R-:W-:Y:S05]  /*9330*/  BSYNC B0 ;  /* 0x0000000000007941 */ /* 0x000fea0003800000 */
.L_x_2828:
[----:B------:R0:W-:Y:S01]  /*9340*/  STG.E.U8 desc[UR36][R16.64], R8 ;  /* 0x0000000810007986 */ /* 0x0001e2000c101124 */
[----:B------:R-:W-:Y:S05]  /*9350*/  BRA `(.L_x_2805) ;  /* 0x0000000000c07947 */ /* 0x000fea0003800000 */
.L_x_2822:
        /* <DEDUP_REMOVED lines=16> */
[----:B------:R-:W-:Y:S01]  /*9460*/  HFMA2.MMA R3, -RZ, RZ, 0, 1.5199184417724609375e-05 ;  /* 0x000000ffff037435 */ /* 0x000fe200000001ff */
        /* <DEDUP_REMOVED lines=9> */
.L_x_2804:
        /* <DEDUP_REMOVED lines=16> */
.L_x_2833:
[----:B------:R-:W-:Y:S05]  /*9600*/  BRA `(.L_x_2805) ;  /* 0x0000000000147947 */ /* 0x000fea0003800000 */
.L_x_2832:
[----:B------:R-:W0:Y:S02]  /*9610*/  F2I.U64.F64.TRUNC R4, R4 ;  /* 0x0000000400047311 */ /* 0x000e24000030d800 */
[----:B0-----:R2:W-:Y:S01]  /*9620*/  STG.E.64 desc[UR36][R16.64], R4 ;  /* 0x0000000410007986 */ /* 0x0015e2000c101b24 */
[----:B------:R-:W-:Y:S05]  /*9630*/  BRA `(.L_x_2805) ;  /* 0x0000000000087947 */ /* 0x000fea0003800000 */
.L_x_2831:
[----:B------:R-:W0:Y:S02]  /*9640*/  F2I.U32.F64.TRUNC R5, R4 ;  /* 0x0000000400057311 */ /* 0x000e24000030d000 */
[----:B0-----:R0:W-:Y:S02]  /*9650*/  STG.E desc[UR36][R16.64], R5 ;  /* 0x0000000510007986 */ /* 0x0011e4000c101924 */
.L_x_2805:
[----:B------:R-:W-:-:S07]  /*9660*/  VIADD R23, R23, 0x80 ;  /* 0x0000008017177836 */ /* 0x000fce0000000000 */
.L_x_2728:
[----:B------:R-:W-:Y:S05]  /*9670*/  BSYNC B6 ;  /* 0x0000000000067941 */ /* 0x000fea0003800000 */
.L_x_2727:
        /* <DEDUP_REMOVED lines=358> */
.L_x_2836:
        /* <DEDUP_REMOVED lines=21> */
.L_x_2840:
[----:B------:R-:W2:Y:S02]  /*ae30*/  LDG.E.U8 R2, desc[UR36][R2.64] ;  /* 0x0000002402027981 */ /* 0x000ea4000c1e1100 */
[----:B--2---:R0:W1:Y:S01]  /*ae40*/  I2F.F64.U16 R18, R2 ;  /* 0x0000000200127312 */ /* 0x0040620000101800 */
[----:B------:R-:W-:Y:S05]  /*ae50*/  BRA `(.L_x_2842) ;  /* 0x0000000c00707947 */ /* 0x000fea0003800000 */
.L_x_2839:
        /* <DEDUP_REMOVED lines=9> */
.L_x_2844:
[----:B------:R-:W2:Y:S02]  /*aef0*/  LDG.E R2, desc[UR36][R2.64] ;  /* 0x0000002402027981 */ /* 0x000ea4000c1e1900 */
[----:B--2---:R0:W1:Y:S01]  /*af00*/  I2F.F64 R18, R2 ;  /* 0x0000000200127312 */ /* 0x0040620000201c00 */
[----:B------:R-:W-:Y:S05]  /*af10*/  BRA `(.L_x_2842) ;  /* 0x0000000c00407947 */ /* 0x000fea0003800000 */
.L_x_2843:
[----:B------:R-:W2:Y:S02]  /*af20*/  LDG.E.U16 R2, desc[UR36][R2.64] ;  /* 0x0000002402027981 */ /* 0x000ea4000c1e1500 */
[----:B--2---:R0:W1:Y:S01]  /*af30*/  I2F.F64.S16 R18, R2 ;  /* 0x0000000200127312 */ /* 0x0040620000101c00 */
[----:B------:R-:W-:Y:S05]  /*af40*/  BRA `(.L_x_2842) ;  /* 0x0000000c00347947 */ /* 0x000fea0003800000 */
.L_x_2838:
        /* <DEDUP_REMOVED lines=8> */
[----:B------:R-:W2:Y:S01]  /*afd0*/  F2F.F64.F32 R18, R18 ;  /* 0x0000001200127310 */ /* 0x000ea20000201800 */
[----:B------:R-:W-:Y:S05]  /*afe0*/  BRA `(.L_x_2842) ;  /* 0x0000000c000c7947 */ /* 0x000fea0003800000 */
.L_x_2846:
[----:B------:R-:W2:Y:S02]  /*aff0*/  LDG.E.U16 R0, desc[UR36][R2.64] ;  /* 0x0000002402007981 */ /* 0x000ea4000c1e1500 */
[----:B--2---:R-:W-:-:S05]  /*b000*/  HADD2.F32 R0, -RZ, R0.H0_H0 ;  /* 0x20000000ff007230 */ /* 0x004fca0000004100 */
[----:B------:R-:W-:-:S04]  /*b010*/  FMUL.FTZ R0, R0, 1 ;  /* 0x3f80000000007820 */ /* 0x000fc80000410000 */
[----:B------:R0:W1:Y:S01]  /*b020*/  F2F.F64.F32 R18, R0 ;  /* 0x0000000000127310 */ /* 0x0000620000201800 */
[----:B------:R-:W-:Y:S05]  /*b030*/  BRA `(.L_x_2842) ;  /* 0x0000000800f87947 */ /* 0x000fea0003800000 */
.L_x_2845:
        /* <DEDUP_REMOVED lines=10> */
.L_x_2848:
[----:B------:R-:W2:Y:S02]  /*b0e0*/  LDG.E.U16 R2, desc[UR36][R2.64] ;  /* 0x0000002402027981 */ /* 0x000ea4000c1e1500 */
[----:B--2---:R-:W-:-:S05]  /*b0f0*/  HADD2.F32 R0, -RZ, R2.H0_H0 ;  /* 0x20000002ff007230 */ /* 0x004fca0000004100 */
[----:B------:R-:W-:-:S04]  /*b100*/  FMUL.FTZ R0, R0, 1 ;  /* 0x3f80000000007820 */ /* 0x000fc80000410000 */
[----:B------:R3:W4:Y:S01]  /*b110*/  F2F.F64.F32 R18, R0 ;  /* 0x0000000000127310 */ /* 0x0007220000201800 */
[----:B------:R-:W-:Y:S05]  /*b120*/  BRA `(.L_x_2842) ;  /* 0x0000000800bc7947 */ /* 0x000fea0003800000 */
.L_x_2847:
[----:B------:R0:W5:Y:S01]  /*b130*/  LDG.E.64 R18, desc[UR36][R2.64] ;  /* 0x0000002402127981 */ /* 0x000162000c1e1b00 */
[----:B------:R-:W-:Y:S05]  /*b140*/  BRA `(.L_x_2842) ;  /* 0x0000000800b47947 */ /* 0x000fea0003800000 */
.L_x_2837:
        /* <DEDUP_REMOVED lines=13> */
.L_x_2851:
[----:B------:R0:W5:Y:S01]  /*b220*/  LDG.E.64 R18, desc[UR36][R2.64] ;  /* 0x0000002402127981 */ /* 0x000162000c1e1b00 */
[----:B------:R-:W-:Y:S05]  /*b230*/  BRA `(.L_x_2842) ;  /* 0x0000000800787947 */ /* 0x000fea0003800000 */
.L_x_2850:
        /* <DEDUP_REMOVED lines=28> */
.L_x_2853:
[----:B------:R-:W2:Y:S02]  /*b400*/  LDG.E.U8 R2, desc[UR36][R2.64] ;  /* 0x0000002402027981 */ /* 0x000ea4000c1e1100 */
[C---:B--2---:R-:W-:Y:S02]  /*b410*/  IMAD.SHL.U32 R0, R2.reuse, 0x2000000, RZ ;  /* 0x0200000002007824 */ /* 0x044fe400078e00ff */
[----:B------:R-:W-:-:S03]  /*b420*/  IMAD.SHL.U32 R5, R2, 0x1000000, RZ ;  /* 0x0100000002057824 */ /* 0x000fc600078e00ff */
[----:B------:R-:W-:-:S13]  /*b430*/  ISETP.GE.U32.AND P0, PT, R0, 0x8000000, PT ;  /* 0x080000000000780c */ /* 0x000fda0003f06070 */
[C---:B------:R-:W-:Y:S01]  /*b440*/  @!P0 IMAD.SHL.U32 R0, R2.reuse, 0x100, RZ ;  /* 0x0000010002008824 */ /* 0x040fe200078e00ff */
[----:B------:R-:W-:-:S04]  /*b450*/  @P0 SHF.L.U32 R4, R2, 0x15, RZ ;  /* 0x0000001502040819 */ /* 0x000fc800000006ff */
[----:B------:R-:W-:Y:S02]  /*b460*/  @!P0 LOP3.LUT R0, R0, 0x7f00, RZ, 0xc0, !PT ;  /* 0x00007f0000008812 */ /* 0x000fe400078ec0ff */
[----:B------:R-:W-:Y:S02]  /*b470*/  @P0 LOP3.LUT R4, R4, 0x70000000, RZ, 0xfc, !PT ;  /* 0x7000000004040812 */ /* 0x000fe400078efcff */
[----:B------:R-:W-:-:S03]  /*b480*/  @!P0 LOP3.LUT R0, R0, 0x3f000000, RZ, 0xfc, !PT ;  /* 0x3f00000000008812 */ /* 0x000fc600078efcff */
[----:B------:R-:W-:Y:S02]  /*b490*/  @P0 FMUL.FTZ R4, R4, 1.9259299443872358531e-34 ;  /* 0x0780000004040820 */ /* 0x000fe40000410000 */
[----:B------:R-:W-:-:S05]  /*b4a0*/  @!P0 FADD.FTZ R4, R0, -0.5 ;  /* 0xbf00000000048421 */ /* 0x000fca0000010000 */
[----:B------:R-:W-:-:S05]  /*b4b0*/  LOP3.LUT R4, R4, 0x80000000, R5, 0xf8, !PT ;  /* 0x8000000004047812 */ /* 0x000fca00078ef805 */
[----:B------:R-:W-:-:S04]  /*b4c0*/  FMUL.FTZ R4, R4, 1 ;  /* 0x3f80000004047820 */ /* 0x000fc80000410000 */
[----:B------:R0:W1:Y:S01]  /*b4d0*/  F2F.F64.F32 R18, R4 ;  /* 0x0000000400127310 */ /* 0x0000620000201800 */
[----:B------:R-:W-:Y:S05]  /*b4e0*/  BRA `(.L_x_2842) ;  /* 0x0000000400cc7947 */ /* 0x000fea0003800000 */
.L_x_2852:
[----:B------:R-:W2:Y:S02]  /*b4f0*/  LDG.E.U16 R0, desc[UR36][R2.64] ;  /* 0x0000002402007981 */ /* 0x000ea4000c1e1500 */
[----:B--2---:R-:W-:-:S04]  /*b500*/  IMAD.U32 R0, R0, 0x10000, RZ ;  /* 0x0001000000007824 */ /* 0x004fc800078e00ff */
[----:B------:R-:W-:-:S04]  /*b510*/  FMUL.FTZ R0, R0, 1 ;  /* 0x3f80000000007820 */ /* 0x000fc80000410000 */
[----:B------:R0:W1:Y:S01]  /*b520*/  F2F.F64.F32 R18, R0 ;  /* 0x0000000000127310 */ /* 0x0000620000201800 */
[----:B------:R-:W-:Y:S05]  /*b530*/  BRA `(.L_x_2842) ;  /* 0x0000000400b87947 */ /* 0x000fea0003800000 */
.L_x_2849:
        /* <DEDUP_REMOVED lines=11> */
.L_x_2856:
        /* <DEDUP_REMOVED lines=21> */
.L_x_2860:
[----:B------:R-:W-:Y:S05]  /*b740*/  BSYNC B1 ;  /* 0x0000000000017941 */ /* 0x000fea0003800000 */
.L_x_2859:
[----:B------:R-:W-:Y:S01]  /*b750*/  LEA R3, R0, 0x3b800000, 0x17 ;  /* 0x3b80000000037811 */ /* 0x000fe200078eb8ff */
[----:B------:R-:W-:-:S05]  /*b760*/  IMAD.SHL.U32 R0, R2, 0x100000, RZ ;  /* 0x0010000002007824 */ /* 0x000fca00078e00ff */
[----:B------:R-:W-:-:S07]  /*b770*/  LOP3.LUT R0, R3, R0, R4, 0xfe, !PT ;  /* 0x0000000003007212 */ /* 0x000fce00078efe04 */
.L_x_2858:
[----:B------:R-:W-:Y:S05]  /*b780*/  BSYNC B0 ;  /* 0x0000000000007941 */ /* 0x000fea0003800000 */
.L_x_2857:
[----:B------:R-:W-:-:S04]  /*b790*/  FMUL.FTZ R0, R0, 1 ;  /* 0x3f80000000007820 */ /* 0x000fc80000410000 */
[----:B------:R0:W1:Y:S01]  /*b7a0*/  F2F.F64.F32 R18, R0 ;  /* 0x0000000000127310 */ /* 0x0000620000201800 */
[----:B------:R-:W-:Y:S05]  /*b7b0*/  BRA `(.L_x_2842) ;  /* 0x0000000400187947 */ /* 0x000fea0003800000 */
.L_x_2855:
        /* <DEDUP_REMOVED lines=21> */
.L_x_2864:
[----:B------:R-:W-:Y:S05]  /*b910*/  BSYNC B1 ;  /* 0x0000000000017941 */ /* 0x000fea0003800000 */
.L_x_2863:
[----:B------:R-:W-:Y:S01]  /*b920*/  LEA R3, R0, 0x37800000, 0x17 ;  /* 0x3780000000037811 */ /* 0x000fe200078eb8ff */
[----:B------:R-:W-:-:S05]  /*b930*/  IMAD.SHL.U32 R0, R2, 0x200000, RZ ;  /* 0x0020000002007824 */ /* 0x000fca00078e00ff */
[----:B------:R-:W-:-:S07]  /*b940*/  LOP3.LUT R0, R3, R0, R4, 0xfe, !PT ;  /* 0x0000000003007212 */ /* 0x000fce00078efe04 */
.L_x_2862:
[----:B------:R-:W-:Y:S05]  /*b950*/  BSYNC B0 ;  /* 0x0000000000007941 */ /* 0x000fea0003800000 */
.L_x_2861:
[----:B------:R-:W-:-:S04]  /*b960*/  FMUL.FTZ R0, R0, 1 ;  /* 0x3f80000000007820 */ /* 0x000fc80000410000 */
[----:B------:R0:W1:Y:S01]  /*b970*/  F2F.F64.F32 R18, R0 ;  /* 0x0000000000127310 */ /* 0x0000620000201800 */
[----:B------:R-:W-:Y:S05]  /*b980*/  BRA `(.L_x_2842) ;  /* 0x0000000000a47947 */ /* 0x000fea0003800000 */
.L_x_2854:
        /* <DEDUP_REMOVED lines=14> */
.L_x_2868:
[----:B------:R-:W-:Y:S05]  /*ba70*/  BSYNC B0 ;  /* 0x0000000000007941 */ /* 0x000fea0003800000 */
.L_x_2867:
[----:B------:R-:W-:-:S04]  /*ba80*/  FMUL.FTZ R0, R0, 1 ;  /* 0x3f80000000007820 */ /* 0x000fc80000410000 */
[----:B------:R0:W1:Y:S01]  /*ba90*/  F2F.F64.F32 R18, R0 ;  /* 0x0000000000127310 */ /* 0x0000620000201800 */
[----:B------:R-:W-:Y:S05]  /*baa0*/  BRA `(.L_x_2842) ;  /* 0x00000000005c7947 */ /* 0x000fea0003800000 */
.L_x_2841:
[----:B------:R-:W-:Y:S01]  /*bab0*/  MOV R2, 0x0 ;  /* 0x0000000000027802 */ /* 0x000fe20000000f00 */
[----:B------:R-:W-:Y:S01]  /*bac0*/  ULDC.64 UR4, c[0x4][0x148] ;  /* 0x0100520000047ab9 */ /* 0x000fe20000000a00 */
[----:B------:R-:W-:Y:S01]  /*bad0*/  ULDC.64 UR6, c[0x4][0x8] ;  /* 0x0100020000067ab9 */ /* 0x000fe20000000a00 */
[----:B------:R-:W-:Y:S02]  /*bae0*/  IMAD.U32 R4, RZ, RZ, UR4 ;  /* 0x00000004ff047e24 */ /* 0x000fe4000f8e00ff */
[----:B------:R-:W-:Y:S01]  /*baf0*/  IMAD.U32 R5, RZ, RZ, UR5 ;  /* 0x00000005ff057e24 */ /* 0x000fe2000f8e00ff */
[----:B------:R-:W0:Y:S01]  /*bb00*/  LDC.64 R2, c[0x4][R2] ;  /* 0x0100000002027b82 */ /* 0x000e220000000a00 */
[----:B------:R-:W-:Y:S01]  /*bb10*/  ULDC.64 UR4, c[0x4][0x150] ;  /* 0x0100540000047ab9 */ /* 0x000fe20000000a00 */
[----:B------:R-:W-:Y:S01]  /*bb20*/  IMAD.U32 R10, RZ, RZ, UR6 ;  /* 0x00000006ff0a7e24 */ /* 0x000fe2000f8e00ff */
[----:B------:R-:W-:Y:S01]  /*bb30*/  MOV R6, UR4 ;  /* 0x0000000400067c02 */ /* 0x000fe20008000f00 */
[----:B------:R-:W-:-:S02]  /*bb40*/  IMAD.U32 R7, RZ, RZ, UR5 ;  /* 0x00000005ff077e24 */ /* 0x000fc4000f8e00ff */
[----:B------:R-:W-:Y:S02]  /*bb50*/  IMAD.U32 R11, RZ, RZ, UR7 ;  /* 0x00000007ff0b7e24 */ /* 0x000fe4000f8e00ff */
[----:B------:R-:W-:Y:S02]  /*bb60*/  IMAD.MOV.U32 R8, RZ, RZ, 0x4e ;  /* 0x0000004eff087424 */ /* 0x000fe400078e00ff */
[----:B------:R-:W-:Y:S02]  /*bb70*/  IMAD.MOV.U32 R12, RZ, RZ, 0x1 ;  /* 0x00000001ff0c7424 */ /* 0x000fe400078e00ff */
[----:B------:R-:W-:-:S07]  /*bb80*/  IMAD.MOV.U32 R13, RZ, RZ, RZ ;  /* 0x000000ffff0d7224 */ /* 0x000fce00078e00ff */
[----:B------:R-:W-:-:S07]  /*bb90*/  LEPC R20, `(.L_x_2869) ;  /* 0x000000001014794e */ /* 0x000fce0000000000 */
[----:B0-----:R-:W-:Y:S05]  /*bba0*/  CALL.ABS.NOINC R2 ;  /* 0x0000000002007343 */ /* 0x001fea0003c00000 */
.L_x_2869:
[----:B------:R-:W-:Y:S01]  /*bbb0*/  CS2R R18, SRZ ;  /* 0x0000000000127805 */ /* 0x000fe2000001ff00 */
[----:B------:R-:W-:Y:S06]  /*bbc0*/  BRA `(.L_x_2842) ;  /* 0x0000000000147947 */ /* 0x000fec0003800000 */
.L_x_2866:
[----:B------:R-:W2:Y:S02]  /*bbd0*/  LDG.E.64 R18, desc[UR36][R2.64] ;  /* 0x0000002402127981 */ /* 0x000ea4000c1e1b00 */
[----:B--2---:R-:W0:Y:S01]  /*bbe0*/  I2F.F64.U64 R18, R18 ;  /* 0x0000001200127312 */ /* 0x004e220000301800 */
[----:B------:R-:W-:Y:S05]  /*bbf0*/  BRA `(.L_x_2842) ;  /* 0x0000000000087947 */ /* 0x000fea0003800000 */
.L_x_2865:
[----:B------:R-:W2:Y:S02]  /*bc00*/  LDG.E R2, desc[UR36][R2.64] ;  /* 0x0000002402027981 */ /* 0x000ea4000c1e1900 */
[----:B--2---:R0:W1:Y:S02]  /*bc10*/  I2F.F64.U32 R18, R2 ;  /* 0x0000000200127312 */ /* 0x0040640000201800 */
.L_x_2842:
[----:B0-----:R-:W3:Y:S01]  /*bc20*/  LDC.U8 R4, c[0x0][0x493] ;  /* 0x000124c0ff047b82 */ /* 0x001ee20000000000 */
[----:B------:R-:W-:Y:S02]  /*bc30*/  ULDC.64 UR4, c[0x0][0x488] ;  /* 0x0001220000047ab9 */ /* 0x000fe40000000a00 */
[----:B------:R-:W-:-:S05]  /*bc40*/  IADD3 R2, P0, R22, UR4, RZ ;  /* 0x0000000416027c10 */ /* 0x000fca000ff1e0ff */
[----:B------:R-:W-:Y:S01]  /*bc50*/  IMAD.X R3, RZ, RZ, UR5, P0 ;  /* 0x00000005ff037e24 */ /* 0x000fe200080e06ff */
[----:B---3--:R-:W-:-:S04]  /*bc60*/  PRMT R0, R4, 0x9910, RZ ;  /* 0x0000991004007816 */ /* 0x008fc800000000ff */
        /* <DEDUP_REMOVED lines=10> */
[----:B------:R-:W3:Y:S02]  /*bd10*/  LDG.E.S8 R2, desc[UR36][R2.64] ;  /* 0x0000002402027981 */ /* 0x000ee4000c1e1300 */
[----:B---3--:R0:W3:Y:S01]  /*bd20*/  I2F.F64.S16 R12, R2 ;  /* 0x00000002000c7312 */ /* 0x0080e20000101c00 */
[----:B------:R-:W-:Y:S05]  /*bd30*/  BRA `(.L_x_2875) ;  /* 0x0000000c007c7947 */ /* 0x000fea0003800000 */
.L_x_2873:
[----:B------:R-:W3:Y:S02]  /*bd40*/  LDG.E.U8 R2, desc[UR36][R2.64] ;  /* 0x0000002402027981 */ /* 0x000ee4000c1e1100 */
[----:B---3--:R0:W3:Y:S01]  /*bd50*/  I2F.F64.U16 R12, R2 ;  /* 0x00000002000c7312 */ /* 0x0080e20000101800 */
[----:B------:R-:W-:Y:S05]  /*bd60*/  BRA `(.L_x_2875) ;  /* 0x0000000c00707947 */ /* 0x000fea0003800000 */
.L_x_2872:
[----:B------:R-:W-:-:S13]  /*bd70*/  ISETP.NE.AND P0, PT, R0, 0x2, PT ;  /* 0x000000020000780c */ /* 0x000fda0003f05270 */
[----:B------:R-:W-:Y:S05]  /*bd80*/  @!P0 BRA `(.L_x_2876) ;  /* 0x0000000000288947 */ /* 0x000fea0003800000 */
[----:B------:R-:W-:-:S13]  /*bd90*/  ISETP.NE.AND P0, PT, R0, 0x3, PT ;  /* 0x000000030000780c */ /* 0x000fda0003f05270 */
[----:B------:R-:W-:Y:S05]  /*bda0*/  @!P0 BRA `(.L_x_2877) ;  /* 0x0000000000148947 */ /* 0x000fea0003800000 */
[----:B------:R-:W-:-:S13]  /*bdb0*/  ISETP.NE.AND P0, PT, R0, 0x4, PT ;  /* 0x000000040000780c */ /* 0x000fda0003f05270 */
[----:B------:R-:W-:Y:S05]  /*bdc0*/  @P0 BRA `(.L_x_2874) ;  /* 0x0000000800fc0947 */ /* 0x000fea0003800000 */
[----:B------:R-:W3:Y:S02]  /*bdd0*/  LDG.E.64 R12, desc[UR36][R2.64] ;  /* 0x00000024020c7981 */ /* 0x000ee4000c1e1b00 */
[----:B---3--:R-:W0:Y:S01]  /*bde0*/  I2F.F64.S64 R12, R12 ;  /* 0x0000000c000c7312 */ /* 0x008e220000301c00 */
[----:B------:R-:W-:Y:S05]  /*bdf0*/  BRA `(.L_x_2875) ;  /* 0x0000000c004c7947 */ /* 0x000fea0003800000 */
.L_x_2877:
[----:B------:R-:W3:Y:S02]  /*be00*/  LDG.E R2, desc[UR36][R2.64] ;  /* 0x0000002402027981 */ /* 0x000ee4000c1e1900 */
[----:B---3--:R0:W3:Y:S01]  /*be10*/  I2F.F64 R12, R2 ;  /* 0x00000002000c7312 */ /* 0x0080e20000201c00 */
[----:B------:R-:W-:Y:S05]  /*be20*/  BRA `(.L_x_2875) ;  /* 0x0000000c00407947 */ /* 0x000fea0003800000 */
.L_x_2876:
[----:B------:R-:W3:Y:S02]  /*be30*/  LDG.E.U16 R2, desc[UR36][R2.64] ;  /* 0x0000002402027981 */ /* 0x000ee4000c1e1500 */
[----:B---3--:R0:W3:Y:S01]  /*be40*/  I2F.F64.S16 R12, R2 ;  /* 0x00000002000c7312 */ /* 0x0080e20000101c00 */
[----:B------:R-:W-:Y:S05]  /*be50*/  BRA `(.L_x_2875) ;  /* 0x0000000c00347947 */ /* 0x000fea0003800000 */
.L_x_2871:
[----:B------:R-:W-:-:S13]  /*be60*/  ISETP.GT.AND P0, PT, R0, 0x6, PT ;  /* 0x000000060000780c */ /* 0x000fda0003f04270 */
[----:B------:R-:W-:Y:S05]  /*be70*/  @P0 BRA `(.L_x_2878) ;  /* 0x0000000000340947 */ /* 0x000fea0003800000 */
[----:B------:R-:W-:-:S13]  /*be80*/  ISETP.NE.AND P0, PT, R0, 0x5, PT ;  /* 0x000000050000780c */ /* 0x000fda0003f05270 */
[----:B------:R-:W-:Y:S05]  /*be90*/  @!P0 BRA `(.L_x_2879) ;  /* 0x0000000000188947 */ /* 0x000fea0003800000 */
[----:B------:R-:W-:-:S13]  /*bea0*/  ISETP.NE.AND P0, PT, R0, 0x6, PT ;  /* 0x000000060000780c */ /* 0x000fda0003f05270 */
[----:B------:R-:W-:Y:S05]  /*beb0*/  @P0 BRA `(.L_x_2874) ;  /* 0x0000000800c00947 */ /* 0x000fea0003800000 */
[----:B------:R-:W3:Y:S02]  /*bec0*/  LDG.E R12, desc[UR36][R2.64] ;  /* 0x00000024020c7981 */ /* 0x000ee4000c1e1900 */
[----:B---3--:R-:W-:-:S06]  /*bed0*/  FMUL.FTZ R12, R12, 1 ;  /* 0x3f8000000c0c7820 */ /* 0x008fcc0000410000 */
[----:B------:R-:W0:Y:S01]  /*bee0*/  F2F.F64.F32 R12, R12 ;  /* 0x0000000c000c7310 */ /* 0x000e220000201800 */
[----:B------:R-:W-:Y:S05]  /*bef0*/  BRA `(.L_x_2875) ;  /* 0x0000000c000c7947 */ /* 0x000fea0003800000 */
.L_x_2879:
[----:B------:R-:W3:Y:S02]  /*bf00*/  LDG.E.U16 R0, desc[UR36][R2.64] ;  /* 0x0000002402007981 */ /* 0x000ee4000c1e1500 */
[----:B---3--:R-:W-:-:S05]  /*bf10*/  HADD2.F32 R0, -RZ, R0.H0_H0 ;  /* 0x20000000ff007230 */ /* 0x008fca0000004100 */
[----:B------:R-:W-:-:S04]  /*bf20*/  FMUL.FTZ R0, R0, 1 ;  /* 0x3f80000000007820 */ /* 0x000fc80000410000 */
[----:B------:R0:W3:Y:S01]  /*bf30*/  F2F.F64.F32 R12, R0 ;  /* 0x00000000000c7310 */ /* 0x0000e20000201800 */
[----:B------:R-:W-:Y:S05]  /*bf40*/  BRA `(.L_x_2875) ;  /* 0x0000000800f87947 */ /* 0x000fea0003800000 */
.L_x_2878:
[----:B------:R-:W-:-:S13]  /*bf50*/  ISETP.NE.AND P0, PT, R0, 0x7, PT ;  /* 0x000000070000780c */ /* 0x000fda0003f05270 */
[----:B------:R-:W-:Y:S05]  /*bf60*/  @!P0 BRA `(.L_x_2880) ;  /* 0x0000000000348947 */ /* 0x000fea0003800000 */
        /* <DEDUP_REMOVED lines=8> */
.L_x_2881:
[----:B------:R-:W3:Y:S02]  /*bff0*/  LDG.E.U16 R2, desc[UR36][R2.64] ;  /* 0x0000002402027981 */ /* 0x000ee4000c1e1500 */
[----:B---3--:R-:W-:-:S05]  /*c000*/  HADD2.F32 R0, -RZ, R2.H0_H0 ;  /* 0x20000002ff007230 */ /* 0x008fca0000004100 */
[----:B------:R-:W-:-:S04]  /*c010*/  FMUL.FTZ R0, R0, 1 ;  /* 0x3f80000000007820 */ /* 0x000fc80000410000 */
[----:B------:R0:W3:Y:S01]  /*c020*/  F2F.F64.F32 R12, R0 ;  /* 0x00000000000c7310 */ /* 0x0000e20000201800 */
[----:B------:R-:W-:Y:S05]  /*c030*/  BRA `(.L_x_2875) ;  /* 0x0000000800bc7947 */ /* 0x000fea0003800000 */
.L_x_2880:
[----:B------:R0:W5:Y:S01]  /*c040*/  LDG.E.64 R12, desc[UR36][R2.64] ;  /* 0x00000024020c7981 */ /* 0x000162000c1e1b00 */
[----:B------:R-:W-:Y:S05]  /*c050*/  BRA `(.L_x_2875) ;  /* 0x0000000800b47947 */ /* 0x000fea0003800000 */
.L_x_2870:
        /* <DEDUP_REMOVED lines=8> */
[----:B------:R-:W3:Y:S01]  /*c0e0*/  LDG.E.U8 R2, desc[UR36][R2.64] ;  /* 0x0000002402027981 */ /* 0x000ee2000c1e1100 */
[----:B------:R-:W-:Y:S01]  /*c0f0*/  IMAD.MOV.U32 R12, RZ, RZ, RZ ;  /* 0x000000ffff0c7224 */ /* 0x000fe200078e00ff */
[----:B---3--:R-:W-:-:S04]  /*c100*/  ISETP.NE.AND P0, PT, R2, RZ, PT ;  /* 0x000000ff0200720c */ /* 0x008fc80003f05270 */
[----:B------:R-:W-:Y:S01]  /*c110*/  FSEL R13, RZ, 1.875, !P0 ;  /* 0x3ff00000ff0d7808 */ /* 0x000fe20004000000 */
[----:B------:R-:W-:Y:S08]  /*c120*/  BRA `(.L_x_2875) ;  /* 0x0000000800807947 */ /* 0x000ff00003800000 */
.L_x_2884:
[----:B------:R0:W5:Y:S01]  /*c130*/  LDG.E.64 R12, desc[UR36][R2.64] ;  /* 0x00000024020c7981 */ /* 0x000162000c1e1b00 */
[----:B------:R-:W-:Y:S05]  /*c140*/  BRA `(.L_x_2875) ;  /* 0x0000000800787947 */ /* 0x000fea0003800000 */
.L_x_2883:
[----:B------:R-:W-:-:S13]  /*c150*/  ISETP.NE.AND P0, PT, R0, 0xf, PT ;  /* 0x0000000f0000780c */ /* 0x000fda0003f05270 */
[----:B------:R-:W-:Y:S05]  /*c160*/  @!P0 BRA `(.L_x_2885) ;  /* 0x0000000000a48947 */ /* 0x000fea0003800000 */
[----:B------:R-:W-:-:S13]  /*c170*/  ISETP.NE.AND P0, PT, R0, 0x17, PT ;  /* 0x000000170000780c */ /* 0x000fda0003f05270 */
[----:B------:R-:W-:Y:S05]  /*c180*/  @!P0 BRA `(.L_x_2886) ;  /* 0x0000000000608947 */ /* 0x000fea0003800000 */
[----:B------:R-:W-:-:S13]  /*c190*/  ISETP.NE.AND P0, PT, R0, 0x18, PT ;  /* 0x000000180000780c */ /* 0x000fda0003f05270 */
[----:B------:R-:W-:Y:S05]  /*c1a0*/  @P0 BRA `(.L_x_2874) ;  /* 0x0000000800040947 */ /* 0x000fea0003800000 */
[----:B------:R-:W3:Y:S01]  /*c1b0*/  LDG.E.U8 R0, desc[UR36][R2.64] ;  /* 0x0000002402007981 */ /* 0x000ee2000c1e1100 */
[----:B------:R-:W-:Y:S02]  /*c1c0*/  IMAD.MOV.U32 R8, RZ, RZ, -0x800000 ;  /* 0xff800000ff087424 */ /* 0x000fe400078e00ff */
[----:B---3--:R-:W-:-:S05]  /*c1d0*/  IMAD.SHL.U32 R0, R0, 0x1000000, RZ ;  /* 0x0100000000007824 */ /* 0x008fca00078e00ff */
        /* <DEDUP_REMOVED lines=19> */
.L_x_2886:
[----:B------:R-:W3:Y:S02]  /*c310*/  LDG.E.U8 R2, desc[UR36][R2.64] ;  /* 0x0000002402027981 */ /* 0x000ee4000c1e1100 */
[C---:B---3--:R-:W-:Y:S02]  /*c320*/  IMAD.SHL.U32 R0, R2.reuse, 0x2000000, RZ ;  /* 0x0200000002007824 */ /* 0x048fe400078e00ff */
        /* <DEDUP_REMOVED lines=11> */
[----:B------:R0:W3:Y:S01]  /*c3e0*/  F2F.F64.F32 R12, R4 ;  /* 0x00000004000c7310 */ /* 0x0000e20000201800 */
[----:B------:R-:W-:Y:S05]  /*c3f0*/  BRA `(.L_x_2875) ;  /* 0x0000000400cc7947 */ /* 0x000fea0003800000 */
.L_x_2885:
[----:B------:R-:W3:Y:S02]  /*c400*/  LDG.E.U16 R0, desc[UR36][R2.64] ;  /* 0x0000002402007981 */ /* 0x000ee4000c1e1500 */
[----:B---3--:R-:W-:-:S04]  /*c410*/  IMAD.U32 R0, R0, 0x10000, RZ ;  /* 0x0001000000007824 */ /* 0x008fc800078e00ff */
[----:B------:R-:W-:-:S04]  /*c420*/  FMUL.FTZ R0, R0, 1 ;  /* 0x3f80000000007820 */ /* 0x000fc80000410000 */
[----:B------:R0:W3:Y:S01]  /*c430*/  F2F.F64.F32 R12, R0 ;  /* 0x00000000000c7310 */ /* 0x0000e20000201800 */
[----:B------:R-:W-:Y:S05]  /*c440*/  BRA `(.L_x_2875) ;  /* 0x0000000400b87947 */ /* 0x000fea0003800000 */
.L_x_2882:
        /* <DEDUP_REMOVED lines=8> */
[----:B------:R-:W3:Y:S02]  /*c4d0*/  LDG.E.U16 R2, desc[UR36][R2.64] ;  /* 0x0000002402027981 */ /* 0x000ee4000c1e1500 */
[----:B---3--:R0:W3:Y:S01]  /*c4e0*/  I2F.F64.U16 R12, R2 ;  /* 0x00000002000c7312 */ /* 0x0080e20000101800 */
[----:B------:R-:W-:Y:S05]  /*c4f0*/  BRA `(.L_x_2875) ;  /* 0x00000004008c7947 */ /* 0x000fea0003800000 */
.L_x_2889:
[----:B------:R-:W3:Y:S01]  /*c500*/  LDG.E.U8 R2, desc[UR36][R2.64] ;  /* 0x0000002402027981 */ /* 0x000ee2000c1e1100 */
[----:B------:R-:W-:Y:S01]  /*c510*/  BSSY B0, `(.L_x_2890) ;  /* 0x0000018000007945 */ /* 0x000fe20003800000 */
[----:B------:R-:W-:Y:S01]  /*c520*/  HFMA2.MMA R0, -RZ, RZ, 0, 0 ;  /* 0x00000000ff007435 */ /* 0x000fe200000001ff */
[----:B---3--:R-:W-:-:S13]  /*c530*/  ISETP.NE.AND P0, PT, R2, RZ, PT ;  /* 0x000000ff0200720c */ /* 0x008fda0003f05270 */
        /* <DEDUP_REMOVED lines=17> */
.L_x_2893:
[----:B------:R-:W-:Y:S05]  /*c650*/  BSYNC B1 ;  /* 0x0000000000017941 */ /* 0x000fea0003800000 */
.L_x_2892:
[----:B------:R-:W-:Y:S01]  /*c660*/  LEA R3, R0, 0x3b800000, 0x17 ;  /* 0x3b80000000037811 */ /* 0x000fe200078eb8ff */
[----:B------:R-:W-:-:S05]  /*c670*/  IMAD.SHL.U32 R0, R2, 0x100000, RZ ;  /* 0x0010000002007824 */ /* 0x000fca00078e00ff */
[----:B------:R-:W-:-:S07]  /*c680*/  LOP3.LUT R0, R3, R0, R4, 0xfe, !PT ;  /* 0x0000000003007212 */ /* 0x000fce00078efe04 */
.L_x_2891:
[----:B------:R-:W-:Y:S05]  /*c690*/  BSYNC B0 ;  /* 0x0000000000007941 */ /* 0x000fea0003800000 */
.L_x_2890:
[----:B------:R-:W-:-:S04]  /*c6a0*/  FMUL.FTZ R0, R0, 1 ;  /* 0x3f80000000007820 */ /* 0x000fc80000410000 */
[----:B------:R0:W3:Y:S01]  /*c6b0*/  F2F.F64.F32 R12, R0 ;  /* 0x00000000000c7310 */ /* 0x0000e20000201800 */
[----:B------:R-:W-:Y:S05]  /*c6c0*/  BRA `(.L_x_2875) ;  /* 0x0000000400187947 */ /* 0x000fea0003800000 */
.L_x_2888:
[----:B------:R-:W3:Y:S01]  /*c6d0*/  LDG.E.U8 R2, desc[UR36][R2.64] ;  /* 0x0000002402027981 */ /* 0x000ee2000c1e1100 */
[----:B------:R-:W-:Y:S01]  /*c6e0*/  BSSY B0, `(.L_x_2894) ;  /* 0x0000018000007945 */ /* 0x000fe20003800000 */
[----:B------:R-:W-:Y:S01]  /*c6f0*/  IMAD.MOV.U32 R0, RZ, RZ, RZ ;  /* 0x000000ffff007224 */ /* 0x000fe200078e00ff */
        /* <DEDUP_REMOVED lines=18> */
.L_x_2897:
[----:B------:R-:W-:Y:S05]  /*c820*/  BSYNC B1 ;  /* 0x0000000000017941 */ /* 0x000fea0003800000 */
.L_x_2896:
[----:B------:R-:W-:Y:S01]  /*c830*/  LEA R3, R0, 0x37800000, 0x17 ;  /* 0x3780000000037811 */ /* 0x000fe200078eb8ff */
[----:B------:R-:W-:-:S05]  /*c840*/  IMAD.SHL.U32 R0, R2, 0x200000, RZ ;  /* 0x0020000002007824 */ /* 0x000fca00078e00ff */
[----:B------:R-:W-:-:S07]  /*c850*/  LOP3.LUT R0, R3, R0, R4, 0xfe, !PT ;  /* 0x0000000003007212 */ /* 0x000fce00078efe04 */
.L_x_2895:
[----:B------:R-:W-:Y:S05]  /*c860*/  BSYNC B0 ;  /* 0x0000000000007941 */ /* 0x000fea0003800000 */
.L_x_2894:
[----:B------:R-:W-:-:S04]  /*c870*/  FMUL.FTZ R0, R0, 1 ;  /* 0x3f80000000007820 */ /* 0x000fc80000410000 */
[----:B------:R0:W3:Y:S01]  /*c880*/  F2F.F64.F32 R12, R0 ;  /* 0x00000000000c7310 */ /* 0x0000e20000201800 */
[----:B------:R-:W-:Y:S05]  /*c890*/  BRA `(.L_x_2875) ;  /* 0x0000000000a47947 */ /* 0x000fea0003800000 */
.L_x_2887:
[----:B------:R-:W-:-:S13]  /*c8a0*/  ISETP.NE.AND P0, PT, R0, 0x1c, PT ;  /* 0x0000001c0000780c */ /* 0x000fda0003f05270 */
[----:B------:R-:W-:Y:S05]  /*c8b0*/  @!P0 BRA `(.L_x_2898) ;  /* 0x0000000000948947 */ /* 0x000fea0003800000 */
[----:B------:R-:W-:-:S13]  /*c8c0*/  ISETP.NE.AND P0, PT, R0, 0x1d, PT ;  /* 0x0000001d0000780c */ /* 0x000fda0003f05270 */
[----:B------:R-:W-:Y:S05]  /*c8d0*/  @!P0 BRA `(.L_x_2899) ;  /* 0x0000000000808947 */ /* 0x000fea0003800000 */
[----:B------:R-:W-:-:S13]  /*c8e0*/  ISETP.NE.AND P0, PT, R0, 0x2c, PT ;  /* 0x0000002c0000780c */ /* 0x000fda0003f05270 */
[----:B------:R-:W-:Y:S05]  /*c8f0*/  @P0 BRA `(.L_x_2874) ;  /* 0x0000000000300947 */ /* 0x000fea0003800000 */
[----:B------:R-:W3:Y:S01]  /*c900*/  LDG.E.U8 R2, desc[UR36][R2.64] ;  /* 0x0000002402027981 */ /* 0x000ee2000c1e1100 */
[----:B------:R-:W-:Y:S01]  /*c910*/  BSSY B0, `(.L_x_2900) ;  /* 0x0000007000007945 */ /* 0x000fe20003800000 */
[----:B------:R-:W-:Y:S01]  /*c920*/  IMAD.MOV.U32 R0, RZ, RZ, 0x400000 ;  /* 0x00400000ff007424 */ /* 0x000fe200078e00ff */
[----:B---3--:R-:W-:-:S13]  /*c930*/  ISETP.NE.AND P0, PT, R2, RZ, PT ;  /* 0x000000ff0200720c */ /* 0x008fda0003f05270 */
[----:B------:R-:W-:Y:S05]  /*c940*/  @!P0 BRA `(.L_x_2901) ;  /* 0x00000000000c8947 */ /* 0x000fea0003800000 */
[----:B------:R-:W-:-:S13]  /*c950*/  ISETP.NE.AND P0, PT, R2, 0xff, PT ;  /* 0x000000ff0200780c */ /* 0x000fda0003f05270 */
[----:B------:R-:W-:Y:S02]  /*c960*/  @!P0 IMAD.MOV.U32 R0, RZ, RZ, 0x7f800001 ;  /* 0x7f800001ff008424 */ /* 0x000fe400078e00ff */
[----:B------:R-:W-:-:S07]  /*c970*/  @P0 IMAD.SHL.U32 R0, R2, 0x800000, RZ ;  /* 0x0080000002000824 */ /* 0x000fce00078e00ff */
.L_x_2901:
[----:B------:R-:W-:Y:S05]  /*c980*/  BSYNC B0 ;  /* 0x0000000000007941 */ /* 0x000fea0003800000 */
.L_x_2900:
[----:B------:R-:W-:-:S04]  /*c990*/  FMUL.FTZ R0, R0, 1 ;  /* 0x3f80000000007820 */ /* 0x000fc80000410000 */
[----:B------:R0:W3:Y:S01]  /*c9a0*/  F2F.F64.F32 R12, R0 ;  /* 0x00000000000c7310 */ /* 0x0000e20000201800 */
[----:B------:R-:W-:Y:S05]  /*c9b0*/  BRA `(.L_x_2875) ;  /* 0x00000000005c7947 */ /* 0x000fea0003800000 */
.L_x_2874:
[----:B------:R-:W-:Y:S01]  /*c9c0*/  MOV R2, 0x0 ;  /* 0x0000000000027802 */ /* 0x000fe20000000f00 */
[----:B------:R-:W-:Y:S01]  /*c9d0*/  ULDC.64 UR4, c[0x4][0x148] ;  /* 0x0100520000047ab9 */ /* 0x000fe20000000a00 */
[----:B------:R-:W-:Y:S01]  /*c9e0*/  ULDC.64 UR6, c[0x4][0x8] ;  /* 0x0100020000067ab9 */ /* 0x000fe20000000a00 */
[----:B------:R-:W-:Y:S01]  /*c9f0*/  IMAD.U32 R4, RZ, RZ, UR4 ;  /* 0x00000004ff047e24 */ /* 0x000fe2000f8e00ff */
[----:B------:R-:W-:Y:S01]  /*ca00*/  HFMA2.MMA R8, -RZ, RZ, 0, 4.64916229248046875e-06 ;  /* 0x0000004eff087435 */ /* 0x000fe200000001ff */
        /* <DEDUP_REMOVED lines=8> */
[----:B------:R-:W-:-:S07]  /*ca90*/  IMAD.MOV.U32 R13, RZ, RZ, RZ ;  /* 0x000000ffff0d7224 */ /* 0x000fce00078e00ff */
[----:B------:R-:W-:-:S07]  /*caa0*/  LEPC R20, `(.L_x_2902) ;  /* 0x000000001014794e */ /* 0x000fce0000000000 */
[----:B012-45:R-:W-:Y:S05]  /*cab0*/  CALL.ABS.NOINC R2 ;  /* 0x0000000002007343 */ /* 0x037fea0003c00000 */
.L_x_2902:
[----:B------:R-:W-:Y:S01]  /*cac0*/  CS2R R12, SRZ ;  /* 0x00000000000c7805 */ /* 0x000fe2000001ff00 */
[----:B------:R-:W-:Y:S06]  /*cad0*/  BRA `(.L_x_2875) ;  /* 0x0000000000147947 */ /* 0x000fec0003800000 */
.L_x_2899:
[----:B------:R-:W3:Y:S02]  /*cae0*/  LDG.E.64 R12, desc[UR36][R2.64] ;  /* 0x00000024020c7981 */ /* 0x000ee4000c1e1b00 */
[----:B---3--:R-:W0:Y:S01]  /*caf0*/  I2F.F64.U64 R12, R12 ;  /* 0x0000000c000c7312 */ /* 0x008e220000301800 */
[----:B------:R-:W-:Y:S05]  /*cb00*/  BRA `(.L_x_2875) ;  /* 0x0000000000087947 */ /* 0x000fea0003800000 */
.L_x_2898:
[----:B------:R-:W3:Y:S02]  /*cb10*/  LDG.E R2, desc[UR36][R2.64] ;  /* 0x0000002402027981 */ /* 0x000ee4000c1e1900 */
[----:B---3--:R0:W3:Y:S02]  /*cb20*/  I2F.F64.U32 R12, R2 ;  /* 0x00000002000c7312 */ /* 0x0080e40000201800 */
.L_x_2875:
[----:B0-----:R-:W-:Y:S01]  /*cb30*/  IMAD.MOV.U32 R2, RZ, RZ, 0x652b82fe ;  /* 0x652b82feff027424 */ /* 0x001fe200078e00ff */
[----:B------:R-:W-:Y:S01]  /*cb40*/  UMOV UR4, 0xfefa39ef ;  /* 0xfefa39ef00047882 */ /* 0x000fe20000000000 */
[----:B------:R-:W-:Y:S01]  /*cb50*/  IMAD.MOV.U32 R3, RZ, RZ, 0x3ff71547 ;  /* 0x3ff71547ff037424 */ /* 0x000fe200078e00ff */
[----:B------:R-:W-:Y:S01]  /*cb60*/  UMOV UR5, 0x3fe62e42 ;  /* 0x3fe62e4200057882 */ /* 0x000fe20000000000 */
[----:B---3-5:R-:W-:Y:S01]  /*cb70*/  DADD R8, -RZ, -R12 ;  /* 0x00000000ff087229 */ /* 0x028fe2000000090c */
        /* <DEDUP_REMOVED lines=55> */
.L_x_2904:
[----:B------:R-:W-:Y:S05]  /*cef0*/  BSYNC B0 ;  /* 0x0000000000007941 */ /* 0x000fea0003800000 */
.L_x_2903:
        /* <DEDUP_REMOVED lines=16> */
[----:B-12-4-:R-:W-:Y:S05]  /*d000*/  CALL.REL.NOINC `($__internal_0_$__cuda_sm20_dblrcp_rn_slowpath_v3) ;  /* 0x0000005c001c7944 */ /* 0x016fea0003c00000 */
.L_x_2906:
[----:B------:R-:W-:Y:S05]  /*d010*/  BSYNC B0 ;  /* 0x0000000000007941 */ /* 0x000fea0003800000 */
.L_x_2905:
[----:B------:R-:W0:Y:S01]  /*d020*/  LDC.U8 R6, c[0x0][0x491] ;  /* 0x00012440ff067b82 */ /* 0x000e220000000000 */
[C---:B------:R-:W-:Y:S02]  /*d030*/  DADD R2, -R8.reuse, 1 ;  /* 0x3ff0000008027429 */ /* 0x040fe40000000100 */
[----:B-12-4-:R-:W-:-:S06]  /*d040*/  DMUL R4, R8, R18 ;  /* 0x0000001208047228 */ /* 0x016fcc0000000000 */
        /* <DEDUP_REMOVED lines=16> */
.L_x_2910:
[----:B------:R-:W0:Y:S02]  /*d150*/  F2I.S64.F64.TRUNC R4, R4 ;  /* 0x0000000400047311 */ /* 0x000e24000030d900 */
[----:B0-----:R-:W-:-:S05]  /*d160*/  IMAD.MOV.U32 R3, RZ, RZ, R4 ;  /* 0x000000ffff037224 */ /* 0x001fca00078e0004 */
[----:B------:R0:W-:Y:S01]  /*d170*/  STG.E.U8 desc[UR36][R16.64], R3 ;  /* 0x0000000310007986 */ /* 0x0001e2000c101124 */
[----:B------:R-:W-:Y:S05]  /*d180*/  BRA `(.L_x_2912) ;  /* 0x0000000c00f87947 */ /* 0x000fea0003800000 */
.L_x_2909:
        /* <DEDUP_REMOVED lines=9> */
.L_x_2914:
[----:B------:R-:W0:Y:S02]  /*d220*/  F2I.F64.TRUNC R5, R4 ;  /* 0x0000000400057311 */ /* 0x000e24000030d100 */
[----:B0-----:R0:W-:Y:S01]  /*d230*/  STG.E desc[UR36][R16.64], R5 ;  /* 0x0000000510007986 */ /* 0x0011e2000c101924 */
[----:B------:R-:W-:Y:S05]  /*d240*/  BRA `(.L_x_2912) ;  /* 0x0000000c00c87947 */ /* 0x000fea0003800000 */
.L_x_2913:
[----:B------:R-:W0:Y:S02]  /*d250*/  F2I.F64.TRUNC R5, R4 ;  /* 0x0000000400057311 */ /* 0x000e24000030d100 */
[----:B0-----:R0:W-:Y:S01]  /*d260*/  STG.E.U16 desc[UR36][R16.64], R5 ;  /* 0x0000000510007986 */ /* 0x0011e2000c101524 */
[----:B------:R-:W-:Y:S05]  /*d270*/  BRA `(.L_x_2912) ;  /* 0x0000000c00bc7947 */ /* 0x000fea0003800000 */
.L_x_2908:
        /* <DEDUP_REMOVED lines=13> */
.L_x_2916:
        /* <DEDUP_REMOVED lines=8> */
.L_x_2915:
        /* <DEDUP_REMOVED lines=14> */
.L_x_2918:
        /* <DEDUP_REMOVED lines=9> */
.L_x_2917:
[----:B------:R0:W-:Y:S01]  /*d540*/  STG.E.64 desc[UR36][R16.64], R4 ;  /* 0x0000000410007986 */ /* 0x0001e2000c101b24 */
[----:B------:R-:W-:Y:S05]  /*d550*/  BRA `(.L_x_2912) ;  /* 0x0000000c00047947 */ /* 0x000fea0003800000 */
.L_x_2907:
        /* <DEDUP_REMOVED lines=12> */
.L_x_2921:
[----:B------:R-:W-:-:S05]  /*d620*/  CS2R R6, SRZ ;  /* 0x0000000000067805 */ /* 0x000fca000001ff00 */
[----:B------:R0:W-:Y:S01]  /*d630*/  STG.E.128 desc[UR36][R16.64], R4 ;  /* 0x0000000410007986 */ /* 0x0001e2000c101d24 */
[----:B------:R-:W-:Y:S05]  /*d640*/  BRA `(.L_x_2912) ;  /* 0x0000000800c87947 */ /* 0x000fea0003800000 */
.L_x_2920:
        /* <DEDUP_REMOVED lines=15> */
[----:B------:R-:W-:Y:S02]  /*d740*/  SHF.R.U32.HI R3, RZ, 0x18, R0 ;  /* 0x00000018ff037819 */ /* 0x000fe40000011600 */
[----:B------:R-:W-:-:S09]  /*d750*/  MOV R0, 0x7f ;  /* 0x0000007f00007802 */ /* 0x000fd20000000f00 */
        /* <DEDUP_REMOVED lines=8> */
.L_x_2925:
[----:B------:R-:W-:Y:S05]  /*d7e0*/  BSYNC B0 ;  /* 0x0000000000007941 */ /* 0x000fea0003800000 */
.L_x_2924:
[----:B------:R-:W-:-:S05]  /*d7f0*/  LOP3.LUT R3, R0, R3, RZ, 0xfc, !PT ;  /* 0x0000000300037212 */ /* 0x000fca00078efcff */
[----:B------:R0:W-:Y:S01]  /*d800*/  STG.E.U8 desc[UR36][R16.64], R3 ;  /* 0x0000000310007986 */ /* 0x0001e2000c101124 */
[----:B------:R-:W-:Y:S05]  /*d810*/  BRA `(.L_x_2912) ;  /* 0x0000000800547947 */ /* 0x000fea0003800000 */
.L_x_2923:
        /* <DEDUP_REMOVED lines=17> */
.L_x_2927:
[----:B------:R-:W-:Y:S01]  /*d930*/  IMAD.MOV.U32 R0, RZ, RZ, 0x7f ;  /* 0x0000007fff007424 */ /* 0x000fe200078e00ff */
[----:B------:R-:W-:-:S04]  /*d940*/  ISETP.GT.U32.AND P0, PT, R2, 0x7f800000, PT ;  /* 0x7f8000000200780c */ /* 0x000fc80003f04070 */
[----:B------:R-:W-:-:S09]  /*d950*/  SEL R0, R0, 0x7c, P0 ;  /* 0x0000007c00007807 */ /* 0x000fd20000000000 */
.L_x_2928:
[----:B------:R-:W-:Y:S05]  /*d960*/  BSYNC B0 ;  /* 0x0000000000007941 */ /* 0x000fea0003800000 */
.L_x_2926:
[----:B------:R-:W-:-:S04]  /*d970*/  LOP3.LUT R2, R3, 0x80000000, RZ, 0xc0, !PT ;  /* 0x8000000003027812 */ /* 0x000fc800078ec0ff */
[----:B------:R-:W-:-:S04]  /*d980*/  SHF.R.U32.HI R3, RZ, 0x18, R2 ;  /* 0x00000018ff037819 */ /* 0x000fc80000011602 */
[----:B------:R-:W-:-:S05]  /*d990*/  LOP3.LUT R3, R0, R3, RZ, 0xfc, !PT ;  /* 0x0000000300037212 */ /* 0x000fca00078efcff */
[----:B------:R0:W-:Y:S01]  /*d9a0*/  STG.E.U8 desc[UR36][R16.64], R3 ;  /* 0x0000000310007986 */ /* 0x0001e2000c101124 */
[----:B------:R-:W-:Y:S05]  /*d9b0*/  BRA `(.L_x_2912) ;  /* 0x0000000400ec7947 */ /* 0x000fea0003800000 */
.L_x_2922:
        /* <DEDUP_REMOVED lines=8> */
.L_x_2919:
        /* <DEDUP_REMOVED lines=11> */
.L_x_2931:
        /* <DEDUP_REMOVED lines=21> */
.L_x_2934:
[----:B------:R-:W-:-:S04]  /*dc40*/  LOP3.LUT R2, R3, 0x80000000, RZ, 0xc0, !PT ;  /* 0x8000000003027812 */ /* 0x000fc800078ec0ff */
[----:B------:R-:W-:-:S04]  /*dc50*/  SHF.R.U32.HI R3, RZ, 0x18, R2 ;  /* 0x00000018ff037819 */ /* 0x000fc80000011602 */
[----:B------:R-:W-:-:S04]  /*dc60*/  LOP3.LUT R0, R0, R3, RZ, 0xfc, !PT ;  /* 0x0000000300007212 */ /* 0x000fc800078efcff */
[----:B------:R-:W-:-:S07]  /*dc70*/  PRMT R8, R0, 0x7610, R8 ;  /* 0x0000761000087816 */ /* 0x000fce0000000008 */
.L_x_2933:
[----:B------:R-:W-:Y:S05]  /*dc80*/  BSYNC B0 ;  /* 0x0000000000007941 */ /* 0x000fea0003800000 */
.L_x_2932:
[----:B------:R0:W-:Y:S01]  /*dc90*/  STG.E.U8 desc[UR36][R16.64], R8 ;  /* 0x0000000810007986 */ /* 0x0001e2000c101124 */
[----:B------:R-:W-:Y:S05]  /*dca0*/  BRA `(.L_x_2912) ;  /* 0x0000000400307947 */ /* 0x000fea0003800000 */
.L_x_2930:
        /* <DEDUP_REMOVED lines=21> */
.L_x_2937:
[----:B------:R-:W-:-:S04]  /*de00*/  LOP3.LUT R2, R3, 0x80000000, RZ, 0xc0, !PT ;  /* 0x8000000003027812 */ /* 0x000fc800078ec0ff */
[----:B------:R-:W-:-:S04]  /*de10*/  SHF.R.U32.HI R3, RZ, 0x18, R2 ;  /* 0x00000018ff037819 */ /* 0x000fc80000011602 */
[----:B------:R-:W-:-:S04]  /*de20*/  LOP3.LUT R0, R0, R3, RZ, 0xfc, !PT ;  /* 0x0000000300007212 */ /* 0x000fc800078efcff */
[----:B------:R-:W-:-:S07]  /*de30*/  PRMT R8, R0, 0x7610, R8 ;  /* 0x0000761000087816 */ /* 0x000fce0000000008 */
.L_x_2936:
[----:B------:R-:W-:Y:S05]  /*de40*/  BSYNC B0 ;  /* 0x0000000000007941 */ /* 0x000fea0003800000 */
.L_x_2935:
[----:B------:R3:W-:Y:S01]  /*de50*/  STG.E.U8 desc[UR36][R16.64], R8 ;  /* 0x0000000810007986 */ /* 0x0007e2000c101124 */
[----:B------:R-:W-:Y:S05]  /*de60*/  BRA `(.L_x_2912) ;  /* 0x0000000000c07947 */ /* 0x000fea0003800000 */
.L_x_2929:
        /* <DEDUP_REMOVED lines=26> */
.L_x_2911:
        /* <DEDUP_REMOVED lines=16> */
.L_x_2940:
[----:B------:R-:W-:Y:S05]  /*e110*/  BRA `(.L_x_2912) ;  /* 0x0000000000147947 */ /* 0x000fea0003800000 */
.L_x_2939:
[----:B------:R-:W0:Y:S02]  /*e120*/  F2I.U64.F64.TRUNC R4, R4 ;  /* 0x0000000400047311 */ /* 0x000e24000030d800 */
[----:B0-----:R2:W-:Y:S01]  /*e130*/  STG.E.64 desc[UR36][R16.64], R4 ;  /* 0x0000000410007986 */ /* 0x0015e2000c101b24 */
[----:B------:R-:W-:Y:S05]  /*e140*/  BRA `(.L_x_2912) ;  /* 0x0000000000087947 */ /* 0x000fea0003800000 */
.L_x_2938:
[----:B------:R-:W0:Y:S02]  /*e150*/  F2I.U32.F64.TRUNC R5, R4 ;  /* 0x0000000400057311 */ /* 0x000e24000030d000 */
[----:B0-----:R0:W-:Y:S02]  /*e160*/  STG.E desc[UR36][R16.64], R5 ;  /* 0x0000000510007986 */ /* 0x0011e4000c101924 */
.L_x_2912:
[----:B------:R-:W-:-:S07]  /*e170*/  IADD3 R23, R23, 0x80, RZ ;  /* 0x0000008017177810 */ /* 0x000fce0007ffe0ff */
.L_x_2835:
[----:B------:R-:W-:Y:S05]  /*e180*/  BSYNC B6 ;  /* 0x0000000000067941 */ /* 0x000fea0003800000 */
.L_x_2834:
        /* <DEDUP_REMOVED lines=357> */
.L_x_2941:
        /* <DEDUP_REMOVED lines=21> */
.L_x_2945:
[----:B------:R-:W2:Y:S02]  /*f930*/  LDG.E.U8 R2, desc[UR36][R2.64] ;  /* 0x0000002402027981 */ /* 0x000ea4000c1e1100 */
[----:B--2---:R0:W1:Y:S01]  /*f940*/  I2F.F64.U16 R18, R2 ;  /* 0x0000000200127312 */ /* 0x0040620000101800 */
[----:B------:R-:W-:Y:S05]  /*f950*/  BRA `(.L_x_2947) ;  /* 0x0000000c00707947 */ /* 0x000fea0003800000 */
.L_x_2944:
        /* <DEDUP_REMOVED lines=9> */
.L_x_2949:
[----:B------:R-:W2:Y:S02]  /*f9f0*/  LDG.E R2, desc[UR36][R2.64] ;  /* 0x0000002402027981 */ /* 0x000ea4000c1e1900 */
[----:B--2---:R0:W1:Y:S01]  /*fa00*/  I2F.F64 R18, R2 ;  /* 0x0000000200127312 */ /* 0x0040620000201c00 */
[----:B------:R-:W-:Y:S05]  /*fa10*/  BRA `(.L_x_2947) ;  /* 0x0000000c00407947 */ /* 0x000fea0003800000 */
.L_x_2948:
[----:B------:R-:W2:Y:S02]  /*fa20*/  LDG.E.U16 R2, desc[UR36][R2.64] ;  /* 0x0000002402027981 */ /* 0x000ea4000c1e1500 */
[----:B--2---:R0:W1:Y:S01]  /*fa30*/  I2F.F64.S16 R18, R2 ;  /* 0x0000000200127312 */ /* 0x0040620000101c00 */
[----:B------:R-:W-:Y:S05]  /*fa40*/  BRA `(.L_x_2947) ;  /* 0x0000000c00347947 */ /* 0x000fea0003800000 */
.L_x_2943:
        /* <DEDUP_REMOVED lines=10> */
.L_x_2951:
[----:B------:R-:W2:Y:S02]  /*faf0*/  LDG.E.U16 R0, desc[UR36][R2.64] ;  /* 0x0000002402007981 */ /* 0x000ea4000c1e1500 */
[----:B--2---:R-:W-:-:S05]  /*fb00*/  HADD2.F32 R0, -RZ, R0.H0_H0 ;  /* 0x20000000ff007230 */ /* 0x004fca0000004100 */
[----:B------:R-:W-:-:S04]  /*fb10*/  FMUL.FTZ R0, R0, 1 ;  /* 0x3f80000000007820 */ /* 0x000fc80000410000 */
[----:B------:R0:W1:Y:S01]  /*fb20*/  F2F.F64.F32 R18, R0 ;  /* 0x0000000000127310 */ /* 0x0000620000201800 */
[----:B------:R-:W-:Y:S05]  /*fb30*/  BRA `(.L_x_2947) ;  /* 0x0000000800f87947 */ /* 0x000fea0003800000 */
.L_x_2950:
        /* <DEDUP_REMOVED lines=10> */
.L_x_2953:
[----:B------:R-:W2:Y:S02]  /*fbe0*/  LDG.E.U16 R2, desc[UR36][R2.64] ;  /* 0x0000002402027981 */ /* 0x000ea4000c1e1500 */
[----:B--2---:R-:W-:-:S05]  /*fbf0*/  HADD2.F32 R0, -RZ, R2.H0_H0 ;  /* 0x20000002ff007230 */ /* 0x004fca0000004100 */
[----:B------:R-:W-:-:S04]  /*fc00*/  FMUL.FTZ R0, R0, 1 ;  /* 0x3f80000000007820 */ /* 0x000fc80000410000 */
[----:B------:R0:W1:Y:S01]  /*fc10*/  F2F.F64.F32 R18, R0 ;  /* 0x0000000000127310 */ /* 0x0000620000201800 */
[----:B------:R-:W-:Y:S05]  /*fc20*/  BRA `(.L_x_2947) ;  /* 0x0000000800bc7947 */ /* 0x000fea0003800000 */
.L_x_2952:
[----:B------:R0:W5:Y:S01]  /*fc30*/  LDG.E.64 R18, desc[UR36][R2.64] ;  /* 0x0000002402127981 */ /* 0x000162000c1e1b00 */
[----:B------:R-:W-:Y:S05]  /*fc40*/  BRA `(.L_x_2947) ;  /* 0x0000000800b47947 */ /* 0x000fea0003800000 */
.L_x_2942:
        /* <DEDUP_REMOVED lines=13> */
.L_x_2956:
[----:B------:R0:W5:Y:S01]  /*fd20*/  LDG.E.64 R18, desc[UR36][R2.64] ;  /* 0x0000002402127981 */ /* 0x000162000c1e1b00 */
[----:B------:R-:W-:Y:S05]  /*fd30*/  BRA `(.L_x_2947) ;  /* 0x0000000800787947 */ /* 0x000fea0003800000 */
.L_x_2955:
        /* <DEDUP_REMOVED lines=28> */
.L_x_2958:
        /* <DEDUP_REMOVED lines=13> */
[----:B------:R3:W4:Y:S01]  /*ffd0*/  F2F.F64.F32 R18, R4 ;  /* 0x0000000400127310 */ /* 0x0007220000201800 */
[----:B------:R-:W-:Y:S05]  /*ffe0*/  BRA `(.L_x_2947) ;  /* 0x0000000400cc7947 */ /* 0x000fea0003800000 */
.L_x_2957:
[----:B------:R-:W2:Y:S02]  /*fff0*/  LDG.E.U16 R0, desc[UR36][R2.64] ;  /* 0x0000002402007981 */ /* 0x000ea4000c1e1500 */
[----:B--2---:R-:W-:-:S04]  /*10000*/  IMAD.U32 R0, R0, 0x10000, RZ ;  /* 0x0001000000007824 */ /* 0x004fc800078e00ff */
[----:B------:R-:W-:-:S04]  /*10010*/  FMUL.FTZ R0, R0, 1 ;  /* 0x3f80000000007820 */ /* 0x000fc80000410000 */
[----:B------:R1:W2:Y:S01]  /*10020*/  F2F.F64.F32 R18, R0 ;  /* 0x0000000000127310 */ /* 0x0002a20000201800 */
[----:B------:R-:W-:Y:S05]  /*10030*/  BRA `(.L_x_2947) ;  /* 0x0000000400b87947 */ /* 0x000fea0003800000 */
.L_x_2954:
        /* <DEDUP_REMOVED lines=11> */
.L_x_2961:
        /* <DEDUP_REMOVED lines=21> */
.L_x_2965:
[----:B------:R-:W-:Y:S05]  /*10240*/  BSYNC B1 ;  /* 0x0000000000017941 */ /* 0x000fea0003800000 */
.L_x_2964:
[----:B------:R-:W-:Y:S01]  /*10250*/  LEA R3, R0, 0x3b800000, 0x17 ;  /* 0x3b80000000037811 */ /* 0x000fe200078eb8ff */
[----:B------:R-:W-:-:S05]  /*10260*/  IMAD.SHL.U32 R0, R2, 0x100000, RZ ;  /* 0x0010000002007824 */ /* 0x000fca00078e00ff */
[----:B------:R-:W-:-:S07]  /*10270*/  LOP3.LUT R0, R3, R0, R4, 0xfe, !PT ;  /* 0x0000000003007212 */ /* 0x000fce00078efe04 */
.L_x_2963:
[----:B------:R-:W-:Y:S05]  /*10280*/  BSYNC B0 ;  /* 0x0000000000007941 */ /* 0x000fea0003800000 */
.L_x_2962:
[----:B------:R-:W-:-:S04]  /*10290*/  FMUL.FTZ R0, R0, 1 ;  /* 0x3f80000000007820 */ /* 0x000fc80000410000 */
[----:B------:R0:W1:Y:S01]  /*102a0*/  F2F.F64.F32 R18, R0 ;  /* 0x0000000000127310 */ /* 0x0000620000201800 */
[----:B------:R-:W-:Y:S05]  /*102b0*/  BRA `(.L_x_2947) ;  /* 0x0000000400187947 */ /* 0x000fea0003800000 */
.L_x_2960:
        /* <DEDUP_REMOVED lines=21> */
.L_x_2969:
[----:B------:R-:W-:Y:S05]  /*10410*/  BSYNC B1 ;  /* 0x0000000000017941 */ /* 0x000fea0003800000 */
.L_x_2968:
[----:B------:R-:W-:Y:S02]  /*10420*/  LEA R3, R0, 0x37800000, 0x17 ;  /* 0x3780000000037811 */ /* 0x000fe400078eb8ff */
[----:B------:R-:W-:-:S04]  /*10430*/  SHF.L.U32 R0, R2, 0x15, RZ ;  /* 0x0000001502007819 */ /* 0x000fc800000006ff */
[----:B------:R-:W-:-:S07]  /*10440*/  LOP3.LUT R0, R3, R0, R4, 0xfe, !PT ;  /* 0x0000000003007212 */ /* 0x000fce00078efe04 */
.L_x_2967:
[----:B------:R-:W-:Y:S05]  /*10450*/  BSYNC B0 ;  /* 0x0000000000007941 */ /* 0x000fea0003800000 */
.L_x_2966:
[----:B------:R-:W-:-:S04]  /*10460*/  FMUL.FTZ R0, R0, 1 ;  /* 0x3f80000000007820 */ /* 0x000fc80000410000 */
[----:B------:R0:W1:Y:S01]  /*10470*/  F2F.F64.F32 R18, R0 ;  /* 0x0000000000127310 */ /* 0x0000620000201800 */
[----:B------:R-:W-:Y:S05]  /*10480*/  BRA `(.L_x_2947) ;  /* 0x0000000000a47947 */ /* 0x000fea0003800000 */
.L_x_2959:
        /* <DEDUP_REMOVED lines=14> */
.L_x_2973:
[----:B------:R-:W-:Y:S05]  /*10570*/  BSYNC B0 ;  /* 0x0000000000007941 */ /* 0x000fea0003800000 */
.L_x_2972:
[----:B------:R-:W-:-:S04]  /*10580*/  FMUL.FTZ R0, R0, 1 ;  /* 0x3f80000000007820 */ /* 0x000fc80000410000 */
[----:B------:R0:W1:Y:S01]  /*10590*/  F2F.F64.F32 R18, R0 ;  /* 0x0000000000127310 */ /* 0x0000620000201800 */
[----:B------:R-:W-:Y:S05]  /*105a0*/  BRA `(.L_x_2947) ;  /* 0x00000000005c7947 */ /* 0x000fea0003800000 */
.L_x_2946:
        /* <DEDUP_REMOVED lines=16> */
.L_x_2974:
[----:B------:R-:W-:Y:S01]  /*106b0*/  CS2R R18, SRZ ;  /* 0x0000000000127805 */ /* 0x000fe2000001ff00 */
[----:B------:R-:W-:Y:S06]  /*106c0*/  BRA `(.L_x_2947) ;  /* 0x0000000000147947 */ /* 0x000fec0003800000 */
.L_x_2971:
[----:B------:R-:W2:Y:S02]  /*106d0*/  LDG.E.64 R18, desc[UR36][R2.64] ;  /* 0x0000002402127981 */ /* 0x000ea4000c1e1b00 */
[----:B--2---:R-:W0:Y:S01]  /*106e0*/  I2F.F64.U64 R18, R18 ;  /* 0x0000001200127312 */ /* 0x004e220000301800 */
[----:B------:R-:W-:Y:S05]  /*106f0*/  BRA `(.L_x_2947) ;  /* 0x0000000000087947 */ /* 0x000fea0003800000 */
.L_x_2970:
[----:B------:R-:W2:Y:S02]  /*10700*/  LDG.E R2, desc[UR36][R2.64] ;  /* 0x0000002402027981 */ /* 0x000ea4000c1e1900 */
[----:B--2---:R0:W1:Y:S02]  /*10710*/  I2F.F64.U32 R18, R2 ;  /* 0x0000000200127312 */ /* 0x0040640000201800 */
.L_x_2947:
[----:B0-----:R-:W1:Y:S01]  /*10720*/  LDC.U8 R2, c[0x0][0x493] ;  /* 0x000124c0ff027b82 */ /* 0x001e620000000000 */
[----:B------:R-:W-:Y:S02]  /*10730*/  ULDC.64 UR4, c[0x0][0x488] ;  /* 0x0001220000047ab9 */ /* 0x000fe40000000a00 */
[----:B------:R-:W-:-:S05]  /*10740*/  IADD3 R22, P0, R22, UR4, RZ ;  /* 0x0000000416167c10 */ /* 0x000fca000ff1e0ff */
        /* <DEDUP_REMOVED lines=15> */
.L_x_2978:
[----:B------:R-:W2:Y:S02]  /*10840*/  LDG.E.U8 R12, desc[UR36][R22.64] ;  /* 0x00000024160c7981 */ /* 0x000ea4000c1e1100 */
[----:B--2---:R-:W0:Y:S01]  /*10850*/  I2F.F64.U16 R12, R12 ;  /* 0x0000000c000c7312 */ /* 0x004e220000101800 */
[----:B------:R-:W-:Y:S05]  /*10860*/  BRA `(.L_x_2980) ;  /* 0x0000000c00707947 */ /* 0x000fea0003800000 */
.L_x_2977:
        /* <DEDUP_REMOVED lines=9> */
.L_x_2982:
[----:B------:R-:W2:Y:S02]  /*10900*/  LDG.E R12, desc[UR36][R22.64] ;  /* 0x00000024160c7981 */ /* 0x000ea4000c1e1900 */
[----:B--2---:R-:W0:Y:S01]  /*10910*/  I2F.F64 R12, R12 ;  /* 0x0000000c000c7312 */ /* 0x004e220000201c00 */
[----:B------:R-:W-:Y:S05]  /*10920*/  BRA `(.L_x_2980) ;  /* 0x0000000c00407947 */ /* 0x000fea0003800000 */
.L_x_2981:
[----:B------:R-:W2:Y:S02]  /*10930*/  LDG.E.U16 R12, desc[UR36][R22.64] ;  /* 0x00000024160c7981 */ /* 0x000ea4000c1e1500 */
[----:B--2---:R-:W0:Y:S01]  /*10940*/  I2F.F64.S16 R12, R12 ;  /* 0x0000000c000c7312 */ /* 0x004e220000101c00 */
[----:B------:R-:W-:Y:S05]  /*10950*/  BRA `(.L_x_2980) ;  /* 0x0000000c00347947 */ /* 0x000fea0003800000 */
.L_x_2976:
        /* <DEDUP_REMOVED lines=10> */
.L_x_2984:
[----:B------:R-:W2:Y:S02]  /*10a00*/  LDG.E.U16 R0, desc[UR36][R22.64] ;  /* 0x0000002416007981 */ /* 0x000ea4000c1e1500 */
[----:B--2---:R-:W-:-:S05]  /*10a10*/  HADD2.F32 R0, -RZ, R0.H0_H0 ;  /* 0x20000000ff007230 */ /* 0x004fca0000004100 */
[----:B------:R-:W-:-:S04]  /*10a20*/  FMUL.FTZ R0, R0, 1 ;  /* 0x3f80000000007820 */ /* 0x000fc80000410000 */
[----:B------:R0:W1:Y:S01]  /*10a30*/  F2F.F64.F32 R12, R0 ;  /* 0x00000000000c7310 */ /* 0x0000620000201800 */
[----:B------:R-:W-:Y:S05]  /*10a40*/  BRA `(.L_x_2980) ;  /* 0x0000000800f87947 */ /* 0x000fea0003800000 */
.L_x_2983:
        /* <DEDUP_REMOVED lines=10> */
.L_x_2986:
[----:B------:R-:W2:Y:S02]  /*10af0*/  LDG.E.U16 R22, desc[UR36][R22.64] ;  /* 0x0000002416167981 */ /* 0x000ea4000c1e1500 */
[----:B--2---:R-:W-:-:S05]  /*10b00*/  HADD2.F32 R0, -RZ, R22.H0_H0 ;  /* 0x20000016ff007230 */ /* 0x004fca0000004100 */
[----:B------:R-:W-:-:S04]  /*10b10*/  FMUL.FTZ R0, R0, 1 ;  /* 0x3f80000000007820 */ /* 0x000fc80000410000 */
[----:B------:R0:W1:Y:S01]  /*10b20*/  F2F.F64.F32 R12, R0 ;  /* 0x00000000000c7310 */ /* 0x0000620000201800 */
[----:B------:R-:W-:Y:S05]  /*10b30*/  BRA `(.L_x_2980) ;  /* 0x0000000800bc7947 */ /* 0x000fea0003800000 */
.L_x_2985:
[----:B------:R0:W5:Y:S01]  /*10b40*/  LDG.E.64 R12, desc[UR36][R22.64] ;  /* 0x00000024160c7981 */ /* 0x000162000c1e1b00 */
[----:B------:R-:W-:Y:S05]  /*10b50*/  BRA `(.L_x_2980) ;  /* 0x0000000800b47947 */ /* 0x000fea0003800000 */
.L_x_2975:
        /* <DEDUP_REMOVED lines=13> */
.L_x_2989:
[----:B------:R0:W5:Y:S01]  /*10c30*/  LDG.E.64 R12, desc[UR36][R22.64] ;  /* 0x00000024160c7981 */ /* 0x000162000c1e1b00 */
[----:B------:R-:W-:Y:S05]  /*10c40*/  BRA `(.L_x_2980) ;  /* 0x0000000800787947 */ /* 0x000fea0003800000 */
.L_x_2988:
        /* <DEDUP_REMOVED lines=11> */
[----:B---3--:R-:W-:-:S04]  /*10d00*/  IADD3 R4, R2, 0x1000000, RZ ;  /* 0x0100000002047810 */ /* 0x008fc80007ffe0ff */
        /* <DEDUP_REMOVED lines=12> */
[----:B------:R-:W-:-:S05]  /*10dd0*/  LOP3.LUT R3, R3, 0x80000000, R0, 0xf8, !PT ;  /* 0x8000000003037812 */ /* 0x000fca00078ef800 */
[----:B------:R-:W-:-:S04]  /*10de0*/  FMUL.FTZ R3, R3, 1 ;  /* 0x3f80000003037820 */ /* 0x000fc80000410000 */
[----:B------:R0:W1:Y:S01]  /*10df0*/  F2F.F64.F32 R12, R3 ;  /* 0x00000003000c7310 */ /* 0x0000620000201800 */
[----:B------:R-:W-:Y:S05]  /*10e00*/  BRA `(.L_x_2980) ;  /* 0x0000000800087947 */ /* 0x000fea0003800000 */
.L_x_2991:
[----:B------:R-:W2:Y:S02]  /*10e10*/  LDG.E.U8 R3, desc[UR36][R22.64] ;  /* 0x0000002416037981 */ /* 0x000ea4000c1e1100 */
[----:B--2---:R-:W-:-:S05]  /*10e20*/  IMAD.SHL.U32 R0, R3, 0x2000000, RZ ;  /* 0x0200000003007824 */ /* 0x004fca00078e00ff */
[----:B------:R-:W-:-:S13]  /*10e30*/  ISETP.GE.U32.AND P0, PT, R0, 0x8000000, PT ;  /* 0x080000000000780c */ /* 0x000fda0003f06070 */
[C---:B------:R-:W-:Y:S02]  /*10e40*/  @!P0 IMAD.SHL.U32 R0, R3.reuse, 0x100, RZ ;  /* 0x0000010003008824 */ /* 0x040fe400078e00ff */
[C---:B------:R-:W-:Y:S02]  /*10e50*/  @P0 IMAD.SHL.U32 R2, R3.reuse, 0x200000, RZ ;  /* 0x0020000003020824 */ /* 0x040fe400078e00ff */
[----:B------:R-:W-:Y:S01]  /*10e60*/  IMAD.SHL.U32 R3, R3, 0x1000000, RZ ;  /* 0x0100000003037824 */ /* 0x000fe200078e00ff */
        /* <DEDUP_REMOVED lines=9> */
.L_x_2990:
[----:B------:R-:W2:Y:S02]  /*10f00*/  LDG.E.U16 R0, desc[UR36][R22.64] ;  /* 0x0000002416007981 */ /* 0x000ea4000c1e1500 */
[----:B--2---:R-:W-:-:S04]  /*10f10*/  IMAD.U32 R0, R0, 0x10000, RZ ;  /* 0x0001000000007824 */ /* 0x004fc800078e00ff */
[----:B------:R-:W-:-:S04]  /*10f20*/  FMUL.FTZ R0, R0, 1 ;  /* 0x3f80000000007820 */ /* 0x000fc80000410000 */
[----:B------:R0:W1:Y:S01]  /*10f30*/  F2F.F64.F32 R12, R0 ;  /* 0x00000000000c7310 */ /* 0x0000620000201800 */
[----:B------:R-:W-:Y:S05]  /*10f40*/  BRA `(.L_x_2980) ;  /* 0x0000000400b87947 */ /* 0x000fea0003800000 */
.L_x_2987:
        /* <DEDUP_REMOVED lines=11> */
.L_x_2994:
        /* <DEDUP_REMOVED lines=13> */
[----:B---3--:R-:W-:-:S06]  /*110d0*/  IMAD.U32 R4, R3, -0x80000000, RZ ;  /* 0x8000000003047824 */ /* 0x008fcc00078e00ff */
[----:B------:R-:W-:Y:S05]  /*110e0*/  @P0 BRA `(.L_x_2998) ;  /* 0x0000000000180947 */ /* 0x000fea0003800000 */
[----:B------:R-:W0:Y:S02]  /*110f0*/  FLO.U32 R3, R2 ;  /* 0x0000000200037300 */ /* 0x000e2400000e0000 */
[----:B0-----:R-:W-:-:S04]  /*11100*/  IADD3 R3, -R3, 0x1f, RZ ;  /* 0x0000001f03037810 */ /* 0x001fc80007ffe1ff */
[----:B------:R-:W-:Y:S01]  /*11110*/  IADD3 R0, R0, 0x1d, -R3 ;  /* 0x0000001d00007810 */ /* 0x000fe20007ffe803 */
[----:B------:R-:W-:-:S05]  /*11120*/  VIADD R5, R3, 0xffffffe4 ;  /* 0xffffffe403057836 */ /* 0x000fca0000000000 */
[----:B------:R-:W-:-:S04]  /*11130*/  SHF.L.U32 R5, R2, R5, RZ ;  /* 0x0000000502057219 */ /* 0x000fc800000006ff */
[----:B------:R-:W-:-:S07]  /*11140*/  LOP3.LUT R2, R5, 0x7, RZ, 0xc0, !PT ;  /* 0x0000000705027812 */ /* 0x000fce00078ec0ff */
.L_x_2998:
[----:B------:R-:W-:Y:S05]  /*11150*/  BSYNC B1 ;  /* 0x0000000000017941 */ /* 0x000fea0003800000 */
.L_x_2997:
[----:B------:R-:W-:Y:S01]  /*11160*/  LEA R3, R0, 0x3b800000, 0x17 ;  /* 0x3b80000000037811 */ /* 0x000fe200078eb8ff */
[----:B------:R-:W-:-:S05]  /*11170*/  IMAD.SHL.U32 R0, R2, 0x100000, RZ ;  /* 0x0010000002007824 */ /* 0x000fca00078e00ff */
[----:B------:R-:W-:-:S07]  /*11180*/  LOP3.LUT R0, R3, R0, R4, 0xfe, !PT ;  /* 0x0000000003007212 */ /* 0x000fce00078efe04 */
.L_x_2996:
[----:B------:R-:W-:Y:S05]  /*11190*/  BSYNC B0 ;  /* 0x0000000000007941 */ /* 0x000fea0003800000 */
.L_x_2995:
[----:B------:R-:W-:-:S04]  /*111a0*/  FMUL.FTZ R0, R0, 1 ;  /* 0x3f80000000007820 */ /* 0x000fc80000410000 */
[----:B------:R1:W2:Y:S01]  /*111b0*/  F2F.F64.F32 R12, R0 ;  /* 0x00000000000c7310 */ /* 0x0002a20000201800 */
[----:B------:R-:W-:Y:S05]  /*111c0*/  BRA `(.L_x_2980) ;  /* 0x0000000400187947 */ /* 0x000fea0003800000 */
.L_x_2993:
        /* <DEDUP_REMOVED lines=21> */
.L_x_3002:
[----:B------:R-:W-:Y:S05]  /*11320*/  BSYNC B1 ;  /* 0x0000000000017941 */ /* 0x000fea0003800000 */
.L_x_3001:
[----:B------:R-:W-:Y:S01]  /*11330*/  LEA R3, R0, 0x37800000, 0x17 ;  /* 0x3780000000037811 */ /* 0x000fe200078eb8ff */
[----:B------:R-:W-:-:S05]  /*11340*/  IMAD.SHL.U32 R0, R2, 0x200000, RZ ;  /* 0x0020000002007824 */ /* 0x000fca00078e00ff */
[----:B------:R-:W-:-:S07]  /*11350*/  LOP3.LUT R0, R3, R0, R4, 0xfe, !PT ;  /* 0x0000000003007212 */ /* 0x000fce00078efe04 */
.L_x_3000:
[----:B------:R-:W-:Y:S05]  /*11360*/  BSYNC B0 ;  /* 0x0000000000007941 */ /* 0x000fea0003800000 */
.L_x_2999:
[----:B------:R-:W-:-:S04]  /*11370*/  FMUL.FTZ R0, R0, 1 ;  /* 0x3f80000000007820 */ /* 0x000fc80000410000 */
[----:B------:R0:W1:Y:S01]  /*11380*/  F2F.F64.F32 R12, R0 ;  /* 0x00000000000c7310 */ /* 0x0000620000201800 */
[----:B------:R-:W-:Y:S05]  /*11390*/  BRA `(.L_x_2980) ;  /* 0x0000000000a47947 */ /* 0x000fea0003800000 */
.L_x_2992:
        /* <DEDUP_REMOVED lines=12> */
[----:B------:R-:W-:Y:S01]  /*11460*/  @!P0 MOV R0, 0x7f800001 ;  /* 0x7f80000100008802 */ /* 0x000fe20000000f00 */
[----:B------:R-:W-:-:S07]  /*11470*/  @P0 IMAD.SHL.U32 R0, R22, 0x800000, RZ ;  /* 0x0080000016000824 */ /* 0x000fce00078e00ff */
.L_x_3006:
[----:B------:R-:W-:Y:S05]  /*11480*/  BSYNC B0 ;  /* 0x0000000000007941 */ /* 0x000fea0003800000 */
.L_x_3005:
[----:B------:R-:W-:-:S04]  /*11490*/  FMUL.FTZ R0, R0, 1 ;  /* 0x3f80000000007820 */ /* 0x000fc80000410000 */
[----:B------:R0:W1:Y:S01]  /*114a0*/  F2F.F64.F32 R12, R0 ;  /* 0x00000000000c7310 */ /* 0x0000620000201800 */
[----:B------:R-:W-:Y:S05]  /*114b0*/  BRA `(.L_x_2980) ;  /* 0x00000000005c7947 */ /* 0x000fea0003800000 */
.L_x_2979:
[----:B------:R-:W-:Y:S01]  /*114c0*/  MOV R2, 0x0 ;  /* 0x0000000000027802 */ /* 0x000fe20000000f00 */
[----:B------:R-:W-:Y:S01]  /*114d0*/  ULDC.64 UR4, c[0x4][0x148] ;  /* 0x0100520000047ab9 */ /* 0x000fe20000000a00 */
[----:B------:R-:W-:Y:S01]  /*114e0*/  ULDC.64 UR6, c[0x4][0x8] ;  /* 0x0100020000067ab9 */ /* 0x000fe20000000a00 */
[----:B---3--:R-:W-:Y:S02]  /*114f0*/  IMAD.U32 R4, RZ, RZ, UR4 ;  /* 0x00000004ff047e24 */ /* 0x008fe4000f8e00ff */
        /* <DEDUP_REMOVED lines=12> */
.L_x_3007:
[----:B------:R-:W-:Y:S01]  /*115c0*/  CS2R R12, SRZ ;  /* 0x00000000000c7805 */ /* 0x000fe2000001ff00 */
[----:B------:R-:W-:Y:S06]  /*115d0*/  BRA `(.L_x_2980) ;  /* 0x0000000000147947 */ /* 0x000fec0003800000 */
.L_x_3004:
[----:B------:R-:W2:Y:S02]  /*115e0*/  LDG.E.64 R12, desc[UR36][R22.64] ;  /* 0x00000024160c7981 */ /* 0x000ea4000c1e1b00 */
[----:B--2---:R-:W0:Y:S01]  /*115f0*/  I2F.F64.U64 R12, R12 ;  /* 0x0000000c000c7312 */ /* 0x004e220000301800 */
[----:B------:R-:W-:Y:S05]  /*11600*/  BRA `(.L_x_2980) ;  /* 0x0000000000087947 */ /* 0x000fea0003800000 */
.L_x_3003:
[----:B------:R-:W2:Y:S02]  /*11610*/  LDG.E R12, desc[UR36][R22.64] ;  /* 0x00000024160c7981 */ /* 0x000ea4000c1e1900 */
[----:B--2---:R-:W0:Y:S02]  /*11620*/  I2F.F64.U32 R12, R12 ;  /* 0x0000000c000c7312 */ /* 0x004e240000201800 */
.L_x_2980:
[----:B0-----:R-:W-:Y:S01]  /*11630*/  IMAD.MOV.U32 R2, RZ, RZ, 0x652b82fe ;  /* 0x652b82feff027424 */ /* 0x001fe200078e00ff */
[----:B------:R-:W-:Y:S01]  /*11640*/  UMOV UR4, 0xfefa39ef ;  /* 0xfefa39ef00047882 */ /* 0x000fe20000000000 */
[----:B------:R-:W-:Y:S01]  /*11650*/  IMAD.MOV.U32 R3, RZ, RZ, 0x3ff71547 ;  /* 0x3ff71547ff037424 */ /* 0x000fe200078e00ff */
[----:B------:R-:W-:Y:S01]  /*11660*/  UMOV UR5, 0x3fe62e42 ;  /* 0x3fe62e4200057882 */ /* 0x000fe20000000000 */
[----:B-12--5:R-:W-:Y:S01]  /*11670*/  DADD R8, -RZ, -R12 ;  /* 0x00000000ff087229 */ /* 0x026fe2000000090c */
[----:B------:R-:W-:Y:S03]  /*11680*/  BSSY B0, `(.L_x_3008) ;  /* 0x0000037000007945 */ /* 0x000fe60003800000 */
[----:B------:R-:W-:-:S06]  /*11690*/  DFMA R2, -R12, R2, 6.75539944105574400000e+15 ;  /* 0x433800000c02742b */ /* 0x000fcc0000000102 */
[----:B------:R-:W-:Y:S02]  /*116a0*/  FSETP.GEU.FTZ.AND P0, PT, |R9|, 4.1917929649353027344, PT ;  /* 0x4086232b0900780b */ /* 0x000fe40003f1e200 */
[----:B---3--:R-:W-:-:S08]  /*116b0*/  DADD R4, R2, -6.75539944105574400000e+15 ;  /* 0xc338000002047429 */ /* 0x008fd00000000000 */
        /* <DEDUP_REMOVED lines=45> */
[----:B------:R-:W-:Y:S01]  /*11990*/  @!P1 IMAD.IADD R2, R2, 0x1, -R3 ;  /* 0x0000000102029824 */ /* 0x000fe200078e0a03 */
[----:B------:R-:W-:-:S04]  /*119a0*/  @!P1 LEA R3, R3, R7, 0x14 ;  /* 0x0000000703039211 */ /* 0x000fc800078ea0ff */
[----:B------:R-:W-:Y:S01]  /*119b0*/  @!P1 LEA R7, R2, 0x3ff00000, 0x14 ;  /* 0x3ff0000002079811 */ /* 0x000fe200078ea0ff */
[----:B------:R-:W-:Y:S02]  /*119c0*/  @!P1 IMAD.MOV.U32 R2, RZ, RZ, R6 ;  /* 0x000000ffff029224 */ /* 0x000fe400078e0006 */
[----:B------:R-:W-:-:S06]  /*119d0*/  @!P1 IMAD.MOV.U32 R6, RZ, RZ, RZ ;  /* 0x000000ffff069224 */ /* 0x000fcc00078e00ff */
[----:B------:R-:W-:-:S11]  /*119e0*/  @!P1 DMUL R4, R2, R6 ;  /* 0x0000000602049228 */ /* 0x000fd60000000000 */
.L_x_3009:
[----:B------:R-:W-:Y:S05]  /*119f0*/  BSYNC B0 ;  /* 0x0000000000007941 */ /* 0x000fea0003800000 */
.L_x_3008:
        /* <DEDUP_REMOVED lines=16> */
[----:B----4-:R-:W-:Y:S05]  /*11b00*/  CALL.REL.NOINC `($__internal_0_$__cuda_sm20_dblrcp_rn_slowpath_v3) ;  /* 0x00000010005c7944 */ /* 0x010fea0003c00000 */
.L_x_3011:
[----:B------:R-:W-:Y:S05]  /*11b10*/  BSYNC B0 ;  /* 0x0000000000007941 */ /* 0x000fea0003800000 */
.L_x_3010:
[----:B------:R-:W0:Y:S01]  /*11b20*/  LDC.U8 R6, c[0x0][0x491] ;  /* 0x00012440ff067b82 */ /* 0x000e220000000000 */
[C---:B------:R-:W-:Y:S02]  /*11b30*/  DADD R2, -R8.reuse, 1 ;  /* 0x3ff0000008027429 */ /* 0x040fe40000000100 */
[----:B----4-:R-:W-:-:S06]  /*11b40*/  DMUL R4, R8, R18 ;  /* 0x0000001208047228 */ /* 0x010fcc0000000000 */
        /* <DEDUP_REMOVED lines=14> */
[----:B0-----:R-:W-:Y:S01]  /*11c30*/  STG.E.U8 desc[UR36][R16.64], R5 ;  /* 0x0000000510007986 */ /* 0x001fe2000c101124 */
[----:B------:R-:W-:Y:S05]  /*11c40*/  EXIT ;  /* 0x000000000000794d */ /* 0x000fea0003800000 */
.L_x_3015:
[----:B------:R-:W0:Y:S02]  /*11c50*/  F2I.S64.F64.TRUNC R4, R4 ;  /* 0x0000000400047311 */ /* 0x000e24000030d900 */
[----:B0-----:R-:W-:-:S05]  /*11c60*/  IMAD.MOV.U32 R3, RZ, RZ, R4 ;  /* 0x000000ffff037224 */ /* 0x001fca00078e0004 */
[----:B------:R-:W-:Y:S01]  /*11c70*/  STG.E.U8 desc[UR36][R16.64], R3 ;  /* 0x0000000310007986 */ /* 0x000fe2000c101124 */
[----:B------:R-:W-:Y:S05]  /*11c80*/  EXIT ;  /* 0x000000000000794d */ /* 0x000fea0003800000 */
.L_x_3014:
[----:B------:R-:W-:-:S13]  /*11c90*/  ISETP.NE.AND P0, PT, R0, 0x2, PT ;  /* 0x000000020000780c */ /* 0x000fda0003f05270 */
[----:B------:R-:W-:Y:S05]  /*11ca0*/  @!P0 BRA `(.L_x_3017) ;  /* 0x0000000000288947 */ /* 0x000fea0003800000 */
[----:B------:R-:W-:-:S13]  /*11cb0*/  ISETP.NE.AND P0, PT, R0, 0x3, PT ;  /* 0x000000030000780c */ /* 0x000fda0003f05270 */
[----:B------:R-:W-:Y:S05]  /*11cc0*/  @!P0 BRA `(.L_x_3018) ;  /* 0x0000000000148947 */ /* 0x000fea0003800000 */
[----:B------:R-:W-:-:S13]  /*11cd0*/  ISETP.NE.AND P0, PT, R0, 0x4, PT ;  /* 0x000000040000780c */ /* 0x000fda0003f05270 */
[----:B------:R-:W-:Y:S05]  /*11ce0*/  @P0 BRA `(.L_x_3016) ;  /* 0x0000000c00880947 */ /* 0x000fea0003800000 */
[----:B------:R-:W0:Y:S02]  /*11cf0*/  F2I.S64.F64.TRUNC R4, R4 ;  /* 0x0000000400047311 */ /* 0x000e24000030d900 */
[----:B0-----:R-:W-:Y:S01]  /*11d00*/  STG.E.64 desc[UR36][R16.64], R4 ;  /* 0x0000000410007986 */ /* 0x001fe2000c101b24 */
[----:B------:R-:W-:Y:S05]  /*11d10*/  EXIT ;  /* 0x000000000000794d */ /* 0x000fea0003800000 */
.L_x_3018:
[----:B------:R-:W0:Y:S02]  /*11d20*/  F2I.F64.TRUNC R5, R4 ;  /* 0x0000000400057311 */ /* 0x000e24000030d100 */
[----:B0-----:R-:W-:Y:S01]  /*11d30*/  STG.E desc[UR36][R16.64], R5 ;  /* 0x0000000510007986 */ /* 0x001fe2000c101924 */
[----:B------:R-:W-:Y:S05]  /*11d40*/  EXIT ;  /* 0x000000000000794d */ /* 0x000fea0003800000 */
.L_x_3017:
[----:B------:R-:W0:Y:S02]  /*11d50*/  F2I.F64.TRUNC R5, R4 ;  /* 0x0000000400057311 */ /* 0x000e24000030d100 */
[----:B0-----:R-:W-:Y:S01]  /*11d60*/  STG.E.U16 desc[UR36][R16.64], R5 ;  /* 0x0000000510007986 */ /* 0x001fe2000c101524 */
[----:B------:R-:W-:Y:S05]  /*11d70*/  EXIT ;  /* 0x000000000000794d */ /* 0x000fea0003800000 */
.L_x_3013:
        /* <DEDUP_REMOVED lines=11> */
[----:B------:R-:W-:Y:S01]  /*11e30*/  STG.E desc[UR36][R16.64], R3 ;  /* 0x0000000310007986 */ /* 0x000fe2000c101924 */
[----:B------:R-:W-:Y:S05]  /*11e40*/  EXIT ;  /* 0x000000000000794d */ /* 0x000fea0003800000 */
.L_x_3020:
[----:B------:R-:W-:Y:S01]  /*11e50*/  UMOV UR4, 0xf0000000 ;  /* 0xf000000000047882 */ /* 0x000fe20000000000 */
[----:B------:R-:W-:Y:S01]  /*11e60*/  UMOV UR5, 0x380fffff ;  /* 0x380fffff00057882 */ /* 0x000fe20000000000 */
[----:B------:R-:W0:Y:S01]  /*11e70*/  F2F.F32.F64 R0, R4 ;  /* 0x0000000400007310 */ /* 0x000e220000301000 */
[----:B------:R-:W-:-:S14]  /*11e80*/  DSETP.GEU.AND P0, PT, |R4|, UR4, PT ;  /* 0x0000000404007e2a */ /* 0x000fdc000bf0e200 */
[----:B0-----:R-:W-:-:S05]  /*11e90*/  @!P0 FMUL R0, R0, 1.175494350822287508e-38 ;  /* 0x0080000000008820 */ /* 0x001fca0000400000 */
[----:B------:R-:W-:-:S05]  /*11ea0*/  F2FP.F16.F32.PACK_AB R0, RZ, R0 ;  /* 0x00000000ff00723e */ /* 0x000fca00000000ff */
[----:B------:R-:W-:Y:S01]  /*11eb0*/  STG.E.U16 desc[UR36][R16.64], R0 ;  /* 0x0000000010007986 */ /* 0x000fe2000c101524 */
[----:B------:R-:W-:Y:S05]  /*11ec0*/  EXIT ;  /* 0x000000000000794d */ /* 0x000fea0003800000 */
.L_x_3019:
        /* <DEDUP_REMOVED lines=12> */
[----:B------:R-:W-:Y:S01]  /*11f90*/  STG.E.64 desc[UR36][R16.64], R2 ;  /* 0x0000000210007986 */ /* 0x000fe2000c101b24 */
[----:B------:R-:W-:Y:S05]  /*11fa0*/  EXIT ;  /* 0x000000000000794d */ /* 0x000fea0003800000 */
.L_x_3022:
[----:B------:R-:W-:Y:S01]  /*11fb0*/  UMOV UR4, 0xf0000000 ;  /* 0xf000000000047882 */ /* 0x000fe20000000000 */
[----:B------:R-:W-:Y:S01]  /*11fc0*/  UMOV UR5, 0x380fffff ;  /* 0x380fffff00057882 */ /* 0x000fe20000000000 */
[----:B------:R-:W0:Y:S01]  /*11fd0*/  F2F.F32.F64 R0, R4 ;  /* 0x0000000400007310 */ /* 0x000e220000301000 */
[----:B------:R-:W-:-:S14]  /*11fe0*/  DSETP.GEU.AND P0, PT, |R4|, UR4, PT ;  /* 0x0000000404007e2a */ /* 0x000fdc000bf0e200 */
[----:B0-----:R-:W-:-:S05]  /*11ff0*/  @!P0 FMUL R0, R0, 1.175494350822287508e-38 ;  /* 0x0080000000008820 */ /* 0x001fca0000400000 */
[----:B------:R-:W-:-:S04]  /*12000*/  F2FP.F16.F32.PACK_AB R3, RZ, R0 ;  /* 0x00000000ff03723e */ /* 0x000fc800000000ff */
[----:B------:R-:W-:-:S05]  /*12010*/  PRMT R3, R3, 0x5410, RZ ;  /* 0x0000541003037816 */ /* 0x000fca00000000ff */
[----:B------:R-:W-:Y:S01]  /*12020*/  STG.E desc[UR36][R16.64], R3 ;  /* 0x0000000310007986 */ /* 0x000fe2000c101924 */
[----:B------:R-:W-:Y:S05]  /*12030*/  EXIT ;  /* 0x000000000000794d */ /* 0x000fea0003800000 */
.L_x_3021:
[----:B------:R-:W-:Y:S01]  /*12040*/  STG.E.64 desc[UR36][R16.64], R4 ;  /* 0x0000000410007986 */ /* 0x000fe2000c101b24 */
[----:B------:R-:W-:Y:S05]  /*12050*/  EXIT ;  /* 0x000000000000794d */ /* 0x000fea0003800000 */
.L_x_3012:
        /* <DEDUP_REMOVED lines=10> */
[----:B------:R-:W-:Y:S01]  /*12100*/  STG.E.U8 desc[UR36][R16.64], R3 ;  /* 0x0000000310007986 */ /* 0x000fe2000c101124 */
[----:B------:R-:W-:Y:S05]  /*12110*/  EXIT ;  /* 0x000000000000794d */ /* 0x000fea0003800000 */
.L_x_3025:
[----:B------:R-:W-:-:S05]  /*12120*/  CS2R R6, SRZ ;  /* 0x0000000000067805 */ /* 0x000fca000001ff00 */
[----:B------:R-:W-:Y:S01]  /*12130*/  STG.E.128 desc[UR36][R16.64], R4 ;  /* 0x0000000410007986 */ /* 0x000fe2000c101d24 */
[----:B------:R-:W-:Y:S05]  /*12140*/  EXIT ;  /* 0x000000000000794d */ /* 0x000fea0003800000 */
.L_x_3024:
        /* <DEDUP_REMOVED lines=25> */
.L_x_3029:
[----:B------:R-:W-:Y:S05]  /*122e0*/  BSYNC B0 ;  /* 0x0000000000007941 */ /* 0x000fea0003800000 */
.L_x_3028:
[----:B------:R-:W-:-:S05]  /*122f0*/  LOP3.LUT R3, R0, R3, RZ, 0xfc, !PT ;  /* 0x0000000300037212 */ /* 0x000fca00078efcff */
[----:B------:R-:W-:Y:S01]  /*12300*/  STG.E.U8 desc[UR36][R16.64], R3 ;  /* 0x0000000310007986 */ /* 0x000fe2000c101124 */
[----:B------:R-:W-:Y:S05]  /*12310*/  EXIT ;  /* 0x000000000000794d */ /* 0x000fea0003800000 */
.L_x_3027:
        /* <DEDUP_REMOVED lines=17> */
.L_x_3031:
[----:B------:R-:W-:Y:S01]  /*12430*/  IMAD.MOV.U32 R0, RZ, RZ, 0x7f ;  /* 0x0000007fff007424 */ /* 0x000fe200078e00ff */
[----:B------:R-:W-:-:S04]  /*12440*/  ISETP.GT.U32.AND P0, PT, R2, 0x7f800000, PT ;  /* 0x7f8000000200780c */ /* 0x000fc80003f04070 */
[----:B------:R-:W-:-:S09]  /*12450*/  SEL R0, R0, 0x7c, P0 ;  /* 0x0000007c00007807 */ /* 0x000fd20000000000 */
.L_x_3032:
[----:B------:R-:W-:Y:S05]  /*12460*/  BSYNC B0 ;  /* 0x0000000000007941 */ /* 0x000fea0003800000 */
.L_x_3030:
[----:B------:R-:W-:-:S04]  /*12470*/  LOP3.LUT R2, R3, 0x80000000, RZ, 0xc0, !PT ;  /* 0x8000000003027812 */ /* 0x000fc800078ec0ff */
[----:B------:R-:W-:-:S04]  /*12480*/  SHF.R.U32.HI R3, RZ, 0x18, R2 ;  /* 0x00000018ff037819 */ /* 0x000fc80000011602 */
[----:B------:R-:W-:-:S05]  /*12490*/  LOP3.LUT R3, R0, R3, RZ, 0xfc, !PT ;  /* 0x0000000300037212 */ /* 0x000fca00078efcff */
[----:B------:R-:W-:Y:S01]  /*124a0*/  STG.E.U8 desc[UR36][R16.64], R3 ;  /* 0x0000000310007986 */ /* 0x000fe2000c101124 */
[----:B------:R-:W-:Y:S05]  /*124b0*/  EXIT ;  /* 0x000000000000794d */ /* 0x000fea0003800000 */
.L_x_3026:
[----:B------:R-:W-:Y:S01]  /*124c0*/  UMOV UR4, 0xf0000000 ;  /* 0xf000000000047882 */ /* 0x000fe20000000000 */
[----:B------:R-:W-:Y:S01]  /*124d0*/  UMOV UR5, 0x380fffff ;  /* 0x380fffff00057882 */ /* 0x000fe20000000000 */
[----:B------:R-:W0:Y:S01]  /*124e0*/  F2F.F32.F64 R0, R4 ;  /* 0x0000000400007310 */ /* 0x000e220000301000 */
[----:B------:R-:W-:-:S14]  /*124f0*/  DSETP.GEU.AND P0, PT, |R4|, UR4, PT ;  /* 0x0000000404007e2a */ /* 0x000fdc000bf0e200 */
[----:B0-----:R-:W-:-:S05]  /*12500*/  @!P0 FMUL R0, R0, 1.175494350822287508e-38 ;  /* 0x0080000000008820 */ /* 0x001fca0000400000 */
[----:B------:R-:W-:-:S05]  /*12510*/  F2FP.BF16.F32.PACK_AB R0, RZ, R0 ;  /* 0x00000000ff00723e */ /* 0x000fca00000010ff */
[----:B------:R-:W-:Y:S01]  /*12520*/  STG.E.U16 desc[UR36][R16.64], R0 ;  /* 0x0000000010007986 */ /* 0x000fe2000c101524 */
[----:B------:R-:W-:Y:S05]  /*12530*/  EXIT ;  /* 0x000000000000794d */ /* 0x000fea0003800000 */
.L_x_3023:
        /* <DEDUP_REMOVED lines=9> */
[----:B0-----:R-:W-:Y:S01]  /*125d0*/  STG.E.U16 desc[UR36][R16.64], R5 ;  /* 0x0000000510007986 */ /* 0x001fe2000c101524 */
[----:B------:R-:W-:Y:S05]  /*125e0*/  EXIT ;  /* 0x000000000000794d */ /* 0x000fea0003800000 */
.L_x_3035:
        /* <DEDUP_REMOVED lines=21> */
.L_x_3038:
[----:B------:R-:W-:-:S04]  /*12740*/  LOP3.LUT R2, R3, 0x80000000, RZ, 0xc0, !PT ;  /* 0x8000000003027812 */ /* 0x000fc800078ec0ff */
[----:B------:R-:W-:-:S04]  /*12750*/  SHF.R.U32.HI R3, RZ, 0x18, R2 ;  /* 0x00000018ff037819 */ /* 0x000fc80000011602 */
[----:B------:R-:W-:-:S04]  /*12760*/  LOP3.LUT R0, R0, R3, RZ, 0xfc, !PT ;  /* 0x0000000300007212 */ /* 0x000fc800078efcff */
[----:B------:R-:W-:-:S07]  /*12770*/  PRMT R8, R0, 0x7610, R8 ;  /* 0x0000761000087816 */ /* 0x000fce0000000008 */
.L_x_3037:
[----:B------:R-:W-:Y:S05]  /*12780*/  BSYNC B0 ;  /* 0x0000000000007941 */ /* 0x000fea0003800000 */
.L_x_3036:
[----:B------:R-:W-:Y:S01]  /*12790*/  STG.E.U8 desc[UR36][R16.64], R8 ;  /* 0x0000000810007986 */ /* 0x000fe2000c101124 */
[----:B------:R-:W-:Y:S05]  /*127a0*/  EXIT ;  /* 0x000000000000794d */ /* 0x000fea0003800000 */
.L_x_3034:
        /* <DEDUP_REMOVED lines=21> */
.L_x_3041:
[----:B------:R-:W-:-:S04]  /*12900*/  LOP3.LUT R2, R3, 0x80000000, RZ, 0xc0, !PT ;  /* 0x8000000003027812 */ /* 0x000fc800078ec0ff */
[----:B------:R-:W-:-:S04]  /*12910*/  SHF.R.U32.HI R3, RZ, 0x18, R2 ;  /* 0x00000018ff037819 */ /* 0x000fc80000011602 */
[----:B------:R-:W-:-:S04]  /*12920*/  LOP3.LUT R0, R0, R3, RZ, 0xfc, !PT ;  /* 0x0000000300007212 */ /* 0x000fc800078efcff */
[----:B------:R-:W-:-:S07]  /*12930*/  PRMT R8, R0, 0x7610, R8 ;  /* 0x0000761000087816 */ /* 0x000fce0000000008 */
.L_x_3040:
[----:B------:R-:W-:Y:S05]  /*12940*/  BSYNC B0 ;  /* 0x0000000000007941 */ /* 0x000fea0003800000 */
.L_x_3039:
[----:B------:R-:W-:Y:S01]  /*12950*/  STG.E.U8 desc[UR36][R16.64], R8 ;  /* 0x0000000810007986 */ /* 0x000fe2000c101124 */
[----:B------:R-:W-:Y:S05]  /*12960*/  EXIT ;  /* 0x000000000000794d */ /* 0x000fea0003800000 */
.L_x_3033:
        /* <DEDUP_REMOVED lines=22> */
[----:B------:R-:W-:-:S05]  /*12ad0*/  @!P0 IMAD.MOV R0, RZ, RZ, R2 ;  /* 0x000000ffff008224 */ /* 0x000fca00078e0202 */
[----:B------:R-:W-:-:S05]  /*12ae0*/  @P1 MOV R3, R0 ;  /* 0x0000000000031202 */ /* 0x000fca0000000f00 */
[----:B------:R-:W-:Y:S01]  /*12af0*/  STG.E.U8 desc[UR36][R16.64], R3 ;  /* 0x0000000310007986 */ /* 0x000fe2000c101124 */
[----:B------:R-:W-:Y:S05]  /*12b00*/  EXIT ;  /* 0x000000000000794d */ /* 0x000fea0003800000 */
.L_x_3016:
        /* <DEDUP_REMOVED lines=16> */
.L_x_3044:
[----:B------:R-:W-:Y:S05]  /*12c10*/  EXIT ;  /* 0x000000000000794d */ /* 0x000fea0003800000 */
.L_x_3043:
[----:B------:R-:W0:Y:S02]  /*12c20*/  F2I.U64.F64.TRUNC R4, R4 ;  /* 0x0000000400047311 */ /* 0x000e24000030d800 */
[----:B0-----:R-:W-:Y:S01]  /*12c30*/  STG.E.64 desc[UR36][R16.64], R4 ;  /* 0x0000000410007986 */ /* 0x001fe2000c101b24 */
[----:B------:R-:W-:Y:S05]  /*12c40*/  EXIT ;  /* 0x000000000000794d */ /* 0x000fea0003800000 */
.L_x_3042:
[----:B------:R-:W0:Y:S02]  /*12c50*/  F2I.U32.F64.TRUNC R5, R4 ;  /* 0x0000000400057311 */ /* 0x000e24000030d000 */
[----:B0-----:R-:W-:Y:S01]  /*12c60*/  STG.E desc[UR36][R16.64], R5 ;  /* 0x0000000510007986 */ /* 0x001fe2000c101924 */
[----:B------:R-:W-:Y:S05]  /*12c70*/  EXIT ;  /* 0x000000000000794d */ /* 0x000fea0003800000 */
        .weak           $__internal_0_$__cuda_sm20_dblrcp_rn_slowpath_v3
        .type           $__internal_0_$__cuda_sm20_dblrcp_rn_slowpath_v3,@function
        .size           $__internal_0_$__cuda_sm20_dblrcp_rn_slowpath_v3,(.L_x_11046 - $__internal_0_$__cuda_sm20_dblrcp_rn_slowpath_v3)
$__internal_0_$__cuda_sm20_dblrcp_rn_slowpath_v3:
[----:B------:R-:W-:Y:S01]  /*12c80*/  DSETP.GTU.AND P0, PT, |R4|, +INF , PT ;  /* 0x7ff000000400742a */ /* 0x000fe20003f0c200 */
[----:B------:R-:W-:-:S13]  /*12c90*/  BSSY B1, `(.L_x_3045) ;  /* 0x0000022000017945 */ /* 0x000fda0003800000 */
[----:B------:R-:W-:Y:S05]  /*12ca0*/  @P0 BRA `(.L_x_3046) ;  /* 0x0000000000780947 */ /* 0x000fea0003800000 */
[----:B------:R-:W-:-:S05]  /*12cb0*/  LOP3.LUT R3, R5, 0x7fffffff, RZ, 0xc0, !PT ;  /* 0x7fffffff05037812 */ /* 0x000fca00078ec0ff */
[----:B------:R-:W-:-:S05]  /*12cc0*/  VIADD R7, R3, 0xffffffff ;  /* 0xffffffff03077836 */ /* 0x000fca0000000000 */
[----:B------:R-:W-:-:S13]  /*12cd0*/  ISETP.GE.U32.AND P0, PT, R7, 0x7fefffff, PT ;  /* 0x7fefffff0700780c */ /* 0x000fda0003f06070 */
[----:B------:R-:W-:Y:S01]  /*12ce0*/  @P0 LOP3.LUT R9, R5, 0x7ff00000, RZ, 0x3c, !PT ;  /* 0x7ff0000005090812 */ /* 0x000fe200078e3cff */
[----:B------:R-:W-:Y:S01]  /*12cf0*/  @P0 IMAD.MOV.U32 R8, RZ, RZ, RZ ;  /* 0x000000ffff080224 */ /* 0x000fe200078e00ff */
[----:B------:R-:W-:Y:S06]  /*12d00*/  @P0 BRA `(.L_x_3047) ;  /* 0x0000000000680947 */ /* 0x000fec0003800000 */
[----:B------:R-:W-:-:S13]  /*12d10*/  ISETP.GE.U32.AND P0, PT, R3, 0x1000001, PT ;  /* 0x010000010300780c */ /* 0x000fda0003f06070 */
[----:B------:R-:W-:Y:S05]  /*12d20*/  @!P0 BRA `(.L_x_3048) ;  /* 0x0000000000348947 */ /* 0x000fea0003800000 */
[----:B------:R-:W-:Y:S02]  /*12d30*/  VIADD R11, R5, 0xc0200000 ;  /* 0xc0200000050b7836 */ /* 0x000fe40000000000 */
[----:B------:R-:W-:Y:S02]  /*12d40*/  IMAD.MOV.U32 R10, RZ, RZ, R4 ;  /* 0x000000ffff0a7224 */ /* 0x000fe400078e0004 */
[----:B------:R-:W0:Y:S04]  /*12d50*/  MUFU.RCP64H R7, R11 ;  /* 0x0000000b00077308 */ /* 0x000e280000001800 */
[----:B0-----:R-:W-:-:S08]  /*12d60*/  DFMA R8, -R10, R6, 1 ;  /* 0x3ff000000a08742b */ /* 0x001fd00000000106 */
[----:B------:R-:W-:-:S08]  /*12d70*/  DFMA R8, R8, R8, R8 ;  /* 0x000000080808722b */ /* 0x000fd00000000008 */
[----:B------:R-:W-:-:S08]  /*12d80*/  DFMA R8, R6, R8, R6 ;  /* 0x000000080608722b */ /* 0x000fd00000000006 */
[----:B------:R-:W-:-:S08]  /*12d90*/  DFMA R6, -R10, R8, 1 ;  /* 0x3ff000000a06742b */ /* 0x000fd00000000108 */
[----:B------:R-:W-:-:S08]  /*12da0*/  DFMA R8, R8, R6, R8 ;  /* 0x000000060808722b */ /* 0x000fd00000000008 */
[----:B------:R-:W-:-:S08]  /*12db0*/  DMUL R8, R8, 2.2250738585072013831e-308 ;  /* 0x0010000008087828 */ /* 0x000fd00000000000 */
[----:B------:R-:W-:-:S08]  /*12dc0*/  DFMA R4, -R4, R8, 1 ;  /* 0x3ff000000404742b */ /* 0x000fd00000000108 */
[----:B------:R-:W-:-:S08]  /*12dd0*/  DFMA R4, R4, R4, R4 ;  /* 0x000000040404722b */ /* 0x000fd00000000004 */
[----:B------:R-:W-:Y:S01]  /*12de0*/  DFMA R8, R8, R4, R8 ;  /* 0x000000040808722b */ /* 0x000fe20000000008 */
[----:B------:R-:W-:Y:S10]  /*12df0*/  BRA `(.L_x_3047) ;  /* 0x00000000002c7947 */ /* 0x000ff40003800000 */
.L_x_3048:
[----:B------:R-:W-:-:S06]  /*12e00*/  DMUL R4, R4, 8.11296384146066816958e+31 ;  /* 0x4690000004047828 */ /* 0x000fcc0000000000 */
[----:B------:R-:W0:Y:S02]  /*12e10*/  MUFU.RCP64H R7, R5 ;  /* 0x0000000500077308 */ /* 0x000e240000001800 */
[----:B0-----:R-:W-:-:S08]  /*12e20*/  DFMA R8, -R4, R6, 1 ;  /* 0x3ff000000408742b */ /* 0x001fd00000000106 */
[----:B------:R-:W-:-:S08]  /*12e30*/  DFMA R8, R8, R8, R8 ;  /* 0x000000080808722b */ /* 0x000fd00000000008 */
[----:B------:R-:W-:-:S08]  /*12e40*/  DFMA R8, R6, R8, R6 ;  /* 0x000000080608722b */ /* 0x000fd00000000006 */
[----:B------:R-:W-:-:S08]  /*12e50*/  DFMA R6, -R4, R8, 1 ;  /* 0x3ff000000406742b */ /* 0x000fd00000000108 */
[----:B------:R-:W-:-:S08]  /*12e60*/  DFMA R6, R8, R6, R8 ;  /* 0x000000060806722b */ /* 0x000fd00000000008 */
[----:B------:R-:W-:Y:S01]  /*12e70*/  DMUL R8, R6, 8.11296384146066816958e+31 ;  /* 0x4690000006087828 */ /* 0x000fe20000000000 */
[----:B------:R-:W-:Y:S10]  /*12e80*/  BRA `(.L_x_3047) ;  /* 0x0000000000087947 */ /* 0x000ff40003800000 */
.L_x_3046:
[----:B------:R-:W-:Y:S01]  /*12e90*/  LOP3.LUT R9, R5, 0x80000, RZ, 0xfc, !PT ;  /* 0x0008000005097812 */ /* 0x000fe200078efcff */
[----:B------:R-:W-:-:S07]  /*12ea0*/  IMAD.MOV.U32 R8, RZ, RZ, R4 ;  /* 0x000000ffff087224 */ /* 0x000fce00078e0004 */
.L_x_3047:
[----:B------:R-:W-:Y:S05]  /*12eb0*/  BSYNC B1 ;  /* 0x0000000000017941 */ /* 0x000fea0003800000 */
.L_x_3045:
[----:B------:R-:W-:Y:S02]  /*12ec0*/  IMAD.MOV.U32 R4, RZ, RZ, R0 ;  /* 0x000000ffff047224 */ /* 0x000fe400078e0000 */
[----:B------:R-:W-:-:S04]  /*12ed0*/  IMAD.MOV.U32 R5, RZ, RZ, 0x0 ;  /* 0x00000000ff057424 */ /* 0x000fc800078e00ff */
[----:B------:R-:W-:Y:S05]  /*12ee0*/  RET.REL.NODEC R4 `(_ZN2at6native18elementwise_kernelILi128ELi4EZNS0_15gpu_kernel_implIZZZNS0_61_GLOBAL__N__132982cb_23_ActivationSiluKernel_cu_1520ed90_292420silu_backward_kernelERNS_18TensorIteratorBaseEENKUlvE_clEvENKUlvE_clEvEUlddE_EEvS5_RKT_EUliE_EEviT1_) ;  /* 0xfffffed004447950 */ /* 0x000fea0003c3ffff */
.L_x_3049:
        /* <DEDUP_REMOVED lines=9> */
.L_x_11046:


//--------------------- .text._ZN2at6native27unrolled_elementwise_kernelIZZZNS0_61_GLOBAL__N__132982cb_23_ActivationSiluKernel_cu_1520ed90_292420silu_backward_kernelERNS_18TensorIteratorBaseEENKUlvE_clEvENKUlvE_clEvEUlddE_St5arrayIPcLm3EELi4E23TrivialOffsetCalculatorILi2EjESB_ILi1EjENS0_6memory12LoadWithCastILi2EEENSE_13StoreWithCastILi1EEEEEviT_T0_T2_T3_T4_T5_ --------------------------
	.section	.text._ZN2at6native27unrolled_elementwise_kernelIZZZNS0_61_GLOBAL__N__132982cb_23_ActivationSiluKernel_cu_1520ed90_292420silu_backward_kernelERNS_18TensorIteratorBaseEENKUlvE_clEvENKUlvE_clEvEUlddE_St5arrayIPcLm3EELi4E23TrivialOffsetCalculatorILi2EjESB_ILi1EjENS0_6memory12LoadWithCastILi2EEENSE_13StoreWithCastILi1EEEEEviT_T0_T2_T3_T4_T5_,"ax",@progbits
	.align	128
        .global         _ZN2at6native27unrolled_elementwise_kernelIZZZNS0_61_GLOBAL__N__132982cb_23_ActivationSiluKernel_cu_1520ed90_292420silu_backward_kernelERNS_18TensorIteratorBaseEENKUlvE_clEvENKUlvE_clEvEUlddE_St5arrayIPcLm3EELi4E23TrivialOffsetCalculatorILi2EjESB_ILi1EjENS0_6memory12LoadWithCastILi2EEENSE_13StoreWithCastILi1EEEEEviT_T0_T2_T3_T4_T5_
        .type           _ZN2at6native27unrolled_elementwise_kernelIZZZNS0_61_GLOBAL__N__132982cb_23_ActivationSiluKernel_cu_1520ed90_292420silu_backward_kernelERNS_18TensorIteratorBaseEENKUlvE_clEvENKUlvE_clEvEUlddE_St5arrayIPcLm3EELi4E23TrivialOffsetCalculatorILi2EjESB_ILi1EjENS0_6memory12LoadWithCastILi2EEENSE_13StoreWithCastILi1EEEEEviT_T0_T2_T3_T4_T5_,@function
        .size           _ZN2at6native27unrolled_elementwise_kernelIZZZNS0_61_GLOBAL__N__132982cb_23_ActivationSiluKernel_cu_1520ed90_292420silu_backward_kernelERNS_18TensorIteratorBaseEENKUlvE_clEvENKUlvE_clEvEUlddE_St5arrayIPcLm3EELi4E23TrivialOffsetCalculatorILi2EjESB_ILi1EjENS0_6memory12LoadWithCastILi2EEENSE_13StoreWithCastILi1EEEEEviT_T0_T2_T3_T4_T5_,(.L_x_11047 - _ZN2at6native27unrolled_elementwise_kernelIZZZNS0_61_GLOBAL__N__132982cb_23_ActivationSiluKernel_cu_1520ed90_292420silu_backward_kernelERNS_18TensorIteratorBaseEENKUlvE_clEvENKUlvE_clEvEUlddE_St5arrayIPcLm3EELi4E23TrivialOffsetCalculatorILi2EjESB_ILi1EjENS0_6memory12LoadWithCastILi2EEENSE_13StoreWithCastILi1EEEEEviT_T0_T2_T3_T4_T5_)
        .other          _ZN2at6native27unrolled_elementwise_kernelIZZZNS0_61_GLOBAL__N__132982cb_23_ActivationSiluKernel_cu_1520ed90_292420silu_backward_kernelERNS_18TensorIteratorBaseEENKUlvE_clEvENKUlvE_clEvEUlddE_St5arrayIPcLm3EELi4E23TrivialOffsetCalculatorILi2EjESB_ILi1EjENS0_6memory12LoadWithCastILi2EEENSE_13StoreWithCastILi1EEEEEviT_T0_T2_T3_T4_T5_,@"STO_CUDA_ENTRY STV_DEFAULT"
_ZN2at6native27unrolled_elementwise_kernelIZZZNS0_61_GLOBAL__N__132982cb_23_ActivationSiluKernel_cu_1520ed90_292420silu_backward_kernelERNS_18TensorIteratorBaseEENKUlvE_clEvENKUlvE_clEvEUlddE_St5arrayIPcLm3EELi4E23TrivialOffsetCalculatorILi2EjESB_ILi1EjENS0_6memory12LoadWithCastILi2EEENSE_13StoreWithCastILi1EEEEEviT_T0_T2_T3_T4_T5_:
.text._ZN2at6native27unrolled_elementwise_kernelIZZZNS0_61_GLOBAL__N__132982cb_23_ActivationSiluKernel_cu_1520ed90_292420silu_backward_kernelERNS_18TensorIteratorBaseEENKUlvE_clEvENKUlvE_clEvEUlddE_St5arrayIPcLm3EELi4E23TrivialOffsetCalculatorILi2EjESB_ILi1EjENS0_6memory12LoadWithCastILi2EEENSE_13StoreWithCastILi1EEEEEviT_T0_T2_T3_T4_T5_:
[----:B------:R-:W0:Y:S01]  /*0000*/  LDC R1, c[0x0][0x28] ;  /* 0x00000a00ff017b82 */ /* 0x000e220000000800 */
[----:B------:R-:W1:Y:S07]  /*0010*/  S2R R35, SR_CTAID.X ;  /* 0x0000000000237919 */ /* 0x000e6e0000002500 */
[----:B------:R-:W1:Y:S01]  /*0020*/  LDC R0, c[0x0][0x210] ;  /* 0x00008400ff007b82 */ /* 0x000e620000000800 */
[----:B------:R-:W-:Y:S01]  /*0030*/  ULDC.64 UR36, c[0x0][0x208] ;  /* 0x0000820000247ab9 */ /* 0x000fe20000000a00 */
[----:B------:R-:W-:Y:S01]  /*0040*/  BSSY B6, `(.L_x_3050) ;  /* 0x00001f2000067945 */ /* 0x000fe20003800000 */
[----:B------:R-:W2:Y:S01]  /*0050*/  S2R R30, SR_TID.X ;  /* 0x00000000001e7919 */ /* 0x000ea20000002100 */
[----:B------:R-:W-:-:S02]  /*0060*/  CS2R R28, SRZ ;  /* 0x00000000001c7805 */ /* 0x000fc4000001ff00 */
[----:B------:R-:W-:Y:S02]  /*0070*/  CS2R R36, SRZ ;  /* 0x0000000000247805 */ /* 0x000fe4000001ff00 */
[----:B------:R-:W-:Y:S01]  /*0080*/  CS2R R32, SRZ ;  /* 0x0000000000207805 */ /* 0x000fe2000001ff00 */
        /* <DEDUP_REMOVED lines=25> */
.L_x_3055:
[----:B------:R-:W2:Y:S02]  /*0220*/  LDG.E.U8 R4, desc[UR36][R4.64] ;  /* 0x0000002404047981 */ /* 0x000ea4000c1e1100 */
[----:B--2---:R0:W1:Y:S01]  /*0230*/  I2F.F64.U16 R36, R4 ;  /* 0x0000000400247312 */ /* 0x0040620000101800 */
[----:B------:R-:W-:Y:S05]  /*0240*/  BRA `(.L_x_3057) ;  /* 0x0000000c00747947 */ /* 0x000fea0003800000 */
.L_x_3054:
        /* <DEDUP_REMOVED lines=9> */
.L_x_3059:
[----:B------:R-:W2:Y:S02]  /*02e0*/  LDG.E R4, desc[UR36][R4.64] ;  /* 0x0000002404047981 */ /* 0x000ea4000c1e1900 */
[----:B--2---:R1:W2:Y:S01]  /*02f0*/  I2F.F64 R36, R4 ;  /* 0x0000000400247312 */ /* 0x0042a20000201c00 */
[----:B------:R-:W-:Y:S05]  /*0300*/  BRA `(.L_x_3057) ;  /* 0x0000000c00447947 */ /* 0x000fea0003800000 */
.L_x_3058:
[----:B------:R-:W2:Y:S02]  /*0310*/  LDG.E.U16 R4, desc[UR36][R4.64] ;  /* 0x0000002404047981 */ /* 0x000ea4000c1e1500 */
[----:B--2---:R3:W4:Y:S01]  /*0320*/  I2F.F64.S16 R36, R4 ;  /* 0x0000000400247312 */ /* 0x0047220000101c00 */
[----:B------:R-:W-:Y:S05]  /*0330*/  BRA `(.L_x_3057) ;  /* 0x0000000c00387947 */ /* 0x000fea0003800000 */
.L_x_3053:
        /* <DEDUP_REMOVED lines=10> */
.L_x_3061:
[----:B------:R-:W2:Y:S02]  /*03e0*/  LDG.E.U16 R0, desc[UR36][R4.64] ;  /* 0x0000002404007981 */ /* 0x000ea4000c1e1500 */
[----:B--2---:R-:W-:-:S05]  /*03f0*/  HADD2.F32 R0, -RZ, R0.H0_H0 ;  /* 0x20000000ff007230 */ /* 0x004fca0000004100 */
[----:B------:R-:W-:-:S04]  /*0400*/  FMUL.FTZ R0, R0, 1 ;  /* 0x3f80000000007820 */ /* 0x000fc80000410000 */
[----:B------:R0:W1:Y:S01]  /*0410*/  F2F.F64.F32 R36, R0 ;  /* 0x0000000000247310 */ /* 0x0000620000201800 */
[----:B------:R-:W-:Y:S05]  /*0420*/  BRA `(.L_x_3057) ;  /* 0x0000000800fc7947 */ /* 0x000fea0003800000 */
.L_x_3060:
        /* <DEDUP_REMOVED lines=10> */
.L_x_3063:
[----:B------:R-:W2:Y:S02]  /*04d0*/  LDG.E.U16 R4, desc[UR36][R4.64] ;  /* 0x0000002404047981 */ /* 0x000ea4000c1e1500 */
[----:B--2---:R-:W-:-:S05]  /*04e0*/  HADD2.F32 R0, -RZ, R4.H0_H0 ;  /* 0x20000004ff007230 */ /* 0x004fca0000004100 */
[----:B------:R-:W-:-:S04]  /*04f0*/  FMUL.FTZ R0, R0, 1 ;  /* 0x3f80000000007820 */ /* 0x000fc80000410000 */
[----:B------:R0:W1:Y:S01]  /*0500*/  F2F.F64.F32 R36, R0 ;  /* 0x0000000000247310 */ /* 0x0000620000201800 */
[----:B------:R-:W-:Y:S05]  /*0510*/  BRA `(.L_x_3057) ;  /* 0x0000000800c07947 */ /* 0x000fea0003800000 */
.L_x_3062:
[----:B------:R0:W5:Y:S01]  /*0520*/  LDG.E.64 R36, desc[UR36][R4.64] ;  /* 0x0000002404247981 */ /* 0x000162000c1e1b00 */
[----:B------:R-:W-:Y:S05]  /*0530*/  BRA `(.L_x_3057) ;  /* 0x0000000800b87947 */ /* 0x000fea0003800000 */
.L_x_3052:
        /* <DEDUP_REMOVED lines=13> */
.L_x_3066:
[----:B------:R0:W5:Y:S01]  /*0610*/  LDG.E.64 R36, desc[UR36][R4.64] ;  /* 0x0000002404247981 */ /* 0x000162000c1e1b00 */
[----:B------:R-:W-:Y:S05]  /*0620*/  BRA `(.L_x_3057) ;  /* 0x00000008007c7947 */ /* 0x000fea0003800000 */
.L_x_3065:
        /* <DEDUP_REMOVED lines=28> */
.L_x_3068:
        /* <DEDUP_REMOVED lines=16> */
.L_x_3067:
[----:B------:R-:W2:Y:S02]  /*08f0*/  LDG.E.U16 R0, desc[UR36][R4.64] ;  /* 0x0000002404007981 */ /* 0x000ea4000c1e1500 */
[----:B--2---:R-:W-:-:S04]  /*0900*/  IMAD.U32 R0, R0, 0x10000, RZ ;  /* 0x0001000000007824 */ /* 0x004fc800078e00ff */
[----:B------:R-:W-:-:S04]  /*0910*/  FMUL.FTZ R0, R0, 1 ;  /* 0x3f80000000007820 */ /* 0x000fc80000410000 */
[----:B------:R0:W1:Y:S01]  /*0920*/  F2F.F64.F32 R36, R0 ;  /* 0x0000000000247310 */ /* 0x0000620000201800 */
[----:B------:R-:W-:Y:S05]  /*0930*/  BRA `(.L_x_3057) ;  /* 0x0000000400b87947 */ /* 0x000fea0003800000 */
.L_x_3064:
        /* <DEDUP_REMOVED lines=11> */
.L_x_3071:
        /* <DEDUP_REMOVED lines=21> */
.L_x_3075:
[----:B------:R-:W-:Y:S05]  /*0b40*/  BSYNC B1 ;  /* 0x0000000000017941 */ /* 0x000fea0003800000 */
.L_x_3074:
[----:B------:R-:W-:Y:S01]  /*0b50*/  LEA R5, R0, 0x3b800000, 0x17 ;  /* 0x3b80000000057811 */ /* 0x000fe200078eb8ff */
[----:B------:R-:W-:-:S05]  /*0b60*/  IMAD.SHL.U32 R0, R3, 0x100000, RZ ;  /* 0x0010000003007824 */ /* 0x000fca00078e00ff */
[----:B------:R-:W-:-:S07]  /*0b70*/  LOP3.LUT R0, R5, R0, R6, 0xfe, !PT ;  /* 0x0000000005007212 */ /* 0x000fce00078efe06 */
.L_x_3073:
[----:B------:R-:W-:Y:S05]  /*0b80*/  BSYNC B0 ;  /* 0x0000000000007941 */ /* 0x000fea0003800000 */
.L_x_3072:
[----:B------:R-:W-:-:S04]  /*0b90*/  FMUL.FTZ R0, R0, 1 ;  /* 0x3f80000000007820 */ /* 0x000fc80000410000 */
[----:B------:R0:W1:Y:S01]  /*0ba0*/  F2F.F64.F32 R36, R0 ;  /* 0x0000000000247310 */ /* 0x0000620000201800 */
[----:B------:R-:W-:Y:S05]  /*0bb0*/  BRA `(.L_x_3057) ;  /* 0x0000000400187947 */ /* 0x000fea0003800000 */
.L_x_3070:
        /* <DEDUP_REMOVED lines=21> */
.L_x_3079:
[----:B------:R-:W-:Y:S05]  /*0d10*/  BSYNC B1 ;  /* 0x0000000000017941 */ /* 0x000fea0003800000 */
.L_x_3078:
[----:B------:R-:W-:Y:S01]  /*0d20*/  LEA R5, R0, 0x37800000, 0x17 ;  /* 0x3780000000057811 */ /* 0x000fe200078eb8ff */
[----:B------:R-:W-:-:S05]  /*0d30*/  IMAD.SHL.U32 R0, R3, 0x200000, RZ ;  /* 0x0020000003007824 */ /* 0x000fca00078e00ff */
[----:B------:R-:W-:-:S07]  /*0d40*/  LOP3.LUT R0, R5, R0, R6, 0xfe, !PT ;  /* 0x0000000005007212 */ /* 0x000fce00078efe06 */
.L_x_3077:
[----:B------:R-:W-:Y:S05]  /*0d50*/  BSYNC B0 ;  /* 0x0000000000007941 */ /* 0x000fea0003800000 */
.L_x_3076:
[----:B------:R-:W-:-:S04]  /*0d60*/  FMUL.FTZ R0, R0, 1 ;  /* 0x3f80000000007820 */ /* 0x000fc80000410000 */
[----:B------:R0:W1:Y:S01]  /*0d70*/  F2F.F64.F32 R36, R0 ;  /* 0x0000000000247310 */ /* 0x0000620000201800 */
[----:B------:R-:W-:Y:S05]  /*0d80*/  BRA `(.L_x_3057) ;  /* 0x0000000000a47947 */ /* 0x000fea0003800000 */
.L_x_3069:
        /* <DEDUP_REMOVED lines=14> */
.L_x_3083:
[----:B------:R-:W-:Y:S05]  /*0e70*/  BSYNC B0 ;  /* 0x0000000000007941 */ /* 0x000fea0003800000 */
.L_x_3082:
[----:B------:R-:W-:-:S04]  /*0e80*/  FMUL.FTZ R0, R0, 1 ;  /* 0x3f80000000007820 */ /* 0x000fc80000410000 */
[----:B------:R0:W1:Y:S01]  /*0e90*/  F2F.F64.F32 R36, R0 ;  /* 0x0000000000247310 */ /* 0x0000620000201800 */
[----:B------:R-:W-:Y:S05]  /*0ea0*/  BRA `(.L_x_3057) ;  /* 0x00000000005c7947 */ /* 0x000fea0003800000 */
.L_x_3056:
        /* <DEDUP_REMOVED lines=16> */
.L_x_3084:
[----:B------:R-:W-:Y:S01]  /*0fb0*/  CS2R R36, SRZ ;  /* 0x0000000000247805 */ /* 0x000fe2000001ff00 */
[----:B------:R-:W-:Y:S06]  /*0fc0*/  BRA `(.L_x_3057) ;  /* 0x0000000000147947 */ /* 0x000fec0003800000 */
.L_x_3081:
[----:B------:R-:W2:Y:S02]  /*0fd0*/  LDG.E.64 R36, desc[UR36][R4.64] ;  /* 0x0000002404247981 */ /* 0x000ea4000c1e1b00 */
[----:B--2---:R-:W0:Y:S01]  /*0fe0*/  I2F.F64.U64 R36, R36 ;  /* 0x0000002400247312 */ /* 0x004e220000301800 */
[----:B------:R-:W-:Y:S05]  /*0ff0*/  BRA `(.L_x_3057) ;  /* 0x0000000000087947 */ /* 0x000fea0003800000 */
.L_x_3080:
[----:B------:R-:W2:Y:S02]  /*1000*/  LDG.E R4, desc[UR36][R4.64] ;  /* 0x0000002404047981 */ /* 0x000ea4000c1e1900 */
[----:B--2---:R0:W1:Y:S02]  /*1010*/  I2F.F64.U32 R36, R4 ;  /* 0x0000000400247312 */ /* 0x0040640000201800 */
.L_x_3057:
[----:B01-3--:R-:W0:Y:S01]  /*1020*/  LDC.64 R4, c[0x0][0x228] ;  /* 0x00008a00ff047b82 */ /* 0x00be220000000a00 */
        /* <DEDUP_REMOVED lines=16> */
[----:B---3--:R0:W1:Y:S01]  /*1130*/  I2F.F64.S16 R32, R4 ;  /* 0x0000000400207312 */ /* 0x0080620000101c00 */
[----:B------:R-:W-:Y:S05]  /*1140*/  BRA `(.L_x_3090) ;  /* 0x0000000c007c7947 */ /* 0x000fea0003800000 */
.L_x_3088:
[----:B------:R-:W3:Y:S02]  /*1150*/  LDG.E.U8 R4, desc[UR36][R4.64] ;  /* 0x0000002404047981 */ /* 0x000ee4000c1e1100 */
[----:B---3--:R3:W0:Y:S01]  /*1160*/  I2F.F64.U16 R32, R4 ;  /* 0x0000000400207312 */ /* 0x0086220000101800 */
[----:B------:R-:W-:Y:S05]  /*1170*/  BRA `(.L_x_3090) ;  /* 0x0000000c00707947 */ /* 0x000fea0003800000 */
.L_x_3087:
        /* <DEDUP_REMOVED lines=9> */
.L_x_3092:
[----:B------:R-:W3:Y:S02]  /*1210*/  LDG.E R4, desc[UR36][R4.64] ;  /* 0x0000002404047981 */ /* 0x000ee4000c1e1900 */
[----:B---3--:R0:W1:Y:S01]  /*1220*/  I2F.F64 R32, R4 ;  /* 0x0000000400207312 */ /* 0x0080620000201c00 */
[----:B------:R-:W-:Y:S05]  /*1230*/  BRA `(.L_x_3090) ;  /* 0x0000000c00407947 */ /* 0x000fea0003800000 */
.L_x_3091:
[----:B------:R-:W3:Y:S02]  /*1240*/  LDG.E.U16 R4, desc[UR36][R4.64] ;  /* 0x0000002404047981 */ /* 0x000ee4000c1e1500 */
[----:B---3--:R0:W1:Y:S01]  /*1250*/  I2F.F64.S16 R32, R4 ;  /* 0x0000000400207312 */ /* 0x0080620000101c00 */
[----:B------:R-:W-:Y:S05]  /*1260*/  BRA `(.L_x_3090) ;  /* 0x0000000c00347947 */ /* 0x000fea0003800000 */
.L_x_3086:
        /* <DEDUP_REMOVED lines=10> */
.L_x_3094:
[----:B------:R-:W3:Y:S02]  /*1310*/  LDG.E.U16 R0, desc[UR36][R4.64] ;  /* 0x0000002404007981 */ /* 0x000ee4000c1e1500 */
[----:B---3--:R-:W-:-:S05]  /*1320*/  HADD2.F32 R0, -RZ, R0.H0_H0 ;  /* 0x20000000ff007230 */ /* 0x008fca0000004100 */
[----:B------:R-:W-:-:S04]  /*1330*/  FMUL.FTZ R0, R0, 1 ;  /* 0x3f80000000007820 */ /* 0x000fc80000410000 */
[----:B------:R0:W1:Y:S01]  /*1340*/  F2F.F64.F32 R32, R0 ;  /* 0x0000000000207310 */ /* 0x0000620000201800 */
[----:B------:R-:W-:Y:S05]  /*1350*/  BRA `(.L_x_3090) ;  /* 0x0000000800f87947 */ /* 0x000fea0003800000 */
.L_x_3093:
        /* <DEDUP_REMOVED lines=10> */
.L_x_3096:
[----:B------:R-:W3:Y:S02]  /*1400*/  LDG.E.U16 R4, desc[UR36][R4.64] ;  /* 0x0000002404047981 */ /* 0x000ee4000c1e1500 */
[----:B---3--:R-:W-:-:S05]  /*1410*/  HADD2.F32 R0, -RZ, R4.H0_H0 ;  /* 0x20000004ff007230 */ /* 0x008fca0000004100 */
[----:B------:R-:W-:-:S04]  /*1420*/  FMUL.FTZ R0, R0, 1 ;  /* 0x3f80000000007820 */ /* 0x000fc80000410000 */
[----:B------:R0:W1:Y:S01]  /*1430*/  F2F.F64.F32 R32, R0 ;  /* 0x0000000000207310 */ /* 0x0000620000201800 */
[----:B------:R-:W-:Y:S05]  /*1440*/  BRA `(.L_x_3090) ;  /* 0x0000000800bc7947 */ /* 0x000fea0003800000 */
.L_x_3095:
[----:B------:R0:W5:Y:S01]  /*1450*/  LDG.E.64 R32, desc[UR36][R4.64] ;  /* 0x0000002404207981 */ /* 0x000162000c1e1b00 */
[----:B------:R-:W-:Y:S05]  /*1460*/  BRA `(.L_x_3090) ;  /* 0x0000000800b47947 */ /* 0x000fea0003800000 */
.L_x_3085:
        /* <DEDUP_REMOVED lines=13> */
.L_x_3099:
[----:B------:R0:W5:Y:S01]  /*1540*/  LDG.E.64 R32, desc[UR36][R4.64] ;  /* 0x0000002404207981 */ /* 0x000162000c1e1b00 */
[----:B------:R-:W-:Y:S05]  /*1550*/  BRA `(.L_x_3090) ;  /* 0x0000000800787947 */ /* 0x000fea0003800000 */
.L_x_3098:
        /* <DEDUP_REMOVED lines=28> */
.L_x_3101:
[----:B------:R-:W3:Y:S02]  /*1720*/  LDG.E.U8 R4, desc[UR36][R4.64] ;  /* 0x0000002404047981 */ /* 0x000ee4000c1e1100 */
[----:B---3--:R-:W-:-:S05]  /*1730*/  IMAD.SHL.U32 R0, R4, 0x2000000, RZ ;  /* 0x0200000004007824 */ /* 0x008fca00078e00ff */
        /* <DEDUP_REMOVED lines=13> */
.L_x_3100:
[----:B------:R-:W3:Y:S02]  /*1810*/  LDG.E.U16 R0, desc[UR36][R4.64] ;  /* 0x0000002404007981 */ /* 0x000ee4000c1e1500 */
[----:B---3--:R-:W-:-:S04]  /*1820*/  IMAD.U32 R0, R0, 0x10000, RZ ;  /* 0x0001000000007824 */ /* 0x008fc800078e00ff */
[----:B------:R-:W-:-:S04]  /*1830*/  FMUL.FTZ R0, R0, 1 ;  /* 0x3f80000000007820 */ /* 0x000fc80000410000 */
[----:B------:R0:W1:Y:S01]  /*1840*/  F2F.F64.F32 R32, R0 ;  /* 0x0000000000207310 */ /* 0x0000620000201800 */
[----:B------:R-:W-:Y:S05]  /*1850*/  BRA `(.L_x_3090) ;  /* 0x0000000400b87947 */ /* 0x000fea0003800000 */
.L_x_3097:
        /* <DEDUP_REMOVED lines=9> */
[----:B---3--:R0:W1:Y:S01]  /*18f0*/  I2F.F64.U16 R32, R4 ;  /* 0x0000000400207312 */ /* 0x0080620000101800 */
[----:B------:R-:W-:Y:S05]  /*1900*/  BRA `(.L_x_3090) ;  /* 0x00000004008c7947 */ /* 0x000fea0003800000 */
.L_x_3104:
        /* <DEDUP_REMOVED lines=21> */
.L_x_3108:
[----:B------:R-:W-:Y:S05]  /*1a60*/  BSYNC B1 ;  /* 0x0000000000017941 */ /* 0x000fea0003800000 */
.L_x_3107:
[----:B------:R-:W-:Y:S01]  /*1a70*/  LEA R5, R0, 0x3b800000, 0x17 ;  /* 0x3b80000000057811 */ /* 0x000fe200078eb8ff */
[----:B------:R-:W-:-:S05]  /*1a80*/  IMAD.SHL.U32 R0, R3, 0x100000, RZ ;  /* 0x0010000003007824 */ /* 0x000fca00078e00ff */
[----:B------:R-:W-:-:S07]  /*1a90*/  LOP3.LUT R0, R5, R0, R6, 0xfe, !PT ;  /* 0x0000000005007212 */ /* 0x000fce00078efe06 */
.L_x_3106:
[----:B------:R-:W-:Y:S05]  /*1aa0*/  BSYNC B0 ;  /* 0x0000000000007941 */ /* 0x000fea0003800000 */
.L_x_3105:
[----:B------:R-:W-:-:S04]  /*1ab0*/  FMUL.FTZ R0, R0, 1 ;  /* 0x3f80000000007820 */ /* 0x000fc80000410000 */
[----:B------:R0:W1:Y:S01]  /*1ac0*/  F2F.F64.F32 R32, R0 ;  /* 0x0000000000207310 */ /* 0x0000620000201800 */
[----:B------:R-:W-:Y:S05]  /*1ad0*/  BRA `(.L_x_3090) ;  /* 0x0000000400187947 */ /* 0x000fea0003800000 */
.L_x_3103:
        /* <DEDUP_REMOVED lines=21> */
.L_x_3112:
[----:B------:R-:W-:Y:S05]  /*1c30*/  BSYNC B1 ;  /* 0x0000000000017941 */ /* 0x000fea0003800000 */
.L_x_3111:
[----:B------:R-:W-:Y:S01]  /*1c40*/  LEA R5, R0, 0x37800000, 0x17 ;  /* 0x3780000000057811 */ /* 0x000fe200078eb8ff */
[----:B------:R-:W-:-:S05]  /*1c50*/  IMAD.SHL.U32 R0, R3, 0x200000, RZ ;  /* 0x0020000003007824 */ /* 0x000fca00078e00ff */
[----:B------:R-:W-:-:S07]  /*1c60*/  LOP3.LUT R0, R5, R0, R6, 0xfe, !PT ;  /* 0x0000000005007212 */ /* 0x000fce00078efe06 */
.L_x_3110:
[----:B------:R-:W-:Y:S05]  /*1c70*/  BSYNC B0 ;  /* 0x0000000000007941 */ /* 0x000fea0003800000 */
.L_x_3109:
[----:B------:R-:W-:-:S04]  /*1c80*/  FMUL.FTZ R0, R0, 1 ;  /* 0x3f80000000007820 */ /* 0x000fc80000410000 */
[----:B------:R0:W1:Y:S01]  /*1c90*/  F2F.F64.F32 R32, R0 ;  /* 0x0000000000207310 */ /* 0x0000620000201800 */
[----:B------:R-:W-:Y:S05]  /*1ca0*/  BRA `(.L_x_3090) ;  /* 0x0000000000a47947 */ /* 0x000fea0003800000 */
.L_x_3102:
        /* <DEDUP_REMOVED lines=14> */
.L_x_3116:
[----:B------:R-:W-:Y:S05]  /*1d90*/  BSYNC B0 ;  /* 0x0000000000007941 */ /* 0x000fea0003800000 */
.L_x_3115:
[----:B------:R-:W-:-:S04]  /*1da0*/  FMUL.FTZ R0, R0, 1 ;  /* 0x3f80000000007820 */ /* 0x000fc80000410000 */
[----:B------:R0:W1:Y:S01]  /*1db0*/  F2F.F64.F32 R32, R0 ;  /* 0x0000000000207310 */ /* 0x0000620000201800 */
[----:B------:R-:W-:Y:S05]  /*1dc0*/  BRA `(.L_x_3090) ;  /* 0x00000000005c7947 */ /* 0x000fea0003800000 */
.L_x_3089:
        /* <DEDUP_REMOVED lines=16> */
.L_x_3117:
[----:B------:R-:W-:Y:S01]  /*1ed0*/  CS2R R32, SRZ ;  /* 0x0000000000207805 */ /* 0x000fe2000001ff00 */
[----:B------:R-:W-:Y:S06]  /*1ee0*/  BRA `(.L_x_3090) ;  /* 0x0000000000147947 */ /* 0x000fec0003800000 */
.L_x_3114:
[----:B------:R-:W3:Y:S02]  /*1ef0*/  LDG.E.64 R32, desc[UR36][R4.64] ;  /* 0x0000002404207981 */ /* 0x000ee4000c1e1b00 */
[----:B---3--:R-:W0:Y:S01]  /*1f00*/  I2F.F64.U64 R32, R32 ;  /* 0x0000002000207312 */ /* 0x008e220000301800 */
[----:B------:R-:W-:Y:S05]  /*1f10*/  BRA `(.L_x_3090) ;  /* 0x0000000000087947 */ /* 0x000fea0003800000 */
.L_x_3113:
[----:B------:R-:W3:Y:S02]  /*1f20*/  LDG.E R4, desc[UR36][R4.64] ;  /* 0x0000002404047981 */ /* 0x000ee4000c1e1900 */
[----:B---3--:R0:W1:Y:S02]  /*1f30*/  I2F.F64.U32 R32, R4 ;  /* 0x0000000400207312 */ /* 0x0080640000201800 */
.L_x_3090:
[----:B------:R-:W2:Y:S02]  /*1f40*/  S2R R30, SR_TID.X ;  /* 0x00000000001e7919 */ /* 0x000ea40000002100 */
[----:B--2---:R-:W-:-:S07]  /*1f50*/  VIADD R30, R30, 0x80 ;  /* 0x000000801e1e7836 */ /* 0x004fce0000000000 */
.L_x_3051:
[----:B------:R-:W-:Y:S05]  /*1f60*/  BSYNC B6 ;  /* 0x0000000000067941 */ /* 0x000fea0003800000 */
.L_x_3050:
[----:B------:R-:W-:Y:S01]  /*1f70*/  ISETP.GE.AND P0, PT, R30, R31, PT ;  /* 0x0000001f1e00720c */ /* 0x000fe20003f06270 */
[----:B------:R-:W-:Y:S01]  /*1f80*/  BSSY B6, `(.L_x_3118) ;  /* 0x00001e9000067945 */ /* 0x000fe20003800000 */
[----:B------:R-:W-:-:S11]  /*1f90*/  CS2R R26, SRZ ;  /* 0x00000000001a7805 */ /* 0x000fd6000001ff00 */
[----:B------:R-:W-:Y:S05]  /*1fa0*/  @P0 BRA `(.L_x_3119) ;  /* 0x0000001c00980947 */ /* 0x000fea0003800000 */
[----:B0--3--:R-:W0:Y:S01]  /*1fb0*/  LDC.64 R4, c[0x0][0x220] ;  /* 0x00008800ff047b82 */ /* 0x009e220000000a00 */
        /* <DEDUP_REMOVED lines=17> */
[----:B--2---:R0:W2:Y:S01]  /*20d0*/  I2F.F64.S16 R28, R4 ;  /* 0x00000004001c7312 */ /* 0x0040a20000101c00 */
[----:B------:R-:W-:Y:S05]  /*20e0*/  BRA `(.L_x_3125) ;  /* 0x0000000c007c7947 */ /* 0x000fea0003800000 */
.L_x_3123:
[----:B------:R-:W2:Y:S02]  /*20f0*/  LDG.E.U8 R4, desc[UR36][R4.64] ;  /* 0x0000002404047981 */ /* 0x000ea4000c1e1100 */
[----:B--2---:R0:W2:Y:S01]  /*2100*/  I2F.F64.U16 R28, R4 ;  /* 0x00000004001c7312 */ /* 0x0040a20000101800 */
[----:B------:R-:W-:Y:S05]  /*2110*/  BRA `(.L_x_3125) ;  /* 0x0000000c00707947 */ /* 0x000fea0003800000 */
.L_x_3122:
        /* <DEDUP_REMOVED lines=9> */
.L_x_3127:
[----:B------:R-:W2:Y:S02]  /*21b0*/  LDG.E R4, desc[UR36][R4.64] ;  /* 0x0000002404047981 */ /* 0x000ea4000c1e1900 */
[----:B--2---:R0:W2:Y:S01]  /*21c0*/  I2F.F64 R28, R4 ;  /* 0x00000004001c7312 */ /* 0x0040a20000201c00 */
[----:B------:R-:W-:Y:S05]  /*21d0*/  BRA `(.L_x_3125) ;  /* 0x0000000c00407947 */ /* 0x000fea0003800000 */
.L_x_3126:
[----:B------:R-:W2:Y:S02]  /*21e0*/  LDG.E.U16 R4, desc[UR36][R4.64] ;  /* 0x0000002404047981 */ /* 0x000ea4000c1e1500 */
[----:B--2---:R0:W2:Y:S01]  /*21f0*/  I2F.F64.S16 R28, R4 ;  /* 0x00000004001c7312 */ /* 0x0040a20000101c00 */
[----:B------:R-:W-:Y:S05]  /*2200*/  BRA `(.L_x_3125) ;  /* 0x0000000c00347947 */ /* 0x000fea0003800000 */
.L_x_3121:
        /* <DEDUP_REMOVED lines=10> */
.L_x_3129:
[----:B------:R-:W2:Y:S02]  /*22b0*/  LDG.E.U16 R0, desc[UR36][R4.64] ;  /* 0x0000002404007981 */ /* 0x000ea4000c1e1500 */
[----:B--2---:R-:W-:-:S05]  /*22c0*/  HADD2.F32 R0, -RZ, R0.H0_H0 ;  /* 0x20000000ff007230 */ /* 0x004fca0000004100 */
[----:B------:R-:W-:-:S04]  /*22d0*/  FMUL.FTZ R0, R0, 1 ;  /* 0x3f80000000007820 */ /* 0x000fc80000410000 */
[----:B------:R0:W2:Y:S01]  /*22e0*/  F2F.F64.F32 R28, R0 ;  /* 0x00000000001c7310 */ /* 0x0000a20000201800 */
[----:B------:R-:W-:Y:S05]  /*22f0*/  BRA `(.L_x_3125) ;  /* 0x0000000800f87947 */ /* 0x000fea0003800000 */
.L_x_3128:
        /* <DEDUP_REMOVED lines=10> */
.L_x_3131:
[----:B------:R-:W2:Y:S02]  /*23a0*/  LDG.E.U16 R4, desc[UR36][R4.64] ;  /* 0x0000002404047981 */ /* 0x000ea4000c1e1500 */
[----:B--2---:R-:W-:-:S05]  /*23b0*/  HADD2.F32 R0, -RZ, R4.H0_H0 ;  /* 0x20000004ff007230 */ /* 0x004fca0000004100 */
[----:B------:R-:W-:-:S04]  /*23c0*/  FMUL.FTZ R0, R0, 1 ;  /* 0x3f80000000007820 */ /* 0x000fc80000410000 */
[----:B------:R0:W2:Y:S01]  /*23d0*/  F2F.F64.F32 R28, R0 ;  /* 0x00000000001c7310 */ /* 0x0000a20000201800 */
[----:B------:R-:W-:Y:S05]  /*23e0*/  BRA `(.L_x_3125) ;  /* 0x0000000800bc7947 */ /* 0x000fea0003800000 */
.L_x_3130:
[----:B------:R0:W5:Y:S01]  /*23f0*/  LDG.E.64 R28, desc[UR36][R4.64] ;  /* 0x00000024041c7981 */ /* 0x000162000c1e1b00 */
[----:B------:R-:W-:Y:S05]  /*2400*/  BRA `(.L_x_3125) ;  /* 0x0000000800b47947 */ /* 0x000fea0003800000 */
.L_x_3120:
        /* <DEDUP_REMOVED lines=13> */
.L_x_3134:
[----:B------:R0:W5:Y:S01]  /*24e0*/  LDG.E.64 R28, desc[UR36][R4.64] ;  /* 0x00000024041c7981 */ /* 0x000162000c1e1b00 */
[----:B------:R-:W-:Y:S05]  /*24f0*/  BRA `(.L_x_3125) ;  /* 0x0000000800787947 */ /* 0x000fea0003800000 */
.L_x_3133:
        /* <DEDUP_REMOVED lines=28> */
.L_x_3136:
        /* <DEDUP_REMOVED lines=15> */
.L_x_3135:
[----:B------:R-:W2:Y:S02]  /*27b0*/  LDG.E.U16 R0, desc[UR36][R4.64] ;  /* 0x0000002404007981 */ /* 0x000ea4000c1e1500 */
[----:B--2---:R-:W-:-:S04]  /*27c0*/  IMAD.U32 R0, R0, 0x10000, RZ ;  /* 0x0001000000007824 */ /* 0x004fc800078e00ff */
[----:B------:R-:W-:-:S04]  /*27d0*/  FMUL.FTZ R0, R0, 1 ;  /* 0x3f80000000007820 */ /* 0x000fc80000410000 */
[----:B------:R2:W3:Y:S01]  /*27e0*/  F2F.F64.F32 R28, R0 ;  /* 0x00000000001c7310 */ /* 0x0004e20000201800 */
[----:B------:R-:W-:Y:S05]  /*27f0*/  BRA `(.L_x_3125) ;  /* 0x0000000400b87947 */ /* 0x000fea0003800000 */
.L_x_3132:
        /* <DEDUP_REMOVED lines=9> */
[----:B--2---:R0:W2:Y:S01]  /*2890*/  I2F.F64.U16 R28, R4 ;  /* 0x00000004001c7312 */ /* 0x0040a20000101800 */
[----:B------:R-:W-:Y:S05]  /*28a0*/  BRA `(.L_x_3125) ;  /* 0x00000004008c7947 */ /* 0x000fea0003800000 */
.L_x_3139:
        /* <DEDUP_REMOVED lines=21> */
.L_x_3143:
[----:B------:R-:W-:Y:S05]  /*2a00*/  BSYNC B1 ;  /* 0x0000000000017941 */ /* 0x000fea0003800000 */
.L_x_3142:
[----:B------:R-:W-:Y:S01]  /*2a10*/  LEA R5, R0, 0x3b800000, 0x17 ;  /* 0x3b80000000057811 */ /* 0x000fe200078eb8ff */
[----:B------:R-:W-:-:S05]  /*2a20*/  IMAD.SHL.U32 R0, R3, 0x100000, RZ ;  /* 0x0010000003007824 */ /* 0x000fca00078e00ff */
[----:B------:R-:W-:-:S07]  /*2a30*/  LOP3.LUT R0, R5, R0, R6, 0xfe, !PT ;  /* 0x0000000005007212 */ /* 0x000fce00078efe06 */
.L_x_3141:
[----:B------:R-:W-:Y:S05]  /*2a40*/  BSYNC B0 ;  /* 0x0000000000007941 */ /* 0x000fea0003800000 */
.L_x_3140:
[----:B------:R-:W-:-:S04]  /*2a50*/  FMUL.FTZ R0, R0, 1 ;  /* 0x3f80000000007820 */ /* 0x000fc80000410000 */
[----:B------:R0:W2:Y:S01]  /*2a60*/  F2F.F64.F32 R28, R0 ;  /* 0x00000000001c7310 */ /* 0x0000a20000201800 */
[----:B------:R-:W-:Y:S05]  /*2a70*/  BRA `(.L_x_3125) ;  /* 0x0000000400187947 */ /* 0x000fea0003800000 */
.L_x_3138:
        /* <DEDUP_REMOVED lines=21> */
.L_x_3147:
[----:B------:R-:W-:Y:S05]  /*2bd0*/  BSYNC B1 ;  /* 0x0000000000017941 */ /* 0x000fea0003800000 */
.L_x_3146:
[----:B------:R-:W-:Y:S01]  /*2be0*/  LEA R5, R0, 0x37800000, 0x17 ;  /* 0x3780000000057811 */ /* 0x000fe200078eb8ff */
[----:B------:R-:W-:-:S05]  /*2bf0*/  IMAD.SHL.U32 R0, R3, 0x200000, RZ ;  /* 0x0020000003007824 */ /* 0x000fca00078e00ff */
[----:B------:R-:W-:-:S07]  /*2c00*/  LOP3.LUT R0, R5, R0, R6, 0xfe, !PT ;  /* 0x0000000005007212 */ /* 0x000fce00078efe06 */
.L_x_3145:
[----:B------:R-:W-:Y:S05]  /*2c10*/  BSYNC B0 ;  /* 0x0000000000007941 */ /* 0x000fea0003800000 */
.L_x_3144:
[----:B------:R-:W-:-:S04]  /*2c20*/  FMUL.FTZ R0, R0, 1 ;  /* 0x3f80000000007820 */ /* 0x000fc80000410000 */
[----:B------:R0:W2:Y:S01]  /*2c30*/  F2F.F64.F32 R28, R0 ;  /* 0x00000000001c7310 */ /* 0x0000a20000201800 */
[----:B------:R-:W-:Y:S05]  /*2c40*/  BRA `(.L_x_3125) ;  /* 0x0000000000a47947 */ /* 0x000fea0003800000 */
.L_x_3137:
        /* <DEDUP_REMOVED lines=14> */
.L_x_3151:
[----:B------:R-:W-:Y:S05]  /*2d30*/  BSYNC B0 ;  /* 0x0000000000007941 */ /* 0x000fea0003800000 */
.L_x_3150:
[----:B------:R-:W-:-:S04]  /*2d40*/  FMUL.FTZ R0, R0, 1 ;  /* 0x3f80000000007820 */ /* 0x000fc80000410000 */
[----:B------:R0:W2:Y:S01]  /*2d50*/  F2F.F64.F32 R28, R0 ;  /* 0x00000000001c7310 */ /* 0x0000a20000201800 */
[----:B------:R-:W-:Y:S05]  /*2d60*/  BRA `(.L_x_3125) ;  /* 0x00000000005c7947 */ /* 0x000fea0003800000 */
.L_x_3124:
        /* <DEDUP_REMOVED lines=15> */
[----:B01--45:R-:W-:Y:S05]  /*2e60*/  CALL.ABS.NOINC R14 ;  /* 0x000000000e007343 */ /* 0x033fea0003c00000 */
.L_x_3152:
[----:B------:R-:W-:Y:S01]  /*2e70*/  CS2R R28, SRZ ;  /* 0x00000000001c7805 */ /* 0x000fe2000001ff00 */
[----:B------:R-:W-:Y:S06]  /*2e80*/  BRA `(.L_x_3125) ;  /* 0x0000000000147947 */ /* 0x000fec0003800000 */
.L_x_3149:
[----:B------:R-:W2:Y:S02]  /*2e90*/  LDG.E.64 R28, desc[UR36][R4.64] ;  /* 0x00000024041c7981 */ /* 0x000ea4000c1e1b00 */
[----:B--2---:R-:W0:Y:S01]  /*2ea0*/  I2F.F64.U64 R28, R28 ;  /* 0x0000001c001c7312 */ /* 0x004e220000301800 */
[----:B------:R-:W-:Y:S05]  /*2eb0*/  BRA `(.L_x_3125) ;  /* 0x0000000000087947 */ /* 0x000fea0003800000 */
.L_x_3148:
[----:B------:R-:W2:Y:S02]  /*2ec0*/  LDG.E R4, desc[UR36][R4.64] ;  /* 0x0000002404047981 */ /* 0x000ea4000c1e1900 */
[----:B--2---:R0:W2:Y:S02]  /*2ed0*/  I2F.F64.U32 R28, R4 ;  /* 0x00000004001c7312 */ /* 0x0040a40000201800 */
.L_x_3125:
[----:B0-----:R-:W0:Y:S01]  /*2ee0*/  LDC.64 R4, c[0x0][0x228] ;  /* 0x00008a00ff047b82 */ /* 0x001e220000000a00 */
[----:B--2---:R-:W-:Y:S01]  /*2ef0*/  PRMT R0, R16, 0x9910, RZ ;  /* 0x0000991010007816 */ /* 0x004fe200000000ff */
        /* <DEDUP_REMOVED lines=17> */
.L_x_3156:
[----:B------:R-:W2:Y:S02]  /*3010*/  LDG.E.U8 R4, desc[UR36][R4.64] ;  /* 0x0000002404047981 */ /* 0x000ea4000c1e1100 */
[----:B--2---:R0:W2:Y:S01]  /*3020*/  I2F.F64.U16 R26, R4 ;  /* 0x00000004001a7312 */ /* 0x0040a20000101800 */
[----:B------:R-:W-:Y:S05]  /*3030*/  BRA `(.L_x_3158) ;  /* 0x0000000c00707947 */ /* 0x000fea0003800000 */
.L_x_3155:
        /* <DEDUP_REMOVED lines=9> */
.L_x_3160:
[----:B------:R-:W2:Y:S02]  /*30d0*/  LDG.E R4, desc[UR36][R4.64] ;  /* 0x0000002404047981 */ /* 0x000ea4000c1e1900 */
[----:B--2---:R0:W2:Y:S01]  /*30e0*/  I2F.F64 R26, R4 ;  /* 0x00000004001a7312 */ /* 0x0040a20000201c00 */
[----:B------:R-:W-:Y:S05]  /*30f0*/  BRA `(.L_x_3158) ;  /* 0x0000000c00407947 */ /* 0x000fea0003800000 */
.L_x_3159:
[----:B------:R-:W2:Y:S02]  /*3100*/  LDG.E.U16 R4, desc[UR36][R4.64] ;  /* 0x0000002404047981 */ /* 0x000ea4000c1e1500 */
[----:B--2---:R0:W2:Y:S01]  /*3110*/  I2F.F64.S16 R26, R4 ;  /* 0x00000004001a7312 */ /* 0x0040a20000101c00 */
[----:B------:R-:W-:Y:S05]  /*3120*/  BRA `(.L_x_3158) ;  /* 0x0000000c00347947 */ /* 0x000fea0003800000 */
.L_x_3154:
        /* <DEDUP_REMOVED lines=10> */
.L_x_3162:
[----:B------:R-:W2:Y:S02]  /*31d0*/  LDG.E.U16 R0, desc[UR36][R4.64] ;  /* 0x0000002404007981 */ /* 0x000ea4000c1e1500 */
[----:B--2---:R-:W-:-:S05]  /*31e0*/  HADD2.F32 R0, -RZ, R0.H0_H0 ;  /* 0x20000000ff007230 */ /* 0x004fca0000004100 */
[----:B------:R-:W-:-:S04]  /*31f0*/  FMUL.FTZ R0, R0, 1 ;  /* 0x3f80000000007820 */ /* 0x000fc80000410000 */
[----:B------:R0:W2:Y:S01]  /*3200*/  F2F.F64.F32 R26, R0 ;  /* 0x00000000001a7310 */ /* 0x0000a20000201800 */
[----:B------:R-:W-:Y:S05]  /*3210*/  BRA `(.L_x_3158) ;  /* 0x0000000800f87947 */ /* 0x000fea0003800000 */
.L_x_3161:
        /* <DEDUP_REMOVED lines=10> */
.L_x_3164:
[----:B------:R-:W2:Y:S02]  /*32c0*/  LDG.E.U16 R4, desc[UR36][R4.64] ;  /* 0x0000002404047981 */ /* 0x000ea4000c1e1500 */
[----:B--2---:R-:W-:-:S05]  /*32d0*/  HADD2.F32 R0, -RZ, R4.H0_H0 ;  /* 0x20000004ff007230 */ /* 0x004fca0000004100 */
[----:B------:R-:W-:-:S04]  /*32e0*/  FMUL.FTZ R0, R0, 1 ;  /* 0x3f80000000007820 */ /* 0x000fc80000410000 */
[----:B------:R0:W2:Y:S01]  /*32f0*/  F2F.F64.F32 R26, R0 ;  /* 0x00000000001a7310 */ /* 0x0000a20000201800 */
[----:B------:R-:W-:Y:S05]  /*3300*/  BRA `(.L_x_3158) ;  /* 0x0000000800bc7947 */ /* 0x000fea0003800000 */
.L_x_3163:
[----:B------:R0:W5:Y:S01]  /*3310*/  LDG.E.64 R26, desc[UR36][R4.64] ;  /* 0x00000024041a7981 */ /* 0x000162000c1e1b00 */
[----:B------:R-:W-:Y:S05]  /*3320*/  BRA `(.L_x_3158) ;  /* 0x0000000800b47947 */ /* 0x000fea0003800000 */
.L_x_3153:
        /* <DEDUP_REMOVED lines=13> */
.L_x_3167:
[----:B------:R0:W5:Y:S01]  /*3400*/  LDG.E.64 R26, desc[UR36][R4.64] ;  /* 0x00000024041a7981 */ /* 0x000162000c1e1b00 */
[----:B------:R-:W-:Y:S05]  /*3410*/  BRA `(.L_x_3158) ;  /* 0x0000000800787947 */ /* 0x000fea0003800000 */
.L_x_3166:
        /* <DEDUP_REMOVED lines=28> */
.L_x_3169:
        /* <DEDUP_REMOVED lines=15> */
.L_x_3168:
[----:B------:R-:W2:Y:S02]  /*36d0*/  LDG.E.U16 R0, desc[UR36][R4.64] ;  /* 0x0000002404007981 */ /* 0x000ea4000c1e1500 */
[----:B--2---:R-:W-:-:S04]  /*36e0*/  IMAD.U32 R0, R0, 0x10000, RZ ;  /* 0x0001000000007824 */ /* 0x004fc800078e00ff */
[----:B------:R-:W-:-:S04]  /*36f0*/  FMUL.FTZ R0, R0, 1 ;  /* 0x3f80000000007820 */ /* 0x000fc80000410000 */
[----:B------:R0:W2:Y:S01]  /*3700*/  F2F.F64.F32 R26, R0 ;  /* 0x00000000001a7310 */ /* 0x0000a20000201800 */
[----:B------:R-:W-:Y:S05]  /*3710*/  BRA `(.L_x_3158) ;  /* 0x0000000400b87947 */ /* 0x000fea0003800000 */
.L_x_3165:
        /* <DEDUP_REMOVED lines=11> */
.L_x_3172:
        /* <DEDUP_REMOVED lines=21> */
.L_x_3176:
[----:B------:R-:W-:Y:S05]  /*3920*/  BSYNC B1 ;  /* 0x0000000000017941 */ /* 0x000fea0003800000 */
.L_x_3175:
[----:B------:R-:W-:Y:S01]  /*3930*/  LEA R5, R0, 0x3b800000, 0x17 ;  /* 0x3b80000000057811 */ /* 0x000fe200078eb8ff */
[----:B------:R-:W-:-:S05]  /*3940*/  IMAD.SHL.U32 R0, R3, 0x100000, RZ ;  /* 0x0010000003007824 */ /* 0x000fca00078e00ff */
[----:B------:R-:W-:-:S07]  /*3950*/  LOP3.LUT R0, R5, R0, R6, 0xfe, !PT ;  /* 0x0000000005007212 */ /* 0x000fce00078efe06 */
.L_x_3174:
[----:B------:R-:W-:Y:S05]  /*3960*/  BSYNC B0 ;  /* 0x0000000000007941 */ /* 0x000fea0003800000 */
.L_x_3173:
[----:B------:R-:W-:-:S04]  /*3970*/  FMUL.FTZ R0, R0, 1 ;  /* 0x3f80000000007820 */ /* 0x000fc80000410000 */
[----:B------:R0:W2:Y:S01]  /*3980*/  F2F.F64.F32 R26, R0 ;  /* 0x00000000001a7310 */ /* 0x0000a20000201800 */
[----:B------:R-:W-:Y:S05]  /*3990*/  BRA `(.L_x_3158) ;  /* 0x0000000400187947 */ /* 0x000fea0003800000 */
.L_x_3171:
        /* <DEDUP_REMOVED lines=21> */
.L_x_3180:
[----:B------:R-:W-:Y:S05]  /*3af0*/  BSYNC B1 ;  /* 0x0000000000017941 */ /* 0x000fea0003800000 */
.L_x_3179:
[----:B------:R-:W-:Y:S01]  /*3b00*/  LEA R5, R0, 0x37800000, 0x17 ;  /* 0x3780000000057811 */ /* 0x000fe200078eb8ff */
[----:B------:R-:W-:-:S05]  /*3b10*/  IMAD.SHL.U32 R0, R3, 0x200000, RZ ;  /* 0x0020000003007824 */ /* 0x000fca00078e00ff */
[----:B------:R-:W-:-:S07]  /*3b20*/  LOP3.LUT R0, R5, R0, R6, 0xfe, !PT ;  /* 0x0000000005007212 */ /* 0x000fce00078efe06 */
.L_x_3178:
[----:B------:R-:W-:Y:S05]  /*3b30*/  BSYNC B0 ;  /* 0x0000000000007941 */ /* 0x000fea0003800000 */
.L_x_3177:
[----:B------:R-:W-:-:S04]  /*3b40*/  FMUL.FTZ R0, R0, 1 ;  /* 0x3f80000000007820 */ /* 0x000fc80000410000 */
[----:B------:R0:W2:Y:S01]  /*3b50*/  F2F.F64.F32 R26, R0 ;  /* 0x00000000001a7310 */ /* 0x0000a20000201800 */
[----:B------:R-:W-:Y:S05]  /*3b60*/  BRA `(.L_x_3158) ;  /* 0x0000000000a47947 */ /* 0x000fea0003800000 */
.L_x_3170:
        /* <DEDUP_REMOVED lines=14> */
.L_x_3184:
[----:B------:R-:W-:Y:S05]  /*3c50*/  BSYNC B0 ;  /* 0x0000000000007941 */ /* 0x000fea0003800000 */
.L_x_3183:
[----:B------:R-:W-:-:S04]  /*3c60*/  FMUL.FTZ R0, R0, 1 ;  /* 0x3f80000000007820 */ /* 0x000fc80000410000 */
[----:B------:R0:W2:Y:S01]  /*3c70*/  F2F.F64.F32 R26, R0 ;  /* 0x00000000001a7310 */ /* 0x0000a20000201800 */
[----:B------:R-:W-:Y:S05]  /*3c80*/  BRA `(.L_x_3158) ;  /* 0x00000000005c7947 */ /* 0x000fea0003800000 */
.L_x_3157:
        /* <DEDUP_REMOVED lines=16> */
.L_x_3185:
[----:B------:R-:W-:Y:S01]  /*3d90*/  CS2R R26, SRZ ;  /* 0x00000000001a7805 */ /* 0x000fe2000001ff00 */
[----:B------:R-:W-:Y:S06]  /*3da0*/  BRA `(.L_x_3158) ;  /* 0x0000000000147947 */ /* 0x000fec0003800000 */
.L_x_3182:
[----:B------:R-:W2:Y:S02]  /*3db0*/  LDG.E.64 R26, desc[UR36][R4.64] ;  /* 0x00000024041a7981 */ /* 0x000ea4000c1e1b00 */
[----:B--2---:R-:W0:Y:S01]  /*3dc0*/  I2F.F64.U64 R26, R26 ;  /* 0x0000001a001a7312 */ /* 0x004e220000301800 */
[----:B------:R-:W-:Y:S05]  /*3dd0*/  BRA `(.L_x_3158) ;  /* 0x0000000000087947 */ /* 0x000fea0003800000 */
.L_x_3181:
[----:B------:R-:W2:Y:S02]  /*3de0*/  LDG.E R4, desc[UR36][R4.64] ;  /* 0x0000002404047981 */ /* 0x000ea4000c1e1900 */
[----:B--2---:R0:W2:Y:S02]  /*3df0*/  I2F.F64.U32 R26, R4 ;  /* 0x00000004001a7312 */ /* 0x0040a40000201800 */
.L_x_3158:
[----:B------:R-:W-:-:S07]  /*3e00*/  VIADD R30, R30, 0x80 ;  /* 0x000000801e1e7836 */ /* 0x000fce0000000000 */
.L_x_3119:
[----:B------:R-:W-:Y:S05]  /*3e10*/  BSYNC B6 ;  /* 0x0000000000067941 */ /* 0x000fea0003800000 */
.L_x_3118:
[----:B------:R-:W-:Y:S01]  /*3e20*/  ISETP.GE.AND P0, PT, R30, R31, PT ;  /* 0x0000001f1e00720c */ /* 0x000fe20003f06270 */
[----:B------:R-:W-:Y:S01]  /*3e30*/  BSSY B6, `(.L_x_3186) ;  /* 0x00001eb000067945 */ /* 0x000fe20003800000 */
[----:B------:R-:W-:Y:S02]  /*3e40*/  CS2R R18, SRZ ;  /* 0x0000000000127805 */ /* 0x000fe4000001ff00 */
[----:B------:R-:W-:Y:S02]  /*3e50*/  CS2R R24, SRZ ;  /* 0x0000000000187805 */ /* 0x000fe4000001ff00 */
[----:B------:R-:W-:-:S07]  /*3e60*/  CS2R R22, SRZ ;  /* 0x0000000000167805 */ /* 0x000fce000001ff00 */
        /* <DEDUP_REMOVED lines=21> */
.L_x_3191:
[----:B------:R-:W3:Y:S02]  /*3fc0*/  LDG.E.U8 R4, desc[UR36][R4.64] ;  /* 0x0000002404047981 */ /* 0x000ee4000c1e1100 */
[----:B---3--:R0:W3:Y:S01]  /*3fd0*/  I2F.F64.U16 R24, R4 ;  /* 0x0000000400187312 */ /* 0x0080e20000101800 */
[----:B------:R-:W-:Y:S05]  /*3fe0*/  BRA `(.L_x_3193) ;  /* 0x0000000c00707947 */ /* 0x000fea0003800000 */
.L_x_3190:
        /* <DEDUP_REMOVED lines=9> */
.L_x_3195:
[----:B------:R-:W3:Y:S02]  /*4080*/  LDG.E R4, desc[UR36][R4.64] ;  /* 0x0000002404047981 */ /* 0x000ee4000c1e1900 */
[----:B---3--:R0:W3:Y:S01]  /*4090*/  I2F.F64 R24, R4 ;  /* 0x0000000400187312 */ /* 0x0080e20000201c00 */
[----:B------:R-:W-:Y:S05]  /*40a0*/  BRA `(.L_x_3193) ;  /* 0x0000000c00407947 */ /* 0x000fea0003800000 */
.L_x_3194:
[----:B------:R-:W3:Y:S02]  /*40b0*/  LDG.E.U16 R4, desc[UR36][R4.64] ;  /* 0x0000002404047981 */ /* 0x000ee4000c1e1500 */
[----:B---3--:R0:W3:Y:S01]  /*40c0*/  I2F.F64.S16 R24, R4 ;  /* 0x0000000400187312 */ /* 0x0080e20000101c00 */
[----:B------:R-:W-:Y:S05]  /*40d0*/  BRA `(.L_x_3193) ;  /* 0x0000000c00347947 */ /* 0x000fea0003800000 */
.L_x_3189:
        /* <DEDUP_REMOVED lines=10> */
.L_x_3197:
[----:B------:R-:W3:Y:S02]  /*4180*/  LDG.E.U16 R0, desc[UR36][R4.64] ;  /* 0x0000002404007981 */ /* 0x000ee4000c1e1500 */
[----:B---3--:R-:W-:-:S05]  /*4190*/  HADD2.F32 R0, -RZ, R0.H0_H0 ;  /* 0x20000000ff007230 */ /* 0x008fca0000004100 */
[----:B------:R-:W-:-:S04]  /*41a0*/  FMUL.FTZ R0, R0, 1 ;  /* 0x3f80000000007820 */ /* 0x000fc80000410000 */
[----:B------:R0:W3:Y:S01]  /*41b0*/  F2F.F64.F32 R24, R0 ;  /* 0x0000000000187310 */ /* 0x0000e20000201800 */
[----:B------:R-:W-:Y:S05]  /*41c0*/  BRA `(.L_x_3193) ;  /* 0x0000000800f87947 */ /* 0x000fea0003800000 */
.L_x_3196:
        /* <DEDUP_REMOVED lines=10> */
.L_x_3199:
[----:B------:R-:W3:Y:S02]  /*4270*/  LDG.E.U16 R4, desc[UR36][R4.64] ;  /* 0x0000002404047981 */ /* 0x000ee4000c1e1500 */
[----:B---3--:R-:W-:-:S05]  /*4280*/  HADD2.F32 R0, -RZ, R4.H0_H0 ;  /* 0x20000004ff007230 */ /* 0x008fca0000004100 */
[----:B------:R-:W-:-:S04]  /*4290*/  FMUL.FTZ R0, R0, 1 ;  /* 0x3f80000000007820 */ /* 0x000fc80000410000 */
[----:B------:R0:W3:Y:S01]  /*42a0*/  F2F.F64.F32 R24, R0 ;  /* 0x0000000000187310 */ /* 0x0000e20000201800 */
[----:B------:R-:W-:Y:S05]  /*42b0*/  BRA `(.L_x_3193) ;  /* 0x0000000800bc7947 */ /* 0x000fea0003800000 */
.L_x_3198:
[----:B------:R0:W5:Y:S01]  /*42c0*/  LDG.E.64 R24, desc[UR36][R4.64] ;  /* 0x0000002404187981 */ /* 0x000162000c1e1b00 */
[----:B------:R-:W-:Y:S05]  /*42d0*/  BRA `(.L_x_3193) ;  /* 0x0000000800b47947 */ /* 0x000fea0003800000 */
.L_x_3188:
        /* <DEDUP_REMOVED lines=13> */
.L_x_3202:
[----:B------:R0:W5:Y:S01]  /*43b0*/  LDG.E.64 R24, desc[UR36][R4.64] ;  /* 0x0000002404187981 */ /* 0x000162000c1e1b00 */
[----:B------:R-:W-:Y:S05]  /*43c0*/  BRA `(.L_x_3193) ;  /* 0x0000000800787947 */ /* 0x000fea0003800000 */
.L_x_3201:
        /* <DEDUP_REMOVED lines=28> */
.L_x_3204:
        /* <DEDUP_REMOVED lines=13> */
[----:B------:R0:W3:Y:S01]  /*4660*/  F2F.F64.F32 R24, R0 ;  /* 0x0000000000187310 */ /* 0x0000e20000201800 */
[----:B------:R-:W-:Y:S05]  /*4670*/  BRA `(.L_x_3193) ;  /* 0x0000000400cc7947 */ /* 0x000fea0003800000 */
.L_x_3203:
[----:B------:R-:W3:Y:S02]  /*4680*/  LDG.E.U16 R0, desc[UR36][R4.64] ;  /* 0x0000002404007981 */ /* 0x000ee4000c1e1500 */
[----:B---3--:R-:W-:-:S04]  /*4690*/  IMAD.U32 R0, R0, 0x10000, RZ ;  /* 0x0001000000007824 */ /* 0x008fc800078e00ff */
[----:B------:R-:W-:-:S04]  /*46a0*/  FMUL.FTZ R0, R0, 1 ;  /* 0x3f80000000007820 */ /* 0x000fc80000410000 */
[----:B------:R3:W0:Y:S01]  /*46b0*/  F2F.F64.F32 R24, R0 ;  /* 0x0000000000187310 */ /* 0x0006220000201800 */
[----:B------:R-:W-:Y:S05]  /*46c0*/  BRA `(.L_x_3193) ;  /* 0x0000000400b87947 */ /* 0x000fea0003800000 */
.L_x_3200:
        /* <DEDUP_REMOVED lines=11> */
.L_x_3207:
        /* <DEDUP_REMOVED lines=21> */
.L_x_3211:
[----:B------:R-:W-:Y:S05]  /*48d0*/  BSYNC B1 ;  /* 0x0000000000017941 */ /* 0x000fea0003800000 */
.L_x_3210:
[----:B------:R-:W-:Y:S01]  /*48e0*/  LEA R5, R0, 0x3b800000, 0x17 ;  /* 0x3b80000000057811 */ /* 0x000fe200078eb8ff */
[----:B------:R-:W-:-:S05]  /*48f0*/  IMAD.SHL.U32 R0, R3, 0x100000, RZ ;  /* 0x0010000003007824 */ /* 0x000fca00078e00ff */
[----:B------:R-:W-:-:S07]  /*4900*/  LOP3.LUT R0, R5, R0, R6, 0xfe, !PT ;  /* 0x0000000005007212 */ /* 0x000fce00078efe06 */
.L_x_3209:
[----:B------:R-:W-:Y:S05]  /*4910*/  BSYNC B0 ;  /* 0x0000000000007941 */ /* 0x000fea0003800000 */
.L_x_3208:
[----:B------:R-:W-:-:S04]  /*4920*/  FMUL.FTZ R0, R0, 1 ;  /* 0x3f80000000007820 */ /* 0x000fc80000410000 */
[----:B------:R0:W3:Y:S01]  /*4930*/  F2F.F64.F32 R24, R0 ;  /* 0x0000000000187310 */ /* 0x0000e20000201800 */
[----:B------:R-:W-:Y:S05]  /*4940*/  BRA `(.L_x_3193) ;  /* 0x0000000400187947 */ /* 0x000fea0003800000 */
.L_x_3206:
        /* <DEDUP_REMOVED lines=21> */
.L_x_3215:
[----:B------:R-:W-:Y:S05]  /*4aa0*/  BSYNC B1 ;  /* 0x0000000000017941 */ /* 0x000fea0003800000 */
.L_x_3214:
[----:B------:R-:W-:Y:S01]  /*4ab0*/  LEA R5, R0, 0x37800000, 0x17 ;  /* 0x3780000000057811 */ /* 0x000fe200078eb8ff */
[----:B------:R-:W-:-:S05]  /*4ac0*/  IMAD.SHL.U32 R0, R3, 0x200000, RZ ;  /* 0x0020000003007824 */ /* 0x000fca00078e00ff */
[----:B------:R-:W-:-:S07]  /*4ad0*/  LOP3.LUT R0, R5, R0, R6, 0xfe, !PT ;  /* 0x0000000005007212 */ /* 0x000fce00078efe06 */
.L_x_3213:
[----:B------:R-:W-:Y:S05]  /*4ae0*/  BSYNC B0 ;  /* 0x0000000000007941 */ /* 0x000fea0003800000 */
.L_x_3212:
[----:B------:R-:W-:-:S04]  /*4af0*/  FMUL.FTZ R0, R0, 1 ;  /* 0x3f80000000007820 */ /* 0x000fc80000410000 */
[----:B------:R0:W3:Y:S01]  /*4b00*/  F2F.F64.F32 R24, R0 ;  /* 0x0000000000187310 */ /* 0x0000e20000201800 */
[----:B------:R-:W-:Y:S05]  /*4b10*/  BRA `(.L_x_3193) ;  /* 0x0000000000a47947 */ /* 0x000fea0003800000 */
.L_x_3205:
        /* <DEDUP_REMOVED lines=14> */
.L_x_3219:
[----:B------:R-:W-:Y:S05]  /*4c00*/  BSYNC B0 ;  /* 0x0000000000007941 */ /* 0x000fea0003800000 */
.L_x_3218:
[----:B------:R-:W-:-:S04]  /*4c10*/  FMUL.FTZ R0, R0, 1 ;  /* 0x3f80000000007820 */ /* 0x000fc80000410000 */
[----:B------:R0:W3:Y:S01]  /*4c20*/  F2F.F64.F32 R24, R0 ;  /* 0x0000000000187310 */ /* 0x0000e20000201800 */
[----:B------:R-:W-:Y:S05]  /*4c30*/  BRA `(.L_x_3193) ;  /* 0x00000000005c7947 */ /* 0x000fea0003800000 */
.L_x_3192:
        /* <DEDUP_REMOVED lines=16> */
.L_x_3220:
[----:B------:R-:W-:Y:S01]  /*4d40*/  CS2R R24, SRZ ;  /* 0x0000000000187805 */ /* 0x000fe2000001ff00 */
[----:B------:R-:W-:Y:S06]  /*4d50*/  BRA `(.L_x_3193) ;  /* 0x0000000000147947 */ /* 0x000fec0003800000 */
.L_x_3217:
[----:B------:R-:W3:Y:S02]  /*4d60*/  LDG.E.64 R24, desc[UR36][R4.64] ;  /* 0x0000002404187981 */ /* 0x000ee4000c1e1b00 */
[----:B---3--:R-:W0:Y:S01]  /*4d70*/  I2F.F64.U64 R24, R24 ;  /* 0x0000001800187312 */ /* 0x008e220000301800 */
[----:B------:R-:W-:Y:S05]  /*4d80*/  BRA `(.L_x_3193) ;  /* 0x0000000000087947 */ /* 0x000fea0003800000 */
.L_x_3216:
[----:B------:R-:W3:Y:S02]  /*4d90*/  LDG.E R4, desc[UR36][R4.64] ;  /* 0x0000002404047981 */ /* 0x000ee4000c1e1900 */
[----:B---3--:R0:W3:Y:S02]  /*4da0*/  I2F.F64.U32 R24, R4 ;  /* 0x0000000400187312 */ /* 0x0080e40000201800 */
.L_x_3193:
[----:B0-----:R-:W0:Y:S01]  /*4db0*/  LDC.64 R4, c[0x0][0x228] ;  /* 0x00008a00ff047b82 */ /* 0x001e220000000a00 */
[----:B---3--:R-:W-:Y:S01]  /*4dc0*/  PRMT R0, R16, 0x9910, RZ ;  /* 0x0000991010007816 */ /* 0x008fe200000000ff */
        /* <DEDUP_REMOVED lines=17> */
.L_x_3224:
[----:B------:R-:W3:Y:S02]  /*4ee0*/  LDG.E.U8 R4, desc[UR36][R4.64] ;  /* 0x0000002404047981 */ /* 0x000ee4000c1e1100 */
[----:B---3--:R0:W3:Y:S01]  /*4ef0*/  I2F.F64.U16 R22, R4 ;  /* 0x0000000400167312 */ /* 0x0080e20000101800 */
[----:B------:R-:W-:Y:S05]  /*4f00*/  BRA `(.L_x_3226) ;  /* 0x0000000c00707947 */ /* 0x000fea0003800000 */
.L_x_3223:
        /* <DEDUP_REMOVED lines=9> */
.L_x_3228:
[----:B------:R-:W3:Y:S02]  /*4fa0*/  LDG.E R4, desc[UR36][R4.64] ;  /* 0x0000002404047981 */ /* 0x000ee4000c1e1900 */
[----:B---3--:R0:W3:Y:S01]  /*4fb0*/  I2F.F64 R22, R4 ;  /* 0x0000000400167312 */ /* 0x0080e20000201c00 */
[----:B------:R-:W-:Y:S05]  /*4fc0*/  BRA `(.L_x_3226) ;  /* 0x0000000c00407947 */ /* 0x000fea0003800000 */
.L_x_3227:
[----:B------:R-:W3:Y:S02]  /*4fd0*/  LDG.E.U16 R4, desc[UR36][R4.64] ;  /* 0x0000002404047981 */ /* 0x000ee4000c1e1500 */
[----:B---3--:R0:W3:Y:S01]  /*4fe0*/  I2F.F64.S16 R22, R4 ;  /* 0x0000000400167312 */ /* 0x0080e20000101c00 */
[----:B------:R-:W-:Y:S05]  /*4ff0*/  BRA `(.L_x_3226) ;  /* 0x0000000c00347947 */ /* 0x000fea0003800000 */
.L_x_3222:
        /* <DEDUP_REMOVED lines=10> */
.L_x_3230:
[----:B------:R-:W3:Y:S02]  /*50a0*/  LDG.E.U16 R0, desc[UR36][R4.64] ;  /* 0x0000002404007981 */ /* 0x000ee4000c1e1500 */
[----:B---3--:R-:W-:-:S05]  /*50b0*/  HADD2.F32 R0, -RZ, R0.H0_H0 ;  /* 0x20000000ff007230 */ /* 0x008fca0000004100 */
[----:B------:R-:W-:-:S04]  /*50c0*/  FMUL.FTZ R0, R0, 1 ;  /* 0x3f80000000007820 */ /* 0x000fc80000410000 */
[----:B------:R0:W3:Y:S01]  /*50d0*/  F2F.F64.F32 R22, R0 ;  /* 0x0000000000167310 */ /* 0x0000e20000201800 */
[----:B------:R-:W-:Y:S05]  /*50e0*/  BRA `(.L_x_3226) ;  /* 0x0000000800f87947 */ /* 0x000fea0003800000 */
.L_x_3229:
        /* <DEDUP_REMOVED lines=10> */
.L_x_3232:
[----:B------:R-:W3:Y:S02]  /*5190*/  LDG.E.U16 R4, desc[UR36][R4.64] ;  /* 0x0000002404047981 */ /* 0x000ee4000c1e1500 */
[----:B---3--:R-:W-:-:S05]  /*51a0*/  HADD2.F32 R0, -RZ, R4.H0_H0 ;  /* 0x20000004ff007230 */ /* 0x008fca0000004100 */
[----:B------:R-:W-:-:S04]  /*51b0*/  FMUL.FTZ R0, R0, 1 ;  /* 0x3f80000000007820 */ /* 0x000fc80000410000 */
[----:B------:R0:W3:Y:S01]  /*51c0*/  F2F.F64.F32 R22, R0 ;  /* 0x0000000000167310 */ /* 0x0000e20000201800 */
[----:B------:R-:W-:Y:S05]  /*51d0*/  BRA `(.L_x_3226) ;  /* 0x0000000800bc7947 */ /* 0x000fea0003800000 */
.L_x_3231:
[----:B------:R0:W5:Y:S01]  /*51e0*/  LDG.E.64 R22, desc[UR36][R4.64] ;  /* 0x0000002404167981 */ /* 0x000162000c1e1b00 */
[----:B------:R-:W-:Y:S05]  /*51f0*/  BRA `(.L_x_3226) ;  /* 0x0000000800b47947 */ /* 0x000fea0003800000 */
.L_x_3221:
        /* <DEDUP_REMOVED lines=13> */
.L_x_3235:
[----:B------:R0:W5:Y:S01]  /*52d0*/  LDG.E.64 R22, desc[UR36][R4.64] ;  /* 0x0000002404167981 */ /* 0x000162000c1e1b00 */
[----:B------:R-:W-:Y:S05]  /*52e0*/  BRA `(.L_x_3226) ;  /* 0x0000000800787947 */ /* 0x000fea0003800000 */
.L_x_3234:
        /* <DEDUP_REMOVED lines=28> */
.L_x_3237:
        /* <DEDUP_REMOVED lines=15> */
.L_x_3236:
[----:B------:R-:W3:Y:S02]  /*55a0*/  LDG.E.U16 R0, desc[UR36][R4.64] ;  /* 0x0000002404007981 */ /* 0x000ee4000c1e1500 */
[----:B---3--:R-:W-:-:S04]  /*55b0*/  IMAD.U32 R0, R0, 0x10000, RZ ;  /* 0x0001000000007824 */ /* 0x008fc800078e00ff */
[----:B------:R-:W-:-:S04]  /*55c0*/  FMUL.FTZ R0, R0, 1 ;  /* 0x3f80000000007820 */ /* 0x000fc80000410000 */
[----:B------:R0:W3:Y:S01]  /*55d0*/  F2F.F64.F32 R22, R0 ;  /* 0x0000000000167310 */ /* 0x0000e20000201800 */
[----:B------:R-:W-:Y:S05]  /*55e0*/  BRA `(.L_x_3226) ;  /* 0x0000000400b87947 */ /* 0x000fea0003800000 */
.L_x_3233:
        /* <DEDUP_REMOVED lines=11> */
.L_x_3240:
        /* <DEDUP_REMOVED lines=21> */
.L_x_3244:
[----:B------:R-:W-:Y:S05]  /*57f0*/  BSYNC B1 ;  /* 0x0000000000017941 */ /* 0x000fea0003800000 */
.L_x_3243:
[----:B------:R-:W-:Y:S01]  /*5800*/  LEA R5, R0, 0x3b800000, 0x17 ;  /* 0x3b80000000057811 */ /* 0x000fe200078eb8ff */
[----:B------:R-:W-:-:S05]  /*5810*/  IMAD.SHL.U32 R0, R3, 0x100000, RZ ;  /* 0x0010000003007824 */ /* 0x000fca00078e00ff */
[----:B------:R-:W-:-:S07]  /*5820*/  LOP3.LUT R0, R5, R0, R6, 0xfe, !PT ;  /* 0x0000000005007212 */ /* 0x000fce00078efe06 */
.L_x_3242:
[----:B------:R-:W-:Y:S05]  /*5830*/  BSYNC B0 ;  /* 0x0000000000007941 */ /* 0x000fea0003800000 */
.L_x_3241:
[----:B------:R-:W-:-:S04]  /*5840*/  FMUL.FTZ R0, R0, 1 ;  /* 0x3f80000000007820 */ /* 0x000fc80000410000 */
[----:B------:R0:W3:Y:S01]  /*5850*/  F2F.F64.F32 R22, R0 ;  /* 0x0000000000167310 */ /* 0x0000e20000201800 */
[----:B------:R-:W-:Y:S05]  /*5860*/  BRA `(.L_x_3226) ;  /* 0x0000000400187947 */ /* 0x000fea0003800000 */
.L_x_3239:
        /* <DEDUP_REMOVED lines=21> */
.L_x_3248:
[----:B------:R-:W-:Y:S05]  /*59c0*/  BSYNC B1 ;  /* 0x0000000000017941 */ /* 0x000fea0003800000 */
.L_x_3247:
[----:B------:R-:W-:Y:S01]  /*59d0*/  LEA R5, R0, 0x37800000, 0x17 ;  /* 0x3780000000057811 */ /* 0x000fe200078eb8ff */
[----:B------:R-:W-:-:S05]  /*59e0*/  IMAD.SHL.U32 R0, R3, 0x200000, RZ ;  /* 0x0020000003007824 */ /* 0x000fca00078e00ff */
[----:B------:R-:W-:-:S07]  /*59f0*/  LOP3.LUT R0, R5, R0, R6, 0xfe, !PT ;  /* 0x0000000005007212 */ /* 0x000fce00078efe06 */
.L_x_3246:
[----:B------:R-:W-:Y:S05]  /*5a00*/  BSYNC B0 ;  /* 0x0000000000007941 */ /* 0x000fea0003800000 */
.L_x_3245:
[----:B------:R-:W-:-:S04]  /*5a10*/  FMUL.FTZ R0, R0, 1 ;  /* 0x3f80000000007820 */ /* 0x000fc80000410000 */
[----:B------:R0:W3:Y:S01]  /*5a20*/  F2F.F64.F32 R22, R0 ;  /* 0x0000000000167310 */ /* 0x0000e20000201800 */
[----:B------:R-:W-:Y:S05]  /*5a30*/  BRA `(.L_x_3226) ;  /* 0x0000000000a47947 */ /* 0x000fea0003800000 */
.L_x_3238:
        /* <DEDUP_REMOVED lines=14> */
.L_x_3252:
[----:B------:R-:W-:Y:S05]  /*5b20*/  BSYNC B0 ;  /* 0x0000000000007941 */ /* 0x000fea0003800000 */
.L_x_3251:
[----:B------:R-:W-:-:S04]  /*5b30*/  FMUL.FTZ R0, R0, 1 ;  /* 0x3f80000000007820 */ /* 0x000fc80000410000 */
[----:B------:R0:W3:Y:S01]  /*5b40*/  F2F.F64.F32 R22, R0 ;  /* 0x0000000000167310 */ /* 0x0000e20000201800 */
[----:B------:R-:W-:Y:S05]  /*5b50*/  BRA `(.L_x_3226) ;  /* 0x00000000005c7947 */ /* 0x000fea0003800000 */
.L_x_3225:
        /* <DEDUP_REMOVED lines=16> */
.L_x_3253:
[----:B------:R-:W-:Y:S01]  /*5c60*/  CS2R R22, SRZ ;  /* 0x0000000000167805 */ /* 0x000fe2000001ff00 */
[----:B------:R-:W-:Y:S06]  /*5c70*/  BRA `(.L_x_3226) ;  /* 0x0000000000147947 */ /* 0x000fec0003800000 */
.L_x_3250:
[----:B------:R-:W3:Y:S02]  /*5c80*/  LDG.E.64 R22, desc[UR36][R4.64] ;  /* 0x0000002404167981 */ /* 0x000ee4000c1e1b00 */
[----:B---3--:R-:W0:Y:S01]  /*5c90*/  I2F.F64.U64 R22, R22 ;  /* 0x0000001600167312 */ /* 0x008e220000301800 */
[----:B------:R-:W-:Y:S05]  /*5ca0*/  BRA `(.L_x_3226) ;  /* 0x0000000000087947 */ /* 0x000fea0003800000 */
.L_x_3249:
[----:B------:R-:W3:Y:S02]  /*5cb0*/  LDG.E R4, desc[UR36][R4.64] ;  /* 0x0000002404047981 */ /* 0x000ee4000c1e1900 */
[----:B---3--:R0:W3:Y:S02]  /*5cc0*/  I2F.F64.U32 R22, R4 ;  /* 0x0000000400167312 */ /* 0x0080e40000201800 */
.L_x_3226:
[----:B------:R-:W-:-:S07]  /*5cd0*/  VIADD R30, R30, 0x80 ;  /* 0x000000801e1e7836 */ /* 0x000fce0000000000 */
.L_x_3187:
[----:B------:R-:W-:Y:S05]  /*5ce0*/  BSYNC B6 ;  /* 0x0000000000067941 */ /* 0x000fea0003800000 */
.L_x_3186:
        /* <DEDUP_REMOVED lines=24> */
.L_x_3259:
[----:B------:R-:W3:Y:S02]  /*5e70*/  LDG.E.U8 R4, desc[UR36][R4.64] ;  /* 0x0000002404047981 */ /* 0x000ee4000c1e1100 */
[----:B---3--:R0:W3:Y:S01]  /*5e80*/  I2F.F64.U16 R16, R4 ;  /* 0x0000000400107312 */ /* 0x0080e20000101800 */
[----:B------:R-:W-:Y:S05]  /*5e90*/  BRA `(.L_x_3261) ;  /* 0x0000000c00707947 */ /* 0x000fea0003800000 */
.L_x_3258:
        /* <DEDUP_REMOVED lines=9> */
.L_x_3263:
[----:B------:R-:W3:Y:S02]  /*5f30*/  LDG.E R4, desc[UR36][R4.64] ;  /* 0x0000002404047981 */ /* 0x000ee4000c1e1900 */
[----:B---3--:R0:W3:Y:S01]  /*5f40*/  I2F.F64 R16, R4 ;  /* 0x0000000400107312 */ /* 0x0080e20000201c00 */
[----:B------:R-:W-:Y:S05]  /*5f50*/  BRA `(.L_x_3261) ;  /* 0x0000000c00407947 */ /* 0x000fea0003800000 */
.L_x_3262:
[----:B------:R-:W3:Y:S02]  /*5f60*/  LDG.E.U16 R4, desc[UR36][R4.64] ;  /* 0x0000002404047981 */ /* 0x000ee4000c1e1500 */
[----:B---3--:R0:W3:Y:S01]  /*5f70*/  I2F.F64.S16 R16, R4 ;  /* 0x0000000400107312 */ /* 0x0080e20000101c00 */
[----:B------:R-:W-:Y:S05]  /*5f80*/  BRA `(.L_x_3261) ;  /* 0x0000000c00347947 */ /* 0x000fea0003800000 */
.L_x_3257:
        /* <DEDUP_REMOVED lines=10> */
.L_x_3265:
[----:B------:R-:W3:Y:S02]  /*6030*/  LDG.E.U16 R0, desc[UR36][R4.64] ;  /* 0x0000002404007981 */ /* 0x000ee4000c1e1500 */
[----:B---3--:R-:W-:-:S05]  /*6040*/  HADD2.F32 R0, -RZ, R0.H0_H0 ;  /* 0x20000000ff007230 */ /* 0x008fca0000004100 */
[----:B------:R-:W-:-:S04]  /*6050*/  FMUL.FTZ R0, R0, 1 ;  /* 0x3f80000000007820 */ /* 0x000fc80000410000 */
[----:B------:R0:W3:Y:S01]  /*6060*/  F2F.F64.F32 R16, R0 ;  /* 0x0000000000107310 */ /* 0x0000e20000201800 */
[----:B------:R-:W-:Y:S05]  /*6070*/  BRA `(.L_x_3261) ;  /* 0x0000000800f87947 */ /* 0x000fea0003800000 */
.L_x_3264:
        /* <DEDUP_REMOVED lines=10> */
.L_x_3267:
[----:B------:R-:W3:Y:S02]  /*6120*/  LDG.E.U16 R4, desc[UR36][R4.64] ;  /* 0x0000002404047981 */ /* 0x000ee4000c1e1500 */
[----:B---3--:R-:W-:-:S05]  /*6130*/  HADD2.F32 R0, -RZ, R4.H0_H0 ;  /* 0x20000004ff007230 */ /* 0x008fca0000004100 */
[----:B------:R-:W-:-:S04]  /*6140*/  FMUL.FTZ R0, R0, 1 ;  /* 0x3f80000000007820 */ /* 0x000fc80000410000 */
[----:B------:R0:W3:Y:S01]  /*6150*/  F2F.F64.F32 R16, R0 ;  /* 0x0000000000107310 */ /* 0x0000e20000201800 */
[----:B------:R-:W-:Y:S05]  /*6160*/  BRA `(.L_x_3261) ;  /* 0x0000000800bc7947 */ /* 0x000fea0003800000 */
.L_x_3266:
[----:B------:R0:W5:Y:S01]  /*6170*/  LDG.E.64 R16, desc[UR36][R4.64] ;  /* 0x0000002404107981 */ /* 0x000162000c1e1b00 */
[----:B------:R-:W-:Y:S05]  /*6180*/  BRA `(.L_x_3261) ;  /* 0x0000000800b47947 */ /* 0x000fea0003800000 */
.L_x_3256:
        /* <DEDUP_REMOVED lines=13> */
.L_x_3270:
[----:B------:R0:W5:Y:S01]  /*6260*/  LDG.E.64 R16, desc[UR36][R4.64] ;  /* 0x0000002404107981 */ /* 0x000162000c1e1b00 */
[----:B------:R-:W-:Y:S05]  /*6270*/  BRA `(.L_x_3261) ;  /* 0x0000000800787947 */ /* 0x000fea0003800000 */
.L_x_3269:
        /* <DEDUP_REMOVED lines=26> */
[----:B------:R0:W3:Y:S01]  /*6420*/  F2F.F64.F32 R16, R3 ;  /* 0x0000000300107310 */ /* 0x0000e20000201800 */
[----:B------:R-:W-:Y:S05]  /*6430*/  BRA `(.L_x_3261) ;  /* 0x0000000800087947 */ /* 0x000fea0003800000 */
.L_x_3272:
[----:B------:R-:W3:Y:S02]  /*6440*/  LDG.E.U8 R3, desc[UR36][R4.64] ;  /* 0x0000002404037981 */ /* 0x000ee4000c1e1100 */
[----:B---3--:R-:W-:-:S05]  /*6450*/  IMAD.SHL.U32 R0, R3, 0x2000000, RZ ;  /* 0x0200000003007824 */ /* 0x008fca00078e00ff */
        /* <DEDUP_REMOVED lines=13> */
.L_x_3271:
[----:B------:R-:W3:Y:S02]  /*6530*/  LDG.E.U16 R0, desc[UR36][R4.64] ;  /* 0x0000002404007981 */ /* 0x000ee4000c1e1500 */
[----:B---3--:R-:W-:-:S04]  /*6540*/  IMAD.U32 R0, R0, 0x10000, RZ ;  /* 0x0001000000007824 */ /* 0x008fc800078e00ff */
[----:B------:R-:W-:-:S04]  /*6550*/  FMUL.FTZ R0, R0, 1 ;  /* 0x3f80000000007820 */ /* 0x000fc80000410000 */
[----:B------:R0:W3:Y:S01]  /*6560*/  F2F.F64.F32 R16, R0 ;  /* 0x0000000000107310 */ /* 0x0000e20000201800 */
[----:B------:R-:W-:Y:S05]  /*6570*/  BRA `(.L_x_3261) ;  /* 0x0000000400b87947 */ /* 0x000fea0003800000 */
.L_x_3268:
        /* <DEDUP_REMOVED lines=11> */
.L_x_3275:
        /* <DEDUP_REMOVED lines=21> */
.L_x_3279:
[----:B------:R-:W-:Y:S05]  /*6780*/  BSYNC B1 ;  /* 0x0000000000017941 */ /* 0x000fea0003800000 */
.L_x_3278:
[----:B------:R-:W-:Y:S01]  /*6790*/  LEA R3, R0, 0x3b800000, 0x17 ;  /* 0x3b80000000037811 */ /* 0x000fe200078eb8ff */
[----:B------:R-:W-:-:S05]  /*67a0*/  IMAD.SHL.U32 R0, R2, 0x100000, RZ ;  /* 0x0010000002007824 */ /* 0x000fca00078e00ff */
[----:B------:R-:W-:-:S07]  /*67b0*/  LOP3.LUT R0, R3, R0, R4, 0xfe, !PT ;  /* 0x0000000003007212 */ /* 0x000fce00078efe04 */
.L_x_3277:
[----:B------:R-:W-:Y:S05]  /*67c0*/  BSYNC B0 ;  /* 0x0000000000007941 */ /* 0x000fea0003800000 */
.L_x_3276:
[----:B------:R-:W-:-:S04]  /*67d0*/  FMUL.FTZ R0, R0, 1 ;  /* 0x3f80000000007820 */ /* 0x000fc80000410000 */
[----:B------:R0:W3:Y:S01]  /*67e0*/  F2F.F64.F32 R16, R0 ;  /* 0x0000000000107310 */ /* 0x0000e20000201800 */
[----:B------:R-:W-:Y:S05]  /*67f0*/  BRA `(.L_x_3261) ;  /* 0x0000000400187947 */ /* 0x000fea0003800000 */
.L_x_3274:
        /* <DEDUP_REMOVED lines=21> */
.L_x_3283:
[----:B------:R-:W-:Y:S05]  /*6950*/  BSYNC B1 ;  /* 0x0000000000017941 */ /* 0x000fea0003800000 */
.L_x_3282:
[----:B------:R-:W-:Y:S01]  /*6960*/  LEA R3, R0, 0x37800000, 0x17 ;  /* 0x3780000000037811 */ /* 0x000fe200078eb8ff */
[----:B------:R-:W-:-:S05]  /*6970*/  IMAD.SHL.U32 R0, R2, 0x200000, RZ ;  /* 0x0020000002007824 */ /* 0x000fca00078e00ff */
[----:B------:R-:W-:-:S07]  /*6980*/  LOP3.LUT R0, R3, R0, R4, 0xfe, !PT ;  /* 0x0000000003007212 */ /* 0x000fce00078efe04 */
.L_x_3281:
[----:B------:R-:W-:Y:S05]  /*6990*/  BSYNC B0 ;  /* 0x0000000000007941 */ /* 0x000fea0003800000 */
.L_x_3280:
[----:B------:R-:W-:-:S04]  /*69a0*/  FMUL.FTZ R0, R0, 1 ;  /* 0x3f80000000007820 */ /* 0x000fc80000410000 */
[----:B------:R0:W3:Y:S01]  /*69b0*/  F2F.F64.F32 R16, R0 ;  /* 0x0000000000107310 */ /* 0x0000e20000201800 */
[----:B------:R-:W-:Y:S05]  /*69c0*/  BRA `(.L_x_3261) ;  /* 0x0000000000a47947 */ /* 0x000fea0003800000 */
.L_x_3273:
        /* <DEDUP_REMOVED lines=14> */
.L_x_3287:
[----:B------:R-:W-:Y:S05]  /*6ab0*/  BSYNC B0 ;  /* 0x0000000000007941 */ /* 0x000fea0003800000 */
.L_x_3286:
[----:B------:R-:W-:-:S04]  /*6ac0*/  FMUL.FTZ R0, R0, 1 ;  /* 0x3f80000000007820 */ /* 0x000fc80000410000 */
[----:B------:R0:W3:Y:S01]  /*6ad0*/  F2F.F64.F32 R16, R0 ;  /* 0x0000000000107310 */ /* 0x0000e20000201800 */
[----:B------:R-:W-:Y:S05]  /*6ae0*/  BRA `(.L_x_3261) ;  /* 0x00000000005c7947 */ /* 0x000fea0003800000 */
.L_x_3260:
        /* <DEDUP_REMOVED lines=16> */
.L_x_3288:
[----:B------:R-:W-:Y:S01]  /*6bf0*/  CS2R R16, SRZ ;  /* 0x0000000000107805 */ /* 0x000fe2000001ff00 */
[----:B------:R-:W-:Y:S06]  /*6c00*/  BRA `(.L_x_3261) ;  /* 0x0000000000147947 */ /* 0x000fec0003800000 */
.L_x_3285:
[----:B------:R-:W3:Y:S02]  /*6c10*/  LDG.E.64 R16, desc[UR36][R4.64] ;  /* 0x0000002404107981 */ /* 0x000ee4000c1e1b00 */
[----:B---3--:R-:W0:Y:S01]  /*6c20*/  I2F.F64.U64 R16, R16 ;  /* 0x0000001000107312 */ /* 0x008e220000301800 */
[----:B------:R-:W-:Y:S05]  /*6c30*/  BRA `(.L_x_3261) ;  /* 0x0000000000087947 */ /* 0x000fea0003800000 */
.L_x_3284:
[----:B------:R-:W3:Y:S02]  /*6c40*/  LDG.E R4, desc[UR36][R4.64] ;  /* 0x0000002404047981 */ /* 0x000ee4000c1e1900 */
[----:B---3--:R0:W3:Y:S02]  /*6c50*/  I2F.F64.U32 R16, R4 ;  /* 0x0000000400107312 */ /* 0x0080e40000201800 */
.L_x_3261:
[----:B0-----:R-:W0:Y:S01]  /*6c60*/  LDC.U8 R4, c[0x0][0x235] ;  /* 0x00008d40ff047b82 */ /* 0x001e220000000000 */
[----:B------:R-:W-:Y:S02]  /*6c70*/  ULDC UR4, c[0x0][0x23c] ;  /* 0x00008f0000047ab9 */ /* 0x000fe40000000800 */
[----:B------:R-:W-:-:S05]  /*6c80*/  IMAD R5, R30, UR4, RZ ;  /* 0x000000041e057c24 */ /* 0x000fca000f8e02ff */
[----:B------:R-:W1:Y:S01]  /*6c90*/  LDC.64 R2, c[0x0][0x228] ;  /* 0x00008a00ff027b82 */ /* 0x000e620000000a00 */
[----:B0-----:R-:W-:-:S04]  /*6ca0*/  PRMT R0, R4, 0x9910, RZ ;  /* 0x0000991004007816 */ /* 0x001fc800000000ff */
[----:B------:R-:W-:Y:S02]  /*6cb0*/  ISETP.GT.AND P1, PT, R0, 0x9, PT ;  /* 0x000000090000780c */ /* 0x000fe40003f24270 */
[----:B-1----:R-:W-:-:S05]  /*6cc0*/  IADD3 R2, P0, R5, R2, RZ ;  /* 0x0000000205027210 */ /* 0x002fca0007f1e0ff */
        /* <DEDUP_REMOVED lines=13> */
.L_x_3292:
[----:B------:R-:W2:Y:S02]  /*6da0*/  LDG.E.U8 R2, desc[UR36][R2.64] ;  /* 0x0000002402027981 */ /* 0x000ea4000c1e1100 */
[----:B--2---:R0:W1:Y:S01]  /*6db0*/  I2F.F64.U16 R18, R2 ;  /* 0x0000000200127312 */ /* 0x0040620000101800 */
[----:B------:R-:W-:Y:S05]  /*6dc0*/  BRA `(.L_x_3255) ;  /* 0x0000000c006c7947 */ /* 0x000fea0003800000 */
.L_x_3291:
        /* <DEDUP_REMOVED lines=9> */
.L_x_3295:
[----:B------:R-:W2:Y:S02]  /*6e60*/  LDG.E R2, desc[UR36][R2.64] ;  /* 0x0000002402027981 */ /* 0x000ea4000c1e1900 */
[----:B--2---:R0:W1:Y:S01]  /*6e70*/  I2F.F64 R18, R2 ;  /* 0x0000000200127312 */ /* 0x0040620000201c00 */
[----:B------:R-:W-:Y:S05]  /*6e80*/  BRA `(.L_x_3255) ;  /* 0x0000000c003c7947 */ /* 0x000fea0003800000 */
.L_x_3294:
[----:B------:R-:W2:Y:S02]  /*6e90*/  LDG.E.U16 R2, desc[UR36][R2.64] ;  /* 0x0000002402027981 */ /* 0x000ea4000c1e1500 */
[----:B--2---:R0:W1:Y:S01]  /*6ea0*/  I2F.F64.S16 R18, R2 ;  /* 0x0000000200127312 */ /* 0x0040620000101c00 */
[----:B------:R-:W-:Y:S05]  /*6eb0*/  BRA `(.L_x_3255) ;  /* 0x0000000c00307947 */ /* 0x000fea0003800000 */
.L_x_3290:
        /* <DEDUP_REMOVED lines=10> */
.L_x_3297:
[----:B------:R-:W2:Y:S02]  /*6f60*/  LDG.E.U16 R0, desc[UR36][R2.64] ;  /* 0x0000002402007981 */ /* 0x000ea4000c1e1500 */
[----:B--2---:R-:W-:-:S05]  /*6f70*/  HADD2.F32 R0, -RZ, R0.H0_H0 ;  /* 0x20000000ff007230 */ /* 0x004fca0000004100 */
[----:B------:R-:W-:-:S04]  /*6f80*/  FMUL.FTZ R0, R0, 1 ;  /* 0x3f80000000007820 */ /* 0x000fc80000410000 */
[----:B------:R0:W1:Y:S01]  /*6f90*/  F2F.F64.F32 R18, R0 ;  /* 0x0000000000127310 */ /* 0x0000620000201800 */
[----:B------:R-:W-:Y:S05]  /*6fa0*/  BRA `(.L_x_3255) ;  /* 0x0000000800f47947 */ /* 0x000fea0003800000 */
.L_x_3296:
        /* <DEDUP_REMOVED lines=10> */
.L_x_3299:
[----:B------:R-:W2:Y:S02]  /*7050*/  LDG.E.U16 R2, desc[UR36][R2.64] ;  /* 0x0000002402027981 */ /* 0x000ea4000c1e1500 */
[----:B--2---:R-:W-:-:S05]  /*7060*/  HADD2.F32 R0, -RZ, R2.H0_H0 ;  /* 0x20000002ff007230 */ /* 0x004fca0000004100 */
[----:B------:R-:W-:-:S04]  /*7070*/  FMUL.FTZ R0, R0, 1 ;  /* 0x3f80000000007820 */ /* 0x000fc80000410000 */
[----:B------:R0:W1:Y:S01]  /*7080*/  F2F.F64.F32 R18, R0 ;  /* 0x0000000000127310 */ /* 0x0000620000201800 */
[----:B------:R-:W-:Y:S05]  /*7090*/  BRA `(.L_x_3255) ;  /* 0x0000000800b87947 */ /* 0x000fea0003800000 */
.L_x_3298:
[----:B------:R0:W5:Y:S01]  /*70a0*/  LDG.E.64 R18, desc[UR36][R2.64] ;  /* 0x0000002402127981 */ /* 0x000162000c1e1b00 */
[----:B------:R-:W-:Y:S05]  /*70b0*/  BRA `(.L_x_3255) ;  /* 0x0000000800b07947 */ /* 0x000fea0003800000 */
.L_x_3289:
        /* <DEDUP_REMOVED lines=13> */
.L_x_3302:
[----:B------:R0:W5:Y:S01]  /*7190*/  LDG.E.64 R18, desc[UR36][R2.64] ;  /* 0x0000002402127981 */ /* 0x000162000c1e1b00 */
[----:B------:R-:W-:Y:S05]  /*71a0*/  BRA `(.L_x_3255) ;  /* 0x0000000800747947 */ /* 0x000fea0003800000 */
.L_x_3301:
        /* <DEDUP_REMOVED lines=28> */
.L_x_3304:
        /* <DEDUP_REMOVED lines=15> */
.L_x_3303:
[----:B------:R-:W2:Y:S02]  /*7460*/  LDG.E.U16 R0, desc[UR36][R2.64] ;  /* 0x0000002402007981 */ /* 0x000ea4000c1e1500 */
[----:B--2---:R-:W-:-:S04]  /*7470*/  IMAD.U32 R0, R0, 0x10000, RZ ;  /* 0x0001000000007824 */ /* 0x004fc800078e00ff */
[----:B------:R-:W-:-:S04]  /*7480*/  FMUL.FTZ R0, R0, 1 ;  /* 0x3f80000000007820 */ /* 0x000fc80000410000 */
[----:B------:R0:W1:Y:S01]  /*7490*/  F2F.F64.F32 R18, R0 ;  /* 0x0000000000127310 */ /* 0x0000620000201800 */
[----:B------:R-:W-:Y:S05]  /*74a0*/  BRA `(.L_x_3255) ;  /* 0x0000000400b47947 */ /* 0x000fea0003800000 */
.L_x_3300:
        /* <DEDUP_REMOVED lines=11> */
.L_x_3307:
        /* <DEDUP_REMOVED lines=21> */
.L_x_3311:
[----:B------:R-:W-:Y:S05]  /*76b0*/  BSYNC B1 ;  /* 0x0000000000017941 */ /* 0x000fea0003800000 */
.L_x_3310:
[----:B------:R-:W-:Y:S01]  /*76c0*/  LEA R3, R0, 0x3b800000, 0x17 ;  /* 0x3b80000000037811 */ /* 0x000fe200078eb8ff */
[----:B------:R-:W-:-:S05]  /*76d0*/  IMAD.SHL.U32 R0, R2, 0x100000, RZ ;  /* 0x0010000002007824 */ /* 0x000fca00078e00ff */
[----:B------:R-:W-:-:S07]  /*76e0*/  LOP3.LUT R0, R3, R0, R4, 0xfe, !PT ;  /* 0x0000000003007212 */ /* 0x000fce00078efe04 */
.L_x_3309:
[----:B------:R-:W-:Y:S05]  /*76f0*/  BSYNC B0 ;  /* 0x0000000000007941 */ /* 0x000fea0003800000 */
.L_x_3308:
[----:B------:R-:W-:-:S04]  /*7700*/  FMUL.FTZ R0, R0, 1 ;  /* 0x3f80000000007820 */ /* 0x000fc80000410000 */
[----:B------:R0:W1:Y:S01]  /*7710*/  F2F.F64.F32 R18, R0 ;  /* 0x0000000000127310 */ /* 0x0000620000201800 */
[----:B------:R-:W-:Y:S05]  /*7720*/  BRA `(.L_x_3255) ;  /* 0x0000000400147947 */ /* 0x000fea0003800000 */
.L_x_3306:
        /* <DEDUP_REMOVED lines=21> */
.L_x_3315:
[----:B------:R-:W-:Y:S05]  /*7880*/  BSYNC B1 ;  /* 0x0000000000017941 */ /* 0x000fea0003800000 */
.L_x_3314:
[----:B------:R-:W-:Y:S01]  /*7890*/  LEA R3, R0, 0x37800000, 0x17 ;  /* 0x3780000000037811 */ /* 0x000fe200078eb8ff */
[----:B------:R-:W-:-:S05]  /*78a0*/  IMAD.SHL.U32 R0, R2, 0x200000, RZ ;  /* 0x0020000002007824 */ /* 0x000fca00078e00ff */
[----:B------:R-:W-:-:S07]  /*78b0*/  LOP3.LUT R0, R3, R0, R4, 0xfe, !PT ;  /* 0x0000000003007212 */ /* 0x000fce00078efe04 */
.L_x_3313:
[----:B------:R-:W-:Y:S05]  /*78c0*/  BSYNC B0 ;  /* 0x0000000000007941 */ /* 0x000fea0003800000 */
.L_x_3312:
[----:B------:R-:W-:-:S04]  /*78d0*/  FMUL.FTZ R0, R0, 1 ;  /* 0x3f80000000007820 */ /* 0x000fc80000410000 */
[----:B------:R0:W1:Y:S01]  /*78e0*/  F2F.F64.F32 R18, R0 ;  /* 0x0000000000127310 */ /* 0x0000620000201800 */
[----:B------:R-:W-:Y:S05]  /*78f0*/  BRA `(.L_x_3255) ;  /* 0x0000000000a07947 */ /* 0x000fea0003800000 */
.L_x_3305:
        /* <DEDUP_REMOVED lines=14> */
.L_x_3319:
[----:B------:R-:W-:Y:S05]  /*79e0*/  BSYNC B0 ;  /* 0x0000000000007941 */ /* 0x000fea0003800000 */
.L_x_3318:
[----:B------:R-:W-:-:S04]  /*79f0*/  FMUL.FTZ R0, R0, 1 ;  /* 0x3f80000000007820 */ /* 0x000fc80000410000 */
[----:B------:R0:W1:Y:S01]  /*7a00*/  F2F.F64.F32 R18, R0 ;  /* 0x0000000000127310 */ /* 0x0000620000201800 */
[----:B------:R-:W-:Y:S05]  /*7a10*/  BRA `(.L_x_3255) ;  /* 0x0000000000587947 */ /* 0x000fea0003800000 */
.L_x_3293:
        /* <DEDUP_REMOVED lines=16> */
.L_x_3320:
[----:B------:R-:W-:Y:S05]  /*7b20*/  BRA `(.L_x_3255) ;  /* 0x0000000000147947 */ /* 0x000fea0003800000 */
.L_x_3317:
[----:B------:R-:W2:Y:S02]  /*7b30*/  LDG.E.64 R18, desc[UR36][R2.64] ;  /* 0x0000002402127981 */ /* 0x000ea4000c1e1b00 */
[----:B--2---:R-:W0:Y:S01]  /*7b40*/  I2F.F64.U64 R18, R18 ;  /* 0x0000001200127312 */ /* 0x004e220000301800 */
[----:B------:R-:W-:Y:S05]  /*7b50*/  BRA `(.L_x_3255) ;  /* 0x0000000000087947 */ /* 0x000fea0003800000 */
.L_x_3316:
[----:B------:R-:W2:Y:S02]  /*7b60*/  LDG.E R2, desc[UR36][R2.64] ;  /* 0x0000002402027981 */ /* 0x000ea4000c1e1900 */
[----:B--2---:R0:W1:Y:S02]  /*7b70*/  I2F.F64.U32 R18, R2 ;  /* 0x0000000200127312 */ /* 0x0040640000201800 */
.L_x_3255:
[----:B------:R-:W-:Y:S05]  /*7b80*/  BSYNC B6 ;  /* 0x0000000000067941 */ /* 0x000fea0003800000 */
.L_x_3254:
[----:B0-----:R-:W0:Y:S01]  /*7b90*/  S2R R0, SR_TID.X ;  /* 0x0000000000007919 */ /* 0x001e220000002100 */
[----:B------:R-:W-:Y:S01]  /*7ba0*/  BSSY B0, `(.L_x_3321) ;  /* 0x0000058000007945 */ /* 0x000fe20003800000 */
[----:B0-----:R-:W-:-:S13]  /*7bb0*/  ISETP.GE.AND P0, PT, R0, R31, PT ;  /* 0x0000001f0000720c */ /* 0x001fda0003f06270 */
[----:B------:R-:W-:Y:S05]  /*7bc0*/  @P0 BRA `(.L_x_3322) ;  /* 0x0000000400540947 */ /* 0x000fea0003800000 */
[----:B------:R-:W-:Y:S01]  /*7bd0*/  IMAD.MOV.U32 R2, RZ, RZ, 0x652b82fe ;  /* 0x652b82feff027424 */ /* 0x000fe200078e00ff */
[----:B------:R-:W-:Y:S01]  /*7be0*/  UMOV UR4, 0xfefa39ef ;  /* 0xfefa39ef00047882 */ /* 0x000fe20000000000 */
[----:B------:R-:W-:Y:S01]  /*7bf0*/  IMAD.MOV.U32 R3, RZ, RZ, 0x3ff71547 ;  /* 0x3ff71547ff037424 */ /* 0x000fe200078e00ff */
[----:B------:R-:W-:Y:S01]  /*7c00*/  UMOV UR5, 0x3fe62e42 ;  /* 0x3fe62e4200057882 */ /* 0x000fe20000000000 */
[----:B-1---5:R-:W-:Y:S01]  /*7c10*/  DADD R8, -RZ, -R32 ;  /* 0x00000000ff087229 */ /* 0x022fe20000000920 */
        /* <DEDUP_REMOVED lines=55> */
.L_x_3324:
[----:B------:R-:W-:Y:S05]  /*7f90*/  BSYNC B1 ;  /* 0x0000000000017941 */ /* 0x000fea0003800000 */
.L_x_3323:
        /* <DEDUP_REMOVED lines=16> */
[----:B--2-4-:R-:W-:Y:S05]  /*80a0*/  CALL.REL.NOINC `($__internal_1_$__cuda_sm20_dblrcp_rn_slowpath_v3) ;  /* 0x0000005800587944 */ /* 0x014fea0003c00000 */
[----:B------:R-:W-:Y:S02]  /*80b0*/  IMAD.MOV.U32 R4, RZ, RZ, R8 ;  /* 0x000000ffff047224 */ /* 0x000fe400078e0008 */
[----:B------:R-:W-:-:S07]  /*80c0*/  IMAD.MOV.U32 R5, RZ, RZ, R9 ;  /* 0x000000ffff057224 */ /* 0x000fce00078e0009 */
.L_x_3326:
[----:B------:R-:W-:Y:S05]  /*80d0*/  BSYNC B1 ;  /* 0x0000000000017941 */ /* 0x000fea0003800000 */
.L_x_3325:
[C---:B------:R-:W-:Y:S02]  /*80e0*/  DADD R2, -R4.reuse, 1 ;  /* 0x3ff0000004027429 */ /* 0x040fe40000000100 */
[----:B----4-:R-:W-:-:S06]  /*80f0*/  DMUL R4, R4, R36 ;  /* 0x0000002404047228 */ /* 0x010fcc0000000000 */
[----:B------:R-:W-:-:S08]  /*8100*/  DFMA R2, R2, R32, 1 ;  /* 0x3ff000000202742b */ /* 0x000fd00000000020 */
[----:B------:R-:W-:-:S11]  /*8110*/  DMUL R4, R4, R2 ;  /* 0x0000000204047228 */ /* 0x000fd60000000000 */
.L_x_3322:
[----:B------:R-:W-:Y:S05]  /*8120*/  BSYNC B0 ;  /* 0x0000000000007941 */ /* 0x000fea0003800000 */
.L_x_3321:
[----:B------:R-:W0:Y:S01]  /*8130*/  S2R R0, SR_TID.X ;  /* 0x0000000000007919 */ /* 0x000e220000002100 */
[----:B------:R-:W-:Y:S01]  /*8140*/  BSSY B0, `(.L_x_3327) ;  /* 0x0000056000007945 */ /* 0x000fe20003800000 */
[----:B0-----:R-:W-:-:S05]  /*8150*/  VIADD R2, R0, 0x80 ;  /* 0x0000008000027836 */ /* 0x001fca0000000000 */
[----:B------:R-:W-:-:S13]  /*8160*/  ISETP.GE.AND P0, PT, R2, R31, PT ;  /* 0x0000001f0200720c */ /* 0x000fda0003f06270 */
[----:B------:R-:W-:Y:S05]  /*8170*/  @P0 BRA `(.L_x_3328) ;  /* 0x0000000400480947 */ /* 0x000fea0003800000 */
[----:B------:R-:W-:Y:S01]  /*8180*/  IMAD.MOV.U32 R6, RZ, RZ, 0x652b82fe ;  /* 0x652b82feff067424 */ /* 0x000fe200078e00ff */
[----:B------:R-:W-:Y:S01]  /*8190*/  UMOV UR4, 0xfefa39ef ;  /* 0xfefa39ef00047882 */ /* 0x000fe20000000000 */
[----:B------:R-:W-:Y:S01]  /*81a0*/  IMAD.MOV.U32 R7, RZ, RZ, 0x3ff71547 ;  /* 0x3ff71547ff077424 */ /* 0x000fe200078e00ff */
[----:B------:R-:W-:Y:S01]  /*81b0*/  UMOV UR5, 0x3fe62e42 ;  /* 0x3fe62e4200057882 */ /* 0x000fe20000000000 */
[----:B--2--5:R-:W-:Y:S01]  /*81c0*/  DADD R12, -RZ, -R26 ;  /* 0x00000000ff0c7229 */ /* 0x024fe2000000091a */
        /* <DEDUP_REMOVED lines=52> */
[----:B------:R-:W-:-:S06]  /*8510*/  @!P1 IMAD.MOV.U32 R6, RZ, RZ, RZ ;  /* 0x000000ffff069224 */ /* 0x000fcc00078e00ff */
[----:B------:R-:W-:-:S11]  /*8520*/  @!P1 DMUL R10, R8, R6 ;  /* 0x00000006080a9228 */ /* 0x000fd60000000000 */
.L_x_3330:
[----:B------:R-:W-:Y:S05]  /*8530*/  BSYNC B1 ;  /* 0x0000000000017941 */ /* 0x000fea0003800000 */
.L_x_3329:
        /* <DEDUP_REMOVED lines=11> */
[----:B------:R-:W-:Y:S02]  /*85f0*/  LOP3.LUT R10, R7, 0x7fffffff, RZ, 0xc0, !PT ;  /* 0x7fffffff070a7812 */ /* 0x000fe400078ec0ff */
[----:B------:R-:W-:-:S03]  /*8600*/  MOV R14, 0x8630 ;  /* 0x00008630000e7802 */ /* 0x000fc60000000f00 */
[----:B------:R-:W-:-:S07]  /*8610*/  VIADD R10, R10, 0xfff00000 ;  /* 0xfff000000a0a7836 */ /* 0x000fce0000000000 */
[----:B-1-34-:R-:W-:Y:S05]  /*8620*/  CALL.REL.NOINC `($__internal_1_$__cuda_sm20_dblrcp_rn_slowpath_v3) ;  /* 0x0000005000f87944 */ /* 0x01afea0003c00000 */
[----:B------:R-:W-:Y:S02]  /*8630*/  IMAD.MOV.U32 R10, RZ, RZ, R8 ;  /* 0x000000ffff0a7224 */ /* 0x000fe400078e0008 */
[----:B------:R-:W-:-:S07]  /*8640*/  IMAD.MOV.U32 R11, RZ, RZ, R9 ;  /* 0x000000ffff0b7224 */ /* 0x000fce00078e0009 */
.L_x_3332:
[----:B------:R-:W-:Y:S05]  /*8650*/  BSYNC B1 ;  /* 0x0000000000017941 */ /* 0x000fea0003800000 */
.L_x_3331:
[C---:B------:R-:W-:Y:S02]  /*8660*/  DADD R6, -R10.reuse, 1 ;  /* 0x3ff000000a067429 */ /* 0x040fe40000000100 */
[----:B---3--:R-:W-:-:S06]  /*8670*/  DMUL R28, R10, R28 ;  /* 0x0000001c0a1c7228 */ /* 0x008fcc0000000000 */
[----:B------:R-:W-:-:S08]  /*8680*/  DFMA R6, R6, R26, 1 ;  /* 0x3ff000000606742b */ /* 0x000fd0000000001a */
[----:B------:R-:W-:-:S11]  /*8690*/  DMUL R28, R28, R6 ;  /* 0x000000061c1c7228 */ /* 0x000fd60000000000 */
.L_x_3328:
[----:B------:R-:W-:Y:S05]  /*86a0*/  BSYNC B0 ;  /* 0x0000000000007941 */ /* 0x000fea0003800000 */
.L_x_3327:
[----:B------:R-:W-:Y:S01]  /*86b0*/  VIADD R6, R0, 0x100 ;  /* 0x0000010000067836 */ /* 0x000fe20000000000 */
[----:B------:R-:W-:Y:S04]  /*86c0*/  BSSY B0, `(.L_x_3333) ;  /* 0x0000056000007945 */ /* 0x000fe80003800000 */
[----:B------:R-:W-:-:S13]  /*86d0*/  ISETP.GE.AND P0, PT, R6, R31, PT ;  /* 0x0000001f0600720c */ /* 0x000fda0003f06270 */
[----:B------:R-:W-:Y:S05]  /*86e0*/  @P0 BRA `(.L_x_3334) ;  /* 0x00000004004c0947 */ /* 0x000fea0003800000 */
[----:B------:R-:W-:Y:S01]  /*86f0*/  IMAD.MOV.U32 R6, RZ, RZ, 0x652b82fe ;  /* 0x652b82feff067424 */ /* 0x000fe200078e00ff */
        /* <DEDUP_REMOVED lines=59> */
.L_x_3336:
[----:B------:R-:W-:Y:S05]  /*8ab0*/  BSYNC B1 ;  /* 0x0000000000017941 */ /* 0x000fea0003800000 */
.L_x_3335:
        /* <DEDUP_REMOVED lines=16> */
[----:B-12-4-:R-:W-:Y:S05]  /*8bc0*/  CALL.REL.NOINC `($__internal_1_$__cuda_sm20_dblrcp_rn_slowpath_v3) ;  /* 0x0000004c00907944 */ /* 0x016fea0003c00000 */
.L_x_3338:
[----:B------:R-:W-:Y:S05]  /*8bd0*/  BSYNC B1 ;  /* 0x0000000000017941 */ /* 0x000fea0003800000 */
.L_x_3337:
[C---:B------:R-:W-:Y:S02]  /*8be0*/  DADD R6, -R8.reuse, 1 ;  /* 0x3ff0000008067429 */ /* 0x040fe40000000100 */
[----:B------:R-:W-:-:S06]  /*8bf0*/  DMUL R24, R8, R24 ;  /* 0x0000001808187228 */ /* 0x000fcc0000000000 */
[----:B------:R-:W-:-:S08]  /*8c00*/  DFMA R6, R6, R22, 1 ;  /* 0x3ff000000606742b */ /* 0x000fd00000000016 */
[----:B------:R-:W-:-:S11]  /*8c10*/  DMUL R24, R24, R6 ;  /* 0x0000000618187228 */ /* 0x000fd60000000000 */
.L_x_3334:
[----:B------:R-:W-:Y:S05]  /*8c20*/  BSYNC B0 ;  /* 0x0000000000007941 */ /* 0x000fea0003800000 */
.L_x_3333:
        /* <DEDUP_REMOVED lines=64> */
.L_x_3342:
[----:B------:R-:W-:Y:S05]  /*9030*/  BSYNC B1 ;  /* 0x0000000000017941 */ /* 0x000fea0003800000 */
.L_x_3341:
        /* <DEDUP_REMOVED lines=16> */
[----:B--234-:R-:W-:Y:S05]  /*9140*/  CALL.REL.NOINC `($__internal_1_$__cuda_sm20_dblrcp_rn_slowpath_v3) ;  /* 0x0000004800307944 */ /* 0x01cfea0003c00000 */
.L_x_3344:
[----:B------:R-:W-:Y:S05]  /*9150*/  BSYNC B1 ;  /* 0x0000000000017941 */ /* 0x000fea0003800000 */
.L_x_3343:
[C---:B------:R-:W-:Y:S02]  /*9160*/  DADD R6, -R8.reuse, 1 ;  /* 0x3ff0000008067429 */ /* 0x040fe40000000100 */
[----:B---3--:R-:W-:-:S06]  /*9170*/  DMUL R16, R8, R16 ;  /* 0x0000001008107228 */ /* 0x008fcc0000000000 */
[----:B------:R-:W-:-:S08]  /*9180*/  DFMA R6, R6, R18, 1 ;  /* 0x3ff000000606742b */ /* 0x000fd00000000012 */
[----:B------:R-:W-:-:S11]  /*9190*/  DMUL R16, R16, R6 ;  /* 0x0000000610107228 */ /* 0x000fd60000000000 */
.L_x_3340:
[----:B------:R-:W-:Y:S05]  /*91a0*/  BSYNC B0 ;  /* 0x0000000000007941 */ /* 0x000fea0003800000 */
.L_x_3339:
[----:B------:R-:W0:Y:S01]  /*91b0*/  S2R R0, SR_CTAID.X ;  /* 0x0000000000007919 */ /* 0x000e220000002500 */
[----:B------:R-:W0:Y:S01]  /*91c0*/  LDC R3, c[0x0][0x210] ;  /* 0x00008400ff037b82 */ /* 0x000e220000000800 */
[----:B------:R-:W-:Y:S01]  /*91d0*/  BSSY B6, `(.L_x_3345) ;  /* 0x0000131000067945 */ /* 0x000fe20003800000 */
[----:B---3-5:R-:W3:Y:S06]  /*91e0*/  S2R R23, SR_TID.X ;  /* 0x0000000000177919 */ /* 0x028eec0000002100 */
[----:B-1----:R-:W1:Y:S01]  /*91f0*/  LDC.U8 R19, c[0x0][0x240] ;  /* 0x00009000ff137b82 */ /* 0x002e620000000000 */
[----:B0-----:R-:W-:-:S05]  /*9200*/  IMAD R18, R0, -0x200, R3 ;  /* 0xfffffe0000127824 */ /* 0x001fca00078e0203 */
[----:B---3--:R-:W-:-:S13]  /*9210*/  ISETP.GE.AND P0, PT, R23, R18, PT ;  /* 0x000000121700720c */ /* 0x008fda0003f06270 */
[----:B-1----:R-:W-:Y:S05]  /*9220*/  @P0 BRA `(.L_x_3346) ;  /* 0x0000001000ac0947 */ /* 0x002fea0003800000 */
[----:B------:R-:W0:Y:S01]  /*9230*/  LDC.64 R8, c[0x0][0x218] ;  /* 0x00008600ff087b82 */ /* 0x000e220000000a00 */
        /* <DEDUP_REMOVED lines=17> */
[----:B------:R-:W0:Y:S01]  /*9350*/  F2I.F64.TRUNC R5, R4 ;  /* 0x0000000400057311 */ /* 0x000e22000030d100 */
[----:B------:R-:W-:Y:S01]  /*9360*/  IMAD.MOV.U32 R23, RZ, RZ, R2 ;  /* 0x000000ffff177224 */ /* 0x000fe200078e0002 */
[----:B0-----:R0:W-:Y:S01]  /*9370*/  STG.E.U8 desc[UR36][R8.64], R5 ;  /* 0x0000000508007986 */ /* 0x0011e2000c101124 */
[----:B------:R-:W-:Y:S05]  /*9380*/  BRA `(.L_x_3346) ;  /* 0x0000001000547947 */ /* 0x000fea0003800000 */
.L_x_3350:
[----:B------:R-:W0:Y:S01]  /*9390*/  F2I.S64.F64.TRUNC R4, R4 ;  /* 0x0000000400047311 */ /* 0x000e22000030d900 */
[----:B------:R-:W-:Y:S02]  /*93a0*/  IMAD.MOV.U32 R23, RZ, RZ, R2 ;  /* 0x000000ffff177224 */ /* 0x000fe400078e0002 */
[----:B0-----:R-:W-:-:S05]  /*93b0*/  IMAD.MOV.U32 R3, RZ, RZ, R4 ;  /* 0x000000ffff037224 */ /* 0x001fca00078e0004 */
[----:B------:R0:W-:Y:S01]  /*93c0*/  STG.E.U8 desc[UR36][R8.64], R3 ;  /* 0x0000000308007986 */ /* 0x0001e2000c101124 */
[----:B------:R-:W-:Y:S05]  /*93d0*/  BRA `(.L_x_3346) ;  /* 0x0000001000407947 */ /* 0x000fea0003800000 */
.L_x_3349:
[----:B------:R-:W-:-:S13]  /*93e0*/  ISETP.NE.AND P0, PT, R0, 0x2, PT ;  /* 0x000000020000780c */ /* 0x000fda0003f05270 */
[----:B------:R-:W-:Y:S05]  /*93f0*/  @!P0 BRA `(.L_x_3352) ;  /* 0x0000000000308947 */ /* 0x000fea0003800000 */
[----:B------:R-:W-:-:S13]  /*9400*/  ISETP.NE.AND P0, PT, R0, 0x3, PT ;  /* 0x000000030000780c */ /* 0x000fda0003f05270 */
[----:B------:R-:W-:Y:S05]  /*9410*/  @!P0 BRA `(.L_x_3353) ;  /* 0x0000000000188947 */ /* 0x000fea0003800000 */
[----:B------:R-:W-:-:S13]  /*9420*/  ISETP.NE.AND P0, PT, R0, 0x4, PT ;  /* 0x000000040000780c */ /* 0x000fda0003f05270 */
[----:B------:R-:W-:Y:S05]  /*9430*/  @P0 BRA `(.L_x_3351) ;  /* 0x0000000c00c40947 */ /* 0x000fea0003800000 */
[----:B------:R-:W0:Y:S01]  /*9440*/  F2I.S64.F64.TRUNC R4, R4 ;  /* 0x0000000400047311 */ /* 0x000e22000030d900 */
[----:B------:R-:W-:Y:S01]  /*9450*/  IMAD.MOV.U32 R23, RZ, RZ, R2 ;  /* 0x000000ffff177224 */ /* 0x000fe200078e0002 */
[----:B0-----:R1:W-:Y:S01]  /*9460*/  STG.E.64 desc[UR36][R8.64], R4 ;  /* 0x0000000408007986 */ /* 0x0013e2000c101b24 */
[----:B------:R-:W-:Y:S05]  /*9470*/  BRA `(.L_x_3346) ;  /* 0x0000001000187947 */ /* 0x000fea0003800000 */
.L_x_3353:
[----:B------:R-:W0:Y:S01]  /*9480*/  F2I.F64.TRUNC R5, R4 ;  /* 0x0000000400057311 */ /* 0x000e22000030d100 */
[----:B------:R-:W-:Y:S01]  /*9490*/  IMAD.MOV.U32 R23, RZ, RZ, R2 ;  /* 0x000000ffff177224 */ /* 0x000fe200078e0002 */
[----:B0-----:R3:W-:Y:S01]  /*94a0*/  STG.E desc[UR36][R8.64], R5 ;  /* 0x0000000508007986 */ /* 0x0017e2000c101924 */
[----:B------:R-:W-:Y:S05]  /*94b0*/  BRA `(.L_x_3346) ;  /* 0x0000001000087947 */ /* 0x000fea0003800000 */
.L_x_3352:
[----:B------:R-:W0:Y:S01]  /*94c0*/  F2I.F64.TRUNC R5, R4 ;  /* 0x0000000400057311 */ /* 0x000e22000030d100 */
[----:B------:R-:W-:Y:S01]  /*94d0*/  IMAD.MOV.U32 R23, RZ, RZ, R2 ;  /* 0x000000ffff177224 */ /* 0x000fe200078e0002 */
[----:B0-----:R0:W-:Y:S01]  /*94e0*/  STG.E.U16 desc[UR36][R8.64], R5 ;  /* 0x0000000508007986 */ /* 0x0011e2000c101524 */
[----:B------:R-:W-:Y:S05]  /*94f0*/  BRA `(.L_x_3346) ;  /* 0x0000000c00f87947 */ /* 0x000fea0003800000 */
.L_x_3348:
        /* <DEDUP_REMOVED lines=10> */
[----:B------:R-:W-:-:S13]  /*95a0*/  IMAD.MOV.U32 R23, RZ, RZ, R2 ;  /* 0x000000ffff177224 */ /* 0x000fda00078e0002 */
[----:B0-----:R-:W-:-:S05]  /*95b0*/  @!P0 FMUL R3, R3, 1.175494350822287508e-38 ;  /* 0x0080000003038820 */ /* 0x001fca0000400000 */
[----:B------:R0:W-:Y:S01]  /*95c0*/  STG.E desc[UR36][R8.64], R3 ;  /* 0x0000000308007986 */ /* 0x0001e2000c101924 */
[----:B------:R-:W-:Y:S05]  /*95d0*/  BRA `(.L_x_3346) ;  /* 0x0000000c00c07947 */ /* 0x000fea0003800000 */
.L_x_3355:
[----:B------:R-:W-:Y:S01]  /*95e0*/  UMOV UR4, 0xf0000000 ;  /* 0xf000000000047882 */ /* 0x000fe20000000000 */
[----:B------:R-:W-:Y:S01]  /*95f0*/  UMOV UR5, 0x380fffff ;  /* 0x380fffff00057882 */ /* 0x000fe20000000000 */
[----:B------:R-:W0:Y:S01]  /*9600*/  F2F.F32.F64 R0, R4 ;  /* 0x0000000400007310 */ /* 0x000e220000301000 */
[----:B------:R-:W-:Y:S01]  /*9610*/  DSETP.GEU.AND P0, PT, |R4|, UR4, PT ;  /* 0x0000000404007e2a */ /* 0x000fe2000bf0e200 */
[----:B------:R-:W-:-:S13]  /*9620*/  IMAD.MOV.U32 R23, RZ, RZ, R2 ;  /* 0x000000ffff177224 */ /* 0x000fda00078e0002 */
[----:B0-----:R-:W-:-:S05]  /*9630*/  @!P0 FMUL R0, R0, 1.175494350822287508e-38 ;  /* 0x0080000000008820 */ /* 0x001fca0000400000 */
[----:B------:R-:W-:-:S05]  /*9640*/  F2FP.F16.F32.PACK_AB R0, RZ, R0 ;  /* 0x00000000ff00723e */ /* 0x000fca00000000ff */
[----:B------:R0:W-:Y:S01]  /*9650*/  STG.E.U16 desc[UR36][R8.64], R0 ;  /* 0x0000000008007986 */ /* 0x0001e2000c101524 */
[----:B------:R-:W-:Y:S05]  /*9660*/  BRA `(.L_x_3346) ;  /* 0x0000000c009c7947 */ /* 0x000fea0003800000 */
.L_x_3354:
        /* <DEDUP_REMOVED lines=10> */
[----:B------:R-:W-:Y:S02]  /*9710*/  IMAD.MOV.U32 R7, RZ, RZ, RZ ;  /* 0x000000ffff077224 */ /* 0x000fe400078e00ff */
[----:B------:R-:W-:-:S11]  /*9720*/  IMAD.MOV.U32 R23, RZ, RZ, R2 ;  /* 0x000000ffff177224 */ /* 0x000fd600078e0002 */
[----:B0-----:R-:W-:-:S05]  /*9730*/  @!P0 FMUL R6, R6, 1.175494350822287508e-38 ;  /* 0x0080000006068820 */ /* 0x001fca0000400000 */
[----:B------:R0:W-:Y:S01]  /*9740*/  STG.E.64 desc[UR36][R8.64], R6 ;  /* 0x0000000608007986 */ /* 0x0001e2000c101b24 */
[----:B------:R-:W-:Y:S05]  /*9750*/  BRA `(.L_x_3346) ;  /* 0x0000000c00607947 */ /* 0x000fea0003800000 */
.L_x_3357:
[----:B------:R-:W-:Y:S01]  /*9760*/  UMOV UR4, 0xf0000000 ;  /* 0xf000000000047882 */ /* 0x000fe20000000000 */
[----:B------:R-:W-:Y:S01]  /*9770*/  UMOV UR5, 0x380fffff ;  /* 0x380fffff00057882 */ /* 0x000fe20000000000 */
[----:B------:R-:W0:Y:S01]  /*9780*/  F2F.F32.F64 R0, R4 ;  /* 0x0000000400007310 */ /* 0x000e220000301000 */
[----:B------:R-:W-:Y:S01]  /*9790*/  DSETP.GEU.AND P0, PT, |R4|, UR4, PT ;  /* 0x0000000404007e2a */ /* 0x000fe2000bf0e200 */
[----:B------:R-:W-:-:S13]  /*97a0*/  IMAD.MOV.U32 R23, RZ, RZ, R2 ;  /* 0x000000ffff177224 */ /* 0x000fda00078e0002 */
[----:B0-----:R-:W-:-:S05]  /*97b0*/  @!P0 FMUL R0, R0, 1.175494350822287508e-38 ;  /* 0x0080000000008820 */ /* 0x001fca0000400000 */
[----:B------:R-:W-:-:S04]  /*97c0*/  F2FP.F16.F32.PACK_AB R3, RZ, R0 ;  /* 0x00000000ff03723e */ /* 0x000fc800000000ff */
[----:B------:R-:W-:-:S05]  /*97d0*/  PRMT R3, R3, 0x5410, RZ ;  /* 0x0000541003037816 */ /* 0x000fca00000000ff */
[----:B------:R0:W-:Y:S01]  /*97e0*/  STG.E desc[UR36][R8.64], R3 ;  /* 0x0000000308007986 */ /* 0x0001e2000c101924 */
[----:B------:R-:W-:Y:S05]  /*97f0*/  BRA `(.L_x_3346) ;  /* 0x0000000c00387947 */ /* 0x000fea0003800000 */
.L_x_3356:
[----:B------:R0:W-:Y:S01]  /*9800*/  STG.E.64 desc[UR36][R8.64], R4 ;  /* 0x0000000408007986 */ /* 0x0001e2000c101b24 */
[----:B------:R-:W-:Y:S01]  /*9810*/  IMAD.MOV.U32 R23, RZ, RZ, R2 ;  /* 0x000000ffff177224 */ /* 0x000fe200078e0002 */
[----:B------:R-:W-:Y:S06]  /*9820*/  BRA `(.L_x_3346) ;  /* 0x0000000c002c7947 */ /* 0x000fec0003800000 */
.L_x_3347:
        /* <DEDUP_REMOVED lines=8> */
[----:B------:R-:W-:Y:S01]  /*98b0*/  DSETP.NEU.AND P0, PT, R4, RZ, PT ;  /* 0x000000ff0400722a */ /* 0x000fe20003f0d000 */
[----:B------:R-:W-:-:S05]  /*98c0*/  IMAD.MOV.U32 R23, RZ, RZ, R2 ;  /* 0x000000ffff177224 */ /* 0x000fca00078e0002 */
[----:B------:R-:W-:-:S05]  /*98d0*/  SEL R3, RZ, 0x1, !P0 ;  /* 0x00000001ff037807 */ /* 0x000fca0004000000 */
[----:B------:R0:W-:Y:S01]  /*98e0*/  STG.E.U8 desc[UR36][R8.64], R3 ;  /* 0x0000000308007986 */ /* 0x0001e2000c101124 */
[----:B------:R-:W-:Y:S05]  /*98f0*/  BRA `(.L_x_3346) ;  /* 0x0000000800f87947 */ /* 0x000fea0003800000 */
.L_x_3360:
[----:B------:R-:W-:Y:S01]  /*9900*/  CS2R R6, SRZ ;  /* 0x0000000000067805 */ /* 0x000fe2000001ff00 */
[----:B------:R-:W-:-:S04]  /*9910*/  IMAD.MOV.U32 R23, RZ, RZ, R2 ;  /* 0x000000ffff177224 */ /* 0x000fc800078e0002 */
[----:B------:R0:W-:Y:S01]  /*9920*/  STG.E.128 desc[UR36][R8.64], R4 ;  /* 0x0000000408007986 */ /* 0x0001e2000c101d24 */
[----:B------:R-:W-:Y:S05]  /*9930*/  BRA `(.L_x_3346) ;  /* 0x0000000800e87947 */ /* 0x000fea0003800000 */
.L_x_3359:
        /* <DEDUP_REMOVED lines=25> */
.L_x_3364:
[----:B------:R-:W-:Y:S05]  /*9ad0*/  BSYNC B0 ;  /* 0x0000000000007941 */ /* 0x000fea0003800000 */
.L_x_3363:
[----:B------:R-:W-:Y:S01]  /*9ae0*/  LOP3.LUT R7, R0, R7, RZ, 0xfc, !PT ;  /* 0x0000000700077212 */ /* 0x000fe200078efcff */
[----:B------:R-:W-:-:S04]  /*9af0*/  IMAD.MOV.U32 R23, RZ, RZ, R2 ;  /* 0x000000ffff177224 */ /* 0x000fc800078e0002 */
[----:B------:R0:W-:Y:S01]  /*9b00*/  STG.E.U8 desc[UR36][R8.64], R7 ;  /* 0x0000000708007986 */ /* 0x0001e2000c101124 */
[----:B------:R-:W-:Y:S05]  /*9b10*/  BRA `(.L_x_3346) ;  /* 0x0000000800707947 */ /* 0x000fea0003800000 */
.L_x_3362:
        /* <DEDUP_REMOVED lines=17> */
.L_x_3366:
[----:B------:R-:W-:Y:S01]  /*9c30*/  IMAD.MOV.U32 R0, RZ, RZ, 0x7f ;  /* 0x0000007fff007424 */ /* 0x000fe200078e00ff */
[----:B------:R-:W-:-:S04]  /*9c40*/  ISETP.GT.U32.AND P0, PT, R3, 0x7f800000, PT ;  /* 0x7f8000000300780c */ /* 0x000fc80003f04070 */
[----:B------:R-:W-:-:S09]  /*9c50*/  SEL R0, R0, 0x7c, P0 ;  /* 0x0000007c00007807 */ /* 0x000fd20000000000 */
.L_x_3367:
[----:B------:R-:W-:Y:S05]  /*9c60*/  BSYNC B0 ;  /* 0x0000000000007941 */ /* 0x000fea0003800000 */
.L_x_3365:
[----:B------:R-:W-:Y:S01]  /*9c70*/  LOP3.LUT R3, R7, 0x80000000, RZ, 0xc0, !PT ;  /* 0x8000000007037812 */ /* 0x000fe200078ec0ff */
[----:B------:R-:W-:-:S03]  /*9c80*/  IMAD.MOV.U32 R23, RZ, RZ, R2 ;  /* 0x000000ffff177224 */ /* 0x000fc600078e0002 */
[----:B------:R-:W-:-:S04]  /*9c90*/  SHF.R.U32.HI R3, RZ, 0x18, R3 ;  /* 0x00000018ff037819 */ /* 0x000fc80000011603 */
[----:B------:R-:W-:-:S05]  /*9ca0*/  LOP3.LUT R3, R0, R3, RZ, 0xfc, !PT ;  /* 0x0000000300037212 */ /* 0x000fca00078efcff */
[----:B------:R0:W-:Y:S01]  /*9cb0*/  STG.E.U8 desc[UR36][R8.64], R3 ;  /* 0x0000000308007986 */ /* 0x0001e2000c101124 */
[----:B------:R-:W-:Y:S05]  /*9cc0*/  BRA `(.L_x_3346) ;  /* 0x0000000800047947 */ /* 0x000fea0003800000 */
.L_x_3361:
[----:B------:R-:W-:Y:S01]  /*9cd0*/  UMOV UR4, 0xf0000000 ;  /* 0xf000000000047882 */ /* 0x000fe20000000000 */
[----:B------:R-:W-:Y:S01]  /*9ce0*/  UMOV UR5, 0x380fffff ;  /* 0x380fffff00057882 */ /* 0x000fe20000000000 */
[----:B------:R-:W0:Y:S01]  /*9cf0*/  F2F.F32.F64 R0, R4 ;  /* 0x0000000400007310 */ /* 0x000e220000301000 */
[----:B------:R-:W-:Y:S01]  /*9d00*/  DSETP.GEU.AND P0, PT, |R4|, UR4, PT ;  /* 0x0000000404007e2a */ /* 0x000fe2000bf0e200 */
[----:B------:R-:W-:-:S13]  /*9d10*/  IMAD.MOV.U32 R23, RZ, RZ, R2 ;  /* 0x000000ffff177224 */ /* 0x000fda00078e0002 */
[----:B0-----:R-:W-:-:S05]  /*9d20*/  @!P0 FMUL R0, R0, 1.175494350822287508e-38 ;  /* 0x0080000000008820 */ /* 0x001fca0000400000 */
[----:B------:R-:W-:-:S05]  /*9d30*/  F2FP.BF16.F32.PACK_AB R0, RZ, R0 ;  /* 0x00000000ff00723e */ /* 0x000fca00000010ff */
[----:B------:R0:W-:Y:S01]  /*9d40*/  STG.E.U16 desc[UR36][R8.64], R0 ;  /* 0x0000000008007986 */ /* 0x0001e2000c101524 */
[----:B------:R-:W-:Y:S05]  /*9d50*/  BRA `(.L_x_3346) ;  /* 0x0000000400e07947 */ /* 0x000fea0003800000 */
.L_x_3358:
        /* <DEDUP_REMOVED lines=8> */
[----:B------:R-:W0:Y:S01]  /*9de0*/  F2I.U32.F64.TRUNC R5, R4 ;  /* 0x0000000400057311 */ /* 0x000e22000030d000 */
[----:B------:R-:W-:Y:S01]  /*9df0*/  IMAD.MOV.U32 R23, RZ, RZ, R2 ;  /* 0x000000ffff177224 */ /* 0x000fe200078e0002 */
[----:B0-----:R0:W-:Y:S01]  /*9e00*/  STG.E.U16 desc[UR36][R8.64], R5 ;  /* 0x0000000508007986 */ /* 0x0011e2000c101524 */
[----:B------:R-:W-:Y:S05]  /*9e10*/  BRA `(.L_x_3346) ;  /* 0x0000000400b07947 */ /* 0x000fea0003800000 */
.L_x_3370:
        /* <DEDUP_REMOVED lines=21> */
.L_x_3373:
[----:B------:R-:W-:-:S04]  /*9f70*/  LOP3.LUT R0, R7, 0x80000000, RZ, 0xc0, !PT ;  /* 0x8000000007007812 */ /* 0x000fc800078ec0ff */
[----:B------:R-:W-:-:S04]  /*9f80*/  SHF.R.U32.HI R0, RZ, 0x18, R0 ;  /* 0x00000018ff007819 */ /* 0x000fc80000011600 */
[----:B------:R-:W-:-:S07]  /*9f90*/  LOP3.LUT R0, R3, R0, RZ, 0xfc, !PT ;  /* 0x0000000003007212 */ /* 0x000fce00078efcff */
.L_x_3372:
[----:B------:R-:W-:Y:S05]  /*9fa0*/  BSYNC B0 ;  /* 0x0000000000007941 */ /* 0x000fea0003800000 */
.L_x_3371:
[----:B------:R0:W-:Y:S01]  /*9fb0*/  STG.E.U8 desc[UR36][R8.64], R0 ;  /* 0x0000000008007986 */ /* 0x0001e2000c101124 */
[----:B------:R-:W-:Y:S01]  /*9fc0*/  IMAD.MOV.U32 R23, RZ, RZ, R2 ;  /* 0x000000ffff177224 */ /* 0x000fe200078e0002 */
[----:B------:R-:W-:Y:S06]  /*9fd0*/  BRA `(.L_x_3346) ;  /* 0x0000000400407947 */ /* 0x000fec0003800000 */
.L_x_3369:
        /* <DEDUP_REMOVED lines=21> */
.L_x_3376:
[----:B------:R-:W-:-:S04]  /*a130*/  LOP3.LUT R0, R7, 0x80000000, RZ, 0xc0, !PT ;  /* 0x8000000007007812 */ /* 0x000fc800078ec0ff */
[----:B------:R-:W-:-:S04]  /*a140*/  SHF.R.U32.HI R0, RZ, 0x18, R0 ;  /* 0x00000018ff007819 */ /* 0x000fc80000011600 */
[----:B------:R-:W-:-:S07]  /*a150*/  LOP3.LUT R0, R3, R0, RZ, 0xfc, !PT ;  /* 0x0000000003007212 */ /* 0x000fce00078efcff */
.L_x_3375:
[----:B------:R-:W-:Y:S05]  /*a160*/  BSYNC B0 ;  /* 0x0000000000007941 */ /* 0x000fea0003800000 */
.L_x_3374:
[----:B------:R0:W-:Y:S01]  /*a170*/  STG.E.U8 desc[UR36][R8.64], R0 ;  /* 0x0000000008007986 */ /* 0x0001e2000c101124 */
[----:B------:R-:W-:Y:S01]  /*a180*/  IMAD.MOV.U32 R23, RZ, RZ, R2 ;  /* 0x000000ffff177224 */ /* 0x000fe200078e0002 */
[----:B------:R-:W-:Y:S06]  /*a190*/  BRA `(.L_x_3346) ;  /* 0x0000000000d07947 */ /* 0x000fec0003800000 */
.L_x_3368:
        /* <DEDUP_REMOVED lines=27> */
.L_x_3351:
        /* <DEDUP_REMOVED lines=16> */
.L_x_3379:
[----:B------:R-:W-:Y:S01]  /*a450*/  IMAD.MOV.U32 R23, RZ, RZ, R2 ;  /* 0x000000ffff177224 */ /* 0x000fe200078e0002 */
[----:B------:R-:W-:Y:S06]  /*a460*/  BRA `(.L_x_3346) ;  /* 0x00000000001c7947 */ /* 0x000fec0003800000 */
.L_x_3378:
[----:B------:R-:W0:Y:S01]  /*a470*/  F2I.U64.F64.TRUNC R4, R4 ;  /* 0x0000000400047311 */ /* 0x000e22000030d800 */
[----:B------:R-:W-:Y:S01]  /*a480*/  IMAD.MOV.U32 R23, RZ, RZ, R2 ;  /* 0x000000ffff177224 */ /* 0x000fe200078e0002 */
[----:B0-----:R0:W-:Y:S01]  /*a490*/  STG.E.64 desc[UR36][R8.64], R4 ;  /* 0x0000000408007986 */ /* 0x0011e2000c101b24 */
[----:B------:R-:W-:Y:S05]  /*a4a0*/  BRA `(.L_x_3346) ;  /* 0x00000000000c7947 */ /* 0x000fea0003800000 */
.L_x_3377:
[----:B------:R-:W0:Y:S01]  /*a4b0*/  F2I.U32.F64.TRUNC R5, R4 ;  /* 0x0000000400057311 */ /* 0x000e22000030d000 */
[----:B------:R-:W-:Y:S01]  /*a4c0*/  IMAD.MOV.U32 R23, RZ, RZ, R2 ;  /* 0x000000ffff177224 */ /* 0x000fe200078e0002 */
[----:B0-----:R0:W-:Y:S06]  /*a4d0*/  STG.E desc[UR36][R8.64], R5 ;  /* 0x0000000508007986 */ /* 0x0011ec000c101924 */
.L_x_3346:
[----:B------:R-:W-:Y:S05]  /*a4e0*/  BSYNC B6 ;  /* 0x0000000000067941 */ /* 0x000fea0003800000 */
.L_x_3345:
[----:B------:R-:W-:Y:S01]  /*a4f0*/  ISETP.GE.AND P0, PT, R23, R18, PT ;  /* 0x000000121700720c */ /* 0x000fe20003f06270 */
[----:B------:R-:W-:-:S12]  /*a500*/  BSSY B6, `(.L_x_3380) ;  /* 0x0000236000067945 */ /* 0x000fd80003800000 */
[----:B------:R-:W-:Y:S05]  /*a510*/  @P0 BRA `(.L_x_3381) ;  /* 0x0000002000d00947 */ /* 0x000fea0003800000 */
[----:B0-----:R-:W0:Y:S01]  /*a520*/  S2R R0, SR_CTAID.X ;  /* 0x0000000000007919 */ /* 0x001e220000002500 */
[----:B------:R-:W5:Y:S01]  /*a530*/  LDC.64 R2, c[0x0][0x218] ;  /* 0x00008600ff027b82 */ /* 0x000f620000000a00 */
[----:B-1----:R-:W-:Y:S01]  /*a540*/  PRMT R4, R19, 0x9910, RZ ;  /* 0x0000991013047816 */ /* 0x002fe200000000ff */
[----:B------:R-:W-:Y:S01]  /*a550*/  ULDC UR4, c[0x0][0x244] ;  /* 0x0000910000047ab9 */ /* 0x000fe20000000800 */
[----:B0-----:R-:W-:-:S04]  /*a560*/  IMAD R0, R0, 0x200, R23 ;  /* 0x0000020000007824 */ /* 0x001fc800078e0217 */
[----:B---3--:R-:W-:Y:S02]  /*a570*/  IMAD R5, R0, UR4, RZ ;  /* 0x0000000400057c24 */ /* 0x008fe4000f8e02ff */
[----:B------:R-:W-:-:S03]  /*a580*/  IMAD.MOV.U32 R0, RZ, RZ, R4 ;  /* 0x000000ffff007224 */ /* 0x000fc600078e0004 */
[----:B-----5:R-:W-:Y:S02]  /*a590*/  IADD3 R2, P0, R5, R2, RZ ;  /* 0x0000000205027210 */ /* 0x020fe40007f1e0ff */
[----:B------:R-:W-:-:S03]  /*a5a0*/  ISETP.GT.AND P1, PT, R0, 0x9, PT ;  /* 0x000000090000780c */ /* 0x000fc60003f24270 */
[----:B------:R-:W-:-:S10]  /*a5b0*/  IMAD.X R3, RZ, RZ, R3, P0 ;  /* 0x000000ffff037224 */ /* 0x000fd400000e0603 */
        /* <DEDUP_REMOVED lines=12> */
.L_x_3385:
[----:B------:R-:W0:Y:S02]  /*a680*/  F2I.S64.F64.TRUNC R28, R28 ;  /* 0x0000001c001c7311 */ /* 0x000e24000030d900 */
[----:B0-----:R-:W-:-:S05]  /*a690*/  IMAD.MOV.U32 R5, RZ, RZ, R28 ;  /* 0x000000ffff057224 */ /* 0x001fca00078e001c */
[----:B------:R0:W-:Y:S01]  /*a6a0*/  STG.E.U8 desc[UR36][R2.64], R5 ;  /* 0x0000000502007986 */ /* 0x0001e2000c101124 */
[----:B------:R-:W-:Y:S05]  /*a6b0*/  BRA `(.L_x_3387) ;  /* 0x0000000c00f87947 */ /* 0x000fea0003800000 */
.L_x_3384:
        /* <DEDUP_REMOVED lines=9> */
.L_x_3389:
[----:B------:R-:W0:Y:S02]  /*a750*/  F2I.F64.TRUNC R29, R28 ;  /* 0x0000001c001d7311 */ /* 0x000e24000030d100 */
[----:B0-----:R3:W-:Y:S01]  /*a760*/  STG.E desc[UR36][R2.64], R29 ;  /* 0x0000001d02007986 */ /* 0x0017e2000c101924 */
[----:B------:R-:W-:Y:S05]  /*a770*/  BRA `(.L_x_3387) ;  /* 0x0000000c00c87947 */ /* 0x000fea0003800000 */
.L_x_3388:
[----:B------:R-:W0:Y:S02]  /*a780*/  F2I.F64.TRUNC R29, R28 ;  /* 0x0000001c001d7311 */ /* 0x000e24000030d100 */
[----:B0-----:R0:W-:Y:S01]  /*a790*/  STG.E.U16 desc[UR36][R2.64], R29 ;  /* 0x0000001d02007986 */ /* 0x0011e2000c101524 */
[----:B------:R-:W-:Y:S05]  /*a7a0*/  BRA `(.L_x_3387) ;  /* 0x0000000c00bc7947 */ /* 0x000fea0003800000 */
.L_x_3383:
        /* <DEDUP_REMOVED lines=13> */
.L_x_3391:
        /* <DEDUP_REMOVED lines=8> */
.L_x_3390:
        /* <DEDUP_REMOVED lines=14> */
.L_x_3393:
        /* <DEDUP_REMOVED lines=9> */
.L_x_3392:
[----:B------:R0:W-:Y:S01]  /*aa70*/  STG.E.64 desc[UR36][R2.64], R28 ;  /* 0x0000001c02007986 */ /* 0x0001e2000c101b24 */
[----:B------:R-:W-:Y:S05]  /*aa80*/  BRA `(.L_x_3387) ;  /* 0x0000000c00047947 */ /* 0x000fea0003800000 */
.L_x_3382:
        /* <DEDUP_REMOVED lines=12> */
.L_x_3396:
[----:B------:R-:W-:-:S05]  /*ab50*/  CS2R R30, SRZ ;  /* 0x00000000001e7805 */ /* 0x000fca000001ff00 */
[----:B------:R0:W-:Y:S01]  /*ab60*/  STG.E.128 desc[UR36][R2.64], R28 ;  /* 0x0000001c02007986 */ /* 0x0001e2000c101d24 */
[----:B------:R-:W-:Y:S05]  /*ab70*/  BRA `(.L_x_3387) ;  /* 0x0000000800c87947 */ /* 0x000fea0003800000 */
.L_x_3395:
        /* <DEDUP_REMOVED lines=25> */
.L_x_3400:
[----:B------:R-:W-:Y:S05]  /*ad10*/  BSYNC B0 ;  /* 0x0000000000007941 */ /* 0x000fea0003800000 */
.L_x_3399:
[----:B------:R-:W-:-:S05]  /*ad20*/  LOP3.LUT R5, R0, R5, RZ, 0xfc, !PT ;  /* 0x0000000500057212 */ /* 0x000fca00078efcff */
[----:B------:R0:W-:Y:S01]  /*ad30*/  STG.E.U8 desc[UR36][R2.64], R5 ;  /* 0x0000000502007986 */ /* 0x0001e2000c101124 */
[----:B------:R-:W-:Y:S05]  /*ad40*/  BRA `(.L_x_3387) ;  /* 0x0000000800547947 */ /* 0x000fea0003800000 */
.L_x_3398:
        /* <DEDUP_REMOVED lines=17> */
.L_x_3402:
[----:B------:R-:W-:Y:S01]  /*ae60*/  IMAD.MOV.U32 R0, RZ, RZ, 0x7f ;  /* 0x0000007fff007424 */ /* 0x000fe200078e00ff */
[----:B------:R-:W-:-:S04]  /*ae70*/  ISETP.GT.U32.AND P0, PT, R4, 0x7f800000, PT ;  /* 0x7f8000000400780c */ /* 0x000fc80003f04070 */
[----:B------:R-:W-:-:S09]  /*ae80*/  SEL R0, R0, 0x7c, P0 ;  /* 0x0000007c00007807 */ /* 0x000fd20000000000 */
.L_x_3403:
[----:B------:R-:W-:Y:S05]  /*ae90*/  BSYNC B0 ;  /* 0x0000000000007941 */ /* 0x000fea0003800000 */
.L_x_3401:
[----:B------:R-:W-:-:S04]  /*aea0*/  LOP3.LUT R4, R5, 0x80000000, RZ, 0xc0, !PT ;  /* 0x8000000005047812 */ /* 0x000fc800078ec0ff */
[----:B------:R-:W-:-:S04]  /*aeb0*/  SHF.R.U32.HI R5, RZ, 0x18, R4 ;  /* 0x00000018ff057819 */ /* 0x000fc80000011604 */
[----:B------:R-:W-:-:S05]  /*aec0*/  LOP3.LUT R5, R0, R5, RZ, 0xfc, !PT ;  /* 0x0000000500057212 */ /* 0x000fca00078efcff */
[----:B------:R0:W-:Y:S01]  /*aed0*/  STG.E.U8 desc[UR36][R2.64], R5 ;  /* 0x0000000502007986 */ /* 0x0001e2000c101124 */
[----:B------:R-:W-:Y:S05]  /*aee0*/  BRA `(.L_x_3387) ;  /* 0x0000000400ec7947 */ /* 0x000fea0003800000 */
.L_x_3397:
        /* <DEDUP_REMOVED lines=8> */
.L_x_3394:
        /* <DEDUP_REMOVED lines=11> */
.L_x_3406:
        /* <DEDUP_REMOVED lines=21> */
.L_x_3409:
[----:B------:R-:W-:-:S04]  /*b170*/  LOP3.LUT R0, R7, 0x80000000, RZ, 0xc0, !PT ;  /* 0x8000000007007812 */ /* 0x000fc800078ec0ff */
[----:B------:R-:W-:-:S04]  /*b180*/  SHF.R.U32.HI R5, RZ, 0x18, R0 ;  /* 0x00000018ff057819 */ /* 0x000fc80000011600 */
[----:B------:R-:W-:-:S04]  /*b190*/  LOP3.LUT R4, R4, R5, RZ, 0xfc, !PT ;  /* 0x0000000504047212 */ /* 0x000fc800078efcff */
[----:B------:R-:W-:-:S07]  /*b1a0*/  PRMT R0, R4, 0x7610, R0 ;  /* 0x0000761004007816 */ /* 0x000fce0000000000 */
.L_x_3408:
[----:B------:R-:W-:Y:S05]  /*b1b0*/  BSYNC B0 ;  /* 0x0000000000007941 */ /* 0x000fea0003800000 */
.L_x_3407:
[----:B------:R0:W-:Y:S01]  /*b1c0*/  STG.E.U8 desc[UR36][R2.64], R0 ;  /* 0x0000000002007986 */ /* 0x0001e2000c101124 */
[----:B------:R-:W-:Y:S05]  /*b1d0*/  BRA `(.L_x_3387) ;  /* 0x0000000400307947 */ /* 0x000fea0003800000 */
.L_x_3405:
        /* <DEDUP_REMOVED lines=21> */
.L_x_3412:
[----:B------:R-:W-:-:S04]  /*b330*/  LOP3.LUT R0, R7, 0x80000000, RZ, 0xc0, !PT ;  /* 0x8000000007007812 */ /* 0x000fc800078ec0ff */
[----:B------:R-:W-:-:S04]  /*b340*/  SHF.R.U32.HI R5, RZ, 0x18, R0 ;  /* 0x00000018ff057819 */ /* 0x000fc80000011600 */
[----:B------:R-:W-:-:S04]  /*b350*/  LOP3.LUT R4, R4, R5, RZ, 0xfc, !PT ;  /* 0x0000000504047212 */ /* 0x000fc800078efcff */
[----:B------:R-:W-:-:S07]  /*b360*/  PRMT R0, R4, 0x7610, R0 ;  /* 0x0000761004007816 */ /* 0x000fce0000000000 */
.L_x_3411:
[----:B------:R-:W-:Y:S05]  /*b370*/  BSYNC B0 ;  /* 0x0000000000007941 */ /* 0x000fea0003800000 */
.L_x_3410:
[----:B------:R0:W-:Y:S01]  /*b380*/  STG.E.U8 desc[UR36][R2.64], R0 ;  /* 0x0000000002007986 */ /* 0x0001e2000c101124 */
[----:B------:R-:W-:Y:S05]  /*b390*/  BRA `(.L_x_3387) ;  /* 0x0000000000c07947 */ /* 0x000fea0003800000 */
.L_x_3404:
        /* <DEDUP_REMOVED lines=26> */
.L_x_3386:
        /* <DEDUP_REMOVED lines=15> */
[----:B-12-4-:R-:W-:Y:S05]  /*b630*/  CALL.ABS.NOINC R2 ;  /* 0x0000000002007343 */ /* 0x016fea0003c00000 */
.L_x_3415:
[----:B------:R-:W-:Y:S05]  /*b640*/  BRA `(.L_x_3387) ;  /* 0x0000000000147947 */ /* 0x000fea0003800000 */
.L_x_3414:
[----:B------:R-:W0:Y:S02]  /*b650*/  F2I.U64.F64.TRUNC R28, R28 ;  /* 0x0000001c001c7311 */ /* 0x000e24000030d800 */
[----:B0-----:R0:W-:Y:S01]  /*b660*/  STG.E.64 desc[UR36][R2.64], R28 ;  /* 0x0000001c02007986 */ /* 0x0011e2000c101b24 */
[----:B------:R-:W-:Y:S05]  /*b670*/  BRA `(.L_x_3387) ;  /* 0x0000000000087947 */ /* 0x000fea0003800000 */
.L_x_3413:
[----:B------:R-:W0:Y:S02]  /*b680*/  F2I.U32.F64.TRUNC R29, R28 ;  /* 0x0000001c001d7311 */ /* 0x000e24000030d000 */
[----:B0-----:R0:W-:Y:S02]  /*b690*/  STG.E desc[UR36][R2.64], R29 ;  /* 0x0000001d02007986 */ /* 0x0011e4000c101924 */
.L_x_3387:
[----:B------:R-:W-:-:S05]  /*b6a0*/  VIADD R23, R23, 0x80 ;  /* 0x0000008017177836 */ /* 0x000fca0000000000 */
[----:B------:R-:W-:-:S13]  /*b6b0*/  ISETP.GE.AND P0, PT, R23, R18, PT ;  /* 0x000000121700720c */ /* 0x000fda0003f06270 */
[----:B------:R-:W-:Y:S05]  /*b6c0*/  @P0 BRA `(.L_x_3381) ;  /* 0x0000001000640947 */ /* 0x000fea0003800000 */
[----:B0-----:R-:W0:Y:S01]  /*b6d0*/  S2R R0, SR_CTAID.X ;  /* 0x0000000000007919 */ /* 0x001e220000002500 */
[----:B-1-3--:R-:W1:Y:S01]  /*b6e0*/  LDC.64 R2, c[0x0][0x218] ;  /* 0x00008600ff027b82 */ /* 0x00ae620000000a00 */
[----:B------:R-:W-:Y:S01]  /*b6f0*/  PRMT R4, R19, 0x9910, RZ ;  /* 0x0000991013047816 */ /* 0x000fe200000000ff */
[----:B------:R-:W-:Y:S01]  /*b700*/  ULDC UR4, c[0x0][0x244] ;  /* 0x0000910000047ab9 */ /* 0x000fe20000000800 */
[----:B0-----:R-:W-:-:S04]  /*b710*/  IMAD R0, R0, 0x200, R23 ;  /* 0x0000020000007824 */ /* 0x001fc800078e0217 */
[----:B------:R-:W-:Y:S02]  /*b720*/  IMAD R5, R0, UR4, RZ ;  /* 0x0000000400057c24 */ /* 0x000fe4000f8e02ff */
[----:B------:R-:W-:-:S03]  /*b730*/  IMAD.MOV.U32 R0, RZ, RZ, R4 ;  /* 0x000000ffff007224 */ /* 0x000fc600078e0004 */
[----:B-1----:R-:W-:Y:S02]  /*b740*/  IADD3 R2, P0, R5, R2, RZ ;  /* 0x0000000205027210 */ /* 0x002fe40007f1e0ff */
        /* <DEDUP_REMOVED lines=14> */
.L_x_3419:
[----:B------:R-:W0:Y:S02]  /*b830*/  F2I.S64.F64.TRUNC R24, R24 ;  /* 0x0000001800187311 */ /* 0x000e24000030d900 */
[----:B0-----:R-:W-:-:S05]  /*b840*/  IMAD.MOV.U32 R5, RZ, RZ, R24 ;  /* 0x000000ffff057224 */ /* 0x001fca00078e0018 */
[----:B------:R0:W-:Y:S01]  /*b850*/  STG.E.U8 desc[UR36][R2.64], R5 ;  /* 0x0000000502007986 */ /* 0x0001e2000c101124 */
[----:B------:R-:W-:Y:S05]  /*b860*/  BRA `(.L_x_3421) ;  /* 0x0000000c00f87947 */ /* 0x000fea0003800000 */
.L_x_3418:
        /* <DEDUP_REMOVED lines=9> */
.L_x_3423:
[----:B------:R-:W0:Y:S02]  /*b900*/  F2I.F64.TRUNC R25, R24 ;  /* 0x0000001800197311 */ /* 0x000e24000030d100 */
[----:B0-----:R0:W-:Y:S01]  /*b910*/  STG.E desc[UR36][R2.64], R25 ;  /* 0x0000001902007986 */ /* 0x0011e2000c101924 */
[----:B------:R-:W-:Y:S05]  /*b920*/  BRA `(.L_x_3421) ;  /* 0x0000000c00c87947 */ /* 0x000fea0003800000 */
.L_x_3422:
[----:B------:R-:W0:Y:S02]  /*b930*/  F2I.F64.TRUNC R25, R24 ;  /* 0x0000001800197311 */ /* 0x000e24000030d100 */
[----:B0-----:R0:W-:Y:S01]  /*b940*/  STG.E.U16 desc[UR36][R2.64], R25 ;  /* 0x0000001902007986 */ /* 0x0011e2000c101524 */
[----:B------:R-:W-:Y:S05]  /*b950*/  BRA `(.L_x_3421) ;  /* 0x0000000c00bc7947 */ /* 0x000fea0003800000 */
.L_x_3417:
        /* <DEDUP_REMOVED lines=13> */
.L_x_3425:
        /* <DEDUP_REMOVED lines=8> */
.L_x_3424:
        /* <DEDUP_REMOVED lines=14> */
.L_x_3427:
        /* <DEDUP_REMOVED lines=9> */
.L_x_3426:
[----:B------:R0:W-:Y:S01]  /*bc20*/  STG.E.64 desc[UR36][R2.64], R24 ;  /* 0x0000001802007986 */ /* 0x0001e2000c101b24 */
[----:B------:R-:W-:Y:S05]  /*bc30*/  BRA `(.L_x_3421) ;  /* 0x0000000c00047947 */ /* 0x000fea0003800000 */
.L_x_3416:
        /* <DEDUP_REMOVED lines=12> */
.L_x_3430:
[----:B--2---:R-:W-:-:S05]  /*bd00*/  CS2R R26, SRZ ;  /* 0x00000000001a7805 */ /* 0x004fca000001ff00 */
[----:B------:R1:W-:Y:S01]  /*bd10*/  STG.E.128 desc[UR36][R2.64], R24 ;  /* 0x0000001802007986 */ /* 0x0003e2000c101d24 */
[----:B------:R-:W-:Y:S05]  /*bd20*/  BRA `(.L_x_3421) ;  /* 0x0000000800c87947 */ /* 0x000fea0003800000 */
.L_x_3429:
        /* <DEDUP_REMOVED lines=25> */
.L_x_3434:
[----:B------:R-:W-:Y:S05]  /*bec0*/  BSYNC B0 ;  /* 0x0000000000007941 */ /* 0x000fea0003800000 */
.L_x_3433:
[----:B------:R-:W-:-:S05]  /*bed0*/  LOP3.LUT R5, R0, R5, RZ, 0xfc, !PT ;  /* 0x0000000500057212 */ /* 0x000fca00078efcff */
[----:B------:R0:W-:Y:S01]  /*bee0*/  STG.E.U8 desc[UR36][R2.64], R5 ;  /* 0x0000000502007986 */ /* 0x0001e2000c101124 */
[----:B------:R-:W-:Y:S05]  /*bef0*/  BRA `(.L_x_3421) ;  /* 0x0000000800547947 */ /* 0x000fea0003800000 */
.L_x_3432:
        /* <DEDUP_REMOVED lines=17> */
.L_x_3436:
[----:B------:R-:W-:Y:S01]  /*c010*/  IMAD.MOV.U32 R0, RZ, RZ, 0x7f ;  /* 0x0000007fff007424 */ /* 0x000fe200078e00ff */
[----:B------:R-:W-:-:S04]  /*c020*/  ISETP.GT.U32.AND P0, PT, R4, 0x7f800000, PT ;  /* 0x7f8000000400780c */ /* 0x000fc80003f04070 */
[----:B------:R-:W-:-:S09]  /*c030*/  SEL R0, R0, 0x7c, P0 ;  /* 0x0000007c00007807 */ /* 0x000fd20000000000 */
.L_x_3437:
[----:B------:R-:W-:Y:S05]  /*c040*/  BSYNC B0 ;  /* 0x0000000000007941 */ /* 0x000fea0003800000 */
.L_x_3435:
[----:B------:R-:W-:-:S04]  /*c050*/  LOP3.LUT R4, R5, 0x80000000, RZ, 0xc0, !PT ;  /* 0x8000000005047812 */ /* 0x000fc800078ec0ff */
[----:B------:R-:W-:-:S04]  /*c060*/  SHF.R.U32.HI R5, RZ, 0x18, R4 ;  /* 0x00000018ff057819 */ /* 0x000fc80000011604 */
[----:B------:R-:W-:-:S05]  /*c070*/  LOP3.LUT R5, R0, R5, RZ, 0xfc, !PT ;  /* 0x0000000500057212 */ /* 0x000fca00078efcff */
[----:B------:R0:W-:Y:S01]  /*c080*/  STG.E.U8 desc[UR36][R2.64], R5 ;  /* 0x0000000502007986 */ /* 0x0001e2000c101124 */
[----:B------:R-:W-:Y:S05]  /*c090*/  BRA `(.L_x_3421) ;  /* 0x0000000400ec7947 */ /* 0x000fea0003800000 */
.L_x_3431:
        /* <DEDUP_REMOVED lines=8> */
.L_x_3428:
        /* <DEDUP_REMOVED lines=11> */
.L_x_3440:
        /* <DEDUP_REMOVED lines=21> */
.L_x_3443:
[----:B------:R-:W-:-:S04]  /*c320*/  LOP3.LUT R0, R7, 0x80000000, RZ, 0xc0, !PT ;  /* 0x8000000007007812 */ /* 0x000fc800078ec0ff */
[----:B------:R-:W-:-:S04]  /*c330*/  SHF.R.U32.HI R5, RZ, 0x18, R0 ;  /* 0x00000018ff057819 */ /* 0x000fc80000011600 */
[----:B------:R-:W-:-:S04]  /*c340*/  LOP3.LUT R4, R4, R5, RZ, 0xfc, !PT ;  /* 0x0000000504047212 */ /* 0x000fc800078efcff */
[----:B------:R-:W-:-:S07]  /*c350*/  PRMT R0, R4, 0x7610, R0 ;  /* 0x0000761004007816 */ /* 0x000fce0000000000 */
.L_x_3442:
[----:B------:R-:W-:Y:S05]  /*c360*/  BSYNC B0 ;  /* 0x0000000000007941 */ /* 0x000fea0003800000 */
.L_x_3441:
[----:B------:R0:W-:Y:S01]  /*c370*/  STG.E.U8 desc[UR36][R2.64], R0 ;  /* 0x0000000002007986 */ /* 0x0001e2000c101124 */
[----:B------:R-:W-:Y:S05]  /*c380*/  BRA `(.L_x_3421) ;  /* 0x0000000400307947 */ /* 0x000fea0003800000 */
.L_x_3439:
        /* <DEDUP_REMOVED lines=21> */
.L_x_3446:
[----:B------:R-:W-:-:S04]  /*c4e0*/  LOP3.LUT R0, R7, 0x80000000, RZ, 0xc0, !PT ;  /* 0x8000000007007812 */ /* 0x000fc800078ec0ff */
[----:B------:R-:W-:-:S04]  /*c4f0*/  SHF.R.U32.HI R5, RZ, 0x18, R0 ;  /* 0x00000018ff057819 */ /* 0x000fc80000011600 */
[----:B------:R-:W-:-:S04]  /*c500*/  LOP3.LUT R4, R4, R5, RZ, 0xfc, !PT ;  /* 0x0000000504047212 */ /* 0x000fc800078efcff */
[----:B------:R-:W-:-:S07]  /*c510*/  PRMT R0, R4, 0x7610, R0 ;  /* 0x0000761004007816 */ /* 0x000fce0000000000 */
.L_x_3445:
[----:B------:R-:W-:Y:S05]  /*c520*/  BSYNC B0 ;  /* 0x0000000000007941 */ /* 0x000fea0003800000 */
.L_x_3444:
[----:B------:R0:W-:Y:S01]  /*c530*/  STG.E.U8 desc[UR36][R2.64], R0 ;  /* 0x0000000002007986 */ /* 0x0001e2000c101124 */
[----:B------:R-:W-:Y:S05]  /*c540*/  BRA `(.L_x_3421) ;  /* 0x0000000000c07947 */ /* 0x000fea0003800000 */
.L_x_3438:
        /* <DEDUP_REMOVED lines=26> */
.L_x_3420:
        /* <DEDUP_REMOVED lines=16> */
.L_x_3449:
[----:B------:R-:W-:Y:S05]  /*c7f0*/  BRA `(.L_x_3421) ;  /* 0x0000000000147947 */ /* 0x000fea0003800000 */
.L_x_3448:
[----:B------:R-:W0:Y:S02]  /*c800*/  F2I.U64.F64.TRUNC R24, R24 ;  /* 0x0000001800187311 */ /* 0x000e24000030d800 */
[----:B0-----:R0:W-:Y:S01]  /*c810*/  STG.E.64 desc[UR36][R2.64], R24 ;  /* 0x0000001802007986 */ /* 0x0011e2000c101b24 */
[----:B------:R-:W-:Y:S05]  /*c820*/  BRA `(.L_x_3421) ;  /* 0x0000000000087947 */ /* 0x000fea0003800000 */
.L_x_3447:
[----:B------:R-:W0:Y:S02]  /*c830*/  F2I.U32.F64.TRUNC R25, R24 ;  /* 0x0000001800197311 */ /* 0x000e24000030d000 */
[----:B0-----:R0:W-:Y:S02]  /*c840*/  STG.E desc[UR36][R2.64], R25 ;  /* 0x0000001902007986 */ /* 0x0011e4000c101924 */
.L_x_3421:
[----:B------:R-:W-:-:S07]  /*c850*/  VIADD R23, R23, 0x80 ;  /* 0x0000008017177836 */ /* 0x000fce0000000000 */
.L_x_3381:
[----:B------:R-:W-:Y:S05]  /*c860*/  BSYNC B6 ;  /* 0x0000000000067941 */ /* 0x000fea0003800000 */
.L_x_3380:
[----:B------:R-:W-:-:S13]  /*c870*/  ISETP.GE.AND P0, PT, R23, R18, PT ;  /* 0x000000121700720c */ /* 0x000fda0003f06270 */
[----:B------:R-:W-:Y:S05]  /*c880*/  @P0 EXIT ;  /* 0x000000000000094d */ /* 0x000fea0003800000 */
[----:B0--3--:R-:W0:Y:S01]  /*c890*/  S2R R0, SR_CTAID.X ;  /* 0x0000000000007919 */ /* 0x009e220000002500 */
[----:B-1----:R-:W1:Y:S01]  /*c8a0*/  LDC.64 R2, c[0x0][0x218] ;  /* 0x00008600ff027b82 */ /* 0x002e620000000a00 */
[----:B------:R-:W-:Y:S01]  /*c8b0*/  ULDC UR4, c[0x0][0x244] ;  /* 0x0000910000047ab9 */ /* 0x000fe20000000800 */
[----:B0-----:R-:W-:Y:S01]  /*c8c0*/  IMAD R23, R0, 0x200, R23 ;  /* 0x0000020000177824 */ /* 0x001fe200078e0217 */
[----:B------:R-:W-:-:S03]  /*c8d0*/  PRMT R0, R19, 0x9910, RZ ;  /* 0x0000991013007816 */ /* 0x000fc600000000ff */
[----:B------:R-:W-:Y:S01]  /*c8e0*/  IMAD R23, R23, UR4, RZ ;  /* 0x0000000417177c24 */ /* 0x000fe2000f8e02ff */
[----:B------:R-:W-:-:S04]  /*c8f0*/  ISETP.GT.AND P1, PT, R0, 0x9, PT ;  /* 0x000000090000780c */ /* 0x000fc80003f24270 */
[----:B-1----:R-:W-:-:S05]  /*c900*/  IADD3 R2, P0, R23, R2, RZ ;  /* 0x0000000217027210 */ /* 0x002fca0007f1e0ff */
        /* <DEDUP_REMOVED lines=13> */
.L_x_3453:
[----:B------:R-:W0:Y:S02]  /*c9e0*/  F2I.S64.F64.TRUNC R16, R16 ;  /* 0x0000001000107311 */ /* 0x000e24000030d900 */
[----:B0-----:R-:W-:-:S05]  /*c9f0*/  IMAD.MOV.U32 R5, RZ, RZ, R16 ;  /* 0x000000ffff057224 */ /* 0x001fca00078e0010 */
[----:B------:R-:W-:Y:S01]  /*ca00*/  STG.E.U8 desc[UR36][R2.64], R5 ;  /* 0x0000000502007986 */ /* 0x000fe2000c101124 */
[----:B------:R-:W-:Y:S05]  /*ca10*/  EXIT ;  /* 0x000000000000794d */ /* 0x000fea0003800000 */
.L_x_3452:
        /* <DEDUP_REMOVED lines=9> */
.L_x_3456:
[----:B------:R-:W0:Y:S02]  /*cab0*/  F2I.F64.TRUNC R17, R16 ;  /* 0x0000001000117311 */ /* 0x000e24000030d100 */
[----:B0-----:R-:W-:Y:S01]  /*cac0*/  STG.E desc[UR36][R2.64], R17 ;  /* 0x0000001102007986 */ /* 0x001fe2000c101924 */
[----:B------:R-:W-:Y:S05]  /*cad0*/  EXIT ;  /* 0x000000000000794d */ /* 0x000fea0003800000 */
.L_x_3455:
[----:B------:R-:W0:Y:S02]  /*cae0*/  F2I.F64.TRUNC R17, R16 ;  /* 0x0000001000117311 */ /* 0x000e24000030d100 */
[----:B0-----:R-:W-:Y:S01]  /*caf0*/  STG.E.U16 desc[UR36][R2.64], R17 ;  /* 0x0000001102007986 */ /* 0x001fe2000c101524 */
[----:B------:R-:W-:Y:S05]  /*cb00*/  EXIT ;  /* 0x000000000000794d */ /* 0x000fea0003800000 */
.L_x_3451:
        /* <DEDUP_REMOVED lines=13> */
.L_x_3458:
        /* <DEDUP_REMOVED lines=8> */
.L_x_3457:
        /* <DEDUP_REMOVED lines=14> */
.L_x_3460:
        /* <DEDUP_REMOVED lines=9> */
.L_x_3459:
[----:B------:R-:W-:Y:S01]  /*cdd0*/  STG.E.64 desc[UR36][R2.64], R16 ;  /* 0x0000001002007986 */ /* 0x000fe2000c101b24 */
[----:B------:R-:W-:Y:S05]  /*cde0*/  EXIT ;  /* 0x000000000000794d */ /* 0x000fea0003800000 */
.L_x_3450:
        /* <DEDUP_REMOVED lines=12> */
.L_x_3463:
[----:B------:R-:W-:-:S05]  /*ceb0*/  CS2R R18, SRZ ;  /* 0x0000000000127805 */ /* 0x000fca000001ff00 */
[----:B------:R-:W-:Y:S01]  /*cec0*/  STG.E.128 desc[UR36][R2.64], R16 ;  /* 0x0000001002007986 */ /* 0x000fe2000c101d24 */
[----:B------:R-:W-:Y:S05]  /*ced0*/  EXIT ;  /* 0x000000000000794d */ /* 0x000fea0003800000 */
.L_x_3462:
        /* <DEDUP_REMOVED lines=25> */
.L_x_3467:
[----:B------:R-:W-:Y:S05]  /*d070*/  BSYNC B0 ;  /* 0x0000000000007941 */ /* 0x000fea0003800000 */
.L_x_3466:
[----:B------:R-:W-:-:S05]  /*d080*/  LOP3.LUT R5, R0, R5, RZ, 0xfc, !PT ;  /* 0x0000000500057212 */ /* 0x000fca00078efcff */
[----:B------:R-:W-:Y:S01]  /*d090*/  STG.E.U8 desc[UR36][R2.64], R5 ;  /* 0x0000000502007986 */ /* 0x000fe2000c101124 */
[----:B------:R-:W-:Y:S05]  /*d0a0*/  EXIT ;  /* 0x000000000000794d */ /* 0x000fea0003800000 */
.L_x_3465:
        /* <DEDUP_REMOVED lines=17> */
.L_x_3469:
[----:B------:R-:W-:Y:S01]  /*d1c0*/  IMAD.MOV.U32 R0, RZ, RZ, 0x7f ;  /* 0x0000007fff007424 */ /* 0x000fe200078e00ff */
[----:B------:R-:W-:-:S04]  /*d1d0*/  ISETP.GT.U32.AND P0, PT, R4, 0x7f800000, PT ;  /* 0x7f8000000400780c */ /* 0x000fc80003f04070 */
[----:B------:R-:W-:-:S09]  /*d1e0*/  SEL R0, R0, 0x7c, P0 ;  /* 0x0000007c00007807 */ /* 0x000fd20000000000 */
.L_x_3470:
[----:B------:R-:W-:Y:S05]  /*d1f0*/  BSYNC B0 ;  /* 0x0000000000007941 */ /* 0x000fea0003800000 */
.L_x_3468:
[----:B------:R-:W-:-:S04]  /*d200*/  LOP3.LUT R4, R5, 0x80000000, RZ, 0xc0, !PT ;  /* 0x8000000005047812 */ /* 0x000fc800078ec0ff */
[----:B------:R-:W-:-:S04]  /*d210*/  SHF.R.U32.HI R5, RZ, 0x18, R4 ;  /* 0x00000018ff057819 */ /* 0x000fc80000011604 */
[----:B------:R-:W-:-:S05]  /*d220*/  LOP3.LUT R5, R0, R5, RZ, 0xfc, !PT ;  /* 0x0000000500057212 */ /* 0x000fca00078efcff */
[----:B------:R-:W-:Y:S01]  /*d230*/  STG.E.U8 desc[UR36][R2.64], R5 ;  /* 0x0000000502007986 */ /* 0x000fe2000c101124 */
[----:B------:R-:W-:Y:S05]  /*d240*/  EXIT ;  /* 0x000000000000794d */ /* 0x000fea0003800000 */
.L_x_3464:
        /* <DEDUP_REMOVED lines=8> */
.L_x_3461:
        /* <DEDUP_REMOVED lines=11> */
.L_x_3473:
        /* <DEDUP_REMOVED lines=21> */
.L_x_3476:
[----:B------:R-:W-:-:S04]  /*d4d0*/  LOP3.LUT R0, R7, 0x80000000, RZ, 0xc0, !PT ;  /* 0x8000000007007812 */ /* 0x000fc800078ec0ff */
[----:B------:R-:W-:-:S04]  /*d4e0*/  SHF.R.U32.HI R5, RZ, 0x18, R0 ;  /* 0x00000018ff057819 */ /* 0x000fc80000011600 */
[----:B------:R-:W-:-:S04]  /*d4f0*/  LOP3.LUT R4, R4, R5, RZ, 0xfc, !PT ;  /* 0x0000000504047212 */ /* 0x000fc800078efcff */
[----:B------:R-:W-:-:S07]  /*d500*/  PRMT R0, R4, 0x7610, R0 ;  /* 0x0000761004007816 */ /* 0x000fce0000000000 */
.L_x_3475:
[----:B------:R-:W-:Y:S05]  /*d510*/  BSYNC B0 ;  /* 0x0000000000007941 */ /* 0x000fea0003800000 */
.L_x_3474:
[----:B------:R-:W-:Y:S01]  /*d520*/  STG.E.U8 desc[UR36][R2.64], R0 ;  /* 0x0000000002007986 */ /* 0x000fe2000c101124 */
[----:B------:R-:W-:Y:S05]  /*d530*/  EXIT ;  /* 0x000000000000794d */ /* 0x000fea0003800000 */
.L_x_3472:
        /* <DEDUP_REMOVED lines=21> */
.L_x_3479:
[----:B------:R-:W-:-:S04]  /*d690*/  LOP3.LUT R0, R7, 0x80000000, RZ, 0xc0, !PT ;  /* 0x8000000007007812 */ /* 0x000fc800078ec0ff */
[----:B------:R-:W-:-:S04]  /*d6a0*/  SHF.R.U32.HI R5, RZ, 0x18, R0 ;  /* 0x00000018ff057819 */ /* 0x000fc80000011600 */
[----:B------:R-:W-:-:S04]  /*d6b0*/  LOP3.LUT R4, R4, R5, RZ, 0xfc, !PT ;  /* 0x0000000504047212 */ /* 0x000fc800078efcff */
[----:B------:R-:W-:-:S07]  /*d6c0*/  PRMT R0, R4, 0x7610, R0 ;  /* 0x0000761004007816 */ /* 0x000fce0000000000 */
.L_x_3478:
[----:B------:R-:W-:Y:S05]  /*d6d0*/  BSYNC B0 ;  /* 0x0000000000007941 */ /* 0x000fea0003800000 */
.L_x_3477:
[----:B------:R-:W-:Y:S01]  /*d6e0*/  STG.E.U8 desc[UR36][R2.64], R0 ;  /* 0x0000000002007986 */ /* 0x000fe2000c101124 */
[----:B------:R-:W-:Y:S05]  /*d6f0*/  EXIT ;  /* 0x000000000000794d */ /* 0x000fea0003800000 */
.L_x_3471:
        /* <DEDUP_REMOVED lines=26> */
.L_x_3454:
        /* <DEDUP_REMOVED lines=16> */
.L_x_3482:
[----:B------:R-:W-:Y:S05]  /*d9a0*/  EXIT ;  /* 0x000000000000794d */ /* 0x000fea0003800000 */
.L_x_3481:
[----:B------:R-:W0:Y:S02]  /*d9b0*/  F2I.U64.F64.TRUNC R16, R16 ;  /* 0x0000001000107311 */ /* 0x000e24000030d800 */
[----:B0-----:R-:W-:Y:S01]  /*d9c0*/  STG.E.64 desc[UR36][R2.64], R16 ;  /* 0x0000001002007986 */ /* 0x001fe2000c101b24 */
[----:B------:R-:W-:Y:S05]  /*d9d0*/  EXIT ;  /* 0x000000000000794d */ /* 0x000fea0003800000 */
.L_x_3480:
[----:B------:R-:W0:Y:S02]  /*d9e0*/  F2I.U32.F64.TRUNC R17, R16 ;  /* 0x0000001000117311 */ /* 0x000e24000030d000 */
[----:B0-----:R-:W-:Y:S01]  /*d9f0*/  STG.E desc[UR36][R2.64], R17 ;  /* 0x0000001102007986 */ /* 0x001fe2000c101924 */
[----:B------:R-:W-:Y:S05]  /*da00*/  EXIT ;  /* 0x000000000000794d */ /* 0x000fea0003800000 */
        .weak           $__internal_1_$__cuda_sm20_dblrcp_rn_slowpath_v3
        .type           $__internal_1_$__cuda_sm20_dblrcp_rn_slowpath_v3,@function
        .size           $__internal_1_$__cuda_sm20_dblrcp_rn_slowpath_v3,(.L_x_11047 - $__internal_1_$__cuda_sm20_dblrcp_rn_slowpath_v3)
$__internal_1_$__cuda_sm20_dblrcp_rn_slowpath_v3:
        /* <DEDUP_REMOVED lines=24> */
.L_x_3486:
        /* <DEDUP_REMOVED lines=9> */
.L_x_3484:
[----:B------:R-:W-:Y:S01]  /*dc20*/  LOP3.LUT R9, R7, 0x80000, RZ, 0xfc, !PT ;  /* 0x0008000007097812 */ /* 0x000fe200078efcff */
[----:B------:R-:W-:-:S07]  /*dc30*/  IMAD.MOV.U32 R8, RZ, RZ, R6 ;  /* 0x000000ffff087224 */ /* 0x000fce00078e0006 */
.L_x_3485:
[----:B------:R-:W-:Y:S05]  /*dc40*/  BSYNC B2 ;  /* 0x0000000000027941 */ /* 0x000fea0003800000 */
.L_x_3483:
[----:B------:R-:W-:-:S04]  /*dc50*/  IMAD.MOV.U32 R15, RZ, RZ, 0x0 ;  /* 0x00000000ff0f7424 */ /* 0x000fc800078e00ff */
[----:B------:R-:W-:Y:S05]  /*dc60*/  RET.REL.NODEC R14 `(_ZN2at6native27unrolled_elementwise_kernelIZZZNS0_61_GLOBAL__N__132982cb_23_ActivationSiluKernel_cu_1520ed90_292420silu_backward_kernelERNS_18TensorIteratorBaseEENKUlvE_clEvENKUlvE_clEvEUlddE_St5arrayIPcLm3EELi4E23TrivialOffsetCalculatorILi2EjESB_ILi1EjENS0_6memory12LoadWithCastILi2EEENSE_13StoreWithCastILi1EEEEEviT_T0_T2_T3_T4_T5_) ;  /* 0xffffff200ee47950 */ /* 0x000fea0003c3ffff */
.L_x_3487:
        /* <DEDUP_REMOVED lines=9> */
.L_x_11047:


//--------------------- .text._ZN2at6native18elementwise_kernelILi128ELi2EZNS0_22gpu_kernel_impl_nocastIZZZNS0_61_GLOBAL__N__132982cb_23_ActivationSiluKernel_cu_1520ed90_292420silu_backward_kernelERNS_18TensorIteratorBaseEENKUlvE_clEvENKUlvE_clEvEUlddE_EEvS5_RKT_EUliE_EEviT1_ --------------------------
	.section	.text._ZN2at6native18elementwise_kernelILi128ELi2EZNS0_22gpu_kernel_impl_nocastIZZZNS0_61_GLOBAL__N__132982cb_23_ActivationSiluKernel_cu_1520ed90_292420silu_backward_kernelERNS_18TensorIteratorBaseEENKUlvE_clEvENKUlvE_clEvEUlddE_EEvS5_RKT_EUliE_EEviT1_,"ax",@progbits
	.align	128
        .global         _ZN2at6native18elementwise_kernelILi128ELi2EZNS0_22gpu_kernel_impl_nocastIZZZNS0_61_GLOBAL__N__132982cb_23_ActivationSiluKernel_cu_1520ed90_292420silu_backward_kernelERNS_18TensorIteratorBaseEENKUlvE_clEvENKUlvE_clEvEUlddE_EEvS5_RKT_EUliE_EEviT1_
        .type           _ZN2at6native18elementwise_kernelILi128ELi2EZNS0_22gpu_kernel_impl_nocastIZZZNS0_61_GLOBAL__N__132982cb_23_ActivationSiluKernel_cu_1520ed90_292420silu_backward_kernelERNS_18TensorIteratorBaseEENKUlvE_clEvENKUlvE_clEvEUlddE_EEvS5_RKT_EUliE_EEviT1_,@function
        .size           _ZN2at6native18elementwise_kernelILi128ELi2EZNS0_22gpu_kernel_impl_nocastIZZZNS0_61_GLOBAL__N__132982cb_23_ActivationSiluKernel_cu_1520ed90_292420silu_backward_kernelERNS_18TensorIteratorBaseEENKUlvE_clEvENKUlvE_clEvEUlddE_EEvS5_RKT_EUliE_EEviT1_,(.L_x_11048 - _ZN2at6native18elementwise_kernelILi128ELi2EZNS0_22gpu_kernel_impl_nocastIZZZNS0_61_GLOBAL__N__132982cb_23_ActivationSiluKernel_cu_1520ed90_292420silu_backward_kernelERNS_18TensorIteratorBaseEENKUlvE_clEvENKUlvE_clEvEUlddE_EEvS5_RKT_EUliE_EEviT1_)
        .other          _ZN2at6native18elementwise_kernelILi128ELi2EZNS0_22gpu_kernel_impl_nocastIZZZNS0_61_GLOBAL__N__132982cb_23_ActivationSiluKernel_cu_1520ed90_292420silu_backward_kernelERNS_18TensorIteratorBaseEENKUlvE_clEvENKUlvE_clEvEUlddE_EEvS5_RKT_EUliE_EEviT1_,@"STO_CUDA_ENTRY STV_DEFAULT"
_ZN2at6native18elementwise_kernelILi128ELi2EZNS0_22gpu_kernel_impl_nocastIZZZNS0_61_GLOBAL__N__132982cb_23_ActivationSiluKernel_cu_1520ed90_292420silu_backward_kernelERNS_18TensorIteratorBaseEENKUlvE_clEvENKUlvE_clEvEUlddE_EEvS5_RKT_EUliE_EEviT1_:
.text._ZN2at6native18elementwise_kernelILi128ELi2EZNS0_22gpu_kernel_impl_nocastIZZZNS0_61_GLOBAL__N__132982cb_23_ActivationSiluKernel_cu_1520ed90_292420silu_backward_kernelERNS_18TensorIteratorBaseEENKUlvE_clEvENKUlvE_clEvEUlddE_EEvS5_RKT_EUliE_EEviT1_:
[----:B------:R-:W-:Y:S01]  /*0000*/  LDC R1, c[0x0][0x28] ;  /* 0x00000a00ff017b82 */ /* 0x000fe20000000800 */
[----:B------:R-:W0:Y:S01]  /*0010*/  S2R R0, SR_CTAID.X ;  /* 0x0000000000007919 */ /* 0x000e220000002500 */
[----:B------:R-:W-:Y:S01]  /*0020*/  ULDC UR4, c[0x0][0x210] ;  /* 0x0000840000047ab9 */ /* 0x000fe20000000800 */
[----:B------:R-:W-:Y:S01]  /*0030*/  BSSY B0, `(.L_x_3488) ;  /* 0x00001c9000007945 */ /* 0x000fe20003800000 */
[----:B------:R-:W0:Y:S02]  /*0040*/  S2R R5, SR_TID.X ;  /* 0x0000000000057919 */ /* 0x000e240000002100 */
[----:B0-----:R-:W-:-:S04]  /*0050*/  LEA R3, R0, R5, 0x8 ;  /* 0x0000000500037211 */ /* 0x001fc800078e40ff */
[----:B------:R-:W-:Y:S01]  /*0060*/  ISETP.GE.AND P0, PT, R3, UR4, PT ;  /* 0x0000000403007c0c */ /* 0x000fe2000bf06270 */
[----:B------:R-:W-:-:S12]  /*0070*/  ULDC.64 UR4, c[0x0][0x208] ;  /* 0x0000820000047ab9 */ /* 0x000fd80000000a00 */
        /* <DEDUP_REMOVED lines=354> */
.L_x_3490:
[----:B------:R-:W-:Y:S02]  /*16a0*/  ULDC.64 UR6, c[0x0][0x488] ;  /* 0x0001220000067ab9 */ /* 0x000fe40000000a00 */
[----:B------:R-:W-:-:S04]  /*16b0*/  IADD3 R2, P0, R2, UR6, RZ ;  /* 0x0000000602027c10 */ /* 0x000fc8000ff1e0ff */
[----:B------:R-:W-:Y:S01]  /*16c0*/  IADD3.X R3, RZ, UR7, RZ, P0, !PT ;  /* 0x00000007ff037c10 */ /* 0x000fe200087fe4ff */
[----:B------:R-:W-:-:S05]  /*16d0*/  ULDC.64 UR6, c[0x0][0x480] ;  /* 0x0001200000067ab9 */ /* 0x000fca0000000a00 */
[----:B------:R-:W2:Y:S01]  /*16e0*/  LDG.E.64 R2, desc[UR4][R2.64] ;  /* 0x0000000402027981 */ /* 0x000ea2000c1e1b00 */
[----:B------:R-:W-:-:S05]  /*16f0*/  IADD3 R6, P0, R4, UR6, RZ ;  /* 0x0000000604067c10 */ /* 0x000fca000ff1e0ff */
[----:B------:R-:W-:-:S06]  /*1700*/  IMAD.X R7, RZ, RZ, UR7, P0 ;  /* 0x00000007ff077e24 */ /* 0x000fcc00080e06ff */
[----:B------:R-:W5:Y:S01]  /*1710*/  LDG.E.64 R6, desc[UR4][R6.64] ;  /* 0x0000000406067981 */ /* 0x000f62000c1e1b00 */
[----:B------:R-:W-:Y:S01]  /*1720*/  MOV R10, 0x652b82fe ;  /* 0x652b82fe000a7802 */ /* 0x000fe20000000f00 */
[----:B------:R-:W-:Y:S01]  /*1730*/  UMOV UR6, 0xfefa39ef ;  /* 0xfefa39ef00067882 */ /* 0x000fe20000000000 */
[----:B------:R-:W-:Y:S01]  /*1740*/  MOV R11, 0x3ff71547 ;  /* 0x3ff71547000b7802 */ /* 0x000fe20000000f00 */
[----:B------:R-:W-:Y:S01]  /*1750*/  UMOV UR7, 0x3fe62e42 ;  /* 0x3fe62e4200077882 */ /* 0x000fe20000000000 */
[----:B------:R-:W-:Y:S04]  /*1760*/  BSSY B1, `(.L_x_3491) ;  /* 0x000003a000017945 */ /* 0x000fe80003800000 */
[----:B--2---:R-:W-:Y:S02]  /*1770*/  DFMA R10, -R2, R10, 6.75539944105574400000e+15 ;  /* 0x43380000020a742b */ /* 0x004fe4000000010a */
[----:B------:R-:W-:-:S06]  /*1780*/  DADD R16, -RZ, -R2 ;  /* 0x00000000ff107229 */ /* 0x000fcc0000000902 */
[----:B------:R-:W-:-:S04]  /*1790*/  DADD R12, R10, -6.75539944105574400000e+15 ;  /* 0xc33800000a0c7429 */ /* 0x000fc80000000000 */
[----:B------:R-:W-:-:S04]  /*17a0*/  FSETP.GEU.FTZ.AND P0, PT, |R17|, 4.1917929649353027344, PT ;  /* 0x4086232b1100780b */ /* 0x000fc80003f1e200 */
[----:B------:R-:W-:Y:S01]  /*17b0*/  DFMA R14, R12, -UR6, -R2 ;  /* 0x800000060c0e7c2b */ /* 0x000fe20008000802 */
[----:B------:R-:W-:Y:S01]  /*17c0*/  UMOV UR6, 0x3b39803f ;  /* 0x3b39803f00067882 */ /* 0x000fe20000000000 */
[----:B------:R-:W-:-:S06]  /*17d0*/  UMOV UR7, 0x3c7abc9e ;  /* 0x3c7abc9e00077882 */ /* 0x000fcc0000000000 */
[----:B------:R-:W-:Y:S01]  /*17e0*/  DFMA R12, R12, -UR6, R14 ;  /* 0x800000060c0c7c2b */ /* 0x000fe2000800000e */
[----:B------:R-:W-:Y:S01]  /*17f0*/  UMOV UR6, 0x69ce2bdf ;  /* 0x69ce2bdf00067882 */ /* 0x000fe20000000000 */
[----:B------:R-:W-:Y:S01]  /*1800*/  MOV R14, 0xfca213ea ;  /* 0xfca213ea000e7802 */ /* 0x000fe20000000f00 */
[----:B------:R-:W-:Y:S01]  /*1810*/  UMOV UR7, 0x3e5ade15 ;  /* 0x3e5ade1500077882 */ /* 0x000fe20000000000 */
[----:B------:R-:W-:-:S06]  /*1820*/  MOV R15, 0x3e928af3 ;  /* 0x3e928af3000f7802 */ /* 0x000fcc0000000f00 */
        /* <DEDUP_REMOVED lines=25> */
[----:B------:R-:W-:Y:S02]  /*19c0*/  ULDC.64 UR6, c[0x0][0x478] ;  /* 0x00011e0000067ab9 */ /* 0x000fe40000000a00 */
[----:B------:R-:W-:-:S04]  /*19d0*/  IADD3 R8, P1, R9, UR6, RZ ;  /* 0x0000000609087c10 */ /* 0x000fc8000ff3e0ff */
[----:B------:R-:W-:Y:S01]  /*19e0*/  IADD3.X R9, RZ, UR7, RZ, P1, !PT ;  /* 0x00000007ff097c10 */ /* 0x000fe20008ffe4ff */
[----:B------:R-:W-:-:S08]  /*19f0*/  DFMA R14, R12, R14, 1 ;  /* 0x3ff000000c0e742b */ /* 0x000fd0000000000e */
[----:B------:R-:W-:-:S10]  /*1a00*/  DFMA R12, R12, R14, 1 ;  /* 0x3ff000000c0c742b */ /* 0x000fd4000000000e */
[----:B------:R-:W-:Y:S02]  /*1a10*/  LEA R15, R10, R13, 0x14 ;  /* 0x0000000d0a0f7211 */ /* 0x000fe400078ea0ff */
[----:B------:R-:W-:Y:S01]  /*1a20*/  MOV R14, R12 ;  /* 0x0000000c000e7202 */ /* 0x000fe20000000f00 */
[----:B------:R-:W-:Y:S06]  /*1a30*/  @!P0 BRA `(.L_x_3492) ;  /* 0x0000000000308947 */ /* 0x000fec0003800000 */
[----:B------:R-:W-:Y:S01]  /*1a40*/  FSETP.GEU.FTZ.AND P1, PT, |R17|, 4.2275390625, PT ;  /* 0x408748001100780b */ /* 0x000fe20003f3e200 */
[C---:B------:R-:W-:Y:S02]  /*1a50*/  DADD R14, -R2.reuse, +INF ;  /* 0x7ff00000020e7429 */ /* 0x040fe40000000100 */
[----:B------:R-:W-:-:S08]  /*1a60*/  DSETP.GT.AND P0, PT, R2, RZ, PT ;  /* 0x000000ff0200722a */ /* 0x000fd00003f04000 */
[----:B------:R-:W-:Y:S02]  /*1a70*/  FSEL R14, R14, RZ, !P0 ;  /* 0x000000ff0e0e7208 */ /* 0x000fe40004000000 */
[----:B------:R-:W-:Y:S02]  /*1a80*/  @!P1 LEA.HI R4, R10, R10, RZ, 0x1 ;  /* 0x0000000a0a049211 */ /* 0x000fe400078f08ff */
[----:B------:R-:W-:Y:S02]  /*1a90*/  FSEL R15, R15, RZ, !P0 ;  /* 0x000000ff0f0f7208 */ /* 0x000fe40004000000 */
[----:B------:R-:W-:-:S04]  /*1aa0*/  @!P1 SHF.R.S32.HI R11, RZ, 0x1, R4 ;  /* 0x00000001ff0b9819 */ /* 0x000fc80000011404 */
[----:B------:R-:W-:Y:S01]  /*1ab0*/  @!P1 LEA R13, R11, R13, 0x14 ;  /* 0x0000000d0b0d9211 */ /* 0x000fe200078ea0ff */
[----:B------:R-:W-:-:S05]  /*1ac0*/  @!P1 IMAD.IADD R10, R10, 0x1, -R11 ;  /* 0x000000010a0a9824 */ /* 0x000fca00078e0a0b */
[----:B------:R-:W-:Y:S02]  /*1ad0*/  @!P1 LEA R11, R10, 0x3ff00000, 0x14 ;  /* 0x3ff000000a0b9811 */ /* 0x000fe400078ea0ff */
[----:B------:R-:W-:-:S06]  /*1ae0*/  @!P1 MOV R10, RZ ;  /* 0x000000ff000a9202 */ /* 0x000fcc0000000f00 */
[----:B------:R-:W-:-:S11]  /*1af0*/  @!P1 DMUL R14, R12, R10 ;  /* 0x0000000a0c0e9228 */ /* 0x000fd60000000000 */
.L_x_3492:
[----:B------:R-:W-:Y:S05]  /*1b00*/  BSYNC B1 ;  /* 0x0000000000017941 */ /* 0x000fea0003800000 */
.L_x_3491:
        /* <DEDUP_REMOVED lines=11> */
[----:B------:R-:W-:Y:S02]  /*1bc0*/  LOP3.LUT R4, R17, 0x7fffffff, RZ, 0xc0, !PT ;  /* 0x7fffffff11047812 */ /* 0x000fe400078ec0ff */
[----:B------:R-:W-:Y:S02]  /*1bd0*/  MOV R10, R16 ;  /* 0x00000010000a7202 */ /* 0x000fe40000000f00 */
[----:B------:R-:W-:Y:S02]  /*1be0*/  MOV R11, R17 ;  /* 0x00000011000b7202 */ /* 0x000fe40000000f00 */
[----:B------:R-:W-:Y:S02]  /*1bf0*/  IADD3 R16, R4, -0x100000, RZ ;  /* 0xfff0000004107810 */ /* 0x000fe40007ffe0ff */
[----:B------:R-:W-:-:S07]  /*1c00*/  MOV R12, 0x1c20 ;  /* 0x00001c20000c7802 */ /* 0x000fce0000000f00 */
[----:B-----5:R-:W-:Y:S05]  /*1c10*/  CALL.REL.NOINC `($__internal_2_$__cuda_sm20_dblrcp_rn_slowpath_v3) ;  /* 0x0000001c003c7944 */ /* 0x020fea0003c00000 */
[----:B------:R-:W-:Y:S01]  /*1c20*/  MOV R12, R10 ;  /* 0x0000000a000c7202 */ /* 0x000fe20000000f00 */
[----:B------:R-:W-:-:S07]  /*1c30*/  IMAD.MOV.U32 R13, RZ, RZ, R11 ;  /* 0x000000ffff0d7224 */ /* 0x000fce00078e000b */
.L_x_3494:
[----:B------:R-:W-:Y:S05]  /*1c40*/  BSYNC B1 ;  /* 0x0000000000017941 */ /* 0x000fea0003800000 */
.L_x_3493:
[----:B------:R-:W-:Y:S01]  /*1c50*/  DADD R10, -R12, 1 ;  /* 0x3ff000000c0a7429 */ /* 0x000fe20000000100 */
[----:B------:R-:W-:Y:S01]  /*1c60*/  LEA R0, R0, R5, 0x8 ;  /* 0x0000000500007211 */ /* 0x000fe200078e40ff */
[----:B-----5:R-:W-:-:S06]  /*1c70*/  DMUL R6, R6, R12 ;  /* 0x0000000c06067228 */ /* 0x020fcc0000000000 */
[----:B------:R-:W-:Y:S01]  /*1c80*/  DFMA R10, R2, R10, 1 ;  /* 0x3ff00000020a742b */ /* 0x000fe2000000000a */
[----:B------:R-:W-:-:S07]  /*1c90*/  IADD3 R3, R0, 0x80, RZ ;  /* 0x0000008000037810 */ /* 0x000fce0007ffe0ff */
[----:B------:R-:W-:-:S07]  /*1ca0*/  DMUL R6, R6, R10 ;  /* 0x0000000a06067228 */ /* 0x000fce0000000000 */
[----:B------:R0:W-:Y:S04]  /*1cb0*/  STG.E.64 desc[UR4][R8.64], R6 ;  /* 0x0000000608007986 */ /* 0x0001e8000c101b04 */
.L_x_3489:
[----:B------:R-:W-:Y:S05]  /*1cc0*/  BSYNC B0 ;  /* 0x0000000000007941 */ /* 0x000fea0003800000 */
.L_x_3488:
[----:B------:R-:W-:Y:S02]  /*1cd0*/  ULDC UR6, c[0x0][0x210] ;  /* 0x0000840000067ab9 */ /* 0x000fe40000000800 */
[----:B------:R-:W-:-:S13]  /*1ce0*/  ISETP.GE.AND P0, PT, R3, UR6, PT ;  /* 0x0000000603007c0c */ /* 0x000fda000bf06270 */
[----:B------:R-:W-:Y:S05]  /*1cf0*/  @P0 EXIT ;  /* 0x000000000000094d */ /* 0x000fea0003800000 */
[----:B0-----:R-:W0:Y:S01]  /*1d00*/  LDC R6, c[0x0][0x218] ;  /* 0x00008600ff067b82 */ /* 0x001e220000000800 */
[----:B------:R-:W-:Y:S01]  /*1d10*/  HFMA2.MMA R0, -RZ, RZ, 0, 0 ;  /* 0x00000000ff007435 */ /* 0x000fe200000001ff */
[----:B------:R-:W-:Y:S02]  /*1d20*/  MOV R2, RZ ;  /* 0x000000ff00027202 */ /* 0x000fe40000000f00 */
[----:B------:R-:W-:Y:S02]  /*1d30*/  MOV R7, RZ ;  /* 0x000000ff00077202 */ /* 0x000fe40000000f00 */
        /* <DEDUP_REMOVED lines=333> */
[----:B------:R-:W1:Y:S01]  /*3210*/  @P0 LDC R15, c[0x0][0x33c] ;  /* 0x0000cf00ff0f0b82 */ /* 0x000e620000000800 */
[----:B------:R-:W-:-:S04]  /*3220*/  IMAD.MOV R3, RZ, RZ, -R11 ;  /* 0x000000ffff037224 */ /* 0x000fc800078e0a0b */
[----:B------:R-:W-:Y:S01]  /*3230*/  IMAD R5, R3, UR8, R5 ;  /* 0x0000000803057c24 */ /* 0x000fe2000f8e0205 */
[----:B------:R-:W-:Y:S02]  /*3240*/  ULDC.64 UR8, c[0x0][0x460] ;  /* 0x0001180000087ab9 */ /* 0x000fe40000000a00 */
        /* <DEDUP_REMOVED lines=12> */
.L_x_3495:
[----:B------:R-:W-:Y:S02]  /*3310*/  ULDC.64 UR6, c[0x0][0x488] ;  /* 0x0001220000067ab9 */ /* 0x000fe40000000a00 */
[----:B------:R-:W-:-:S04]  /*3320*/  IADD3 R2, P0, R2, UR6, RZ ;  /* 0x0000000602027c10 */ /* 0x000fc8000ff1e0ff */
[----:B------:R-:W-:Y:S01]  /*3330*/  IADD3.X R3, RZ, UR7, RZ, P0, !PT ;  /* 0x00000007ff037c10 */ /* 0x000fe200087fe4ff */
[----:B------:R-:W-:-:S05]  /*3340*/  ULDC.64 UR6, c[0x0][0x480] ;  /* 0x0001200000067ab9 */ /* 0x000fca0000000a00 */
[----:B------:R-:W2:Y:S01]  /*3350*/  LDG.E.64 R2, desc[UR4][R2.64] ;  /* 0x0000000402027981 */ /* 0x000ea2000c1e1b00 */
[----:B------:R-:W-:-:S04]  /*3360*/  IADD3 R4, P0, R0, UR6, RZ ;  /* 0x0000000600047c10 */ /* 0x000fc8000ff1e0ff */
[----:B------:R-:W-:-:S06]  /*3370*/  IADD3.X R5, RZ, UR7, RZ, P0, !PT ;  /* 0x00000007ff057c10 */ /* 0x000fcc00087fe4ff */
        /* <DEDUP_REMOVED lines=44> */
[----:B------:R-:W-:-:S05]  /*3640*/  IADD3 R6, P1, R7, UR6, RZ ;  /* 0x0000000607067c10 */ /* 0x000fca000ff3e0ff */
[----:B------:R-:W-:Y:S01]  /*3650*/  DFMA R12, R10, R12, 1 ;  /* 0x3ff000000a0c742b */ /* 0x000fe2000000000c */
[----:B------:R-:W-:-:S07]  /*3660*/  IMAD.X R7, RZ, RZ, UR7, P1 ;  /* 0x00000007ff077e24 */ /* 0x000fce00088e06ff */
        /* <DEDUP_REMOVED lines=11> */
[----:B------:R-:W-:Y:S02]  /*3720*/  @!P1 IADD3 R8, R8, -R9, RZ ;  /* 0x8000000908089210 */ /* 0x000fe40007ffe0ff */
[----:B------:R-:W-:Y:S02]  /*3730*/  @!P1 LEA R9, R9, R13, 0x14 ;  /* 0x0000000d09099211 */ /* 0x000fe400078ea0ff */
[----:B------:R-:W-:Y:S02]  /*3740*/  @!P1 LEA R13, R8, 0x3ff00000, 0x14 ;  /* 0x3ff00000080d9811 */ /* 0x000fe400078ea0ff */
[----:B------:R-:W-:Y:S02]  /*3750*/  @!P1 MOV R8, R12 ;  /* 0x0000000c00089202 */ /* 0x000fe40000000f00 */
[----:B------:R-:W-:-:S06]  /*3760*/  @!P1 MOV R12, RZ ;  /* 0x000000ff000c9202 */ /* 0x000fcc0000000f00 */
[----:B------:R-:W-:-:S11]  /*3770*/  @!P1 DMUL R10, R8, R12 ;  /* 0x0000000c080a9228 */ /* 0x000fd60000000000 */
.L_x_3497:
[----:B------:R-:W-:Y:S05]  /*3780*/  BSYNC B0 ;  /* 0x0000000000007941 */ /* 0x000fea0003800000 */
.L_x_3496:
        /* <DEDUP_REMOVED lines=13> */
[----:B------:R-:W-:Y:S01]  /*3860*/  MOV R11, R15 ;  /* 0x0000000f000b7202 */ /* 0x000fe20000000f00 */
[----:B------:R-:W-:Y:S01]  /*3870*/  VIADD R16, R16, 0xfff00000 ;  /* 0xfff0000010107836 */ /* 0x000fe20000000000 */
[----:B------:R-:W-:-:S07]  /*3880*/  MOV R12, 0x38a0 ;  /* 0x000038a0000c7802 */ /* 0x000fce0000000f00 */
[----:B-----5:R-:W-:Y:S05]  /*3890*/  CALL.REL.NOINC `($__internal_2_$__cuda_sm20_dblrcp_rn_slowpath_v3) ;  /* 0x00000000001c7944 */ /* 0x020fea0003c00000 */
.L_x_3499:
[----:B------:R-:W-:Y:S05]  /*38a0*/  BSYNC B0 ;  /* 0x0000000000007941 */ /* 0x000fea0003800000 */
.L_x_3498:
[----:B------:R-:W-:Y:S02]  /*38b0*/  DADD R8, -R10, 1 ;  /* 0x3ff000000a087429 */ /* 0x000fe40000000100 */
[----:B-----5:R-:W-:-:S06]  /*38c0*/  DMUL R4, R4, R10 ;  /* 0x0000000a04047228 */ /* 0x020fcc0000000000 */
[----:B------:R-:W-:-:S08]  /*38d0*/  DFMA R8, R2, R8, 1 ;  /* 0x3ff000000208742b */ /* 0x000fd00000000008 */
[----:B------:R-:W-:-:S07]  /*38e0*/  DMUL R4, R4, R8 ;  /* 0x0000000804047228 */ /* 0x000fce0000000000 */
[----:B------:R-:W-:Y:S01]  /*38f0*/  STG.E.64 desc[UR4][R6.64], R4 ;  /* 0x0000000406007986 */ /* 0x000fe2000c101b04 */
[----:B------:R-:W-:Y:S05]  /*3900*/  EXIT ;  /* 0x000000000000794d */ /* 0x000fea0003800000 */
        .weak           $__internal_2_$__cuda_sm20_dblrcp_rn_slowpath_v3
        .type           $__internal_2_$__cuda_sm20_dblrcp_rn_slowpath_v3,@function
        .size           $__internal_2_$__cuda_sm20_dblrcp_rn_slowpath_v3,(.L_x_11048 - $__internal_2_$__cuda_sm20_dblrcp_rn_slowpath_v3)
$__internal_2_$__cuda_sm20_dblrcp_rn_slowpath_v3:
[----:B------:R-:W-:Y:S01]  /*3910*/  DSETP.GTU.AND P0, PT, |R10|, +INF , PT ;  /* 0x7ff000000a00742a */ /* 0x000fe20003f0c200 */
[----:B------:R-:W-:-:S13]  /*3920*/  BSSY B2, `(.L_x_3500) ;  /* 0x0000022000027945 */ /* 0x000fda0003800000 */
[----:B------:R-:W-:Y:S05]  /*3930*/  @P0 BRA `(.L_x_3501) ;  /* 0x0000000000780947 */ /* 0x000fea0003800000 */
[----:B------:R-:W-:-:S04]  /*3940*/  LOP3.LUT R17, R11, 0x7fffffff, RZ, 0xc0, !PT ;  /* 0x7fffffff0b117812 */ /* 0x000fc800078ec0ff */
[----:B------:R-:W-:-:S04]  /*3950*/  IADD3 R13, R17, -0x1, RZ ;  /* 0xffffffff110d7810 */ /* 0x000fc80007ffe0ff */
[----:B------:R-:W-:-:S13]  /*3960*/  ISETP.GE.U32.AND P0, PT, R13, 0x7fefffff, PT ;  /* 0x7fefffff0d00780c */ /* 0x000fda0003f06070 */
[----:B------:R-:W-:Y:S02]  /*3970*/  @P0 LOP3.LUT R15, R11, 0x7ff00000, RZ, 0x3c, !PT ;  /* 0x7ff000000b0f0812 */ /* 0x000fe400078e3cff */
[----:B------:R-:W-:Y:S01]  /*3980*/  @P0 MOV R14, RZ ;  /* 0x000000ff000e0202 */ /* 0x000fe20000000f00 */
[----:B------:R-:W-:Y:S06]  /*3990*/  @P0 BRA `(.L_x_3502) ;  /* 0x0000000000680947 */ /* 0x000fec0003800000 */
[----:B------:R-:W-:-:S13]  /*39a0*/  ISETP.GE.U32.AND P0, PT, R17, 0x1000001, PT ;  /* 0x010000011100780c */ /* 0x000fda0003f06070 */
[----:B------:R-:W-:Y:S05]  /*39b0*/  @!P0 BRA `(.L_x_3503) ;  /* 0x0000000000348947 */ /* 0x000fea0003800000 */
[----:B------:R-:W-:Y:S02]  /*39c0*/  IADD3 R15, R11, -0x3fe00000, RZ ;  /* 0xc02000000b0f7810 */ /* 0x000fe40007ffe0ff */
[----:B------:R-:W-:Y:S02]  /*39d0*/  MOV R14, R10 ;  /* 0x0000000a000e7202 */ /* 0x000fe40000000f00 */
        /* <DEDUP_REMOVED lines=11> */
.L_x_3503:
        /* <DEDUP_REMOVED lines=9> */
.L_x_3501:
[----:B------:R-:W-:Y:S02]  /*3b20*/  LOP3.LUT R15, R11, 0x80000, RZ, 0xfc, !PT ;  /* 0x000800000b0f7812 */ /* 0x000fe400078efcff */
[----:B------:R-:W-:-:S07]  /*3b30*/  MOV R14, R10 ;  /* 0x0000000a000e7202 */ /* 0x000fce0000000f00 */
.L_x_3502:
[----:B------:R-:W-:Y:S05]  /*3b40*/  BSYNC B2 ;  /* 0x0000000000027941 */ /* 0x000fea0003800000 */
.L_x_3500:
[----:B------:R-:W-:Y:S01]  /*3b50*/  HFMA2.MMA R13, -RZ, RZ, 0, 0 ;  /* 0x00000000ff0d7435 */ /* 0x000fe200000001ff */
[----:B------:R-:W-:Y:S02]  /*3b60*/  MOV R10, R14 ;  /* 0x0000000e000a7202 */ /* 0x000fe40000000f00 */
[----:B------:R-:W-:-:S03]  /*3b70*/  MOV R11, R15 ;  /* 0x0000000f000b7202 */ /* 0x000fc60000000f00 */
[----:B------:R-:W-:Y:S05]  /*3b80*/  RET.REL.NODEC R12 `(_ZN2at6native18elementwise_kernelILi128ELi2EZNS0_22gpu_kernel_impl_nocastIZZZNS0_61_GLOBAL__N__132982cb_23_ActivationSiluKernel_cu_1520ed90_292420silu_backward_kernelERNS_18TensorIteratorBaseEENKUlvE_clEvENKUlvE_clEvEUlddE_EEvS5_RKT_EUliE_EEviT1_) ;  /* 0xffffffc40c1c7950 */ /* 0x000fea0003c3ffff */
.L_x_3504:
        /* <DEDUP_REMOVED lines=15> */
.L_x_11048:


//--------------------- .text._ZN2at6native27unrolled_elementwise_kernelIZZZNS0_61_GLOBAL__N__132982cb_23_ActivationSiluKernel_cu_1520ed90_292420silu_backward_kernelERNS_18TensorIteratorBaseEENKUlvE_clEvENKUlvE_clEvEUlddE_St5arrayIPcLm3EELi4E23TrivialOffsetCalculatorILi2EjESB_ILi1EjENS0_6memory15LoadWithoutCastENSE_16StoreWithoutCastEEEviT_T0_T2_T3_T4_T5_ --------------------------
	.section	.text._ZN2at6native27unrolled_elementwise_kernelIZZZNS0_61_GLOBAL__N__132982cb_23_ActivationSiluKernel_cu_1520ed90_292420silu_backward_kernelERNS_18TensorIteratorBaseEENKUlvE_clEvENKUlvE_clEvEUlddE_St5arrayIPcLm3EELi4E23TrivialOffsetCalculatorILi2EjESB_ILi1EjENS0_6memory15LoadWithoutCastENSE_16StoreWithoutCastEEEviT_T0_T2_T3_T4_T5_,"ax",@progbits
	.align	128
        .global         _ZN2at6native27unrolled_elementwise_kernelIZZZNS0_61_GLOBAL__N__132982cb_23_ActivationSiluKernel_cu_1520ed90_292420silu_backward_kernelERNS_18TensorIteratorBaseEENKUlvE_clEvENKUlvE_clEvEUlddE_St5arrayIPcLm3EELi4E23TrivialOffsetCalculatorILi2EjESB_ILi1EjENS0_6memory15LoadWithoutCastENSE_16StoreWithoutCastEEEviT_T0_T2_T3_T4_T5_
        .type           _ZN2at6native27unrolled_elementwise_kernelIZZZNS0_61_GLOBAL__N__132982cb_23_ActivationSiluKernel_cu_1520ed90_292420silu_backward_kernelERNS_18TensorIteratorBaseEENKUlvE_clEvENKUlvE_clEvEUlddE_St5arrayIPcLm3EELi4E23TrivialOffsetCalculatorILi2EjESB_ILi1EjENS0_6memory15LoadWithoutCastENSE_16StoreWithoutCastEEEviT_T0_T2_T3_T4_T5_,@function
        .size           _ZN2at6native27unrolled_elementwise_kernelIZZZNS0_61_GLOBAL__N__132982cb_23_ActivationSiluKernel_cu_1520ed90_292420silu_backward_kernelERNS_18TensorIteratorBaseEENKUlvE_clEvENKUlvE_clEvEUlddE_St5arrayIPcLm3EELi4E23TrivialOffsetCalculatorILi2EjESB_ILi1EjENS0_6memory15LoadWithoutCastENSE_16StoreWithoutCastEEEviT_T0_T2_T3_T4_T5_,(.L_x_11049 - _ZN2at6native27unrolled_elementwise_kernelIZZZNS0_61_GLOBAL__N__132982cb_23_ActivationSiluKernel_cu_1520ed90_292420silu_backward_kernelERNS_18TensorIteratorBaseEENKUlvE_clEvENKUlvE_clEvEUlddE_St5arrayIPcLm3EELi4E23TrivialOffsetCalculatorILi2EjESB_ILi1EjENS0_6memory15LoadWithoutCastENSE_16StoreWithoutCastEEEviT_T0_T2_T3_T4_T5_)
        .other          _ZN2at6native27unrolled_elementwise_kernelIZZZNS0_61_GLOBAL__N__132982cb_23_ActivationSiluKernel_cu_1520ed90_292420silu_backward_kernelERNS_18TensorIteratorBaseEENKUlvE_clEvENKUlvE_clEvEUlddE_St5arrayIPcLm3EELi4E23TrivialOffsetCalculatorILi2EjESB_ILi1EjENS0_6memory15LoadWithoutCastENSE_16StoreWithoutCastEEEviT_T0_T2_T3_T4_T5_,@"STO_CUDA_ENTRY STV_DEFAULT"
_ZN2at6native27unrolled_elementwise_kernelIZZZNS0_61_GLOBAL__N__132982cb_23_ActivationSiluKernel_cu_1520ed90_292420silu_backward_kernelERNS_18TensorIteratorBaseEENKUlvE_clEvENKUlvE_clEvEUlddE_St5arrayIPcLm3EELi4E23TrivialOffsetCalculatorILi2EjESB_ILi1EjENS0_6memory15LoadWithoutCastENSE_16StoreWithoutCastEEEviT_T0_T2_T3_T4_T5_:
.text._ZN2at6native27unrolled_elementwise_kernelIZZZNS0_61_GLOBAL__N__132982cb_23_ActivationSiluKernel_cu_1520ed90_292420silu_backward_kernelERNS_18TensorIteratorBaseEENKUlvE_clEvENKUlvE_clEvEUlddE_St5arrayIPcLm3EELi4E23TrivialOffsetCalculatorILi2EjESB_ILi1EjENS0_6memory15LoadWithoutCastENSE_16StoreWithoutCastEEEviT_T0_T2_T3_T4_T5_:
[----:B------:R-:W-:Y:S01]  /*0000*/  LDC R1, c[0x0][0x28] ;  /* 0x00000a00ff017b82 */ /* 0x000fe20000000800 */
[----:B------:R-:W0:Y:S07]  /*0010*/  S2R R18, SR_CTAID.X ;  /* 0x0000000000127919 */ /* 0x000e2e0000002500 */
[----:B------:R-:W0:Y:S01]  /*0020*/  LDC R3, c[0x0][0x210] ;  /* 0x00008400ff037b82 */ /* 0x000e220000000800 */
[----:B------:R-:W-:Y:S01]  /*0030*/  CS2R R14, SRZ ;  /* 0x00000000000e7805 */ /* 0x000fe2000001ff00 */
[----:B------:R-:W-:Y:S01]  /*0040*/  ULDC.64 UR4, c[0x0][0x208] ;  /* 0x0000820000047ab9 */ /* 0x000fe20000000a00 */
[----:B------:R-:W1:Y:S01]  /*0050*/  S2R R21, SR_TID.X ;  /* 0x0000000000157919 */ /* 0x000e620000002100 */
[----:B0-----:R-:W-:-:S05]  /*0060*/  IMAD R0, R18, -0x200, R3 ;  /* 0xfffffe0012007824 */ /* 0x001fca00078e0203 */
[----:B-1----:R-:W-:-:S13]  /*0070*/  ISETP.GE.AND P2, PT, R21, R0, PT ;  /* 0x000000001500720c */ /* 0x002fda0003f46270 */
[----:B------:R-:W-:Y:S01]  /*0080*/  @!P2 IMAD R19, R18, 0x200, R21 ;  /* 0x000002001213a824 */ /* 0x000fe200078e0215 */
[----:B------:R-:W0:Y:S01]  /*0090*/  @!P2 LDC.64 R16, c[0x0][0x220] ;  /* 0x00008800ff10ab82 */ /* 0x000e220000000a00 */
[----:B------:R-:W-:-:S05]  /*00a0*/  @!P2 VIADD R21, R21, 0x80 ;  /* 0x000000801515a836 */ /* 0x000fca0000000000 */
[C---:B------:R-:W-:Y:S02]  /*00b0*/  ISETP.GE.AND P0, PT, R21.reuse, R0, PT ;  /* 0x000000001500720c */ /* 0x040fe40003f06270 */
[----:B------:R-:W1:Y:S11]  /*00c0*/  @!P2 LDC.64 R10, c[0x0][0x228] ;  /* 0x00008a00ff0aab82 */ /* 0x000e760000000a00 */
[----:B------:R-:W-:Y:S01]  /*00d0*/  @!P0 IMAD R25, R18, 0x200, R21 ;  /* 0x0000020012198824 */ /* 0x000fe200078e0215 */
[----:B------:R-:W2:Y:S01]  /*00e0*/  @!P0 LDC.64 R8, c[0x0][0x220] ;  /* 0x00008800ff088b82 */ /* 0x000ea20000000a00 */
[----:B------:R-:W-:-:S05]  /*00f0*/  @!P0 VIADD R21, R21, 0x80 ;  /* 0x0000008015158836 */ /* 0x000fca0000000000 */
[C---:B------:R-:W-:Y:S02]  /*0100*/  ISETP.GE.AND P3, PT, R21.reuse, R0, PT ;  /* 0x000000001500720c */ /* 0x040fe40003f66270 */
[----:B------:R-:W3:Y:S11]  /*0110*/  @!P0 LDC.64 R12, c[0x0][0x228] ;  /* 0x00008a00ff0c8b82 */ /* 0x000ef60000000a00 */
[----:B------:R-:W-:Y:S01]  /*0120*/  @!P3 LEA R29, R18, R21, 0x9 ;  /* 0x00000015121db211 */ /* 0x000fe200078e48ff */
[----:B------:R-:W-:Y:S01]  /*0130*/  @!P3 VIADD R21, R21, 0x80 ;  /* 0x000000801515b836 */ /* 0x000fe20000000000 */
[----:B------:R-:W4:Y:S01]  /*0140*/  @!P3 LDC.64 R26, c[0x0][0x220] ;  /* 0x00008800ff1abb82 */ /* 0x000f220000000a00 */
[----:B--2---:R-:W-:-:S03]  /*0150*/  @!P0 IMAD.WIDE.U32 R22, R25, 0x8, R8 ;  /* 0x0000000819168825 */ /* 0x004fc600078e0008 */
[----:B------:R-:W-:-:S04]  /*0160*/  ISETP.GE.AND P1, PT, R21, R0, PT ;  /* 0x000000001500720c */ /* 0x000fc80003f26270 */
[----:B------:R-:W2:Y:S01]  /*0170*/  @!P3 LDC.64 R6, c[0x0][0x228] ;  /* 0x00008a00ff06bb82 */ /* 0x000ea20000000a00 */
[----:B---3--:R-:W-:Y:S01]  /*0180*/  @!P0 IMAD.WIDE.U32 R24, R25, 0x8, R12 ;  /* 0x0000000819188825 */ /* 0x008fe200078e000c */
[----:B------:R-:W-:Y:S02]  /*0190*/  CS2R R12, SRZ ;  /* 0x00000000000c7805 */ /* 0x000fe4000001ff00 */
[----:B------:R-:W-:Y:S02]  /*01a0*/  CS2R R8, SRZ ;  /* 0x0000000000087805 */ /* 0x000fe4000001ff00 */
[----:B------:R-:W5:Y:S03]  /*01b0*/  @!P0 LDG.E.64 R14, desc[UR4][R24.64] ;  /* 0x00000004180e8981 */ /* 0x000f66000c1e1b00 */
[----:B------:R-:W3:Y:S01]  /*01c0*/  @!P1 LDC.64 R4, c[0x0][0x220] ;  /* 0x00008800ff049b82 */ /* 0x000ee20000000a00 */
[----:B------:R-:W-:Y:S01]  /*01d0*/  @!P1 IMAD R31, R18, 0x200, R21 ;  /* 0x00000200121f9824 */ /* 0x000fe200078e0215 */
[----:B------:R3:W5:Y:S06]  /*01e0*/  @!P0 LDG.E.64 R12, desc[UR4][R22.64] ;  /* 0x00000004160c8981 */ /* 0x00076c000c1e1b00 */
[----:B------:R-:W3:Y:S01]  /*01f0*/  @!P1 LDC.64 R2, c[0x0][0x228] ;  /* 0x00008a00ff029b82 */ /* 0x000ee20000000a00 */
[----:B----4-:R-:W-:-:S04]  /*0200*/  @!P3 IMAD.WIDE.U32 R26, R29, 0x8, R26 ;  /* 0x000000081d1ab825 */ /* 0x010fc800078e001a */
[----:B0-----:R-:W-:Y:S01]  /*0210*/  @!P2 IMAD.WIDE.U32 R20, R19, 0x8, R16 ;  /* 0x000000081314a825 */ /* 0x001fe200078e0010 */
[----:B------:R-:W-:-:S03]  /*0220*/  CS2R R16, SRZ ;  /* 0x0000000000107805 */ /* 0x000fc6000001ff00 */
[----:B--2---:R-:W-:Y:S01]  /*0230*/  @!P3 IMAD.WIDE.U32 R28, R29, 0x8, R6 ;  /* 0x000000081d1cb825 */ /* 0x004fe200078e0006 */
[----:B------:R-:W-:Y:S02]  /*0240*/  CS2R R6, SRZ ;  /* 0x0000000000067805 */ /* 0x000fe4000001ff00 */
[----:B------:R0:W5:Y:S01]  /*0250*/  @!P2 LDG.E.64 R16, desc[UR4][R20.64] ;  /* 0x000000041410a981 */ /* 0x000162000c1e1b00 */
[----:B-1----:R-:W-:Y:S01]  /*0260*/  @!P2 IMAD.WIDE.U32 R18, R19, 0x8, R10 ;  /* 0x000000081312a825 */ /* 0x002fe200078e000a */
[----:B------:R-:W-:Y:S02]  /*0270*/  CS2R R10, SRZ ;  /* 0x00000000000a7805 */ /* 0x000fe4000001ff00 */
[----:B------:R0:W5:Y:S01]  /*0280*/  @!P3 LDG.E.64 R6, desc[UR4][R26.64] ;  /* 0x000000041a06b981 */ /* 0x000162000c1e1b00 */
[C---:B---3--:R-:W-:Y:S01]  /*0290*/  @!P1 IMAD.WIDE.U32 R22, R31.reuse, 0x8, R4 ;  /* 0x000000081f169825 */ /* 0x048fe200078e0004 */
[----:B------:R-:W-:Y:S02]  /*02a0*/  CS2R R4, SRZ ;  /* 0x0000000000047805 */ /* 0x000fe4000001ff00 */
[----:B------:R0:W5:Y:S01]  /*02b0*/  @!P3 LDG.E.64 R8, desc[UR4][R28.64] ;  /* 0x000000041c08b981 */ /* 0x000162000c1e1b00 */
[----:B------:R-:W-:Y:S01]  /*02c0*/  @!P1 IMAD.WIDE.U32 R24, R31, 0x8, R2 ;  /* 0x000000081f189825 */ /* 0x000fe200078e0002 */
[----:B------:R-:W-:-:S02]  /*02d0*/  CS2R R2, SRZ ;  /* 0x0000000000027805 */ /* 0x000fc4000001ff00 */
[----:B------:R0:W5:Y:S04]  /*02e0*/  @!P2 LDG.E.64 R10, desc[UR4][R18.64] ;  /* 0x00000004120aa981 */ /* 0x000168000c1e1b00 */
[----:B------:R0:W5:Y:S04]  /*02f0*/  @!P1 LDG.E.64 R4, desc[UR4][R22.64] ;  /* 0x0000000416049981 */ /* 0x000168000c1e1b00 */
[----:B------:R0:W5:Y:S01]  /*0300*/  @!P1 LDG.E.64 R2, desc[UR4][R24.64] ;  /* 0x0000000418029981 */ /* 0x000162000c1e1b00 */
[----:B------:R-:W-:Y:S04]  /*0310*/  BSSY B0, `(.L_x_3505) ;  /* 0x0000054000007945 */ /* 0x000fe80003800000 */
[----:B------:R-:W-:Y:S05]  /*0320*/  @P2 BRA `(.L_x_3506) ;  /* 0x0000000400482947 */ /* 0x000fea0003800000 */
[----:B0-----:R-:W-:Y:S01]  /*0330*/  IMAD.MOV.U32 R18, RZ, RZ, 0x652b82fe ;  /* 0x652b82feff127424 */ /* 0x001fe200078e00ff */
[----:B------:R-:W-:Y:S01]  /*0340*/  UMOV UR6, 0xfefa39ef ;  /* 0xfefa39ef00067882 */ /* 0x000fe20000000000 */
[----:B------:R-:W-:Y:S01]  /*0350*/  IMAD.MOV.U32 R19, RZ, RZ, 0x3ff71547 ;  /* 0x3ff71547ff137424 */ /* 0x000fe200078e00ff */
[----:B------:R-:W-:Y:S01]  /*0360*/  UMOV UR7, 0x3fe62e42 ;  /* 0x3fe62e4200077882 */ /* 0x000fe20000000000 */
[----:B-----5:R-:W-:Y:S01]  /*0370*/  DADD R24, -RZ, -R10 ;  /* 0x00000000ff187229 */ /* 0x020fe2000000090a */
        /* <DEDUP_REMOVED lines=9> */
[----:B------:R-:W-:Y:S01]  /*0410*/  MOV R22, 0xfca213ea ;  /* 0xfca213ea00167802 */ /* 0x000fe20000000f00 */
[----:B------:R-:W-:Y:S01]  /*0420*/  IMAD.MOV.U32 R23, RZ, RZ, 0x3e928af3 ;  /* 0x3e928af3ff177424 */ /* 0x000fe200078e00ff */
        /* <DEDUP_REMOVED lines=44> */
.L_x_3508:
[----:B------:R-:W-:Y:S05]  /*06f0*/  BSYNC B1 ;  /* 0x0000000000017941 */ /* 0x000fea0003800000 */
.L_x_3507:
        /* <DEDUP_REMOVED lines=13> */
[----:B------:R-:W-:Y:S02]  /*07d0*/  MOV R22, 0x800 ;  /* 0x0000080000167802 */ /* 0x000fe40000000f00 */
[----:B------:R-:W-:-:S07]  /*07e0*/  IADD3 R20, R20, -0x100000, RZ ;  /* 0xfff0000014147810 */ /* 0x000fce0007ffe0ff */
[----:B------:R-:W-:Y:S05]  /*07f0*/  CALL.REL.NOINC `($__internal_3_$__cuda_sm20_dblrcp_rn_slowpath_v3) ;  /* 0x0000001000e07944 */ /* 0x000fea0003c00000 */
.L_x_3510:
[----:B------:R-:W-:Y:S05]  /*0800*/  BSYNC B1 ;  /* 0x0000000000017941 */ /* 0x000fea0003800000 */
.L_x_3509:
[C---:B------:R-:W-:Y:S02]  /*0810*/  DADD R18, -R20.reuse, 1 ;  /* 0x3ff0000014127429 */ /* 0x040fe40000000100 */
[----:B------:R-:W-:-:S06]  /*0820*/  DMUL R16, R20, R16 ;  /* 0x0000001014107228 */ /* 0x000fcc0000000000 */
[----:B------:R-:W-:-:S08]  /*0830*/  DFMA R10, R18, R10, 1 ;  /* 0x3ff00000120a742b */ /* 0x000fd0000000000a */
[----:B------:R-:W-:-:S11]  /*0840*/  DMUL R10, R16, R10 ;  /* 0x0000000a100a7228 */ /* 0x000fd60000000000 */
.L_x_3506:
[----:B------:R-:W-:Y:S05]  /*0850*/  BSYNC B0 ;  /* 0x0000000000007941 */ /* 0x000fea0003800000 */
.L_x_3505:
[----:B-----5:R-:W0:Y:S01]  /*0860*/  S2R R17, SR_TID.X ;  /* 0x0000000000117919 */ /* 0x020e220000002100 */
        /* <DEDUP_REMOVED lines=8> */
[----:B------:R-:W-:Y:S01]  /*08f0*/  DADD R24, -RZ, -R14 ;  /* 0x00000000ff187229 */ /* 0x000fe2000000090e */
        /* <DEDUP_REMOVED lines=51> */
[----:B------:R-:W-:Y:S02]  /*0c30*/  @!P1 LEA R23, R18, 0x3ff00000, 0x14 ;  /* 0x3ff0000012179811 */ /* 0x000fe400078ea0ff */
[----:B------:R-:W-:Y:S01]  /*0c40*/  @!P1 MOV R18, R22 ;  /* 0x0000001600129202 */ /* 0x000fe20000000f00 */
[----:B------:R-:W-:-:S06]  /*0c50*/  @!P1 IMAD.MOV.U32 R22, RZ, RZ, RZ ;  /* 0x000000ffff169224 */ /* 0x000fcc00078e00ff */
[----:B------:R-:W-:-:S11]  /*0c60*/  @!P1 DMUL R20, R18, R22 ;  /* 0x0000001612149228 */ /* 0x000fd60000000000 */
.L_x_3514:
[----:B------:R-:W-:Y:S05]  /*0c70*/  BSYNC B1 ;  /* 0x0000000000017941 */ /* 0x000fea0003800000 */
.L_x_3513:
        /* <DEDUP_REMOVED lines=13> */
[----:B------:R-:W-:-:S03]  /*0d50*/  MOV R22, 0xd80 ;  /* 0x00000d8000167802 */ /* 0x000fc60000000f00 */
[----:B------:R-:W-:-:S07]  /*0d60*/  VIADD R20, R20, 0xfff00000 ;  /* 0xfff0000014147836 */ /* 0x000fce0000000000 */
[----:B------:R-:W-:Y:S05]  /*0d70*/  CALL.REL.NOINC `($__internal_3_$__cuda_sm20_dblrcp_rn_slowpath_v3) ;  /* 0x0000000c00807944 */ /* 0x000fea0003c00000 */
.L_x_3516:
[----:B------:R-:W-:Y:S05]  /*0d80*/  BSYNC B1 ;  /* 0x0000000000017941 */ /* 0x000fea0003800000 */
.L_x_3515:
[C---:B------:R-:W-:Y:S02]  /*0d90*/  DADD R18, -R20.reuse, 1 ;  /* 0x3ff0000014127429 */ /* 0x040fe40000000100 */
[----:B------:R-:W-:-:S06]  /*0da0*/  DMUL R12, R20, R12 ;  /* 0x0000000c140c7228 */ /* 0x000fcc0000000000 */
[----:B------:R-:W-:-:S08]  /*0db0*/  DFMA R18, R18, R14, 1 ;  /* 0x3ff000001212742b */ /* 0x000fd0000000000e */
[----:B------:R-:W-:-:S11]  /*0dc0*/  DMUL R12, R12, R18 ;  /* 0x000000120c0c7228 */ /* 0x000fd60000000000 */
.L_x_3512:
[----:B------:R-:W-:Y:S05]  /*0dd0*/  BSYNC B0 ;  /* 0x0000000000007941 */ /* 0x000fea0003800000 */
.L_x_3511:
[----:B------:R-:W-:Y:S01]  /*0de0*/  IADD3 R15, R17, 0x100, RZ ;  /* 0x00000100110f7810 */ /* 0x000fe20007ffe0ff */
[----:B------:R-:W-:Y:S03]  /*0df0*/  BSSY B0, `(.L_x_3517) ;  /* 0x0000058000007945 */ /* 0x000fe60003800000 */
        /* <DEDUP_REMOVED lines=46> */
[----:B------:R-:W-:Y:S01]  /*10e0*/  LEA R19, R14, R21, 0x14 ;  /* 0x000000150e137211 */ /* 0x000fe200078ea0ff */
        /* <DEDUP_REMOVED lines=12> */
[----:B------:R-:W-:Y:S01]  /*11b0*/  @!P1 IMAD.MOV.U32 R14, RZ, RZ, R20 ;  /* 0x000000ffff0e9224 */ /* 0x000fe200078e0014 */
[----:B------:R-:W-:-:S06]  /*11c0*/  @!P1 MOV R20, RZ ;  /* 0x000000ff00149202 */ /* 0x000fcc0000000f00 */
[----:B------:R-:W-:-:S11]  /*11d0*/  @!P1 DMUL R18, R14, R20 ;  /* 0x000000140e129228 */ /* 0x000fd60000000000 */
.L_x_3520:
[----:B------:R-:W-:Y:S05]  /*11e0*/  BSYNC B1 ;  /* 0x0000000000017941 */ /* 0x000fea0003800000 */
.L_x_3519:
        /* <DEDUP_REMOVED lines=16> */
[----:B------:R-:W-:Y:S05]  /*12f0*/  CALL.REL.NOINC `($__internal_3_$__cuda_sm20_dblrcp_rn_slowpath_v3) ;  /* 0x0000000800207944 */ /* 0x000fea0003c00000 */
[----:B------:R-:W-:Y:S01]  /*1300*/  MOV R18, R20 ;  /* 0x0000001400127202 */ /* 0x000fe20000000f00 */
[----:B------:R-:W-:-:S07]  /*1310*/  IMAD.MOV.U32 R19, RZ, RZ, R21 ;  /* 0x000000ffff137224 */ /* 0x000fce00078e0015 */
.L_x_3522:
[----:B------:R-:W-:Y:S05]  /*1320*/  BSYNC B1 ;  /* 0x0000000000017941 */ /* 0x000fea0003800000 */
.L_x_3521:
[C---:B------:R-:W-:Y:S02]  /*1330*/  DADD R14, -R18.reuse, 1 ;  /* 0x3ff00000120e7429 */ /* 0x040fe40000000100 */
[----:B------:R-:W-:-:S06]  /*1340*/  DMUL R6, R18, R6 ;  /* 0x0000000612067228 */ /* 0x000fcc0000000000 */
[----:B------:R-:W-:-:S08]  /*1350*/  DFMA R14, R14, R8, 1 ;  /* 0x3ff000000e0e742b */ /* 0x000fd00000000008 */
[----:B------:R-:W-:-:S11]  /*1360*/  DMUL R6, R6, R14 ;  /* 0x0000000e06067228 */ /* 0x000fd60000000000 */
.L_x_3518:
[----:B------:R-:W-:Y:S05]  /*1370*/  BSYNC B0 ;  /* 0x0000000000007941 */ /* 0x000fea0003800000 */
.L_x_3517:
        /* <DEDUP_REMOVED lines=58> */
[----:B------:R-:W-:Y:S01]  /*1720*/  @!P1 IADD3 R8, R8, -R9, RZ ;  /* 0x8000000908089210 */ /* 0x000fe20007ffe0ff */
[----:B------:R-:W-:-:S03]  /*1730*/  @!P1 IMAD R9, R9, 0x100000, R19 ;  /* 0x0010000009099824 */ /* 0x000fc600078e0213 */
[----:B------:R-:W-:Y:S01]  /*1740*/  @!P1 LEA R19, R8, 0x3ff00000, 0x14 ;  /* 0x3ff0000008139811 */ /* 0x000fe200078ea0ff */
[----:B------:R-:W-:Y:S02]  /*1750*/  @!P1 IMAD.MOV.U32 R8, RZ, RZ, R18 ;  /* 0x000000ffff089224 */ /* 0x000fe400078e0012 */
[----:B------:R-:W-:-:S06]  /*1760*/  @!P1 IMAD.MOV.U32 R18, RZ, RZ, RZ ;  /* 0x000000ffff129224 */ /* 0x000fcc00078e00ff */
[----:B------:R-:W-:-:S11]  /*1770*/  @!P1 DMUL R14, R8, R18 ;  /* 0x00000012080e9228 */ /* 0x000fd60000000000 */
.L_x_3526:
[----:B------:R-:W-:Y:S05]  /*1780*/  BSYNC B1 ;  /* 0x0000000000017941 */ /* 0x000fea0003800000 */
.L_x_3525:
        /* <DEDUP_REMOVED lines=19> */
.L_x_3528:
[----:B------:R-:W-:Y:S05]  /*18c0*/  BSYNC B1 ;  /* 0x0000000000017941 */ /* 0x000fea0003800000 */
.L_x_3527:
[C---:B------:R-:W-:Y:S02]  /*18d0*/  DADD R8, -R14.reuse, 1 ;  /* 0x3ff000000e087429 */ /* 0x040fe40000000100 */
[----:B------:R-:W-:-:S06]  /*18e0*/  DMUL R4, R14, R4 ;  /* 0x000000040e047228 */ /* 0x000fcc0000000000 */
[----:B------:R-:W-:-:S08]  /*18f0*/  DFMA R2, R8, R2, 1 ;  /* 0x3ff000000802742b */ /* 0x000fd00000000002 */
[----:B------:R-:W-:-:S11]  /*1900*/  DMUL R2, R4, R2 ;  /* 0x0000000204027228 */ /* 0x000fd60000000000 */
.L_x_3524:
[----:B------:R-:W-:Y:S05]  /*1910*/  BSYNC B0 ;  /* 0x0000000000007941 */ /* 0x000fea0003800000 */
.L_x_3523:
[----:B------:R-:W-:Y:S01]  /*1920*/  ISETP.GE.AND P0, PT, R17, R0, PT ;  /* 0x000000001100720c */ /* 0x000fe20003f06270 */
[----:B------:R-:W-:Y:S04]  /*1930*/  BSSY B0, `(.L_x_3529) ;  /* 0x000001b000007945 */ /* 0x000fe80003800000 */
[----:B------:R-:W-:Y:S08]  /*1940*/  BSSY B1, `(.L_x_3530) ;  /* 0x0000012000017945 */ /* 0x000ff00003800000 */
[----:B------:R-:W-:Y:S05]  /*1950*/  @P0 BRA `(.L_x_3531) ;  /* 0x0000000000400947 */ /* 0x000fea0003800000 */
[----:B------:R-:W0:Y:S01]  /*1960*/  S2R R17, SR_TID.X ;  /* 0x0000000000117919 */ /* 0x000e220000002100 */
[----:B------:R-:W1:Y:S01]  /*1970*/  LDC.64 R4, c[0x0][0x218] ;  /* 0x00008600ff047b82 */ /* 0x000e620000000a00 */
[----:B------:R-:W0:Y:S02]  /*1980*/  S2R R8, SR_CTAID.X ;  /* 0x0000000000087919 */ /* 0x000e240000002500 */
[----:B0-----:R-:W-:Y:S02]  /*1990*/  IMAD R9, R8, 0x200, R17 ;  /* 0x0000020008097824 */ /* 0x001fe400078e0211 */
[----:B------:R-:W-:Y:S02]  /*19a0*/  VIADD R17, R17, 0x80 ;  /* 0x0000008011117836 */ /* 0x000fe40000000000 */
[----:B-1----:R-:W-:-:S03]  /*19b0*/  IMAD.WIDE.U32 R4, R9, 0x8, R4 ;  /* 0x0000000809047825 */ /* 0x002fc600078e0004 */
[----:B------:R-:W-:Y:S02]  /*19c0*/  ISETP.GE.AND P0, PT, R17, R0, PT ;  /* 0x000000001100720c */ /* 0x000fe40003f06270 */
[----:B------:R0:W-:Y:S11]  /*19d0*/  STG.E.64 desc[UR4][R4.64], R10 ;  /* 0x0000000a04007986 */ /* 0x0001f6000c101b04 */
[----:B------:R-:W-:Y:S05]  /*19e0*/  @P0 BREAK B1 ;  /* 0x0000000000010942 */ /* 0x000fea0003800000 */
[----:B------:R-:W-:Y:S05]  /*19f0*/  @P0 BRA `(.L_x_3532) ;  /* 0x0000000000380947 */ /* 0x000fea0003800000 */
[----:B------:R-:W1:Y:S01]  /*1a00*/  S2R R8, SR_CTAID.X ;  /* 0x0000000000087919 */ /* 0x000e620000002500 */
[----:B0-----:R-:W0:Y:S01]  /*1a10*/  LDC.64 R4, c[0x0][0x218] ;  /* 0x00008600ff047b82 */ /* 0x001e220000000a00 */
[----:B-1----:R-:W-:Y:S01]  /*1a20*/  LEA R9, R8, R17, 0x9 ;  /* 0x0000001108097211 */ /* 0x002fe200078e48ff */
[----:B------:R-:W-:-:S04]  /*1a30*/  VIADD R17, R17, 0x80 ;  /* 0x0000008011117836 */ /* 0x000fc80000000000 */
[----:B0-----:R-:W-:-:S05]  /*1a40*/  IMAD.WIDE.U32 R4, R9, 0x8, R4 ;  /* 0x0000000809047825 */ /* 0x001fca00078e0004 */
[----:B------:R0:W-:Y:S02]  /*1a50*/  STG.E.64 desc[UR4][R4.64], R12 ;  /* 0x0000000c04007986 */ /* 0x0001e4000c101b04 */
.L_x_3531:
[----:B------:R-:W-:Y:S05]  /*1a60*/  BSYNC B1 ;  /* 0x0000000000017941 */ /* 0x000fea0003800000 */
.L_x_3530:
[----:B------:R-:W-:-:S13]  /*1a70*/  ISETP.GE.AND P0, PT, R17, R0, PT ;  /* 0x000000001100720c */ /* 0x000fda0003f06270 */
[----:B------:R-:W1:Y:S01]  /*1a80*/  @!P0 S2R R8, SR_CTAID.X ;  /* 0x0000000000088919 */ /* 0x000e620000002500 */
[----:B0-----:R-:W0:Y:S01]  /*1a90*/  @!P0 LDC.64 R4, c[0x0][0x218] ;  /* 0x00008600ff048b82 */ /* 0x001e220000000a00 */
[----:B-1----:R-:W-:Y:S02]  /*1aa0*/  @!P0 IMAD R9, R8, 0x200, R17 ;  /* 0x0000020008098824 */ /* 0x002fe400078e0211 */
[----:B------:R-:W-:Y:S02]  /*1ab0*/  @!P0 VIADD R17, R17, 0x80 ;  /* 0x0000008011118836 */ /* 0x000fe40000000000 */
[----:B0-----:R-:W-:-:S05]  /*1ac0*/  @!P0 IMAD.WIDE.U32 R4, R9, 0x8, R4 ;  /* 0x0000000809048825 */ /* 0x001fca00078e0004 */
[----:B------:R1:W-:Y:S02]  /*1ad0*/  @!P0 STG.E.64 desc[UR4][R4.64], R6 ;  /* 0x0000000604008986 */ /* 0x0003e4000c101b04 */
.L_x_3532:
[----:B------:R-:W-:Y:S05]  /*1ae0*/  BSYNC B0 ;  /* 0x0000000000007941 */ /* 0x000fea0003800000 */
.L_x_3529:
[----:B------:R-:W-:Y:S05]  /*1af0*/  WARPSYNC.ALL ;  /* 0x0000000000007948 */ /* 0x000fea0003800000 */
[----:B------:R-:W-:-:S13]  /*1b00*/  ISETP.GE.AND P0, PT, R17, R0, PT ;  /* 0x000000001100720c */ /* 0x000fda0003f06270 */
[----:B------:R-:W-:Y:S05]  /*1b10*/  @P0 EXIT ;  /* 0x000000000000094d */ /* 0x000fea0003800000 */
[----:B------:R-:W2:Y:S01]  /*1b20*/  S2R R0, SR_CTAID.X ;  /* 0x0000000000007919 */ /* 0x000ea20000002500 */
[----:B01----:R-:W0:Y:S01]  /*1b30*/  LDC.64 R4, c[0x0][0x218] ;  /* 0x00008600ff047b82 */ /* 0x003e220000000a00 */
[----:B--2---:R-:W-:-:S05]  /*1b40*/  LEA R17, R0, R17, 0x9 ;  /* 0x0000001100117211 */ /* 0x004fca00078e48ff */
[----:B0-----:R-:W-:-:S05]  /*1b50*/  IMAD.WIDE.U32 R4, R17, 0x8, R4 ;  /* 0x0000000811047825 */ /* 0x001fca00078e0004 */
[----:B------:R-:W-:Y:S01]  /*1b60*/  STG.E.64 desc[UR4][R4.64], R2 ;  /* 0x0000000204007986 */ /* 0x000fe2000c101b04 */
[----:B------:R-:W-:Y:S05]  /*1b70*/  EXIT ;  /* 0x000000000000794d */ /* 0x000fea0003800000 */
        .weak           $__internal_3_$__cuda_sm20_dblrcp_rn_slowpath_v3
        .type           $__internal_3_$__cuda_sm20_dblrcp_rn_slowpath_v3,@function
        .size           $__internal_3_$__cuda_sm20_dblrcp_rn_slowpath_v3,(.L_x_11049 - $__internal_3_$__cuda_sm20_dblrcp_rn_slowpath_v3)
$__internal_3_$__cuda_sm20_dblrcp_rn_slowpath_v3:
[----:B------:R-:W-:Y:S01]  /*1b80*/  IMAD.MOV.U32 R19, RZ, RZ, R25 ;  /* 0x000000ffff137224 */ /* 0x000fe200078e0019 */
[----:B------:R-:W-:Y:S05]  /*1b90*/  BSSY B2, `(.L_x_3533) ;  /* 0x0000024000027945 */ /* 0x000fea0003800000 */
[----:B------:R-:W-:-:S14]  /*1ba0*/  DSETP.GTU.AND P0, PT, |R18|, +INF , PT ;  /* 0x7ff000001200742a */ /* 0x000fdc0003f0c200 */
        /* <DEDUP_REMOVED lines=9> */
[----:B------:R-:W-:Y:S01]  /*1c40*/  IADD3 R21, R19, -0x3fe00000, RZ ;  /* 0xc020000013157810 */ /* 0x000fe20007ffe0ff */
[----:B------:R-:W-:Y:S02]  /*1c50*/  IMAD.MOV.U32 R24, RZ, RZ, R20 ;  /* 0x000000ffff187224 */ /* 0x000fe400078e0014 */
[----:B------:R-:W-:Y:S01]  /*1c60*/  IMAD.MOV.U32 R20, RZ, RZ, R18 ;  /* 0x000000ffff147224 */ /* 0x000fe200078e0012 */
[----:B------:R-:W0:Y:S05]  /*1c70*/  MUFU.RCP64H R25, R21 ;  /* 0x0000001500197308 */ /* 0x000e2a0000001800 */
        /* <DEDUP_REMOVED lines=10> */
.L_x_3536:
        /* <DEDUP_REMOVED lines=9> */
.L_x_3534:
[----:B------:R-:W-:Y:S01]  /*1db0*/  LOP3.LUT R25, R19, 0x80000, RZ, 0xfc, !PT ;  /* 0x0008000013197812 */ /* 0x000fe200078efcff */
[----:B------:R-:W-:-:S07]  /*1dc0*/  IMAD.MOV.U32 R24, RZ, RZ, R18 ;  /* 0x000000ffff187224 */ /* 0x000fce00078e0012 */
.L_x_3535:
[----:B------:R-:W-:Y:S05]  /*1dd0*/  BSYNC B2 ;  /* 0x0000000000027941 */ /* 0x000fea0003800000 */
.L_x_3533:
[----:B------:R-:W-:Y:S01]  /*1de0*/  IMAD.MOV.U32 R23, RZ, RZ, 0x0 ;  /* 0x00000000ff177424 */ /* 0x000fe200078e00ff */
[----:B------:R-:W-:Y:S01]  /*1df0*/  MOV R20, R24 ;  /* 0x0000001800147202 */ /* 0x000fe20000000f00 */
[----:B------:R-:W-:Y:S02]  /*1e00*/  IMAD.MOV.U32 R21, RZ, RZ, R25 ;  /* 0x000000ffff157224 */ /* 0x000fe400078e0019 */
[----:B------:R-:W-:Y:S05]  /*1e10*/  RET.REL.NODEC R22 `(_ZN2at6native27unrolled_elementwise_kernelIZZZNS0_61_GLOBAL__N__132982cb_23_ActivationSiluKernel_cu_1520ed90_292420silu_backward_kernelERNS_18TensorIteratorBaseEENKUlvE_clEvENKUlvE_clEvEUlddE_St5arrayIPcLm3EELi4E23TrivialOffsetCalculatorILi2EjESB_ILi1EjENS0_6memory15LoadWithoutCastENSE_16StoreWithoutCastEEEviT_T0_T2_T3_T4_T5_) ;  /* 0xffffffe016787950 */ /* 0x000fea0003c3ffff */
.L_x_3537:
        /* <DEDUP_REMOVED lines=14> */
.L_x_11049:


//--------------------- .text._ZN2at6native29vectorized_elementwise_kernelILi2EZZZNS0_61_GLOBAL__N__132982cb_23_ActivationSiluKernel_cu_1520ed90_292420silu_backward_kernelERNS_18TensorIteratorBaseEENKUlvE_clEvENKUlvE_clEvEUlddE_St5arrayIPcLm3EEEEviT0_T1_ --------------------------
	.section	.text._ZN2at6native29vectorized_elementwise_kernelILi2EZZZNS0_61_GLOBAL__N__132982cb_23_ActivationSiluKernel_cu_1520ed90_292420silu_backward_kernelERNS_18TensorIteratorBaseEENKUlvE_clEvENKUlvE_clEvEUlddE_St5arrayIPcLm3EEEEviT0_T1_,"ax",@progbits
	.align	128
        .global         _ZN2at6native29vectorized_elementwise_kernelILi2EZZZNS0_61_GLOBAL__N__132982cb_23_ActivationSiluKernel_cu_1520ed90_292420silu_backward_kernelERNS_18TensorIteratorBaseEENKUlvE_clEvENKUlvE_clEvEUlddE_St5arrayIPcLm3EEEEviT0_T1_
        .type           _ZN2at6native29vectorized_elementwise_kernelILi2EZZZNS0_61_GLOBAL__N__132982cb_23_ActivationSiluKernel_cu_1520ed90_292420silu_backward_kernelERNS_18TensorIteratorBaseEENKUlvE_clEvENKUlvE_clEvEUlddE_St5arrayIPcLm3EEEEviT0_T1_,@function
        .size           _ZN2at6native29vectorized_elementwise_kernelILi2EZZZNS0_61_GLOBAL__N__132982cb_23_ActivationSiluKernel_cu_1520ed90_292420silu_backward_kernelERNS_18TensorIteratorBaseEENKUlvE_clEvENKUlvE_clEvEUlddE_St5arrayIPcLm3EEEEviT0_T1_,(.L_x_11050 - _ZN2at6native29vectorized_elementwise_kernelILi2EZZZNS0_61_GLOBAL__N__132982cb_23_ActivationSiluKernel_cu_1520ed90_292420silu_backward_kernelERNS_18TensorIteratorBaseEENKUlvE_clEvENKUlvE_clEvEUlddE_St5arrayIPcLm3EEEEviT0_T1_)
        .other          _ZN2at6native29vectorized_elementwise_kernelILi2EZZZNS0_61_GLOBAL__N__132982cb_23_ActivationSiluKernel_cu_1520ed90_292420silu_backward_kernelERNS_18TensorIteratorBaseEENKUlvE_clEvENKUlvE_clEvEUlddE_St5arrayIPcLm3EEEEviT0_T1_,@"STO_CUDA_ENTRY STV_DEFAULT"
_ZN2at6native29vectorized_elementwise_kernelILi2EZZZNS0_61_GLOBAL__N__132982cb_23_ActivationSiluKernel_cu_1520ed90_292420silu_backward_kernelERNS_18TensorIteratorBaseEENKUlvE_clEvENKUlvE_clEvEUlddE_St5arrayIPcLm3EEEEviT0_T1_:
.text._ZN2at6native29vectorized_elementwise_kernelILi2EZZZNS0_61_GLOBAL__N__132982cb_23_ActivationSiluKernel_cu_1520ed90_292420silu_backward_kernelERNS_18TensorIteratorBaseEENKUlvE_clEvENKUlvE_clEvEUlddE_St5arrayIPcLm3EEEEviT0_T1_:
[----:B------:R-:W-:Y:S01]  /*0000*/  LDC R1, c[0x0][0x28] ;  /* 0x00000a00ff017b82 */ /* 0x000fe20000000800 */
[----:B------:R-:W0:Y:S01]  /*0010*/  S2R R42, SR_CTAID.X ;  /* 0x00000000002a7919 */ /* 0x000e220000002500 */
[----:B------:R-:W-:Y:S01]  /*0020*/  ULDC UR4, c[0x0][0x210] ;  /* 0x0000840000047ab9 */ /* 0x000fe20000000800 */
[----:B0-----:R-:W-:-:S05]  /*0030*/  IMAD.SHL.U32 R42, R42, 0x400, RZ ;  /* 0x000004002a2a7824 */ /* 0x001fca00078e00ff */
        /* <DEDUP_REMOVED lines=9> */
[----:B------:R-:W2:Y:S01]  /*00d0*/  LDG.E.128 R8, desc[UR4][R6.64] ;  /* 0x0000000406087981 */ /* 0x000ea2000c1e1d00 */
[----:B------:R-:W-:Y:S01]  /*00e0*/  UMOV UR6, 0xfefa39ef ;  /* 0xfefa39ef00067882 */ /* 0x000fe20000000000 */
[----:B------:R-:W-:Y:S02]  /*00f0*/  UMOV UR7, 0x3fe62e42 ;  /* 0x3fe62e4200077882 */ /* 0x000fe40000000000 */
[----:B------:R-:W5:Y:S04]  /*0100*/  LDG.E.128 R28, desc[UR4][R6.64+0x800] ;  /* 0x00080004061c7981 */ /* 0x000f68000c1e1d00 */
[----:B------:R-:W5:Y:S04]  /*0110*/  LDG.E.128 R32, desc[UR4][R6.64+0x1000] ;  /* 0x0010000406207981 */ /* 0x000f68000c1e1d00 */
[----:B------:R1:W5:Y:S01]  /*0120*/  LDG.E.128 R36, desc[UR4][R6.64+0x1800] ;  /* 0x0018000406247981 */ /* 0x000362000c1e1d00 */
[----:B0-----:R-:W-:-:S04]  /*0130*/  IMAD.WIDE R42, R42, 0x8, R2 ;  /* 0x000000082a2a7825 */ /* 0x001fc800078e0202 */
[----:B------:R-:W-:-:S05]  /*0140*/  IMAD.WIDE.U32 R42, R5, 0x10, R42 ;  /* 0x00000010052a7825 */ /* 0x000fca00078e002a */
[----:B------:R0:W5:Y:S04]  /*0150*/  LDG.E.128 R12, desc[UR4][R42.64] ;  /* 0x000000042a0c7981 */ /* 0x000168000c1e1d00 */
[----:B------:R0:W5:Y:S04]  /*0160*/  LDG.E.128 R16, desc[UR4][R42.64+0x800] ;  /* 0x000800042a107981 */ /* 0x000168000c1e1d00 */
[----:B------:R0:W5:Y:S04]  /*0170*/  LDG.E.128 R20, desc[UR4][R42.64+0x1000] ;  /* 0x001000042a147981 */ /* 0x000168000c1e1d00 */
[----:B------:R0:W5:Y:S01]  /*0180*/  LDG.E.128 R24, desc[UR4][R42.64+0x1800] ;  /* 0x001800042a187981 */ /* 0x000162000c1e1d00 */
[----:B------:R-:W-:-:S02]  /*0190*/  IMAD.MOV.U32 R2, RZ, RZ, 0x652b82fe ;  /* 0x652b82feff027424 */ /* 0x000fc400078e00ff */
[----:B------:R-:W-:Y:S01]  /*01a0*/  IMAD.MOV.U32 R3, RZ, RZ, 0x3ff71547 ;  /* 0x3ff71547ff037424 */ /* 0x000fe200078e00ff */
[----:B------:R-:W-:Y:S05]  /*01b0*/  BSSY B0, `(.L_x_3539) ;  /* 0x0000037000007945 */ /* 0x000fea0003800000 */
[----:B--2---:R-:W-:-:S08]  /*01c0*/  DFMA R2, -R8, R2, 6.75539944105574400000e+15 ;  /* 0x433800000802742b */ /* 0x004fd00000000102 */
[----:B------:R-:W-:-:S08]  /*01d0*/  DADD R4, R2, -6.75539944105574400000e+15 ;  /* 0xc338000002047429 */ /* 0x000fd00000000000 */
[----:B------:R-:W-:Y:S01]  /*01e0*/  DFMA R40, R4, -UR6, -R8 ;  /* 0x8000000604287c2b */ /* 0x000fe20008000808 */
[----:B------:R-:W-:Y:S01]  /*01f0*/  UMOV UR6, 0x3b39803f ;  /* 0x3b39803f00067882 */ /* 0x000fe20000000000 */
[----:B------:R-:W-:-:S06]  /*0200*/  UMOV UR7, 0x3c7abc9e ;  /* 0x3c7abc9e00077882 */ /* 0x000fcc0000000000 */
[----:B------:R-:W-:Y:S01]  /*0210*/  DFMA R4, R4, -UR6, R40 ;  /* 0x8000000604047c2b */ /* 0x000fe20008000028 */
[----:B------:R-:W-:Y:S02]  /*0220*/  IMAD.MOV.U32 R40, RZ, RZ, -0x35dec16 ;  /* 0xfca213eaff287424 */ /* 0x000fe400078e00ff */
[----:B------:R-:W-:Y:S01]  /*0230*/  IMAD.MOV.U32 R41, RZ, RZ, 0x3e928af3 ;  /* 0x3e928af3ff297424 */ /* 0x000fe200078e00ff */
[----:B------:R-:W-:Y:S01]  /*0240*/  UMOV UR6, 0x69ce2bdf ;  /* 0x69ce2bdf00067882 */ /* 0x000fe20000000000 */
[----:B------:R-:W-:-:S04]  /*0250*/  UMOV UR7, 0x3e5ade15 ;  /* 0x3e5ade1500077882 */ /* 0x000fc80000000000 */
        /* <DEDUP_REMOVED lines=23> */
[----:B------:R-:W-:Y:S01]  /*03d0*/  UMOV UR7, 0x3fe00000 ;  /* 0x3fe0000000077882 */ /* 0x000fe20000000000 */
[----:B-1----:R-:W-:-:S05]  /*03e0*/  DADD R6, -RZ, -R8 ;  /* 0x00000000ff067229 */ /* 0x002fca0000000908 */
[----:B------:R-:W-:-:S05]  /*03f0*/  DFMA R40, R4, R40, UR6 ;  /* 0x0000000604287e2b */ /* 0x000fca0008000028 */
[----:B------:R-:W-:-:S03]  /*0400*/  FSETP.GEU.FTZ.AND P0, PT, |R7|, 4.1917929649353027344, PT ;  /* 0x4086232b0700780b */ /* 0x000fc60003f1e200 */
[----:B------:R-:W-:-:S08]  /*0410*/  DFMA R40, R4, R40, 1 ;  /* 0x3ff000000428742b */ /* 0x000fd00000000028 */
[----:B------:R-:W-:-:S10]  /*0420*/  DFMA R40, R4, R40, 1 ;  /* 0x3ff000000428742b */ /* 0x000fd40000000028 */
[----:B------:R-:W-:Y:S01]  /*0430*/  LEA R5, R2, R41, 0x14 ;  /* 0x0000002902057211 */ /* 0x000fe200078ea0ff */
[----:B------:R-:W-:Y:S01]  /*0440*/  IMAD.MOV.U32 R4, RZ, RZ, R40 ;  /* 0x000000ffff047224 */ /* 0x000fe200078e0028 */
[----:B0-----:R-:W-:Y:S06]  /*0450*/  @!P0 BRA `(.L_x_3540) ;  /* 0x0000000000308947 */ /* 0x001fec0003800000 */
        /* <DEDUP_REMOVED lines=12> */
.L_x_3540:
[----:B------:R-:W-:Y:S05]  /*0520*/  BSYNC B0 ;  /* 0x0000000000007941 */ /* 0x000fea0003800000 */
.L_x_3539:
        /* <DEDUP_REMOVED lines=13> */
[----:B------:R-:W-:Y:S02]  /*0600*/  MOV R4, R40 ;  /* 0x0000002800047202 */ /* 0x000fe40000000f00 */
[----:B------:R-:W-:Y:S01]  /*0610*/  MOV R2, 0x640 ;  /* 0x0000064000027802 */ /* 0x000fe20000000f00 */
[----:B------:R-:W-:-:S07]  /*0620*/  VIADD R0, R0, 0xfff00000 ;  /* 0xfff0000000007836 */ /* 0x000fce0000000000 */
[----:B-----5:R-:W-:Y:S05]  /*0630*/  CALL.REL.NOINC `($__internal_4_$__cuda_sm20_dblrcp_rn_slowpath_v3) ;  /* 0x0000005800a07944 */ /* 0x020fea0003c00000 */
[----:B------:R-:W-:-:S07]  /*0640*/  IMAD.MOV.U32 R6, RZ, RZ, R0 ;  /* 0x000000ffff067224 */ /* 0x000fce00078e0000 */
.L_x_3542:
[----:B------:R-:W-:Y:S05]  /*0650*/  BSYNC B1 ;  /* 0x0000000000017941 */ /* 0x000fea0003800000 */
.L_x_3541:
        /* <DEDUP_REMOVED lines=57> */
[----:B------:R-:W-:-:S06]  /*09f0*/  @!P1 MOV R2, RZ ;  /* 0x000000ff00029202 */ /* 0x000fcc0000000f00 */
[----:B------:R-:W-:-:S11]  /*0a00*/  @!P1 DMUL R4, R40, R2 ;  /* 0x0000000228049228 */ /* 0x000fd60000000000 */
.L_x_3544:
[----:B------:R-:W-:Y:S05]  /*0a10*/  BSYNC B0 ;  /* 0x0000000000007941 */ /* 0x000fea0003800000 */
.L_x_3543:
[----:B------:R-:W-:Y:S01]  /*0a20*/  DADD R2, R4, 1 ;  /* 0x3ff0000004027429 */ /* 0x000fe20000000000 */
[----:B------:R-:W-:Y:S01]  /*0a30*/  BSSY B1, `(.L_x_3545) ;  /* 0x0000014000017945 */ /* 0x000fe20003800000 */
[----:B-----5:R-:W-:-:S04]  /*0a40*/  DMUL R12, R12, R6 ;  /* 0x000000060c0c7228 */ /* 0x020fc80000000000 */
[----:B------:R-:W0:Y:S04]  /*0a50*/  MUFU.RCP64H R5, R3 ;  /* 0x0000000300057308 */ /* 0x000e280000001800 */
[----:B------:R-:W-:-:S05]  /*0a60*/  VIADD R4, R3, 0x300402 ;  /* 0x0030040203047836 */ /* 0x000fca0000000000 */
[----:B------:R-:W-:Y:S01]  /*0a70*/  FSETP.GEU.AND P0, PT, |R4|, 5.8789094863358348022e-39, PT ;  /* 0x004004020400780b */ /* 0x000fe20003f0e200 */
[----:B0-----:R-:W-:-:S08]  /*0a80*/  DFMA R40, -R2, R4, 1 ;  /* 0x3ff000000228742b */ /* 0x001fd00000000104 */
[----:B------:R-:W-:Y:S02]  /*0a90*/  DFMA R42, R40, R40, R40 ;  /* 0x00000028282a722b */ /* 0x000fe40000000028 */
[----:B------:R-:W-:-:S06]  /*0aa0*/  DADD R40, -R6, 1 ;  /* 0x3ff0000006287429 */ /* 0x000fcc0000000100 */
[----:B------:R-:W-:Y:S02]  /*0ab0*/  DFMA R42, R4, R42, R4 ;  /* 0x0000002a042a722b */ /* 0x000fe40000000004 */
[----:B------:R-:W-:-:S06]  /*0ac0*/  DFMA R8, R8, R40, 1 ;  /* 0x3ff000000808742b */ /* 0x000fcc0000000028 */
[----:B------:R-:W-:Y:S02]  /*0ad0*/  DFMA R6, -R2, R42, 1 ;  /* 0x3ff000000206742b */ /* 0x000fe4000000012a */
[----:B------:R-:W-:-:S06]  /*0ae0*/  DMUL R8, R12, R8 ;  /* 0x000000080c087228 */ /* 0x000fcc0000000000 */
[----:B------:R-:W-:Y:S01]  /*0af0*/  DFMA R6, R42, R6, R42 ;  /* 0x000000062a06722b */ /* 0x000fe2000000002a */
[----:B------:R-:W-:Y:S10]  /*0b00*/  @P0 BRA `(.L_x_3546) ;  /* 0x0000000000180947 */ /* 0x000ff40003800000 */
[----:B------:R-:W-:Y:S01]  /*0b10*/  LOP3.LUT R0, R3, 0x7fffffff, RZ, 0xc0, !PT ;  /* 0x7fffffff03007812 */ /* 0x000fe200078ec0ff */
[----:B------:R-:W-:Y:S01]  /*0b20*/  IMAD.MOV.U32 R4, RZ, RZ, R2 ;  /* 0x000000ffff047224 */ /* 0x000fe200078e0002 */
[----:B------:R-:W-:-:S03]  /*0b30*/  MOV R2, 0xb60 ;  /* 0x00000b6000027802 */ /* 0x000fc60000000f00 */
[----:B------:R-:W-:-:S07]  /*0b40*/  VIADD R0, R0, 0xfff00000 ;  /* 0xfff0000000007836 */ /* 0x000fce0000000000 */
[----:B------:R-:W-:Y:S05]  /*0b50*/  CALL.REL.NOINC `($__internal_4_$__cuda_sm20_dblrcp_rn_slowpath_v3) ;  /* 0x0000005400587944 */ /* 0x000fea0003c00000 */
[----:B------:R-:W-:-:S07]  /*0b60*/  IMAD.MOV.U32 R6, RZ, RZ, R0 ;  /* 0x000000ffff067224 */ /* 0x000fce00078e0000 */
.L_x_3546:
[----:B------:R-:W-:Y:S05]  /*0b70*/  BSYNC B1 ;  /* 0x0000000000017941 */ /* 0x000fea0003800000 */
.L_x_3545:
[----:B------:R-:W-:Y:S01]  /*0b80*/  IMAD.MOV.U32 R2, RZ, RZ, 0x652b82fe ;  /* 0x652b82feff027424 */ /* 0x000fe200078e00ff */
[----:B------:R-:W-:Y:S01]  /*0b90*/  MOV R3, 0x3ff71547 ;  /* 0x3ff7154700037802 */ /* 0x000fe20000000f00 */
[----:B------:R-:W-:Y:S01]  /*0ba0*/  UMOV UR6, 0xfefa39ef ;  /* 0xfefa39ef00067882 */ /* 0x000fe20000000000 */
[----:B------:R-:W-:Y:S01]  /*0bb0*/  UMOV UR7, 0x3fe62e42 ;  /* 0x3fe62e4200077882 */ /* 0x000fe20000000000 */
[----:B------:R-:W-:Y:S01]  /*0bc0*/  DADD R40, -RZ, -R28 ;  /* 0x00000000ff287229 */ /* 0x000fe2000000091c */
[----:B------:R-:W-:Y:S02]  /*0bd0*/  BSSY B0, `(.L_x_3547) ;  /* 0x0000036000007945 */ /* 0x000fe40003800000 */
[----:B------:R-:W-:-:S07]  /*0be0*/  DFMA R2, -R28, R2, 6.75539944105574400000e+15 ;  /* 0x433800001c02742b */ /* 0x000fce0000000102 */
[----:B------:R-:W-:Y:S01]  /*0bf0*/  FSETP.GEU.FTZ.AND P0, PT, |R41|, 4.1917929649353027344, PT ;  /* 0x4086232b2900780b */ /* 0x000fe20003f1e200 */
        /* <DEDUP_REMOVED lines=48> */
[----:B------:R-:W-:Y:S01]  /*0f00*/  @!P1 LEA R3, R2, 0x3ff00000, 0x14 ;  /* 0x3ff0000002039811 */ /* 0x000fe200078ea0ff */
[----:B------:R-:W-:-:S06]  /*0f10*/  @!P1 IMAD.MOV.U32 R2, RZ, RZ, RZ ;  /* 0x000000ffff029224 */ /* 0x000fcc00078e00ff */
[----:B------:R-:W-:-:S11]  /*0f20*/  @!P1 DMUL R4, R12, R2 ;  /* 0x000000020c049228 */ /* 0x000fd60000000000 */
.L_x_3548:
[----:B------:R-:W-:Y:S05]  /*0f30*/  BSYNC B0 ;  /* 0x0000000000007941 */ /* 0x000fea0003800000 */
.L_x_3547:
[----:B------:R-:W-:Y:S01]  /*0f40*/  DADD R2, R4, 1 ;  /* 0x3ff0000004027429 */ /* 0x000fe20000000000 */
[----:B------:R-:W-:Y:S01]  /*0f50*/  BSSY B1, `(.L_x_3549) ;  /* 0x0000014000017945 */ /* 0x000fe20003800000 */
[----:B------:R-:W-:-:S04]  /*0f60*/  DMUL R14, R14, R6 ;  /* 0x000000060e0e7228 */ /* 0x000fc80000000000 */
        /* <DEDUP_REMOVED lines=18> */
.L_x_3550:
[----:B------:R-:W-:Y:S05]  /*1090*/  BSYNC B1 ;  /* 0x0000000000017941 */ /* 0x000fea0003800000 */
.L_x_3549:
[----:B------:R-:W-:Y:S01]  /*10a0*/  MOV R2, 0x652b82fe ;  /* 0x652b82fe00027802 */ /* 0x000fe20000000f00 */
[----:B------:R-:W-:Y:S01]  /*10b0*/  IMAD.MOV.U32 R3, RZ, RZ, 0x3ff71547 ;  /* 0x3ff71547ff037424 */ /* 0x000fe200078e00ff */
        /* <DEDUP_REMOVED lines=55> */
[----:B------:R-:W-:-:S06]  /*1430*/  @!P1 IMAD.MOV.U32 R2, RZ, RZ, RZ ;  /* 0x000000ffff029224 */ /* 0x000fcc00078e00ff */
[----:B------:R-:W-:-:S11]  /*1440*/  @!P1 DMUL R4, R12, R2 ;  /* 0x000000020c049228 */ /* 0x000fd60000000000 */
.L_x_3552:
[----:B------:R-:W-:Y:S05]  /*1450*/  BSYNC B0 ;  /* 0x0000000000007941 */ /* 0x000fea0003800000 */
.L_x_3551:
[----:B------:R-:W-:Y:S01]  /*1460*/  DADD R2, R4, 1 ;  /* 0x3ff0000004027429 */ /* 0x000fe20000000000 */
[----:B------:R-:W-:Y:S05]  /*1470*/  BSSY B1, `(.L_x_3553) ;  /* 0x0000014000017945 */ /* 0x000fea0003800000 */
[----:B------:R-:W0:Y:S04]  /*1480*/  MUFU.RCP64H R15, R3 ;  /* 0x00000003000f7308 */ /* 0x000e280000001800 */
[----:B------:R-:W-:-:S05]  /*1490*/  VIADD R14, R3, 0x300402 ;  /* 0x00300402030e7836 */ /* 0x000fca0000000000 */
[----:B------:R-:W-:Y:S01]  /*14a0*/  FSETP.GEU.AND P0, PT, |R14|, 5.8789094863358348022e-39, PT ;  /* 0x004004020e00780b */ /* 0x000fe20003f0e200 */
[----:B0-----:R-:W-:-:S08]  /*14b0*/  DFMA R4, -R2, R14, 1 ;  /* 0x3ff000000204742b */ /* 0x001fd0000000010e */
[----:B------:R-:W-:Y:S02]  /*14c0*/  DFMA R12, R4, R4, R4 ;  /* 0x00000004040c722b */ /* 0x000fe40000000004 */
[----:B------:R-:W-:-:S06]  /*14d0*/  DADD R4, -R6, 1 ;  /* 0x3ff0000006047429 */ /* 0x000fcc0000000100 */
[----:B------:R-:W-:Y:S02]  /*14e0*/  DFMA R40, R14, R12, R14 ;  /* 0x0000000c0e28722b */ /* 0x000fe4000000000e */
[----:B------:R-:W-:Y:S02]  /*14f0*/  DMUL R12, R16, R6 ;  /* 0x00000006100c7228 */ /* 0x000fe40000000000 */
[----:B------:R-:W-:-:S04]  /*1500*/  DFMA R4, R28, R4, 1 ;  /* 0x3ff000001c04742b */ /* 0x000fc80000000004 */
[----:B------:R-:W-:-:S04]  /*1510*/  DFMA R6, -R2, R40, 1 ;  /* 0x3ff000000206742b */ /* 0x000fc80000000128 */
[----:B------:R-:W-:-:S04]  /*1520*/  DMUL R12, R12, R4 ;  /* 0x000000040c0c7228 */ /* 0x000fc80000000000 */
[----:B------:R-:W-:Y:S01]  /*1530*/  DFMA R6, R40, R6, R40 ;  /* 0x000000062806722b */ /* 0x000fe20000000028 */
[----:B------:R-:W-:Y:S10]  /*1540*/  @P0 BRA `(.L_x_3554) ;  /* 0x0000000000180947 */ /* 0x000ff40003800000 */
[----:B------:R-:W-:Y:S01]  /*1550*/  LOP3.LUT R0, R3, 0x7fffffff, RZ, 0xc0, !PT ;  /* 0x7fffffff03007812 */ /* 0x000fe200078ec0ff */
[----:B------:R-:W-:Y:S01]  /*1560*/  IMAD.MOV.U32 R4, RZ, RZ, R2 ;  /* 0x000000ffff047224 */ /* 0x000fe200078e0002 */
[----:B------:R-:W-:-:S03]  /*1570*/  MOV R2, 0x15a0 ;  /* 0x000015a000027802 */ /* 0x000fc60000000f00 */
[----:B------:R-:W-:-:S07]  /*1580*/  VIADD R0, R0, 0xfff00000 ;  /* 0xfff0000000007836 */ /* 0x000fce0000000000 */
[----:B------:R-:W-:Y:S05]  /*1590*/  CALL.REL.NOINC `($__internal_4_$__cuda_sm20_dblrcp_rn_slowpath_v3) ;  /* 0x0000004800c87944 */ /* 0x000fea0003c00000 */
[----:B------:R-:W-:-:S07]  /*15a0*/  MOV R6, R0 ;  /* 0x0000000000067202 */ /* 0x000fce0000000f00 */
.L_x_3554:
[----:B------:R-:W-:Y:S05]  /*15b0*/  BSYNC B1 ;  /* 0x0000000000017941 */ /* 0x000fea0003800000 */
.L_x_3553:
        /* <DEDUP_REMOVED lines=44> */
[----:B------:R-:W-:Y:S01]  /*1880*/  IMAD R5, R2, 0x100000, R15 ;  /* 0x0010000002057824 */ /* 0x000fe200078e020f */
        /* <DEDUP_REMOVED lines=14> */
.L_x_3556:
[----:B------:R-:W-:Y:S05]  /*1970*/  BSYNC B0 ;  /* 0x0000000000007941 */ /* 0x000fea0003800000 */
.L_x_3555:
        /* <DEDUP_REMOVED lines=17> */
[----:B------:R-:W-:Y:S02]  /*1a90*/  MOV R2, 0x1ac0 ;  /* 0x00001ac000027802 */ /* 0x000fe40000000f00 */
[----:B------:R-:W-:-:S07]  /*1aa0*/  IADD3 R0, R0, -0x100000, RZ ;  /* 0xfff0000000007810 */ /* 0x000fce0007ffe0ff */
[----:B------:R-:W-:Y:S05]  /*1ab0*/  CALL.REL.NOINC `($__internal_4_$__cuda_sm20_dblrcp_rn_slowpath_v3) ;  /* 0x0000004400807944 */ /* 0x000fea0003c00000 */
[----:B------:R-:W-:-:S07]  /*1ac0*/  IMAD.MOV.U32 R6, RZ, RZ, R0 ;  /* 0x000000ffff067224 */ /* 0x000fce00078e0000 */
.L_x_3558:
[----:B------:R-:W-:Y:S05]  /*1ad0*/  BSYNC B1 ;  /* 0x0000000000017941 */ /* 0x000fea0003800000 */
.L_x_3557:
        /* <DEDUP_REMOVED lines=59> */
.L_x_3560:
[----:B------:R-:W-:Y:S05]  /*1e90*/  BSYNC B0 ;  /* 0x0000000000007941 */ /* 0x000fea0003800000 */
.L_x_3559:
        /* <DEDUP_REMOVED lines=17> */
[----:B------:R-:W-:Y:S02]  /*1fb0*/  MOV R4, R28 ;  /* 0x0000001c00047202 */ /* 0x000fe40000000f00 */
[----:B------:R-:W-:Y:S01]  /*1fc0*/  MOV R2, 0x1ff0 ;  /* 0x00001ff000027802 */ /* 0x000fe20000000f00 */
[----:B------:R-:W-:-:S07]  /*1fd0*/  VIADD R0, R0, 0xfff00000 ;  /* 0xfff0000000007836 */ /* 0x000fce0000000000 */
[----:B------:R-:W-:Y:S05]  /*1fe0*/  CALL.REL.NOINC `($__internal_4_$__cuda_sm20_dblrcp_rn_slowpath_v3) ;  /* 0x0000004000347944 */ /* 0x000fea0003c00000 */
[----:B------:R-:W-:-:S07]  /*1ff0*/  IMAD.MOV.U32 R6, RZ, RZ, R0 ;  /* 0x000000ffff067224 */ /* 0x000fce00078e0000 */
.L_x_3562:
[----:B------:R-:W-:Y:S05]  /*2000*/  BSYNC B1 ;  /* 0x0000000000017941 */ /* 0x000fea0003800000 */
.L_x_3561:
        /* <DEDUP_REMOVED lines=59> */
.L_x_3564:
[----:B------:R-:W-:Y:S05]  /*23c0*/  BSYNC B0 ;  /* 0x0000000000007941 */ /* 0x000fea0003800000 */
.L_x_3563:
        /* <DEDUP_REMOVED lines=17> */
[----:B------:R-:W-:Y:S01]  /*24e0*/  MOV R2, 0x2520 ;  /* 0x0000252000027802 */ /* 0x000fe20000000f00 */
[----:B------:R-:W-:Y:S02]  /*24f0*/  IMAD.MOV.U32 R3, RZ, RZ, R29 ;  /* 0x000000ffff037224 */ /* 0x000fe400078e001d */
[----:B------:R-:W-:-:S07]  /*2500*/  VIADD R0, R0, 0xfff00000 ;  /* 0xfff0000000007836 */ /* 0x000fce0000000000 */
[----:B------:R-:W-:Y:S05]  /*2510*/  CALL.REL.NOINC `($__internal_4_$__cuda_sm20_dblrcp_rn_slowpath_v3) ;  /* 0x0000003800e87944 */ /* 0x000fea0003c00000 */
[----:B------:R-:W-:-:S07]  /*2520*/  IMAD.MOV.U32 R6, RZ, RZ, R0 ;  /* 0x000000ffff067224 */ /* 0x000fce00078e0000 */
.L_x_3566:
[----:B------:R-:W-:Y:S05]  /*2530*/  BSYNC B1 ;  /* 0x0000000000017941 */ /* 0x000fea0003800000 */
.L_x_3565:
        /* <DEDUP_REMOVED lines=59> */
.L_x_3568:
[----:B------:R-:W-:Y:S05]  /*28f0*/  BSYNC B0 ;  /* 0x0000000000007941 */ /* 0x000fea0003800000 */
.L_x_3567:
[----:B------:R-:W-:Y:S01]  /*2900*/  DADD R2, R20, 1 ;  /* 0x3ff0000014027429 */ /* 0x000fe20000000000 */
[----:B------:R-:W0:Y:S01]  /*2910*/  S2R R22, SR_CTAID.X ;  /* 0x0000000000167919 */ /* 0x000e220000002500 */
[----:B------:R-:W-:Y:S01]  /*2920*/  DMUL R20, R24, R6 ;  /* 0x0000000618147228 */ /* 0x000fe20000000000 */
[----:B------:R-:W-:Y:S01]  /*2930*/  BSSY B1, `(.L_x_3569) ;  /* 0x0000015000017945 */ /* 0x000fe20003800000 */
[----:B------:R-:W1:Y:S02]  /*2940*/  S2R R23, SR_TID.X ;  /* 0x0000000000177919 */ /* 0x000e640000002100 */
[----:B------:R-:W2:Y:S04]  /*2950*/  MUFU.RCP64H R29, R3 ;  /* 0x00000003001d7308 */ /* 0x000ea80000001800 */
[----:B------:R-:W-:-:S05]  /*2960*/  VIADD R28, R3, 0x300402 ;  /* 0x00300402031c7836 */ /* 0x000fca0000000000 */
[----:B------:R-:W-:Y:S01]  /*2970*/  FSETP.GEU.AND P0, PT, |R28|, 5.8789094863358348022e-39, PT ;  /* 0x004004021c00780b */ /* 0x000fe20003f0e200 */
[----:B--2---:R-:W-:-:S08]  /*2980*/  DFMA R4, -R2, R28, 1 ;  /* 0x3ff000000204742b */ /* 0x004fd0000000011c */
[----:B------:R-:W-:Y:S01]  /*2990*/  DFMA R4, R4, R4, R4 ;  /* 0x000000040404722b */ /* 0x000fe20000000004 */
[----:B0-----:R-:W-:-:S07]  /*29a0*/  IMAD.SHL.U32 R22, R22, 0x400, RZ ;  /* 0x0000040016167824 */ /* 0x001fce00078e00ff */
[----:B------:R-:W-:Y:S02]  /*29b0*/  DFMA R30, R28, R4, R28 ;  /* 0x000000041c1e722b */ /* 0x000fe4000000001c */
[----:B------:R-:W-:-:S06]  /*29c0*/  DADD R4, -R6, 1 ;  /* 0x3ff0000006047429 */ /* 0x000fcc0000000100 */
[----:B------:R-:W-:Y:S02]  /*29d0*/  DFMA R6, -R2, R30, 1 ;  /* 0x3ff000000206742b */ /* 0x000fe4000000011e */
[----:B------:R-:W-:-:S06]  /*29e0*/  DFMA R4, R36, R4, 1 ;  /* 0x3ff000002404742b */ /* 0x000fcc0000000004 */
[----:B------:R-:W-:Y:S02]  /*29f0*/  DFMA R6, R30, R6, R30 ;  /* 0x000000061e06722b */ /* 0x000fe4000000001e */
[----:B------:R-:W-:Y:S01]  /*2a00*/  DMUL R20, R20, R4 ;  /* 0x0000000414147228 */ /* 0x000fe20000000000 */
[----:B-1----:R-:W-:Y:S10]  /*2a10*/  @P0 BRA `(.L_x_3570) ;  /* 0x0000000000180947 */ /* 0x002ff40003800000 */
[----:B------:R-:W-:Y:S01]  /*2a20*/  LOP3.LUT R0, R3, 0x7fffffff, RZ, 0xc0, !PT ;  /* 0x7fffffff03007812 */ /* 0x000fe200078ec0ff */
[----:B------:R-:W-:Y:S01]  /*2a30*/  IMAD.MOV.U32 R4, RZ, RZ, R2 ;  /* 0x000000ffff047224 */ /* 0x000fe200078e0002 */
[----:B------:R-:W-:Y:S02]  /*2a40*/  MOV R2, 0x2a70 ;  /* 0x00002a7000027802 */ /* 0x000fe40000000f00 */
[----:B------:R-:W-:-:S07]  /*2a50*/  IADD3 R0, R0, -0x100000, RZ ;  /* 0xfff0000000007810 */ /* 0x000fce0007ffe0ff */
[----:B------:R-:W-:Y:S05]  /*2a60*/  CALL.REL.NOINC `($__internal_4_$__cuda_sm20_dblrcp_rn_slowpath_v3) ;  /* 0x0000003400947944 */ /* 0x000fea0003c00000 */
[----:B------:R-:W-:-:S07]  /*2a70*/  IMAD.MOV.U32 R6, RZ, RZ, R0 ;  /* 0x000000ffff067224 */ /* 0x000fce00078e0000 */
.L_x_3570:
[----:B------:R-:W-:Y:S05]  /*2a80*/  BSYNC B1 ;  /* 0x0000000000017941 */ /* 0x000fea0003800000 */
.L_x_3569:
[----:B------:R-:W0:Y:S01]  /*2a90*/  LDC.64 R4, c[0x0][0x218] ;  /* 0x00008600ff047b82 */ /* 0x000e220000000a00 */
[----:B------:R-:W-:Y:S02]  /*2aa0*/  DADD R2, -R6, 1 ;  /* 0x3ff0000006027429 */ /* 0x000fe40000000100 */
[----:B------:R-:W-:-:S06]  /*2ab0*/  DMUL R26, R26, R6 ;  /* 0x000000061a1a7228 */ /* 0x000fcc0000000000 */
[----:B------:R-:W-:Y:S01]  /*2ac0*/  DFMA R2, R38, R2, 1 ;  /* 0x3ff000002602742b */ /* 0x000fe20000000002 */
[----:B0-----:R-:W-:-:S04]  /*2ad0*/  IMAD.WIDE.U32 R4, R22, 0x8, R4 ;  /* 0x0000000816047825 */ /* 0x001fc800078e0004 */
[----:B------:R-:W-:-:S03]  /*2ae0*/  IMAD.WIDE R4, R23, 0x10, R4 ;  /* 0x0000001017047825 */ /* 0x000fc600078e0204 */
[----:B------:R-:W-:Y:S02]  /*2af0*/  DMUL R22, R26, R2 ;  /* 0x000000021a167228 */ /* 0x000fe40000000000 */
[----:B------:R-:W-:Y:S04]  /*2b00*/  STG.E.128 desc[UR4][R4.64], R8 ;  /* 0x0000000804007986 */ /* 0x000fe8000c101d04 */
[----:B------:R-:W-:Y:S04]  /*2b10*/  STG.E.128 desc[UR4][R4.64+0x800], R12 ;  /* 0x0008000c04007986 */ /* 0x000fe8000c101d04 */
[----:B------:R-:W-:Y:S04]  /*2b20*/  STG.E.128 desc[UR4][R4.64+0x1000], R16 ;  /* 0x0010001004007986 */ /* 0x000fe8000c101d04 */
[----:B------:R-:W-:Y:S01]  /*2b30*/  STG.E.128 desc[UR4][R4.64+0x1800], R20 ;  /* 0x0018001404007986 */ /* 0x000fe2000c101d04 */
[----:B------:R-:W-:Y:S05]  /*2b40*/  EXIT ;  /* 0x000000000000794d */ /* 0x000fea0003800000 */
.L_x_3538:
[----:B------:R-:W0:Y:S01]  /*2b50*/  S2R R0, SR_TID.X ;  /* 0x0000000000007919 */ /* 0x000e220000002100 */
[----:B------:R-:W-:Y:S02]  /*2b60*/  CS2R R38, SRZ ;  /* 0x0000000000267805 */ /* 0x000fe4000001ff00 */
[----:B------:R-:W-:Y:S02]  /*2b70*/  CS2R R32, SRZ ;  /* 0x0000000000207805 */ /* 0x000fe4000001ff00 */
[----:B0-----:R-:W-:-:S13]  /*2b80*/  ISETP.GE.AND P0, PT, R0, R43, PT ;  /* 0x0000002b0000720c */ /* 0x001fda0003f06270 */
[----:B------:R-:W-:Y:S01]  /*2b90*/  @!P0 IMAD.IADD R35, R42, 0x1, R0 ;  /* 0x000000012a238824 */ /* 0x000fe200078e0200 */
[----:B------:R-:W0:Y:S01]  /*2ba0*/  @!P0 LDC.64 R12, c[0x0][0x228] ;  /* 0x00008a00ff0c8b82 */ /* 0x000e220000000a00 */
[----:B------:R-:W-:-:S05]  /*2bb0*/  @!P0 VIADD R0, R0, 0x80 ;  /* 0x0000008000008836 */ /* 0x000fca0000000000 */
[----:B------:R-:W-:-:S13]  /*2bc0*/  ISETP.GE.AND P6, PT, R0, R43, PT ;  /* 0x0000002b0000720c */ /* 0x000fda0003fc6270 */
[----:B------:R-:W-:Y:S01]  /*2bd0*/  @!P6 IMAD.IADD R7, R42, 0x1, R0 ;  /* 0x000000012a07e824 */ /* 0x000fe200078e0200 */
[----:B------:R-:W1:Y:S01]  /*2be0*/  @!P6 LDC.64 R2, c[0x0][0x220] ;  /* 0x00008800ff02eb82 */ /* 0x000e620000000a00 */
[----:B------:R-:W-:-:S05]  /*2bf0*/  @!P6 VIADD R0, R0, 0x80 ;  /* 0x000000800000e836 */ /* 0x000fca0000000000 */
[----:B------:R-:W-:Y:S02]  /*2c00*/  ISETP.GE.AND P5, PT, R0, R43, PT ;  /* 0x0000002b0000720c */ /* 0x000fe40003fa6270 */
[----:B------:R-:W2:Y:S11]  /*2c10*/  @!P6 LDC.64 R4, c[0x0][0x228] ;  /* 0x00008a00ff04eb82 */ /* 0x000eb60000000a00 */
[----:B------:R-:W-:Y:S01]  /*2c20*/  @!P5 IADD3 R9, R42, R0, RZ ;  /* 0x000000002a09d210 */ /* 0x000fe20007ffe0ff */
[----:B------:R-:W-:Y:S01]  /*2c30*/  @!P5 VIADD R0, R0, 0x80 ;  /* 0x000000800000d836 */ /* 0x000fe20000000000 */
[----:B------:R-:W3:Y:S01]  /*2c40*/  @!P5 LDC.64 R48, c[0x0][0x220] ;  /* 0x00008800ff30db82 */ /* 0x000ee20000000a00 */
[----:B-1----:R-:W-:-:S03]  /*2c50*/  @!P6 IMAD.WIDE.U32 R2, R7, 0x8, R2 ;  /* 0x000000080702e825 */ /* 0x002fc600078e0002 */
[----:B------:R-:W-:-:S04]  /*2c60*/  ISETP.GE.AND P4, PT, R0, R43, PT ;  /* 0x0000002b0000720c */ /* 0x000fc80003f86270 */
[----:B------:R-:W1:Y:S01]  /*2c70*/  @!P5 LDC.64 R46, c[0x0][0x228] ;  /* 0x00008a00ff2edb82 */ /* 0x000e620000000a00 */
[----:B------:R4:W5:Y:S01]  /*2c80*/  @!P6 LDG.E.64 R38, desc[UR4][R2.64] ;  /* 0x000000040226e981 */ /* 0x000962000c1e1b00 */
[----:B--2---:R-:W-:-:S05]  /*2c90*/  @!P6 IMAD.WIDE.U32 R4, R7, 0x8, R4 ;  /* 0x000000080704e825 */ /* 0x004fca00078e0004 */
[----:B------:R2:W5:Y:S02]  /*2ca0*/  @!P6 LDG.E.64 R32, desc[UR4][R4.64] ;  /* 0x000000040420e981 */ /* 0x000564000c1e1b00 */
[----:B------:R-:W-:Y:S01]  /*2cb0*/  @!P4 IMAD.IADD R11, R42, 0x1, R0 ;  /* 0x000000012a0bc824 */ /* 0x000fe200078e0200 */
[----:B------:R-:W0:Y:S01]  /*2cc0*/  @!P4 LDC.64 R44, c[0x0][0x220] ;  /* 0x00008800ff2ccb82 */ /* 0x000e220000000a00 */
[----:B------:R-:W-:-:S05]  /*2cd0*/  @!P4 VIADD R0, R0, 0x80 ;  /* 0x000000800000c836 */ /* 0x000fca0000000000 */
[----:B------:R-:W-:Y:S02]  /*2ce0*/  ISETP.GE.AND P3, PT, R0, R43, PT ;  /* 0x0000002b0000720c */ /* 0x000fe40003f66270 */
[----:B------:R-:W2:Y:S11]  /*2cf0*/  @!P4 LDC.64 R40, c[0x0][0x228] ;  /* 0x00008a00ff28cb82 */ /* 0x000eb60000000a00 */
[----:B------:R-:W-:Y:S01]  /*2d00*/  @!P3 IMAD.IADD R53, R42, 0x1, R0 ;  /* 0x000000012a35b824 */ /* 0x000fe200078e0200 */
[----:B------:R-:W2:Y:S01]  /*2d10*/  @!P3 LDC.64 R20, c[0x0][0x220] ;  /* 0x00008800ff14bb82 */ /* 0x000ea20000000a00 */
[----:B------:R-:W-:-:S05]  /*2d20*/  @!P3 VIADD R0, R0, 0x80 ;  /* 0x000000800000b836 */ /* 0x000fca0000000000 */
[-C--:B------:R-:W-:Y:S01]  /*2d30*/  ISETP.GE.AND P2, PT, R0, R43.reuse, PT ;  /* 0x0000002b0000720c */ /* 0x080fe20003f46270 */
[C---:B---3--:R-:W-:Y:S01]  /*2d40*/  @!P5 IMAD.WIDE.U32 R48, R9.reuse, 0x8, R48 ;  /* 0x000000080930d825 */ /* 0x048fe200078e0030 */
[----:B------:R-:W3:Y:S11]  /*2d50*/  @!P3 LDC.64 R18, c[0x0][0x228] ;  /* 0x00008a00ff12bb82 */ /* 0x000ef60000000a00 */
[----:B------:R-:W-:Y:S01]  /*2d60*/  @!P2 IADD3 R34, R42, R0, RZ ;  /* 0x000000002a22a210 */ /* 0x000fe20007ffe0ff */
[----:B------:R-:W-:Y:S01]  /*2d70*/  @!P2 VIADD R0, R0, 0x80 ;  /* 0x000000800000a836 */ /* 0x000fe20000000000 */
[----:B------:R-:W3:Y:S04]  /*2d80*/  @!P2 LDC.64 R14, c[0x0][0x220] ;  /* 0x00008800ff0eab82 */ /* 0x000ee80000000a00 */
[----:B------:R-:W-:Y:S01]  /*2d90*/  ISETP.GE.AND P1, PT, R0, R43, PT ;  /* 0x0000002b0000720c */ /* 0x000fe20003f26270 */
[----:B-1----:R-:W-:-:S03]  /*2da0*/  @!P5 IMAD.WIDE.U32 R46, R9, 0x8, R46 ;  /* 0x00000008092ed825 */ /* 0x002fc600078e002e */
[----:B------:R-:W1:Y:S09]  /*2db0*/  @!P2 LDC.64 R16, c[0x0][0x228] ;  /* 0x00008a00ff10ab82 */ /* 0x000e720000000a00 */
[----:B------:R-:W-:Y:S01]  /*2dc0*/  @!P1 IMAD.IADD R37, R42, 0x1, R0 ;  /* 0x000000012a259824 */ /* 0x000fe200078e0200 */
[----:B----4-:R-:W4:Y:S01]  /*2dd0*/  @!P1 LDC.64 R2, c[0x0][0x220] ;  /* 0x00008800ff029b82 */ /* 0x010f220000000a00 */
[----:B------:R-:W-:-:S05]  /*2de0*/  @!P1 VIADD R0, R0, 0x80 ;  /* 0x0000008000009836 */ /* 0x000fca0000000000 */
[----:B------:R-:W-:Y:S01]  /*2df0*/  ISETP.GE.AND P6, PT, R0, R43, PT ;  /* 0x0000002b0000720c */ /* 0x000fe20003fc6270 */
[C---:B0-----:R-:W-:Y:S01]  /*2e00*/  @!P4 IMAD.WIDE.U32 R44, R11.reuse, 0x8, R44 ;  /* 0x000000080b2cc825 */ /* 0x041fe200078e002c */
[----:B--2---:R-:W0:Y:S03]  /*2e10*/  @!P1 LDC.64 R4, c[0x0][0x228] ;  /* 0x00008a00ff049b82 */ /* 0x004e260000000a00 */
[----:B------:R-:W-:-:S05]  /*2e20*/  @!P4 IMAD.WIDE.U32 R40, R11, 0x8, R40 ;  /* 0x000000080b28c825 */ /* 0x000fca00078e0028 */
[----:B------:R-:W2:Y:S08]  /*2e30*/  @!P0 LDC.64 R10, c[0x0][0x220] ;  /* 0x00008800ff0a8b82 */ /* 0x000eb00000000a00 */
[----:B------:R-:W1:Y:S08]  /*2e40*/  @!P6 LDC.64 R6, c[0x0][0x220] ;  /* 0x00008800ff06eb82 */ /* 0x000e700000000a00 */
[----:B------:R-:W2:Y:S01]  /*2e50*/  @!P6 LDC.64 R8, c[0x0][0x228] ;  /* 0x00008a00ff08eb82 */ /* 0x000ea20000000a00 */
[----:B------:R-:W-:-:S02]  /*2e60*/  CS2R R24, SRZ ;  /* 0x0000000000187805 */ /* 0x000fc4000001ff00 */
[----:B------:R-:W-:Y:S02]  /*2e70*/  CS2R R30, SRZ ;  /* 0x00000000001e7805 */ /* 0x000fe4000001ff00 */
[----:B------:R-:W-:Y:S02]  /*2e80*/  CS2R R28, SRZ ;  /* 0x00000000001c7805 */ /* 0x000fe4000001ff00 */
[----:B------:R-:W-:Y:S01]  /*2e90*/  CS2R R26, SRZ ;  /* 0x00000000001a7805 */ /* 0x000fe2000001ff00 */
[----:B------:R3:W5:Y:S01]  /*2ea0*/  @!P4 LDG.E.64 R24, desc[UR4][R40.64] ;  /* 0x000000042818c981 */ /* 0x000762000c1e1b00 */
[----:B----4-:R-:W-:-:S03]  /*2eb0*/  @!P1 IMAD.WIDE.U32 R2, R37, 0x8, R2 ;  /* 0x0000000825029825 */ /* 0x010fc600078e0002 */
[----:B------:R4:W5:Y:S01]  /*2ec0*/  @!P5 LDG.E.64 R30, desc[UR4][R48.64] ;  /* 0x00000004301ed981 */ /* 0x000962000c1e1b00 */
[C---:B------:R-:W-:Y:S01]  /*2ed0*/  @!P3 IMAD.WIDE.U32 R50, R53.reuse, 0x8, R20 ;  /* 0x000000083532b825 */ /* 0x040fe200078e0014 */
[----:B------:R-:W-:Y:S02]  /*2ee0*/  CS2R R22, SRZ ;  /* 0x0000000000167805 */ /* 0x000fe4000001ff00 */
[----:B------:R-:W5:Y:S01]  /*2ef0*/  @!P5 LDG.E.64 R28, desc[UR4][R46.64] ;  /* 0x000000042e1cd981 */ /* 0x000f62000c1e1b00 */
[----:B---3--:R-:W-:Y:S01]  /*2f00*/  @!P2 IMAD.WIDE.U32 R40, R34, 0x8, R14 ;  /* 0x000000082228a825 */ /* 0x008fe200078e000e */
[----:B------:R-:W-:Y:S02]  /*2f10*/  CS2R R14, SRZ ;  /* 0x00000000000e7805 */ /* 0x000fe4000001ff00 */
[----:B------:R3:W5:Y:S01]  /*2f20*/  @!P4 LDG.E.64 R26, desc[UR4][R44.64] ;  /* 0x000000042c1ac981 */ /* 0x000762000c1e1b00 */
[----:B----4-:R-:W-:Y:S01]  /*2f30*/  @!P6 IMAD.IADD R49, R42, 0x1, R0 ;  /* 0x000000012a31e824 */ /* 0x010fe200078e0200 */
[----:B------:R-:W-:Y:S01]  /*2f40*/  CS2R R20, SRZ ;  /* 0x0000000000147805 */ /* 0x000fe2000001ff00 */
[----:B------:R-:W-:Y:S01]  /*2f50*/  @!P3 IMAD.WIDE.U32 R52, R53, 0x8, R18 ;  /* 0x000000083534b825 */ /* 0x000fe200078e0012 */
[----:B------:R4:W5:Y:S01]  /*2f60*/  @!P1 LDG.E.64 R14, desc[UR4][R2.64] ;  /* 0x00000004020e9981 */ /* 0x000962000c1e1b00 */
[----:B------:R-:W-:-:S02]  /*2f70*/  CS2R R18, SRZ ;  /* 0x0000000000127805 */ /* 0x000fc4000001ff00 */
[----:B-1----:R-:W-:Y:S01]  /*2f80*/  @!P6 IMAD.WIDE.U32 R6, R49, 0x8, R6 ;  /* 0x000000083106e825 */ /* 0x002fe200078e0006 */
[----:B------:R1:W5:Y:S03]  /*2f90*/  @!P3 LDG.E.64 R22, desc[UR4][R50.64] ;  /* 0x000000043216b981 */ /* 0x000366000c1e1b00 */
[----:B---3--:R-:W-:Y:S01]  /*2fa0*/  @!P2 IMAD.WIDE.U32 R44, R34, 0x8, R16 ;  /* 0x00000008222ca825 */ /* 0x008fe200078e0010 */
[----:B------:R-:W-:Y:S01]  /*2fb0*/  CS2R R16, SRZ ;  /* 0x0000000000107805 */ /* 0x000fe2000001ff00 */
[----:B------:R1:W5:Y:S02]  /*2fc0*/  @!P3 LDG.E.64 R20, desc[UR4][R52.64] ;  /* 0x000000043414b981 */ /* 0x000364000c1e1b00 */
[----:B0-----:R-:W-:Y:S01]  /*2fd0*/  @!P1 IMAD.WIDE.U32 R4, R37, 0x8, R4 ;  /* 0x0000000825049825 */ /* 0x001fe200078e0004 */
[----:B------:R-:W-:Y:S01]  /*2fe0*/  CS2R R36, SRZ ;  /* 0x0000000000247805 */ /* 0x000fe2000001ff00 */
[----:B------:R1:W5:Y:S02]  /*2ff0*/  @!P2 LDG.E.64 R18, desc[UR4][R40.64] ;  /* 0x000000042812a981 */ /* 0x000364000c1e1b00 */
[----:B--2---:R-:W-:Y:S01]  /*3000*/  @!P6 IMAD.WIDE.U32 R48, R49, 0x8, R8 ;  /* 0x000000083130e825 */ /* 0x004fe200078e0008 */
[----:B------:R-:W-:Y:S01]  /*3010*/  CS2R R8, SRZ ;  /* 0x0000000000087805 */ /* 0x000fe2000001ff00 */
[----:B------:R1:W5:Y:S02]  /*3020*/  @!P2 LDG.E.64 R16, desc[UR4][R44.64] ;  /* 0x000000042c10a981 */ /* 0x000364000c1e1b00 */
[----:B----4-:R-:W-:Y:S01]  /*3030*/  @!P0 IMAD.WIDE.U32 R2, R35, 0x8, R10 ;  /* 0x0000000823028825 */ /* 0x010fe200078e000a */
[----:B------:R-:W-:-:S02]  /*3040*/  CS2R R10, SRZ ;  /* 0x00000000000a7805 */ /* 0x000fc4000001ff00 */
[----:B------:R1:W5:Y:S01]  /*3050*/  @!P6 LDG.E.64 R8, desc[UR4][R48.64] ;  /* 0x000000043008e981 */ /* 0x000362000c1e1b00 */
[----:B------:R-:W-:Y:S01]  /*3060*/  @!P0 IMAD.WIDE.U32 R46, R35, 0x8, R12 ;  /* 0x00000008232e8825 */ /* 0x000fe200078e000c */
[----:B------:R-:W-:Y:S02]  /*3070*/  CS2R R12, SRZ ;  /* 0x00000000000c7805 */ /* 0x000fe4000001ff00 */
[----:B------:R-:W-:Y:S01]  /*3080*/  CS2R R34, SRZ ;  /* 0x0000000000227805 */ /* 0x000fe2000001ff00 */
[----:B------:R1:W5:Y:S04]  /*3090*/  @!P6 LDG.E.64 R10, desc[UR4][R6.64] ;  /* 0x00000004060ae981 */ /* 0x000368000c1e1b00 */
[----:B------:R1:W5:Y:S04]  /*30a0*/  @!P1 LDG.E.64 R12, desc[UR4][R4.64] ;  /* 0x00000004040c9981 */ /* 0x000368000c1e1b00 */
[----:B------:R1:W5:Y:S04]  /*30b0*/  @!P0 LDG.E.64 R36, desc[UR4][R2.64] ;  /* 0x0000000402248981 */ /* 0x000368000c1e1b00 */
[----:B------:R1:W5:Y:S01]  /*30c0*/  @!P0 LDG.E.64 R34, desc[UR4][R46.64] ;  /* 0x000000042e228981 */ /* 0x000362000c1e1b00 */
[----:B------:R-:W-:Y:S04]  /*30d0*/  BSSY B1, `(.L_x_3571) ;  /* 0x0000054000017945 */ /* 0x000fe80003800000 */
[----:B------:R-:W-:Y:S05]  /*30e0*/  @P0 BRA `(.L_x_3572) ;  /* 0x0000000400480947 */ /* 0x000fea0003800000 */
[----:B-1----:R-:W-:Y:S01]  /*30f0*/  IMAD.MOV.U32 R2, RZ, RZ, 0x652b82fe ;  /* 0x652b82feff027424 */ /* 0x002fe200078e00ff */
[----:B------:R-:W-:Y:S01]  /*3100*/  MOV R3, 0x3ff71547 ;  /* 0x3ff7154700037802 */ /* 0x000fe20000000f00 */
[----:B------:R-:W-:Y:S01]  /*3110*/  UMOV UR6, 0xfefa39ef ;  /* 0xfefa39ef00067882 */ /* 0x000fe20000000000 */
[----:B------:R-:W-:Y:S01]  /*3120*/  UMOV UR7, 0x3fe62e42 ;  /* 0x3fe62e4200077882 */ /* 0x000fe20000000000 */
[----:B-----5:R-:W-:Y:S01]  /*3130*/  DADD R40, -RZ, -R34 ;  /* 0x00000000ff287229 */ /* 0x020fe20000000922 */
        /* <DEDUP_REMOVED lines=54> */
.L_x_3574:
[----:B------:R-:W-:Y:S05]  /*34a0*/  BSYNC B0 ;  /* 0x0000000000007941 */ /* 0x000fea0003800000 */
.L_x_3573:
        /* <DEDUP_REMOVED lines=17> */
.L_x_3576:
[----:B------:R-:W-:Y:S05]  /*35c0*/  BSYNC B2 ;  /* 0x0000000000027941 */ /* 0x000fea0003800000 */
.L_x_3575:
[C---:B------:R-:W-:Y:S02]  /*35d0*/  DADD R2, -R6.reuse, 1 ;  /* 0x3ff0000006027429 */ /* 0x040fe40000000100 */
[----:B------:R-:W-:-:S06]  /*35e0*/  DMUL R36, R6, R36 ;  /* 0x0000002406247228 */ /* 0x000fcc0000000000 */
[----:B------:R-:W-:-:S08]  /*35f0*/  DFMA R2, R2, R34, 1 ;  /* 0x3ff000000202742b */ /* 0x000fd00000000022 */
[----:B------:R-:W-:-:S11]  /*3600*/  DMUL R36, R36, R2 ;  /* 0x0000000224247228 */ /* 0x000fd60000000000 */
.L_x_3572:
[----:B------:R-:W-:Y:S05]  /*3610*/  BSYNC B1 ;  /* 0x0000000000017941 */ /* 0x000fea0003800000 */
.L_x_3571:
[----:B-----5:R-:W0:Y:S01]  /*3620*/  S2R R34, SR_TID.X ;  /* 0x0000000000227919 */ /* 0x020e220000002100 */
[----:B------:R-:W-:Y:S01]  /*3630*/  BSSY B1, `(.L_x_3577) ;  /* 0x0000056000017945 */ /* 0x000fe20003800000 */
[----:B0-----:R-:W-:-:S04]  /*3640*/  IADD3 R35, R34, 0x80, RZ ;  /* 0x0000008022237810 */ /* 0x001fc80007ffe0ff */
[----:B------:R-:W-:-:S13]  /*3650*/  ISETP.GE.AND P0, PT, R35, R43, PT ;  /* 0x0000002b2300720c */ /* 0x000fda0003f06270 */
[----:B------:R-:W-:Y:S05]  /*3660*/  @P0 BRA `(.L_x_3578) ;  /* 0x0000000400480947 */ /* 0x000fea0003800000 */
[----:B-1----:R-:W-:Y:S01]  /*3670*/  IMAD.MOV.U32 R2, RZ, RZ, 0x652b82fe ;  /* 0x652b82feff027424 */ /* 0x002fe200078e00ff */
        /* <DEDUP_REMOVED lines=58> */
.L_x_3580:
[----:B------:R-:W-:Y:S05]  /*3a20*/  BSYNC B0 ;  /* 0x0000000000007941 */ /* 0x000fea0003800000 */
.L_x_3579:
        /* <DEDUP_REMOVED lines=17> */
.L_x_3582:
[----:B------:R-:W-:Y:S05]  /*3b40*/  BSYNC B2 ;  /* 0x0000000000027941 */ /* 0x000fea0003800000 */
.L_x_3581:
[C---:B------:R-:W-:Y:S02]  /*3b50*/  DADD R2, -R6.reuse, 1 ;  /* 0x3ff0000006027429 */ /* 0x040fe40000000100 */
[----:B------:R-:W-:-:S06]  /*3b60*/  DMUL R38, R6, R38 ;  /* 0x0000002606267228 */ /* 0x000fcc0000000000 */
[----:B------:R-:W-:-:S08]  /*3b70*/  DFMA R32, R2, R32, 1 ;  /* 0x3ff000000220742b */ /* 0x000fd00000000020 */
[----:B------:R-:W-:-:S11]  /*3b80*/  DMUL R32, R38, R32 ;  /* 0x0000002026207228 */ /* 0x000fd60000000000 */
.L_x_3578:
[----:B------:R-:W-:Y:S05]  /*3b90*/  BSYNC B1 ;  /* 0x0000000000017941 */ /* 0x000fea0003800000 */
.L_x_3577:
[----:B------:R-:W-:Y:S01]  /*3ba0*/  VIADD R0, R34, 0x100 ;  /* 0x0000010022007836 */ /* 0x000fe20000000000 */
[----:B------:R-:W-:Y:S04]  /*3bb0*/  BSSY B1, `(.L_x_3583) ;  /* 0x0000055000017945 */ /* 0x000fe80003800000 */
        /* <DEDUP_REMOVED lines=61> */
.L_x_3586:
[----:B------:R-:W-:Y:S05]  /*3f90*/  BSYNC B0 ;  /* 0x0000000000007941 */ /* 0x000fea0003800000 */
.L_x_3585:
        /* <DEDUP_REMOVED lines=17> */
.L_x_3588:
[----:B------:R-:W-:Y:S05]  /*40b0*/  BSYNC B2 ;  /* 0x0000000000027941 */ /* 0x000fea0003800000 */
.L_x_3587:
[C---:B------:R-:W-:Y:S02]  /*40c0*/  DADD R2, -R6.reuse, 1 ;  /* 0x3ff0000006027429 */ /* 0x040fe40000000100 */
[----:B------:R-:W-:-:S06]  /*40d0*/  DMUL R30, R6, R30 ;  /* 0x0000001e061e7228 */ /* 0x000fcc0000000000 */
[----:B------:R-:W-:-:S08]  /*40e0*/  DFMA R28, R2, R28, 1 ;  /* 0x3ff00000021c742b */ /* 0x000fd0000000001c */
[----:B------:R-:W-:-:S11]  /*40f0*/  DMUL R28, R30, R28 ;  /* 0x0000001c1e1c7228 */ /* 0x000fd60000000000 */
.L_x_3584:
[----:B------:R-:W-:Y:S05]  /*4100*/  BSYNC B1 ;  /* 0x0000000000017941 */ /* 0x000fea0003800000 */
.L_x_3583:
[----:B------:R-:W-:Y:S01]  /*4110*/  VIADD R0, R34, 0x180 ;  /* 0x0000018022007836 */ /* 0x000fe20000000000 */
[----:B------:R-:W-:Y:S04]  /*4120*/  BSSY B1, `(.L_x_3589) ;  /* 0x0000057000017945 */ /* 0x000fe80003800000 */
[----:B------:R-:W-:-:S13]  /*4130*/  ISETP.GE.AND P0, PT, R0, R43, PT ;  /* 0x0000002b0000720c */ /* 0x000fda0003f06270 */
[----:B------:R-:W-:Y:S05]  /*4140*/  @P0 BRA `(.L_x_3590) ;  /* 0x0000000400500947 */ /* 0x000fea0003800000 */
[----:B-1----:R-:W-:Y:S01]  /*4150*/  MOV R2, 0x652b82fe ;  /* 0x652b82fe00027802 */ /* 0x002fe20000000f00 */
        /* <DEDUP_REMOVED lines=59> */
.L_x_3592:
[----:B------:R-:W-:Y:S05]  /*4510*/  BSYNC B0 ;  /* 0x0000000000007941 */ /* 0x000fea0003800000 */
.L_x_3591:
        /* <DEDUP_REMOVED lines=18> */
.L_x_3594:
[----:B------:R-:W-:Y:S05]  /*4640*/  BSYNC B2 ;  /* 0x0000000000027941 */ /* 0x000fea0003800000 */
.L_x_3593:
[C---:B------:R-:W-:Y:S02]  /*4650*/  DADD R2, -R6.reuse, 1 ;  /* 0x3ff0000006027429 */ /* 0x040fe40000000100 */
[----:B------:R-:W-:-:S06]  /*4660*/  DMUL R26, R6, R26 ;  /* 0x0000001a061a7228 */ /* 0x000fcc0000000000 */
[----:B------:R-:W-:-:S08]  /*4670*/  DFMA R24, R2, R24, 1 ;  /* 0x3ff000000218742b */ /* 0x000fd00000000018 */
[----:B------:R-:W-:-:S11]  /*4680*/  DMUL R24, R26, R24 ;  /* 0x000000181a187228 */ /* 0x000fd60000000000 */
.L_x_3590:
[----:B------:R-:W-:Y:S05]  /*4690*/  BSYNC B1 ;  /* 0x0000000000017941 */ /* 0x000fea0003800000 */
.L_x_3589:
[----:B------:R-:W-:Y:S01]  /*46a0*/  IADD3 R0, R34, 0x200, RZ ;  /* 0x0000020022007810 */ /* 0x000fe20007ffe0ff */
[----:B------:R-:W-:Y:S03]  /*46b0*/  BSSY B1, `(.L_x_3595) ;  /* 0x0000057000017945 */ /* 0x000fe60003800000 */
        /* <DEDUP_REMOVED lines=62> */
.L_x_3598:
[----:B------:R-:W-:Y:S05]  /*4aa0*/  BSYNC B0 ;  /* 0x0000000000007941 */ /* 0x000fea0003800000 */
.L_x_3597:
        /* <DEDUP_REMOVED lines=17> */
[----:B------:R-:W-:-:S07]  /*4bc0*/  MOV R6, R0 ;  /* 0x0000000000067202 */ /* 0x000fce0000000f00 */
.L_x_3600:
[----:B------:R-:W-:Y:S05]  /*4bd0*/  BSYNC B2 ;  /* 0x0000000000027941 */ /* 0x000fea0003800000 */
.L_x_3599:
[C---:B------:R-:W-:Y:S02]  /*4be0*/  DADD R2, -R6.reuse, 1 ;  /* 0x3ff0000006027429 */ /* 0x040fe40000000100 */
[----:B------:R-:W-:-:S06]  /*4bf0*/  DMUL R22, R6, R22 ;  /* 0x0000001606167228 */ /* 0x000fcc0000000000 */
[----:B------:R-:W-:-:S08]  /*4c00*/  DFMA R20, R2, R20, 1 ;  /* 0x3ff000000214742b */ /* 0x000fd00000000014 */
[----:B------:R-:W-:-:S11]  /*4c10*/  DMUL R20, R22, R20 ;  /* 0x0000001416147228 */ /* 0x000fd60000000000 */
.L_x_3596:
[----:B------:R-:W-:Y:S05]  /*4c20*/  BSYNC B1 ;  /* 0x0000000000017941 */ /* 0x000fea0003800000 */
.L_x_3595:
        /* <DEDUP_REMOVED lines=64> */
.L_x_3604:
[----:B------:R-:W-:Y:S05]  /*5030*/  BSYNC B0 ;  /* 0x0000000000007941 */ /* 0x000fea0003800000 */
.L_x_3603:
        /* <DEDUP_REMOVED lines=14> */
[----:B------:R-:W-:Y:S01]  /*5120*/  IMAD.MOV.U32 R3, RZ, RZ, R23 ;  /* 0x000000ffff037224 */ /* 0x000fe200078e0017 */
[----:B------:R-:W-:-:S07]  /*5130*/  IADD3 R0, R0, -0x100000, RZ ;  /* 0xfff0000000007810 */ /* 0x000fce0007ffe0ff */
[----:B------:R-:W-:Y:S05]  /*5140*/  CALL.REL.NOINC `($__internal_4_$__cuda_sm20_dblrcp_rn_slowpath_v3) ;  /* 0x0000000c00dc7944 */ /* 0x000fea0003c00000 */
[----:B------:R-:W-:-:S07]  /*5150*/  IMAD.MOV.U32 R6, RZ, RZ, R0 ;  /* 0x000000ffff067224 */ /* 0x000fce00078e0000 */
.L_x_3606:
[----:B------:R-:W-:Y:S05]  /*5160*/  BSYNC B2 ;  /* 0x0000000000027941 */ /* 0x000fea0003800000 */
.L_x_3605:
[C---:B------:R-:W-:Y:S02]  /*5170*/  DADD R2, -R6.reuse, 1 ;  /* 0x3ff0000006027429 */ /* 0x040fe40000000100 */
[----:B------:R-:W-:-:S06]  /*5180*/  DMUL R18, R6, R18 ;  /* 0x0000001206127228 */ /* 0x000fcc0000000000 */
[----:B------:R-:W-:-:S08]  /*5190*/  DFMA R16, R2, R16, 1 ;  /* 0x3ff000000210742b */ /* 0x000fd00000000010 */
[----:B------:R-:W-:-:S11]  /*51a0*/  DMUL R16, R18, R16 ;  /* 0x0000001012107228 */ /* 0x000fd60000000000 */
.L_x_3602:
[----:B------:R-:W-:Y:S05]  /*51b0*/  BSYNC B1 ;  /* 0x0000000000017941 */ /* 0x000fea0003800000 */
.L_x_3601:
        /* <DEDUP_REMOVED lines=64> */
.L_x_3610:
[----:B------:R-:W-:Y:S05]  /*55c0*/  BSYNC B0 ;  /* 0x0000000000007941 */ /* 0x000fea0003800000 */
.L_x_3609:
        /* <DEDUP_REMOVED lines=18> */
.L_x_3612:
[----:B------:R-:W-:Y:S05]  /*56f0*/  BSYNC B2 ;  /* 0x0000000000027941 */ /* 0x000fea0003800000 */
.L_x_3611:
[C---:B------:R-:W-:Y:S02]  /*5700*/  DADD R2, -R6.reuse, 1 ;  /* 0x3ff0000006027429 */ /* 0x040fe40000000100 */
[----:B------:R-:W-:-:S06]  /*5710*/  DMUL R14, R6, R14 ;  /* 0x0000000e060e7228 */ /* 0x000fcc0000000000 */
[----:B------:R-:W-:-:S08]  /*5720*/  DFMA R12, R2, R12, 1 ;  /* 0x3ff00000020c742b */ /* 0x000fd0000000000c */
[----:B------:R-:W-:-:S11]  /*5730*/  DMUL R12, R14, R12 ;  /* 0x0000000c0e0c7228 */ /* 0x000fd60000000000 */
.L_x_3608:
[----:B------:R-:W-:Y:S05]  /*5740*/  BSYNC B1 ;  /* 0x0000000000017941 */ /* 0x000fea0003800000 */
.L_x_3607:
[----:B------:R-:W-:Y:S01]  /*5750*/  VIADD R0, R34, 0x380 ;  /* 0x0000038022007836 */ /* 0x000fe20000000000 */
[----:B------:R-:W-:Y:S04]  /*5760*/  BSSY B1, `(.L_x_3613) ;  /* 0x0000057000017945 */ /* 0x000fe80003800000 */
[----:B------:R-:W-:-:S13]  /*5770*/  ISETP.GE.AND P0, PT, R0, R43, PT ;  /* 0x0000002b0000720c */ /* 0x000fda0003f06270 */
[----:B------:R-:W-:Y:S05]  /*5780*/  @P0 BRA `(.L_x_3614) ;  /* 0x0000000400500947 */ /* 0x000fea0003800000 */
[----:B-1----:R-:W-:Y:S01]  /*5790*/  IMAD.MOV.U32 R2, RZ, RZ, 0x652b82fe ;  /* 0x652b82feff027424 */ /* 0x002fe200078e00ff */
        /* <DEDUP_REMOVED lines=59> */
.L_x_3616:
[----:B------:R-:W-:Y:S05]  /*5b50*/  BSYNC B0 ;  /* 0x0000000000007941 */ /* 0x000fea0003800000 */
.L_x_3615:
        /* <DEDUP_REMOVED lines=18> */
.L_x_3618:
[----:B------:R-:W-:Y:S05]  /*5c80*/  BSYNC B2 ;  /* 0x0000000000027941 */ /* 0x000fea0003800000 */
.L_x_3617:
[C---:B------:R-:W-:Y:S02]  /*5c90*/  DADD R4, -R6.reuse, 1 ;  /* 0x3ff0000006047429 */ /* 0x040fe40000000100 */
[----:B------:R-:W-:-:S06]  /*5ca0*/  DMUL R2, R6, R10 ;  /* 0x0000000a06027228 */ /* 0x000fcc0000000000 */
[----:B------:R-:W-:-:S08]  /*5cb0*/  DFMA R4, R4, R8, 1 ;  /* 0x3ff000000404742b */ /* 0x000fd00000000008 */
[----:B------:R-:W-:-:S11]  /*5cc0*/  DMUL R2, R2, R4 ;  /* 0x0000000402027228 */ /* 0x000fd60000000000 */
.L_x_3614:
[----:B------:R-:W-:Y:S05]  /*5cd0*/  BSYNC B1 ;  /* 0x0000000000017941 */ /* 0x000fea0003800000 */
.L_x_3613:
[----:B------:R-:W-:Y:S01]  /*5ce0*/  ISETP.GE.AND P0, PT, R34, R43, PT ;  /* 0x0000002b2200720c */ /* 0x000fe20003f06270 */
[----:B------:R-:W-:Y:S04]  /*5cf0*/  BSSY B0, `(.L_x_3619) ;  /* 0x0000034000007945 */ /* 0x000fe80003800000 */
[----:B------:R-:W-:Y:S08]  /*5d00*/  BSSY B1, `(.L_x_3620) ;  /* 0x000002c000017945 */ /* 0x000ff00003800000 */
[----:B------:R-:W-:Y:S05]  /*5d10*/  @P0 BRA `(.L_x_3621) ;  /* 0x0000000000340947 */ /* 0x000fea0003800000 */
[----:B-1----:R-:W0:Y:S01]  /*5d20*/  S2R R7, SR_TID.X ;  /* 0x0000000000077919 */ /* 0x002e220000002100 */
[----:B------:R-:W1:Y:S01]  /*5d30*/  LDC.64 R4, c[0x0][0x218] ;  /* 0x00008600ff047b82 */ /* 0x000e620000000a00 */
[----:B------:R-:W-:-:S04]  /*5d40*/  MOV R34, R35 ;  /* 0x0000002300227202 */ /* 0x000fc80000000f00 */
[----:B------:R-:W-:Y:S01]  /*5d50*/  ISETP.GE.AND P0, PT, R34, R43, PT ;  /* 0x0000002b2200720c */ /* 0x000fe20003f06270 */
[----:B0-----:R-:W-:-:S04]  /*5d60*/  IMAD.IADD R7, R42, 0x1, R7 ;  /* 0x000000012a077824 */ /* 0x001fc800078e0207 */
[----:B-1----:R-:W-:-:S05]  /*5d70*/  IMAD.WIDE.U32 R4, R7, 0x8, R4 ;  /* 0x0000000807047825 */ /* 0x002fca00078e0004 */
[----:B------:R0:W-:Y:S03]  /*5d80*/  STG.E.64 desc[UR4][R4.64], R36 ;  /* 0x0000002404007986 */ /* 0x0001e6000c101b04 */
[----:B------:R-:W-:Y:S05]  /*5d90*/  @P0 BRA `(.L_x_3622) ;  /* 0x0000000000300947 */ /* 0x000fea0003800000 */
[----:B0-----:R-:W0:Y:S01]  /*5da0*/  LDC.64 R4, c[0x0][0x218] ;  /* 0x00008600ff047b82 */ /* 0x001e220000000a00 */
[----:B------:R-:W-:Y:S02]  /*5db0*/  IMAD.IADD R7, R42, 0x1, R34 ;  /* 0x000000012a077824 */ /* 0x000fe400078e0222 */
[----:B------:R-:W-:Y:S02]  /*5dc0*/  VIADD R34, R34, 0x80 ;  /* 0x0000008022227836 */ /* 0x000fe40000000000 */
[----:B0-----:R-:W-:-:S05]  /*5dd0*/  IMAD.WIDE.U32 R4, R7, 0x8, R4 ;  /* 0x0000000807047825 */ /* 0x001fca00078e0004 */
[----:B------:R0:W-:Y:S02]  /*5de0*/  STG.E.64 desc[UR4][R4.64], R32 ;  /* 0x0000002004007986 */ /* 0x0001e4000c101b04 */
.L_x_3621:
[----:B------:R-:W-:-:S13]  /*5df0*/  ISETP.GE.AND P0, PT, R34, R43, PT ;  /* 0x0000002b2200720c */ /* 0x000fda0003f06270 */
[----:B------:R-:W-:Y:S05]  /*5e00*/  @P0 BRA `(.L_x_3623) ;  /* 0x0000000000300947 */ /* 0x000fea0003800000 */
[----:B01----:R-:W0:Y:S01]  /*5e10*/  LDC.64 R4, c[0x0][0x218] ;  /* 0x00008600ff047b82 */ /* 0x003e220000000a00 */
[----:B------:R-:W-:Y:S02]  /*5e20*/  IMAD.IADD R7, R42, 0x1, R34 ;  /* 0x000000012a077824 */ /* 0x000fe400078e0222 */
[----:B------:R-:W-:Y:S02]  /*5e30*/  VIADD R34, R34, 0x80 ;  /* 0x0000008022227836 */ /* 0x000fe40000000000 */
[----:B0-----:R-:W-:-:S05]  /*5e40*/  IMAD.WIDE.U32 R4, R7, 0x8, R4 ;  /* 0x0000000807047825 */ /* 0x001fca00078e0004 */
[----:B------:R1:W-:Y:S02]  /*5e50*/  STG.E.64 desc[UR4][R4.64], R28 ;  /* 0x0000001c04007986 */ /* 0x0003e4000c101b04 */
.L_x_3622:
[----:B------:R-:W-:-:S13]  /*5e60*/  ISETP.GE.AND P0, PT, R34, R43, PT ;  /* 0x0000002b2200720c */ /* 0x000fda0003f06270 */
[----:B------:R-:W-:Y:S05]  /*5e70*/  @P0 BRA `(.L_x_3624) ;  /* 0x0000000000300947 */ /* 0x000fea0003800000 */
[----:B01----:R-:W0:Y:S01]  /*5e80*/  LDC.64 R4, c[0x0][0x218] ;  /* 0x00008600ff047b82 */ /* 0x003e220000000a00 */
[----:B------:R-:W-:Y:S01]  /*5e90*/  IADD3 R7, R42, R34, RZ ;  /* 0x000000222a077210 */ /* 0x000fe20007ffe0ff */
[----:B------:R-:W-:-:S04]  /*5ea0*/  VIADD R34, R34, 0x80 ;  /* 0x0000008022227836 */ /* 0x000fc80000000000 */
[----:B0-----:R-:W-:-:S05]  /*5eb0*/  IMAD.WIDE.U32 R4, R7, 0x8, R4 ;  /* 0x0000000807047825 */ /* 0x001fca00078e0004 */
[----:B------:R2:W-:Y:S02]  /*5ec0*/  STG.E.64 desc[UR4][R4.64], R24 ;  /* 0x0000001804007986 */ /* 0x0005e4000c101b04 */
.L_x_3623:
[----:B------:R-:W-:-:S13]  /*5ed0*/  ISETP.GE.AND P0, PT, R34, R43, PT ;  /* 0x0000002b2200720c */ /* 0x000fda0003f06270 */
[----:B------:R-:W-:Y:S05]  /*5ee0*/  @P0 BRA `(.L_x_3625) ;  /* 0x0000000000340947 */ /* 0x000fea0003800000 */
[----:B012---:R-:W0:Y:S01]  /*5ef0*/  LDC.64 R4, c[0x0][0x218] ;  /* 0x00008600ff047b82 */ /* 0x007e220000000a00 */
[----:B------:R-:W-:Y:S02]  /*5f00*/  IMAD.IADD R7, R42, 0x1, R34 ;  /* 0x000000012a077824 */ /* 0x000fe400078e0222 */
[----:B------:R-:W-:Y:S02]  /*5f10*/  VIADD R34, R34, 0x80 ;  /* 0x0000008022227836 */ /* 0x000fe40000000000 */
[----:B0-----:R-:W-:-:S05]  /*5f20*/  IMAD.WIDE.U32 R4, R7, 0x8, R4 ;  /* 0x0000000807047825 */ /* 0x001fca00078e0004 */
[----:B------:R2:W-:Y:S02]  /*5f30*/  STG.E.64 desc[UR4][R4.64], R20 ;  /* 0x0000001404007986 */ /* 0x0005e4000c101b04 */
.L_x_3624:
[----:B------:R-:W-:-:S13]  /*5f40*/  ISETP.GE.AND P0, PT, R34, R43, PT ;  /* 0x0000002b2200720c */ /* 0x000fda0003f06270 */
[----:B------:R-:W-:Y:S05]  /*5f50*/  @P0 BREAK B1 ;  /* 0x0000000000010942 */ /* 0x000fea0003800000 */
[----:B------:R-:W-:Y:S05]  /*5f60*/  @P0 BRA `(.L_x_3626) ;  /* 0x0000000000300947 */ /* 0x000fea0003800000 */
[----:B012---:R-:W0:Y:S01]  /*5f70*/  LDC.64 R4, c[0x0][0x218] ;  /* 0x00008600ff047b82 */ /* 0x007e220000000a00 */
[----:B------:R-:W-:Y:S01]  /*5f80*/  IMAD.IADD R7, R42, 0x1, R34 ;  /* 0x000000012a077824 */ /* 0x000fe200078e0222 */
[----:B------:R-:W-:-:S03]  /*5f90*/  IADD3 R34, R34, 0x80, RZ ;  /* 0x0000008022227810 */ /* 0x000fc60007ffe0ff */
[----:B0-----:R-:W-:-:S05]  /*5fa0*/  IMAD.WIDE.U32 R4, R7, 0x8, R4 ;  /* 0x0000000807047825 */ /* 0x001fca00078e0004 */
[----:B------:R3:W-:Y:S02]  /*5fb0*/  STG.E.64 desc[UR4][R4.64], R16 ;  /* 0x0000001004007986 */ /* 0x0007e4000c101b04 */
.L_x_3625:
[----:B------:R-:W-:Y:S05]  /*5fc0*/  BSYNC B1 ;  /* 0x0000000000017941 */ /* 0x000fea0003800000 */
.L_x_3620:
[----:B------:R-:W-:-:S13]  /*5fd0*/  ISETP.GE.AND P0, PT, R34, R43, PT ;  /* 0x0000002b2200720c */ /* 0x000fda0003f06270 */
[----:B0123--:R-:W0:Y:S01]  /*5fe0*/  @!P0 LDC.64 R4, c[0x0][0x218] ;  /* 0x00008600ff048b82 */ /* 0x00fe220000000a00 */
[----:B------:R-:W-:Y:S02]  /*5ff0*/  @!P0 IMAD.IADD R7, R42, 0x1, R34 ;  /* 0x000000012a078824 */ /* 0x000fe400078e0222 */
[----:B------:R-:W-:Y:S02]  /*6000*/  @!P0 VIADD R34, R34, 0x80 ;  /* 0x0000008022228836 */ /* 0x000fe40000000000 */
[----:B0-----:R-:W-:-:S05]  /*6010*/  @!P0 IMAD.WIDE.U32 R4, R7, 0x8, R4 ;  /* 0x0000000807048825 */ /* 0x001fca00078e0004 */
[----:B------:R3:W-:Y:S02]  /*6020*/  @!P0 STG.E.64 desc[UR4][R4.64], R12 ;  /* 0x0000000c04008986 */ /* 0x0007e4000c101b04 */
.L_x_3626:
[----:B------:R-:W-:Y:S05]  /*6030*/  BSYNC B0 ;  /* 0x0000000000007941 */ /* 0x000fea0003800000 */
.L_x_3619:
[----:B------:R-:W-:Y:S05]  /*6040*/  WARPSYNC.ALL ;  /* 0x0000000000007948 */ /* 0x000fea0003800000 */
[----:B------:R-:W-:-:S13]  /*6050*/  ISETP.GE.AND P0, PT, R34, R43, PT ;  /* 0x0000002b2200720c */ /* 0x000fda0003f06270 */
[----:B------:R-:W-:Y:S05]  /*6060*/  @P0 EXIT ;  /* 0x000000000000094d */ /* 0x000fea0003800000 */
[----:B0123--:R-:W0:Y:S01]  /*6070*/  LDC.64 R4, c[0x0][0x218] ;  /* 0x00008600ff047b82 */ /* 0x00fe220000000a00 */
[----:B------:R-:W-:-:S04]  /*6080*/  IMAD.IADD R7, R42, 0x1, R34 ;  /* 0x000000012a077824 */ /* 0x000fc800078e0222 */
[----:B0-----:R-:W-:-:S05]  /*6090*/  IMAD.WIDE.U32 R4, R7, 0x8, R4 ;  /* 0x0000000807047825 */ /* 0x001fca00078e0004 */
[----:B------:R-:W-:Y:S01]  /*60a0*/  STG.E.64 desc[UR4][R4.64], R2 ;  /* 0x0000000204007986 */ /* 0x000fe2000c101b04 */
[----:B------:R-:W-:Y:S05]  /*60b0*/  EXIT ;  /* 0x000000000000794d */ /* 0x000fea0003800000 */
        .weak           $__internal_4_$__cuda_sm20_dblrcp_rn_slowpath_v3
        .type           $__internal_4_$__cuda_sm20_dblrcp_rn_slowpath_v3,@function
        .size           $__internal_4_$__cuda_sm20_dblrcp_rn_slowpath_v3,(.L_x_11050 - $__internal_4_$__cuda_sm20_dblrcp_rn_slowpath_v3)
$__internal_4_$__cuda_sm20_dblrcp_rn_slowpath_v3:
[----:B------:R-:W-:Y:S01]  /*60c0*/  IMAD.MOV.U32 R5, RZ, RZ, R3 ;  /* 0x000000ffff057224 */ /* 0x000fe200078e0003 */
[----:B------:R-:W-:Y:S05]  /*60d0*/  BSSY B0, `(.L_x_3627) ;  /* 0x0000025000007945 */ /* 0x000fea0003800000 */
[----:B------:R-:W-:-:S14]  /*60e0*/  DSETP.GTU.AND P0, PT, |R4|, +INF , PT ;  /* 0x7ff000000400742a */ /* 0x000fdc0003f0c200 */
[----:B------:R-:W-:Y:S05]  /*60f0*/  @P0 BRA `(.L_x_3628) ;  /* 0x0000000000800947 */ /* 0x000fea0003800000 */
[----:B------:R-:W-:-:S04]  /*6100*/  LOP3.LUT R3, R3, 0x7fffffff, RZ, 0xc0, !PT ;  /* 0x7fffffff03037812 */ /* 0x000fc800078ec0ff */
[----:B------:R-:W-:-:S04]  /*6110*/  IADD3 R6, R3, -0x1, RZ ;  /* 0xffffffff03067810 */ /* 0x000fc80007ffe0ff */
        /* <DEDUP_REMOVED lines=8> */
[----:B------:R-:W0:Y:S01]  /*61a0*/  MUFU.RCP64H R41, R7 ;  /* 0x0000000700297308 */ /* 0x000e220000001800 */
[----:B------:R-:W-:-:S06]  /*61b0*/  IMAD.MOV.U32 R40, RZ, RZ, R0 ;  /* 0x000000ffff287224 */ /* 0x000fcc00078e0000 */
        /* <DEDUP_REMOVED lines=10> */
.L_x_3630:
[----:B------:R-:W-:Y:S01]  /*6260*/  DMUL R6, R4, 8.11296384146066816958e+31 ;  /* 0x4690000004067828 */ /* 0x000fe20000000000 */
[----:B------:R-:W-:-:S05]  /*6270*/  MOV R4, R0 ;  /* 0x0000000000047202 */ /* 0x000fca0000000f00 */
        /* <DEDUP_REMOVED lines=8> */
.L_x_3628:
[----:B------:R-:W-:Y:S01]  /*6300*/  LOP3.LUT R7, R5, 0x80000, RZ, 0xfc, !PT ;  /* 0x0008000005077812 */ /* 0x000fe200078efcff */
[----:B------:R-:W-:-:S07]  /*6310*/  IMAD.MOV.U32 R6, RZ, RZ, R4 ;  /* 0x000000ffff067224 */ /* 0x000fce00078e0004 */
.L_x_3629:
[----:B------:R-:W-:Y:S05]  /*6320*/  BSYNC B0 ;  /* 0x0000000000007941 */ /* 0x000fea0003800000 */
.L_x_3627:
[----:B------:R-:W-:Y:S02]  /*6330*/  IMAD.MOV.U32 R3, RZ, RZ, 0x0 ;  /* 0x00000000ff037424 */ /* 0x000fe400078e00ff */
[----:B------:R-:W-:Y:S02]  /*6340*/  IMAD.MOV.U32 R0, RZ, RZ, R6 ;  /* 0x000000ffff007224 */ /* 0x000fe400078e0006 */
[----:B------:R-:W-:Y:S05]  /*6350*/  RET.REL.NODEC R2 `(_ZN2at6native29vectorized_elementwise_kernelILi2EZZZNS0_61_GLOBAL__N__132982cb_23_ActivationSiluKernel_cu_1520ed90_292420silu_backward_kernelERNS_18TensorIteratorBaseEENKUlvE_clEvENKUlvE_clEvEUlddE_St5arrayIPcLm3EEEEviT0_T1_) ;  /* 0xffffff9c02287950 */ /* 0x000fea0003c3ffff */
.L_x_3631:
        /* <DEDUP_REMOVED lines=10> */
.L_x_11050:


//--------------------- .text._ZN2at6native29vectorized_elementwise_kernelILi4EZZZNS0_61_GLOBAL__N__132982cb_23_ActivationSiluKernel_cu_1520ed90_292420silu_backward_kernelERNS_18TensorIteratorBaseEENKUlvE_clEvENKUlvE_clEvEUlddE_St5arrayIPcLm3EEEEviT0_T1_ --------------------------
	.section	.text._ZN2at6native29vectorized_elementwise_kernelILi4EZZZNS0_61_GLOBAL__N__132982cb_23_ActivationSiluKernel_cu_1520ed90_292420silu_backward_kernelERNS_18TensorIteratorBaseEENKUlvE_clEvENKUlvE_clEvEUlddE_St5arrayIPcLm3EEEEviT0_T1_,"ax",@progbits
	.align	128
        .global         _ZN2at6native29vectorized_elementwise_kernelILi4EZZZNS0_61_GLOBAL__N__132982cb_23_ActivationSiluKernel_cu_1520ed90_292420silu_backward_kernelERNS_18TensorIteratorBaseEENKUlvE_clEvENKUlvE_clEvEUlddE_St5arrayIPcLm3EEEEviT0_T1_
        .type           _ZN2at6native29vectorized_elementwise_kernelILi4EZZZNS0_61_GLOBAL__N__132982cb_23_ActivationSiluKernel_cu_1520ed90_292420silu_backward_kernelERNS_18TensorIteratorBaseEENKUlvE_clEvENKUlvE_clEvEUlddE_St5arrayIPcLm3EEEEviT0_T1_,@function
        .size           _ZN2at6native29vectorized_elementwise_kernelILi4EZZZNS0_61_GLOBAL__N__132982cb_23_ActivationSiluKernel_cu_1520ed90_292420silu_backward_kernelERNS_18TensorIteratorBaseEENKUlvE_clEvENKUlvE_clEvEUlddE_St5arrayIPcLm3EEEEviT0_T1_,(.L_x_11051 - _ZN2at6native29vectorized_elementwise_kernelILi4EZZZNS0_61_GLOBAL__N__132982cb_23_ActivationSiluKernel_cu_1520ed90_292420silu_backward_kernelERNS_18TensorIteratorBaseEENKUlvE_clEvENKUlvE_clEvEUlddE_St5arrayIPcLm3EEEEviT0_T1_)
        .other          _ZN2at6native29vectorized_elementwise_kernelILi4EZZZNS0_61_GLOBAL__N__132982cb_23_ActivationSiluKernel_cu_1520ed90_292420silu_backward_kernelERNS_18TensorIteratorBaseEENKUlvE_clEvENKUlvE_clEvEUlddE_St5arrayIPcLm3EEEEviT0_T1_,@"STO_CUDA_ENTRY STV_DEFAULT"
_ZN2at6native29vectorized_elementwise_kernelILi4EZZZNS0_61_GLOBAL__N__132982cb_23_ActivationSiluKernel_cu_1520ed90_292420silu_backward_kernelERNS_18TensorIteratorBaseEENKUlvE_clEvENKUlvE_clEvEUlddE_St5arrayIPcLm3EEEEviT0_T1_:
.text._ZN2at6native29vectorized_elementwise_kernelILi4EZZZNS0_61_GLOBAL__N__132982cb_23_ActivationSiluKernel_cu_1520ed90_292420silu_backward_kernelERNS_18TensorIteratorBaseEENKUlvE_clEvENKUlvE_clEvEUlddE_St5arrayIPcLm3EEEEviT0_T1_:
        /* <DEDUP_REMOVED lines=82> */
.L_x_3634:
[----:B------:R-:W-:Y:S05]  /*0520*/  BSYNC B0 ;  /* 0x0000000000007941 */ /* 0x000fea0003800000 */
.L_x_3633:
        /* <DEDUP_REMOVED lines=16> */
[----:B-----5:R-:W-:Y:S05]  /*0630*/  CALL.REL.NOINC `($__internal_5_$__cuda_sm20_dblrcp_rn_slowpath_v3) ;  /* 0x0000005800a07944 */ /* 0x020fea0003c00000 */
[----:B------:R-:W-:-:S07]  /*0640*/  IMAD.MOV.U32 R6, RZ, RZ, R0 ;  /* 0x000000ffff067224 */ /* 0x000fce00078e0000 */
.L_x_3636:
[----:B------:R-:W-:Y:S05]  /*0650*/  BSYNC B1 ;  /* 0x0000000000017941 */ /* 0x000fea0003800000 */
.L_x_3635:
        /* <DEDUP_REMOVED lines=59> */
.L_x_3638:
[----:B------:R-:W-:Y:S05]  /*0a10*/  BSYNC B0 ;  /* 0x0000000000007941 */ /* 0x000fea0003800000 */
.L_x_3637:
        /* <DEDUP_REMOVED lines=19> */
[----:B------:R-:W-:Y:S05]  /*0b50*/  CALL.REL.NOINC `($__internal_5_$__cuda_sm20_dblrcp_rn_slowpath_v3) ;  /* 0x0000005400587944 */ /* 0x000fea0003c00000 */
[----:B------:R-:W-:-:S07]  /*0b60*/  IMAD.MOV.U32 R6, RZ, RZ, R0 ;  /* 0x000000ffff067224 */ /* 0x000fce00078e0000 */
.L_x_3640:
[----:B------:R-:W-:Y:S05]  /*0b70*/  BSYNC B1 ;  /* 0x0000000000017941 */ /* 0x000fea0003800000 */
.L_x_3639:
        /* <DEDUP_REMOVED lines=59> */
.L_x_3642:
[----:B------:R-:W-:Y:S05]  /*0f30*/  BSYNC B0 ;  /* 0x0000000000007941 */ /* 0x000fea0003800000 */
.L_x_3641:
        /* <DEDUP_REMOVED lines=21> */
.L_x_3644:
[----:B------:R-:W-:Y:S05]  /*1090*/  BSYNC B1 ;  /* 0x0000000000017941 */ /* 0x000fea0003800000 */
.L_x_3643:
        /* <DEDUP_REMOVED lines=59> */
.L_x_3646:
[----:B------:R-:W-:Y:S05]  /*1450*/  BSYNC B0 ;  /* 0x0000000000007941 */ /* 0x000fea0003800000 */
.L_x_3645:
        /* <DEDUP_REMOVED lines=19> */
[----:B------:R-:W-:Y:S05]  /*1590*/  CALL.REL.NOINC `($__internal_5_$__cuda_sm20_dblrcp_rn_slowpath_v3) ;  /* 0x0000004800c87944 */ /* 0x000fea0003c00000 */
[----:B------:R-:W-:-:S07]  /*15a0*/  MOV R6, R0 ;  /* 0x0000000000067202 */ /* 0x000fce0000000f00 */
.L_x_3648:
[----:B------:R-:W-:Y:S05]  /*15b0*/  BSYNC B1 ;  /* 0x0000000000017941 */ /* 0x000fea0003800000 */
.L_x_3647:
        /* <DEDUP_REMOVED lines=59> */
.L_x_3650:
[----:B------:R-:W-:Y:S05]  /*1970*/  BSYNC B0 ;  /* 0x0000000000007941 */ /* 0x000fea0003800000 */
.L_x_3649:
        /* <DEDUP_REMOVED lines=19> */
[----:B------:R-:W-:Y:S05]  /*1ab0*/  CALL.REL.NOINC `($__internal_5_$__cuda_sm20_dblrcp_rn_slowpath_v3) ;  /* 0x0000004400807944 */ /* 0x000fea0003c00000 */
[----:B------:R-:W-:-:S07]  /*1ac0*/  IMAD.MOV.U32 R6, RZ, RZ, R0 ;  /* 0x000000ffff067224 */ /* 0x000fce00078e0000 */
.L_x_3652:
[----:B------:R-:W-:Y:S05]  /*1ad0*/  BSYNC B1 ;  /* 0x0000000000017941 */ /* 0x000fea0003800000 */
.L_x_3651:
        /* <DEDUP_REMOVED lines=59> */
.L_x_3654:
[----:B------:R-:W-:Y:S05]  /*1e90*/  BSYNC B0 ;  /* 0x0000000000007941 */ /* 0x000fea0003800000 */
.L_x_3653:
        /* <DEDUP_REMOVED lines=20> */
[----:B------:R-:W-:Y:S05]  /*1fe0*/  CALL.REL.NOINC `($__internal_5_$__cuda_sm20_dblrcp_rn_slowpath_v3) ;  /* 0x0000004000347944 */ /* 0x000fea0003c00000 */
[----:B------:R-:W-:-:S07]  /*1ff0*/  IMAD.MOV.U32 R6, RZ, RZ, R0 ;  /* 0x000000ffff067224 */ /* 0x000fce00078e0000 */
.L_x_3656:
[----:B------:R-:W-:Y:S05]  /*2000*/  BSYNC B1 ;  /* 0x0000000000017941 */ /* 0x000fea0003800000 */
.L_x_3655:
        /* <DEDUP_REMOVED lines=59> */
.L_x_3658:
[----:B------:R-:W-:Y:S05]  /*23c0*/  BSYNC B0 ;  /* 0x0000000000007941 */ /* 0x000fea0003800000 */
.L_x_3657:
        /* <DEDUP_REMOVED lines=20> */
[----:B------:R-:W-:Y:S05]  /*2510*/  CALL.REL.NOINC `($__internal_5_$__cuda_sm20_dblrcp_rn_slowpath_v3) ;  /* 0x0000003800e87944 */ /* 0x000fea0003c00000 */
[----:B------:R-:W-:-:S07]  /*2520*/  IMAD.MOV.U32 R6, RZ, RZ, R0 ;  /* 0x000000ffff067224 */ /* 0x000fce00078e0000 */
.L_x_3660:
[----:B------:R-:W-:Y:S05]  /*2530*/  BSYNC B1 ;  /* 0x0000000000017941 */ /* 0x000fea0003800000 */
.L_x_3659:
        /* <DEDUP_REMOVED lines=59> */
.L_x_3662:
[----:B------:R-:W-:Y:S05]  /*28f0*/  BSYNC B0 ;  /* 0x0000000000007941 */ /* 0x000fea0003800000 */
.L_x_3661:
        /* <DEDUP_REMOVED lines=22> */
[----:B------:R-:W-:Y:S05]  /*2a60*/  CALL.REL.NOINC `($__internal_5_$__cuda_sm20_dblrcp_rn_slowpath_v3) ;  /* 0x0000003400947944 */ /* 0x000fea0003c00000 */
[----:B------:R-:W-:-:S07]  /*2a70*/  IMAD.MOV.U32 R6, RZ, RZ, R0 ;  /* 0x000000ffff067224 */ /* 0x000fce00078e0000 */
.L_x_3664:
[----:B------:R-:W-:Y:S05]  /*2a80*/  BSYNC B1 ;  /* 0x0000000000017941 */ /* 0x000fea0003800000 */
.L_x_3663:
        /* <DEDUP_REMOVED lines=12> */
.L_x_3632:
        /* <DEDUP_REMOVED lines=149> */
.L_x_3668:
[----:B------:R-:W-:Y:S05]  /*34a0*/  BSYNC B0 ;  /* 0x0000000000007941 */ /* 0x000fea0003800000 */
.L_x_3667:
        /* <DEDUP_REMOVED lines=17> */
.L_x_3670:
[----:B------:R-:W-:Y:S05]  /*35c0*/  BSYNC B2 ;  /* 0x0000000000027941 */ /* 0x000fea0003800000 */
.L_x_3669:
[C---:B------:R-:W-:Y:S02]  /*35d0*/  DADD R2, -R6.reuse, 1 ;  /* 0x3ff0000006027429 */ /* 0x040fe40000000100 */
[----:B------:R-:W-:-:S06]  /*35e0*/  DMUL R36, R6, R36 ;  /* 0x0000002406247228 */ /* 0x000fcc0000000000 */
[----:B------:R-:W-:-:S08]  /*35f0*/  DFMA R2, R2, R34, 1 ;  /* 0x3ff000000202742b */ /* 0x000fd00000000022 */
[----:B------:R-:W-:-:S11]  /*3600*/  DMUL R36, R36, R2 ;  /* 0x0000000224247228 */ /* 0x000fd60000000000 */
.L_x_3666:
[----:B------:R-:W-:Y:S05]  /*3610*/  BSYNC B1 ;  /* 0x0000000000017941 */ /* 0x000fea0003800000 */
.L_x_3665:
        /* <DEDUP_REMOVED lines=64> */
.L_x_3674:
[----:B------:R-:W-:Y:S05]  /*3a20*/  BSYNC B0 ;  /* 0x0000000000007941 */ /* 0x000fea0003800000 */
.L_x_3673:
        /* <DEDUP_REMOVED lines=17> */
.L_x_3676:
[----:B------:R-:W-:Y:S05]  /*3b40*/  BSYNC B2 ;  /* 0x0000000000027941 */ /* 0x000fea0003800000 */
.L_x_3675:
[C---:B------:R-:W-:Y:S02]  /*3b50*/  DADD R2, -R6.reuse, 1 ;  /* 0x3ff0000006027429 */ /* 0x040fe40000000100 */
[----:B------:R-:W-:-:S06]  /*3b60*/  DMUL R38, R6, R38 ;  /* 0x0000002606267228 */ /* 0x000fcc0000000000 */
[----:B------:R-:W-:-:S08]  /*3b70*/  DFMA R32, R2, R32, 1 ;  /* 0x3ff000000220742b */ /* 0x000fd00000000020 */
[----:B------:R-:W-:-:S11]  /*3b80*/  DMUL R32, R38, R32 ;  /* 0x0000002026207228 */ /* 0x000fd60000000000 */
.L_x_3672:
[----:B------:R-:W-:Y:S05]  /*3b90*/  BSYNC B1 ;  /* 0x0000000000017941 */ /* 0x000fea0003800000 */
.L_x_3671:
        /* <DEDUP_REMOVED lines=63> */
.L_x_3680:
[----:B------:R-:W-:Y:S05]  /*3f90*/  BSYNC B0 ;  /* 0x0000000000007941 */ /* 0x000fea0003800000 */
.L_x_3679:
        /* <DEDUP_REMOVED lines=17> */
.L_x_3682:
[----:B------:R-:W-:Y:S05]  /*40b0*/  BSYNC B2 ;  /* 0x0000000000027941 */ /* 0x000fea0003800000 */
.L_x_3681:
[C---:B------:R-:W-:Y:S02]  /*40c0*/  DADD R2, -R6.reuse, 1 ;  /* 0x3ff0000006027429 */ /* 0x040fe40000000100 */
[----:B------:R-:W-:-:S06]  /*40d0*/  DMUL R30, R6, R30 ;  /* 0x0000001e061e7228 */ /* 0x000fcc0000000000 */
[----:B------:R-:W-:-:S08]  /*40e0*/  DFMA R28, R2, R28, 1 ;  /* 0x3ff00000021c742b */ /* 0x000fd0000000001c */
[----:B------:R-:W-:-:S11]  /*40f0*/  DMUL R28, R30, R28 ;  /* 0x0000001c1e1c7228 */ /* 0x000fd60000000000 */
.L_x_3678:
[----:B------:R-:W-:Y:S05]  /*4100*/  BSYNC B1 ;  /* 0x0000000000017941 */ /* 0x000fea0003800000 */
.L_x_3677:
        /* <DEDUP_REMOVED lines=64> */
.L_x_3686:
[----:B------:R-:W-:Y:S05]  /*4510*/  BSYNC B0 ;  /* 0x0000000000007941 */ /* 0x000fea0003800000 */
.L_x_3685:
        /* <DEDUP_REMOVED lines=18> */
.L_x_3688:
[----:B------:R-:W-:Y:S05]  /*4640*/  BSYNC B2 ;  /* 0x0000000000027941 */ /* 0x000fea0003800000 */
.L_x_3687:
[C---:B------:R-:W-:Y:S02]  /*4650*/  DADD R2, -R6.reuse, 1 ;  /* 0x3ff0000006027429 */ /* 0x040fe40000000100 */
[----:B------:R-:W-:-:S06]  /*4660*/  DMUL R26, R6, R26 ;  /* 0x0000001a061a7228 */ /* 0x000fcc0000000000 */
[----:B------:R-:W-:-:S08]  /*4670*/  DFMA R24, R2, R24, 1 ;  /* 0x3ff000000218742b */ /* 0x000fd00000000018 */
[----:B------:R-:W-:-:S11]  /*4680*/  DMUL R24, R26, R24 ;  /* 0x000000181a187228 */ /* 0x000fd60000000000 */
.L_x_3684:
[----:B------:R-:W-:Y:S05]  /*4690*/  BSYNC B1 ;  /* 0x0000000000017941 */ /* 0x000fea0003800000 */
.L_x_3683:
        /* <DEDUP_REMOVED lines=64> */
.L_x_3692:
[----:B------:R-:W-:Y:S05]  /*4aa0*/  BSYNC B0 ;  /* 0x0000000000007941 */ /* 0x000fea0003800000 */
.L_x_3691:
        /* <DEDUP_REMOVED lines=17> */
[----:B------:R-:W-:-:S07]  /*4bc0*/  MOV R6, R0 ;  /* 0x0000000000067202 */ /* 0x000fce0000000f00 */
.L_x_3694:
[----:B------:R-:W-:Y:S05]  /*4bd0*/  BSYNC B2 ;  /* 0x0000000000027941 */ /* 0x000fea0003800000 */
.L_x_3693:
[C---:B------:R-:W-:Y:S02]  /*4be0*/  DADD R2, -R6.reuse, 1 ;  /* 0x3ff0000006027429 */ /* 0x040fe40000000100 */
[----:B------:R-:W-:-:S06]  /*4bf0*/  DMUL R22, R6, R22 ;  /* 0x0000001606167228 */ /* 0x000fcc0000000000 */
[----:B------:R-:W-:-:S08]  /*4c00*/  DFMA R20, R2, R20, 1 ;  /* 0x3ff000000214742b */ /* 0x000fd00000000014 */
[----:B------:R-:W-:-:S11]  /*4c10*/  DMUL R20, R22, R20 ;  /* 0x0000001416147228 */ /* 0x000fd60000000000 */
.L_x_3690:
[----:B------:R-:W-:Y:S05]  /*4c20*/  BSYNC B1 ;  /* 0x0000000000017941 */ /* 0x000fea0003800000 */
.L_x_3689:
        /* <DEDUP_REMOVED lines=64> */
.L_x_3698:
[----:B------:R-:W-:Y:S05]  /*5030*/  BSYNC B0 ;  /* 0x0000000000007941 */ /* 0x000fea0003800000 */
.L_x_3697:
        /* <DEDUP_REMOVED lines=16> */
[----:B------:R-:W-:Y:S05]  /*5140*/  CALL.REL.NOINC `($__internal_5_$__cuda_sm20_dblrcp_rn_slowpath_v3) ;  /* 0x0000000c00dc7944 */ /* 0x000fea0003c00000 */
[----:B------:R-:W-:-:S07]  /*5150*/  IMAD.MOV.U32 R6, RZ, RZ, R0 ;  /* 0x000000ffff067224 */ /* 0x000fce00078e0000 */
.L_x_3700:
[----:B------:R-:W-:Y:S05]  /*5160*/  BSYNC B2 ;  /* 0x0000000000027941 */ /* 0x000fea0003800000 */
.L_x_3699:
[C---:B------:R-:W-:Y:S02]  /*5170*/  DADD R2, -R6.reuse, 1 ;  /* 0x3ff0000006027429 */ /* 0x040fe40000000100 */
[----:B------:R-:W-:-:S06]  /*5180*/  DMUL R18, R6, R18 ;  /* 0x0000001206127228 */ /* 0x000fcc0000000000 */
[----:B------:R-:W-:-:S08]  /*5190*/  DFMA R16, R2, R16, 1 ;  /* 0x3ff000000210742b */ /* 0x000fd00000000010 */
[----:B------:R-:W-:-:S11]  /*51a0*/  DMUL R16, R18, R16 ;  /* 0x0000001012107228 */ /* 0x000fd60000000000 */
.L_x_3696:
[----:B------:R-:W-:Y:S05]  /*51b0*/  BSYNC B1 ;  /* 0x0000000000017941 */ /* 0x000fea0003800000 */
.L_x_3695:
        /* <DEDUP_REMOVED lines=64> */
.L_x_3704:
[----:B------:R-:W-:Y:S05]  /*55c0*/  BSYNC B0 ;  /* 0x0000000000007941 */ /* 0x000fea0003800000 */
.L_x_3703:
        /* <DEDUP_REMOVED lines=18> */
.L_x_3706:
[----:B------:R-:W-:Y:S05]  /*56f0*/  BSYNC B2 ;  /* 0x0000000000027941 */ /* 0x000fea0003800000 */
.L_x_3705:
[C---:B------:R-:W-:Y:S02]  /*5700*/  DADD R2, -R6.reuse, 1 ;  /* 0x3ff0000006027429 */ /* 0x040fe40000000100 */
[----:B------:R-:W-:-:S06]  /*5710*/  DMUL R14, R6, R14 ;  /* 0x0000000e060e7228 */ /* 0x000fcc0000000000 */
[----:B------:R-:W-:-:S08]  /*5720*/  DFMA R12, R2, R12, 1 ;  /* 0x3ff00000020c742b */ /* 0x000fd0000000000c */
[----:B------:R-:W-:-:S11]  /*5730*/  DMUL R12, R14, R12 ;  /* 0x0000000c0e0c7228 */ /* 0x000fd60000000000 */
.L_x_3702:
[----:B------:R-:W-:Y:S05]  /*5740*/  BSYNC B1 ;  /* 0x0000000000017941 */ /* 0x000fea0003800000 */
.L_x_3701:
        /* <DEDUP_REMOVED lines=64> */
.L_x_3710:
[----:B------:R-:W-:Y:S05]  /*5b50*/  BSYNC B0 ;  /* 0x0000000000007941 */ /* 0x000fea0003800000 */
.L_x_3709:
        /* <DEDUP_REMOVED lines=18> */
.L_x_3712:
[----:B------:R-:W-:Y:S05]  /*5c80*/  BSYNC B2 ;  /* 0x0000000000027941 */ /* 0x000fea0003800000 */
.L_x_3711:
[C---:B------:R-:W-:Y:S02]  /*5c90*/  DADD R4, -R6.reuse, 1 ;  /* 0x3ff0000006047429 */ /* 0x040fe40000000100 */
[----:B------:R-:W-:-:S06]  /*5ca0*/  DMUL R2, R6, R10 ;  /* 0x0000000a06027228 */ /* 0x000fcc0000000000 */
[----:B------:R-:W-:-:S08]  /*5cb0*/  DFMA R4, R4, R8, 1 ;  /* 0x3ff000000404742b */ /* 0x000fd00000000008 */
[----:B------:R-:W-:-:S11]  /*5cc0*/  DMUL R2, R2, R4 ;  /* 0x0000000402027228 */ /* 0x000fd60000000000 */
.L_x_3708:
[----:B------:R-:W-:Y:S05]  /*5cd0*/  BSYNC B1 ;  /* 0x0000000000017941 */ /* 0x000fea0003800000 */
.L_x_3707:
        /* <DEDUP_REMOVED lines=17> */
.L_x_3715:
[----:B------:R-:W-:-:S13]  /*5df0*/  ISETP.GE.AND P0, PT, R34, R43, PT ;  /* 0x0000002b2200720c */ /* 0x000fda0003f06270 */
[----:B------:R-:W-:Y:S05]  /*5e00*/  @P0 BRA `(.L_x_3717) ;  /* 0x0000000000300947 */ /* 0x000fea0003800000 */
[----:B01----:R-:W0:Y:S01]  /*5e10*/  LDC.64 R4, c[0x0][0x218] ;  /* 0x00008600ff047b82 */ /* 0x003e220000000a00 */
[----:B------:R-:W-:Y:S02]  /*5e20*/  IMAD.IADD R7, R42, 0x1, R34 ;  /* 0x000000012a077824 */ /* 0x000fe400078e0222 */
[----:B------:R-:W-:Y:S02]  /*5e30*/  VIADD R34, R34, 0x80 ;  /* 0x0000008022227836 */ /* 0x000fe40000000000 */
[----:B0-----:R-:W-:-:S05]  /*5e40*/  IMAD.WIDE.U32 R4, R7, 0x8, R4 ;  /* 0x0000000807047825 */ /* 0x001fca00078e0004 */
[----:B------:R1:W-:Y:S02]  /*5e50*/  STG.E.64 desc[UR4][R4.64], R28 ;  /* 0x0000001c04007986 */ /* 0x0003e4000c101b04 */
.L_x_3716:
[----:B------:R-:W-:-:S13]  /*5e60*/  ISETP.GE.AND P0, PT, R34, R43, PT ;  /* 0x0000002b2200720c */ /* 0x000fda0003f06270 */
[----:B------:R-:W-:Y:S05]  /*5e70*/  @P0 BRA `(.L_x_3718) ;  /* 0x0000000000300947 */ /* 0x000fea0003800000 */
[----:B01----:R-:W0:Y:S01]  /*5e80*/  LDC.64 R4, c[0x0][0x218] ;  /* 0x00008600ff047b82 */ /* 0x003e220000000a00 */
[----:B------:R-:W-:Y:S01]  /*5e90*/  IADD3 R7, R42, R34, RZ ;  /* 0x000000222a077210 */ /* 0x000fe20007ffe0ff */
[----:B------:R-:W-:-:S04]  /*5ea0*/  VIADD R34, R34, 0x80 ;  /* 0x0000008022227836 */ /* 0x000fc80000000000 */
[----:B0-----:R-:W-:-:S05]  /*5eb0*/  IMAD.WIDE.U32 R4, R7, 0x8, R4 ;  /* 0x0000000807047825 */ /* 0x001fca00078e0004 */
[----:B------:R2:W-:Y:S02]  /*5ec0*/  STG.E.64 desc[UR4][R4.64], R24 ;  /* 0x0000001804007986 */ /* 0x0005e4000c101b04 */
.L_x_3717:
[----:B------:R-:W-:-:S13]  /*5ed0*/  ISETP.GE.AND P0, PT, R34, R43, PT ;  /* 0x0000002b2200720c */ /* 0x000fda0003f06270 */
[----:B------:R-:W-:Y:S05]  /*5ee0*/  @P0 BRA `(.L_x_3719) ;  /* 0x0000000000340947 */ /* 0x000fea0003800000 */
[----:B012---:R-:W0:Y:S01]  /*5ef0*/  LDC.64 R4, c[0x0][0x218] ;  /* 0x00008600ff047b82 */ /* 0x007e220000000a00 */
[----:B------:R-:W-:Y:S02]  /*5f00*/  IMAD.IADD R7, R42, 0x1, R34 ;  /* 0x000000012a077824 */ /* 0x000fe400078e0222 */
[----:B------:R-:W-:Y:S02]  /*5f10*/  VIADD R34, R34, 0x80 ;  /* 0x0000008022227836 */ /* 0x000fe40000000000 */
[----:B0-----:R-:W-:-:S05]  /*5f20*/  IMAD.WIDE.U32 R4, R7, 0x8, R4 ;  /* 0x0000000807047825 */ /* 0x001fca00078e0004 */
[----:B------:R2:W-:Y:S02]  /*5f30*/  STG.E.64 desc[UR4][R4.64], R20 ;  /* 0x0000001404007986 */ /* 0x0005e4000c101b04 */
.L_x_3718:
        /* <DEDUP_REMOVED lines=8> */
.L_x_3719:
[----:B------:R-:W-:Y:S05]  /*5fc0*/  BSYNC B1 ;  /* 0x0000000000017941 */ /* 0x000fea0003800000 */
.L_x_3714:
[----:B------:R-:W-:-:S13]  /*5fd0*/  ISETP.GE.AND P0, PT, R34, R43, PT ;  /* 0x0000002b2200720c */ /* 0x000fda0003f06270 */
[----:B0123--:R-:W0:Y:S01]  /*5fe0*/  @!P0 LDC.64 R4, c[0x0][0x218] ;  /* 0x00008600ff048b82 */ /* 0x00fe220000000a00 */
[----:B------:R-:W-:Y:S02]  /*5ff0*/  @!P0 IMAD.IADD R7, R42, 0x1, R34 ;  /* 0x000000012a078824 */ /* 0x000fe400078e0222 */
[----:B------:R-:W-:Y:S02]  /*6000*/  @!P0 VIADD R34, R34, 0x80 ;  /* 0x0000008022228836 */ /* 0x000fe40000000000 */
[----:B0-----:R-:W-:-:S05]  /*6010*/  @!P0 IMAD.WIDE.U32 R4, R7, 0x8, R4 ;  /* 0x0000000807048825 */ /* 0x001fca00078e0004 */
[----:B------:R3:W-:Y:S02]  /*6020*/  @!P0 STG.E.64 desc[UR4][R4.64], R12 ;  /* 0x0000000c04008986 */ /* 0x0007e4000c101b04 */
.L_x_3720:
[----:B------:R-:W-:Y:S05]  /*6030*/  BSYNC B0 ;  /* 0x0000000000007941 */ /* 0x000fea0003800000 */
.L_x_3713:
        /* <DEDUP_REMOVED lines=8> */
        .weak           $__internal_5_$__cuda_sm20_dblrcp_rn_slowpath_v3
        .type           $__internal_5_$__cuda_sm20_dblrcp_rn_slowpath_v3,@function
        .size           $__internal_5_$__cuda_sm20_dblrcp_rn_slowpath_v3,(.L_x_11051 - $__internal_5_$__cuda_sm20_dblrcp_rn_slowpath_v3)
$__internal_5_$__cuda_sm20_dblrcp_rn_slowpath_v3:
        /* <DEDUP_REMOVED lines=26> */
.L_x_3724:
        /* <DEDUP_REMOVED lines=10> */
.L_x_3722:
[----:B------:R-:W-:Y:S01]  /*6300*/  LOP3.LUT R7, R5, 0x80000, RZ, 0xfc, !PT ;  /* 0x0008000005077812 */ /* 0x000fe200078efcff */
[----:B------:R-:W-:-:S07]  /*6310*/  IMAD.MOV.U32 R6, RZ, RZ, R4 ;  /* 0x000000ffff067224 */ /* 0x000fce00078e0004 */
.L_x_3723:
[----:B------:R-:W-:Y:S05]  /*6320*/  BSYNC B0 ;  /* 0x0000000000007941 */ /* 0x000fea0003800000 */
.L_x_3721:
[----:B------:R-:W-:Y:S02]  /*6330*/  IMAD.MOV.U32 R3, RZ, RZ, 0x0 ;  /* 0x00000000ff037424 */ /* 0x000fe400078e00ff */
[----:B------:R-:W-:Y:S02]  /*6340*/  IMAD.MOV.U32 R0, RZ, RZ, R6 ;  /* 0x000000ffff007224 */ /* 0x000fe400078e0006 */
[----:B------:R-:W-:Y:S05]  /*6350*/  RET.REL.NODEC R2 `(_ZN2at6native29vectorized_elementwise_kernelILi4EZZZNS0_61_GLOBAL__N__132982cb_23_ActivationSiluKernel_cu_1520ed90_292420silu_backward_kernelERNS_18TensorIteratorBaseEENKUlvE_clEvENKUlvE_clEvEUlddE_St5arrayIPcLm3EEEEviT0_T1_) ;  /* 0xffffff9c02287950 */ /* 0x000fea0003c3ffff */
.L_x_3725:
        /* <DEDUP_REMOVED lines=10> */
.L_x_11051:


//--------------------- .text._ZN2at6native29vectorized_elementwise_kernelILi8EZZZNS0_61_GLOBAL__N__132982cb_23_ActivationSiluKernel_cu_1520ed90_292420silu_backward_kernelERNS_18TensorIteratorBaseEENKUlvE_clEvENKUlvE_clEvEUlddE_St5arrayIPcLm3EEEEviT0_T1_ --------------------------
	.section	.text._ZN2at6native29vectorized_elementwise_kernelILi8EZZZNS0_61_GLOBAL__N__132982cb_23_ActivationSiluKernel_cu_1520ed90_292420silu_backward_kernelERNS_18TensorIteratorBaseEENKUlvE_clEvENKUlvE_clEvEUlddE_St5arrayIPcLm3EEEEviT0_T1_,"ax",@progbits
	.align	128
        .global         _ZN2at6native29vectorized_elementwise_kernelILi8EZZZNS0_61_GLOBAL__N__132982cb_23_ActivationSiluKernel_cu_1520ed90_292420silu_backward_kernelERNS_18TensorIteratorBaseEENKUlvE_clEvENKUlvE_clEvEUlddE_St5arrayIPcLm3EEEEviT0_T1_
        .type           _ZN2at6native29vectorized_elementwise_kernelILi8EZZZNS0_61_GLOBAL__N__132982cb_23_ActivationSiluKernel_cu_1520ed90_292420silu_backward_kernelERNS_18TensorIteratorBaseEENKUlvE_clEvENKUlvE_clEvEUlddE_St5arrayIPcLm3EEEEviT0_T1_,@function
        .size           _ZN2at6native29vectorized_elementwise_kernelILi8EZZZNS0_61_GLOBAL__N__132982cb_23_ActivationSiluKernel_cu_1520ed90_292420silu_backward_kernelERNS_18TensorIteratorBaseEENKUlvE_clEvENKUlvE_clEvEUlddE_St5arrayIPcLm3EEEEviT0_T1_,(.L_x_11052 - _ZN2at6native29vectorized_elementwise_kernelILi8EZZZNS0_61_GLOBAL__N__132982cb_23_ActivationSiluKernel_cu_1520ed90_292420silu_backward_kernelERNS_18TensorIteratorBaseEENKUlvE_clEvENKUlvE_clEvEUlddE_St5arrayIPcLm3EEEEviT0_T1_)
        .other          _ZN2at6native29vectorized_elementwise_kernelILi8EZZZNS0_61_GLOBAL__N__132982cb_23_ActivationSiluKernel_cu_1520ed90_292420silu_backward_kernelERNS_18TensorIteratorBaseEENKUlvE_clEvENKUlvE_clEvEUlddE_St5arrayIPcLm3EEEEviT0_T1_,@"STO_CUDA_ENTRY STV_DEFAULT"
_ZN2at6native29vectorized_elementwise_kernelILi8EZZZNS0_61_GLOBAL__N__132982cb_23_ActivationSiluKernel_cu_1520ed90_292420silu_backward_kernelERNS_18TensorIteratorBaseEENKUlvE_clEvENKUlvE_clEvEUlddE_St5arrayIPcLm3EEEEviT0_T1_:
.text._ZN2at6native29vectorized_elementwise_kernelILi8EZZZNS0_61_GLOBAL__N__132982cb_23_ActivationSiluKernel_cu_1520ed90_292420silu_backward_kernelERNS_18TensorIteratorBaseEENKUlvE_clEvENKUlvE_clEvEUlddE_St5arrayIPcLm3EEEEviT0_T1_:
        /* <DEDUP_REMOVED lines=82> */
.L_x_3728:
[----:B------:R-:W-:Y:S05]  /*0520*/  BSYNC B0 ;  /* 0x0000000000007941 */ /* 0x000fea0003800000 */
.L_x_3727:
        /* <DEDUP_REMOVED lines=16> */
[----:B-----5:R-:W-:Y:S05]  /*0630*/  CALL.REL.NOINC `($__internal_6_$__cuda_sm20_dblrcp_rn_slowpath_v3) ;  /* 0x0000005800a07944 */ /* 0x020fea0003c00000 */
[----:B------:R-:W-:-:S07]  /*0640*/  IMAD.MOV.U32 R6, RZ, RZ, R0 ;  /* 0x000000ffff067224 */ /* 0x000fce00078e0000 */
.L_x_3730:
[----:B------:R-:W-:Y:S05]  /*0650*/  BSYNC B1 ;  /* 0x0000000000017941 */ /* 0x000fea0003800000 */
.L_x_3729:
        /* <DEDUP_REMOVED lines=59> */
.L_x_3732:
[----:B------:R-:W-:Y:S05]  /*0a10*/  BSYNC B0 ;  /* 0x0000000000007941 */ /* 0x000fea0003800000 */
.L_x_3731:
        /* <DEDUP_REMOVED lines=19> */
[----:B------:R-:W-:Y:S05]  /*0b50*/  CALL.REL.NOINC `($__internal_6_$__cuda_sm20_dblrcp_rn_slowpath_v3) ;  /* 0x0000005400587944 */ /* 0x000fea0003c00000 */
[----:B------:R-:W-:-:S07]  /*0b60*/  IMAD.MOV.U32 R6, RZ, RZ, R0 ;  /* 0x000000ffff067224 */ /* 0x000fce00078e0000 */
.L_x_3734:
[----:B------:R-:W-:Y:S05]  /*0b70*/  BSYNC B1 ;  /* 0x0000000000017941 */ /* 0x000fea0003800000 */
.L_x_3733:
        /* <DEDUP_REMOVED lines=59> */
.L_x_3736:
[----:B------:R-:W-:Y:S05]  /*0f30*/  BSYNC B0 ;  /* 0x0000000000007941 */ /* 0x000fea0003800000 */
.L_x_3735:
        /* <DEDUP_REMOVED lines=21> */
.L_x_3738:
[----:B------:R-:W-:Y:S05]  /*1090*/  BSYNC B1 ;  /* 0x0000000000017941 */ /* 0x000fea0003800000 */
.L_x_3737:
        /* <DEDUP_REMOVED lines=59> */
.L_x_3740:
[----:B------:R-:W-:Y:S05]  /*1450*/  BSYNC B0 ;  /* 0x0000000000007941 */ /* 0x000fea0003800000 */
.L_x_3739:
        /* <DEDUP_REMOVED lines=19> */
[----:B------:R-:W-:Y:S05]  /*1590*/  CALL.REL.NOINC `($__internal_6_$__cuda_sm20_dblrcp_rn_slowpath_v3) ;  /* 0x0000004800c87944 */ /* 0x000fea0003c00000 */
[----:B------:R-:W-:-:S07]  /*15a0*/  MOV R6, R0 ;  /* 0x0000000000067202 */ /* 0x000fce0000000f00 */
.L_x_3742:
[----:B------:R-:W-:Y:S05]  /*15b0*/  BSYNC B1 ;  /* 0x0000000000017941 */ /* 0x000fea0003800000 */
.L_x_3741:
        /* <DEDUP_REMOVED lines=59> */
.L_x_3744:
[----:B------:R-:W-:Y:S05]  /*1970*/  BSYNC B0 ;  /* 0x0000000000007941 */ /* 0x000fea0003800000 */
.L_x_3743:
        /* <DEDUP_REMOVED lines=19> */
[----:B------:R-:W-:Y:S05]  /*1ab0*/  CALL.REL.NOINC `($__internal_6_$__cuda_sm20_dblrcp_rn_slowpath_v3) ;  /* 0x0000004400807944 */ /* 0x000fea0003c00000 */
[----:B------:R-:W-:-:S07]  /*1ac0*/  IMAD.MOV.U32 R6, RZ, RZ, R0 ;  /* 0x000000ffff067224 */ /* 0x000fce00078e0000 */
.L_x_3746:
[----:B------:R-:W-:Y:S05]  /*1ad0*/  BSYNC B1 ;  /* 0x0000000000017941 */ /* 0x000fea0003800000 */
.L_x_3745:
        /* <DEDUP_REMOVED lines=59> */
.L_x_3748:
[----:B------:R-:W-:Y:S05]  /*1e90*/  BSYNC B0 ;  /* 0x0000000000007941 */ /* 0x000fea0003800000 */
.L_x_3747:
        /* <DEDUP_REMOVED lines=20> */
[----:B------:R-:W-:Y:S05]  /*1fe0*/  CALL.REL.NOINC `($__internal_6_$__cuda_sm20_dblrcp_rn_slowpath_v3) ;  /* 0x0000004000347944 */ /* 0x000fea0003c00000 */
[----:B------:R-:W-:-:S07]  /*1ff0*/  IMAD.MOV.U32 R6, RZ, RZ, R0 ;  /* 0x000000ffff067224 */ /* 0x000fce00078e0000 */
.L_x_3750:
[----:B------:R-:W-:Y:S05]  /*2000*/  BSYNC B1 ;  /* 0x0000000000017941 */ /* 0x000fea0003800000 */
.L_x_3749:
        /* <DEDUP_REMOVED lines=59> */
.L_x_3752:
[----:B------:R-:W-:Y:S05]  /*23c0*/  BSYNC B0 ;  /* 0x0000000000007941 */ /* 0x000fea0003800000 */
.L_x_3751:
        /* <DEDUP_REMOVED lines=20> */
[----:B------:R-:W-:Y:S05]  /*2510*/  CALL.REL.NOINC `($__internal_6_$__cuda_sm20_dblrcp_rn_slowpath_v3) ;  /* 0x0000003800e87944 */ /* 0x000fea0003c00000 */
[----:B------:R-:W-:-:S07]  /*2520*/  IMAD.MOV.U32 R6, RZ, RZ, R0 ;  /* 0x000000ffff067224 */ /* 0x000fce00078e0000 */
.L_x_3754:
[----:B------:R-:W-:Y:S05]  /*2530*/  BSYNC B1 ;  /* 0x0000000000017941 */ /* 0x000fea0003800000 */
.L_x_3753:
        /* <DEDUP_REMOVED lines=59> */
.L_x_3756:
[----:B------:R-:W-:Y:S05]  /*28f0*/  BSYNC B0 ;  /* 0x0000000000007941 */ /* 0x000fea0003800000 */
.L_x_3755:
        /* <DEDUP_REMOVED lines=22> */
[----:B------:R-:W-:Y:S05]  /*2a60*/  CALL.REL.NOINC `($__internal_6_$__cuda_sm20_dblrcp_rn_slowpath_v3) ;  /* 0x0000003400947944 */ /* 0x000fea0003c00000 */
[----:B------:R-:W-:-:S07]  /*2a70*/  IMAD.MOV.U32 R6, RZ, RZ, R0 ;  /* 0x000000ffff067224 */ /* 0x000fce00078e0000 */
.L_x_3758:
[----:B------:R-:W-:Y:S05]  /*2a80*/  BSYNC B1 ;  /* 0x0000000000017941 */ /* 0x000fea0003800000 */
.L_x_3757:
        /* <DEDUP_REMOVED lines=12> */
.L_x_3726:
        /* <DEDUP_REMOVED lines=149> */
.L_x_3762:
[----:B------:R-:W-:Y:S05]  /*34a0*/  BSYNC B0 ;  /* 0x0000000000007941 */ /* 0x000fea0003800000 */
.L_x_3761:
        /* <DEDUP_REMOVED lines=17> */
.L_x_3764:
[----:B------:R-:W-:Y:S05]  /*35c0*/  BSYNC B2 ;  /* 0x0000000000027941 */ /* 0x000fea0003800000 */
.L_x_3763:
[C---:B------:R-:W-:Y:S02]  /*35d0*/  DADD R2, -R6.reuse, 1 ;  /* 0x3ff0000006027429 */ /* 0x040fe40000000100 */
[----:B------:R-:W-:-:S06]  /*35e0*/  DMUL R36, R6, R36 ;  /* 0x0000002406247228 */ /* 0x000fcc0000000000 */
[----:B------:R-:W-:-:S08]  /*35f0*/  DFMA R2, R2, R34, 1 ;  /* 0x3ff000000202742b */ /* 0x000fd00000000022 */
[----:B------:R-:W-:-:S11]  /*3600*/  DMUL R36, R36, R2 ;  /* 0x0000000224247228 */ /* 0x000fd60000000000 */
.L_x_3760:
[----:B------:R-:W-:Y:S05]  /*3610*/  BSYNC B1 ;  /* 0x0000000000017941 */ /* 0x000fea0003800000 */
.L_x_3759:
        /* <DEDUP_REMOVED lines=64> */
.L_x_3768:
[----:B------:R-:W-:Y:S05]  /*3a20*/  BSYNC B0 ;  /* 0x0000000000007941 */ /* 0x000fea0003800000 */
.L_x_3767:
        /* <DEDUP_REMOVED lines=17> */
.L_x_3770:
[----:B------:R-:W-:Y:S05]  /*3b40*/  BSYNC B2 ;  /* 0x0000000000027941 */ /* 0x000fea0003800000 */
.L_x_3769:
[C---:B------:R-:W-:Y:S02]  /*3b50*/  DADD R2, -R6.reuse, 1 ;  /* 0x3ff0000006027429 */ /* 0x040fe40000000100 */
[----:B------:R-:W-:-:S06]  /*3b60*/  DMUL R38, R6, R38 ;  /* 0x0000002606267228 */ /* 0x000fcc0000000000 */
[----:B------:R-:W-:-:S08]  /*3b70*/  DFMA R32, R2, R32, 1 ;  /* 0x3ff000000220742b */ /* 0x000fd00000000020 */
[----:B------:R-:W-:-:S11]  /*3b80*/  DMUL R32, R38, R32 ;  /* 0x0000002026207228 */ /* 0x000fd60000000000 */
.L_x_3766:
[----:B------:R-:W-:Y:S05]  /*3b90*/  BSYNC B1 ;  /* 0x0000000000017941 */ /* 0x000fea0003800000 */
.L_x_3765:
        /* <DEDUP_REMOVED lines=63> */
.L_x_3774:
[----:B------:R-:W-:Y:S05]  /*3f90*/  BSYNC B0 ;  /* 0x0000000000007941 */ /* 0x000fea0003800000 */
.L_x_3773:
        /* <DEDUP_REMOVED lines=17> */
.L_x_3776:
[----:B------:R-:W-:Y:S05]  /*40b0*/  BSYNC B2 ;  /* 0x0000000000027941 */ /* 0x000fea0003800000 */
.L_x_3775:
[C---:B------:R-:W-:Y:S02]  /*40c0*/  DADD R2, -R6.reuse, 1 ;  /* 0x3ff0000006027429 */ /* 0x040fe40000000100 */
[----:B------:R-:W-:-:S06]  /*40d0*/  DMUL R30, R6, R30 ;  /* 0x0000001e061e7228 */ /* 0x000fcc0000000000 */
[----:B------:R-:W-:-:S08]  /*40e0*/  DFMA R28, R2, R28, 1 ;  /* 0x3ff00000021c742b */ /* 0x000fd0000000001c */
[----:B------:R-:W-:-:S11]  /*40f0*/  DMUL R28, R30, R28 ;  /* 0x0000001c1e1c7228 */ /* 0x000fd60000000000 */
.L_x_3772:
[----:B------:R-:W-:Y:S05]  /*4100*/  BSYNC B1 ;  /* 0x0000000000017941 */ /* 0x000fea0003800000 */
.L_x_3771:
        /* <DEDUP_REMOVED lines=64> */
.L_x_3780:
[----:B------:R-:W-:Y:S05]  /*4510*/  BSYNC B0 ;  /* 0x0000000000007941 */ /* 0x000fea0003800000 */
.L_x_3779:
        /* <DEDUP_REMOVED lines=18> */
.L_x_3782:
[----:B------:R-:W-:Y:S05]  /*4640*/  BSYNC B2 ;  /* 0x0000000000027941 */ /* 0x000fea0003800000 */
.L_x_3781:
[C---:B------:R-:W-:Y:S02]  /*4650*/  DADD R2, -R6.reuse, 1 ;  /* 0x3ff0000006027429 */ /* 0x040fe40000000100 */
[----:B------:R-:W-:-:S06]  /*4660*/  DMUL R26, R6, R26 ;  /* 0x0000001a061a7228 */ /* 0x000fcc0000000000 */
[----:B------:R-:W-:-:S08]  /*4670*/  DFMA R24, R2, R24, 1 ;  /* 0x3ff000000218742b */ /* 0x000fd00000000018 */
[----:B------:R-:W-:-:S11]  /*4680*/  DMUL R24, R26, R24 ;  /* 0x000000181a187228 */ /* 0x000fd60000000000 */
.L_x_3778:
[----:B------:R-:W-:Y:S05]  /*4690*/  BSYNC B1 ;  /* 0x0000000000017941 */ /* 0x000fea0003800000 */
.L_x_3777:
        /* <DEDUP_REMOVED lines=64> */
.L_x_3786:
[----:B------:R-:W-:Y:S05]  /*4aa0*/  BSYNC B0 ;  /* 0x0000000000007941 */ /* 0x000fea0003800000 */
.L_x_3785:
        /* <DEDUP_REMOVED lines=17> */
[----:B------:R-:W-:-:S07]  /*4bc0*/  MOV R6, R0 ;  /* 0x0000000000067202 */ /* 0x000fce0000000f00 */
.L_x_3788:
[----:B------:R-:W-:Y:S05]  /*4bd0*/  BSYNC B2 ;  /* 0x0000000000027941 */ /* 0x000fea0003800000 */
.L_x_3787:
[C---:B------:R-:W-:Y:S02]  /*4be0*/  DADD R2, -R6.reuse, 1 ;  /* 0x3ff0000006027429 */ /* 0x040fe40000000100 */
[----:B------:R-:W-:-:S06]  /*4bf0*/  DMUL R22, R6, R22 ;  /* 0x0000001606167228 */ /* 0x000fcc0000000000 */
[----:B------:R-:W-:-:S08]  /*4c00*/  DFMA R20, R2, R20, 1 ;  /* 0x3ff000000214742b */ /* 0x000fd00000000014 */
[----:B------:R-:W-:-:S11]  /*4c10*/  DMUL R20, R22, R20 ;  /* 0x0000001416147228 */ /* 0x000fd60000000000 */
.L_x_3784:
[----:B------:R-:W-:Y:S05]  /*4c20*/  BSYNC B1 ;  /* 0x0000000000017941 */ /* 0x000fea0003800000 */
.L_x_3783:
        /* <DEDUP_REMOVED lines=64> */
.L_x_3792:
[----:B------:R-:W-:Y:S05]  /*5030*/  BSYNC B0 ;  /* 0x0000000000007941 */ /* 0x000fea0003800000 */
.L_x_3791:
        /* <DEDUP_REMOVED lines=16> */
[----:B------:R-:W-:Y:S05]  /*5140*/  CALL.REL.NOINC `($__internal_6_$__cuda_sm20_dblrcp_rn_slowpath_v3) ;  /* 0x0000000c00dc7944 */ /* 0x000fea0003c00000 */
[----:B------:R-:W-:-:S07]  /*5150*/  IMAD.MOV.U32 R6, RZ, RZ, R0 ;  /* 0x000000ffff067224 */ /* 0x000fce00078e0000 */
.L_x_3794:
[----:B------:R-:W-:Y:S05]  /*5160*/  BSYNC B2 ;  /* 0x0000000000027941 */ /* 0x000fea0003800000 */
.L_x_3793:
[C---:B------:R-:W-:Y:S02]  /*5170*/  DADD R2, -R6.reuse, 1 ;  /* 0x3ff0000006027429 */ /* 0x040fe40000000100 */
[----:B------:R-:W-:-:S06]  /*5180*/  DMUL R18, R6, R18 ;  /* 0x0000001206127228 */ /* 0x000fcc0000000000 */
[----:B------:R-:W-:-:S08]  /*5190*/  DFMA R16, R2, R16, 1 ;  /* 0x3ff000000210742b */ /* 0x000fd00000000010 */
[----:B------:R-:W-:-:S11]  /*51a0*/  DMUL R16, R18, R16 ;  /* 0x0000001012107228 */ /* 0x000fd60000000000 */
.L_x_3790:
[----:B------:R-:W-:Y:S05]  /*51b0*/  BSYNC B1 ;  /* 0x0000000000017941 */ /* 0x000fea0003800000 */
.L_x_3789:
        /* <DEDUP_REMOVED lines=64> */
.L_x_3798:
[----:B------:R-:W-:Y:S05]  /*55c0*/  BSYNC B0 ;  /* 0x0000000000007941 */ /* 0x000fea0003800000 */
.L_x_3797:
        /* <DEDUP_REMOVED lines=18> */
.L_x_3800:
[----:B------:R-:W-:Y:S05]  /*56f0*/  BSYNC B2 ;  /* 0x0000000000027941 */ /* 0x000fea0003800000 */
.L_x_3799:
[C---:B------:R-:W-:Y:S02]  /*5700*/  DADD R2, -R6.reuse, 1 ;  /* 0x3ff0000006027429 */ /* 0x040fe40000000100 */
[----:B------:R-:W-:-:S06]  /*5710*/  DMUL R14, R6, R14 ;  /* 0x0000000e060e7228 */ /* 0x000fcc0000000000 */
[----:B------:R-:W-:-:S08]  /*5720*/  DFMA R12, R2, R12, 1 ;  /* 0x3ff00000020c742b */ /* 0x000fd0000000000c */
[----:B------:R-:W-:-:S11]  /*5730*/  DMUL R12, R14, R12 ;  /* 0x0000000c0e0c7228 */ /* 0x000fd60000000000 */
.L_x_3796:
[----:B------:R-:W-:Y:S05]  /*5740*/  BSYNC B1 ;  /* 0x0000000000017941 */ /* 0x000fea0003800000 */
.L_x_3795:
        /* <DEDUP_REMOVED lines=64> */
.L_x_3804:
[----:B------:R-:W-:Y:S05]  /*5b50*/  BSYNC B0 ;  /* 0x0000000000007941 */ /* 0x000fea0003800000 */
.L_x_3803:
        /* <DEDUP_REMOVED lines=18> */
.L_x_3806:
[----:B------:R-:W-:Y:S05]  /*5c80*/  BSYNC B2 ;  /* 0x0000000000027941 */ /* 0x000fea0003800000 */
.L_x_3805:
[C---:B------:R-:W-:Y:S02]  /*5c90*/  DADD R4, -R6.reuse, 1 ;  /* 0x3ff0000006047429 */ /* 0x040fe40000000100 */
[----:B------:R-:W-:-:S06]  /*5ca0*/  DMUL R2, R6, R10 ;  /* 0x0000000a06027228 */ /* 0x000fcc0000000000 */
[----:B------:R-:W-:-:S08]  /*5cb0*/  DFMA R4, R4, R8, 1 ;  /* 0x3ff000000404742b */ /* 0x000fd00000000008 */
[----:B------:R-:W-:-:S11]  /*5cc0*/  DMUL R2, R2, R4 ;  /* 0x0000000402027228 */ /* 0x000fd60000000000 */
.L_x_3802:
[----:B------:R-:W-:Y:S05]  /*5cd0*/  BSYNC B1 ;  /* 0x0000000000017941 */ /* 0x000fea0003800000 */
.L_x_3801:
        /* <DEDUP_REMOVED lines=17> */
.L_x_3809:
[----:B------:R-:W-:-:S13]  /*5df0*/  ISETP.GE.AND P0, PT, R34, R43, PT ;  /* 0x0000002b2200720c */ /* 0x000fda0003f06270 */
[----:B------:R-:W-:Y:S05]  /*5e00*/  @P0 BRA `(.L_x_3811) ;  /* 0x0000000000300947 */ /* 0x000fea0003800000 */
[----:B01----:R-:W0:Y:S01]  /*5e10*/  LDC.64 R4, c[0x0][0x218] ;  /* 0x00008600ff047b82 */ /* 0x003e220000000a00 */
[----:B------:R-:W-:Y:S02]  /*5e20*/  IMAD.IADD R7, R42, 0x1, R34 ;  /* 0x000000012a077824 */ /* 0x000fe400078e0222 */
[----:B------:R-:W-:Y:S02]  /*5e30*/  VIADD R34, R34, 0x80 ;  /* 0x0000008022227836 */ /* 0x000fe40000000000 */
[----:B0-----:R-:W-:-:S05]  /*5e40*/  IMAD.WIDE.U32 R4, R7, 0x8, R4 ;  /* 0x0000000807047825 */ /* 0x001fca00078e0004 */
[----:B------:R1:W-:Y:S02]  /*5e50*/  STG.E.64 desc[UR4][R4.64], R28 ;  /* 0x0000001c04007986 */ /* 0x0003e4000c101b04 */
.L_x_3810:
[----:B------:R-:W-:-:S13]  /*5e60*/  ISETP.GE.AND P0, PT, R34, R43, PT ;  /* 0x0000002b2200720c */ /* 0x000fda0003f06270 */
[----:B------:R-:W-:Y:S05]  /*5e70*/  @P0 BRA `(.L_x_3812) ;  /* 0x0000000000300947 */ /* 0x000fea0003800000 */
[----:B01----:R-:W0:Y:S01]  /*5e80*/  LDC.64 R4, c[0x0][0x218] ;  /* 0x00008600ff047b82 */ /* 0x003e220000000a00 */
[----:B------:R-:W-:Y:S01]  /*5e90*/  IADD3 R7, R42, R34, RZ ;  /* 0x000000222a077210 */ /* 0x000fe20007ffe0ff */
[----:B------:R-:W-:-:S04]  /*5ea0*/  VIADD R34, R34, 0x80 ;  /* 0x0000008022227836 */ /* 0x000fc80000000000 */
[----:B0-----:R-:W-:-:S05]  /*5eb0*/  IMAD.WIDE.U32 R4, R7, 0x8, R4 ;  /* 0x0000000807047825 */ /* 0x001fca00078e0004 */
[----:B------:R2:W-:Y:S02]  /*5ec0*/  STG.E.64 desc[UR4][R4.64], R24 ;  /* 0x0000001804007986 */ /* 0x0005e4000c101b04 */
.L_x_3811:
[----:B------:R-:W-:-:S13]  /*5ed0*/  ISETP.GE.AND P0, PT, R34, R43, PT ;  /* 0x0000002b2200720c */ /* 0x000fda0003f06270 */
[----:B------:R-:W-:Y:S05]  /*5ee0*/  @P0 BRA `(.L_x_3813) ;  /* 0x0000000000340947 */ /* 0x000fea0003800000 */
[----:B012---:R-:W0:Y:S01]  /*5ef0*/  LDC.64 R4, c[0x0][0x218] ;  /* 0x00008600ff047b82 */ /* 0x007e220000000a00 */
[----:B------:R-:W-:Y:S02]  /*5f00*/  IMAD.IADD R7, R42, 0x1, R34 ;  /* 0x000000012a077824 */ /* 0x000fe400078e0222 */
[----:B------:R-:W-:Y:S02]  /*5f10*/  VIADD R34, R34, 0x80 ;  /* 0x0000008022227836 */ /* 0x000fe40000000000 */
[----:B0-----:R-:W-:-:S05]  /*5f20*/  IMAD.WIDE.U32 R4, R7, 0x8, R4 ;  /* 0x0000000807047825 */ /* 0x001fca00078e0004 */
[----:B------:R2:W-:Y:S02]  /*5f30*/  STG.E.64 desc[UR4][R4.64], R20 ;  /* 0x0000001404007986 */ /* 0x0005e4000c101b04 */
.L_x_3812:
        /* <DEDUP_REMOVED lines=8> */
.L_x_3813:
[----:B------:R-:W-:Y:S05]  /*5fc0*/  BSYNC B1 ;  /* 0x0000000000017941 */ /* 0x000fea0003800000 */
.L_x_3808:
[----:B------:R-:W-:-:S13]  /*5fd0*/  ISETP.GE.AND P0, PT, R34, R43, PT ;  /* 0x0000002b2200720c */ /* 0x000fda0003f06270 */
[----:B0123--:R-:W0:Y:S01]  /*5fe0*/  @!P0 LDC.64 R4, c[0x0][0x218] ;  /* 0x00008600ff048b82 */ /* 0x00fe220000000a00 */
[----:B------:R-:W-:Y:S02]  /*5ff0*/  @!P0 IMAD.IADD R7, R42, 0x1, R34 ;  /* 0x000000012a078824 */ /* 0x000fe400078e0222 */
[----:B------:R-:W-:Y:S02]  /*6000*/  @!P0 VIADD R34, R34, 0x80 ;  /* 0x0000008022228836 */ /* 0x000fe40000000000 */
[----:B0-----:R-:W-:-:S05]  /*6010*/  @!P0 IMAD.WIDE.U32 R4, R7, 0x8, R4 ;  /* 0x0000000807048825 */ /* 0x001fca00078e0004 */
[----:B------:R3:W-:Y:S02]  /*6020*/  @!P0 STG.E.64 desc[UR4][R4.64], R12 ;  /* 0x0000000c04008986 */ /* 0x0007e4000c101b04 */
.L_x_3814:
[----:B------:R-:W-:Y:S05]  /*6030*/  BSYNC B0 ;  /* 0x0000000000007941 */ /* 0x000fea0003800000 */
.L_x_3807:
        /* <DEDUP_REMOVED lines=8> */
        .weak           $__internal_6_$__cuda_sm20_dblrcp_rn_slowpath_v3
        .type           $__internal_6_$__cuda_sm20_dblrcp_rn_slowpath_v3,@function
        .size           $__internal_6_$__cuda_sm20_dblrcp_rn_slowpath_v3,(.L_x_11052 - $__internal_6_$__cuda_sm20_dblrcp_rn_slowpath_v3)
$__internal_6_$__cuda_sm20_dblrcp_rn_slowpath_v3:
        /* <DEDUP_REMOVED lines=26> */
.L_x_3818:
        /* <DEDUP_REMOVED lines=10> */
.L_x_3816:
[----:B------:R-:W-:Y:S01]  /*6300*/  LOP3.LUT R7, R5, 0x80000, RZ, 0xfc, !PT ;  /* 0x0008000005077812 */ /* 0x000fe200078efcff */
[----:B------:R-:W-:-:S07]  /*6310*/  IMAD.MOV.U32 R6, RZ, RZ, R4 ;  /* 0x000000ffff067224 */ /* 0x000fce00078e0004 */
.L_x_3817:
[----:B------:R-:W-:Y:S05]  /*6320*/  BSYNC B0 ;  /* 0x0000000000007941 */ /* 0x000fea0003800000 */
.L_x_3815:
[----:B------:R-:W-:Y:S02]  /*6330*/  IMAD.MOV.U32 R3, RZ, RZ, 0x0 ;  /* 0x00000000ff037424 */ /* 0x000fe400078e00ff */
[----:B------:R-:W-:Y:S02]  /*6340*/  IMAD.MOV.U32 R0, RZ, RZ, R6 ;  /* 0x000000ffff007224 */ /* 0x000fe400078e0006 */
[----:B------:R-:W-:Y:S05]  /*6350*/  RET.REL.NODEC R2 `(_ZN2at6native29vectorized_elementwise_kernelILi8EZZZNS0_61_GLOBAL__N__132982cb_23_ActivationSiluKernel_cu_1520ed90_292420silu_backward_kernelERNS_18TensorIteratorBaseEENKUlvE_clEvENKUlvE_clEvEUlddE_St5arrayIPcLm3EEEEviT0_T1_) ;  /* 0xffffff9c02287950 */ /* 0x000fea0003c3ffff */
.L_x_3819:
        /* <DEDUP_REMOVED lines=10> */
.L_x_11052:


//--------------------- .text._ZN2at6native18elementwise_kernelILi128ELi4EZNS0_15gpu_kernel_implIZZZNS0_61_GLOBAL__N__132982cb_23_ActivationSiluKernel_cu_1520ed90_292411silu_kernelERNS_18TensorIteratorBaseEENKUlvE_clEvENKUlvE4_clEvEUlN3c108BFloat16EE_EEvS5_RKT_EUliE_EEviT1_ --------------------------
	.section	.text._ZN2at6native18elementwise_kernelILi128ELi4EZNS0_15gpu_kernel_implIZZZNS0_61_GLOBAL__N__132982cb_23_ActivationSiluKernel_cu_1520ed90_292411silu_kernelERNS_18TensorIteratorBaseEENKUlvE_clEvENKUlvE4_clEvEUlN3c108BFloat16EE_EEvS5_RKT_EUliE_EEviT1_,"ax",@progbits
	.align	128
        .global         _ZN2at6native18elementwise_kernelILi128ELi4EZNS0_15gpu_kernel_implIZZZNS0_61_GLOBAL__N__132982cb_23_ActivationSiluKernel_cu_1520ed90_292411silu_kernelERNS_18TensorIteratorBaseEENKUlvE_clEvENKUlvE4_clEvEUlN3c108BFloat16EE_EEvS5_RKT_EUliE_EEviT1_
        .type           _ZN2at6native18elementwise_kernelILi128ELi4EZNS0_15gpu_kernel_implIZZZNS0_61_GLOBAL__N__132982cb_23_ActivationSiluKernel_cu_1520ed90_292411silu_kernelERNS_18TensorIteratorBaseEENKUlvE_clEvENKUlvE4_clEvEUlN3c108BFloat16EE_EEvS5_RKT_EUliE_EEviT1_,@function
        .size           _ZN2at6native18elementwise_kernelILi128ELi4EZNS0_15gpu_kernel_implIZZZNS0_61_GLOBAL__N__132982cb_23_ActivationSiluKernel_cu_1520ed90_292411silu_kernelERNS_18TensorIteratorBaseEENKUlvE_clEvENKUlvE4_clEvEUlN3c108BFloat16EE_EEvS5_RKT_EUliE_EEviT1_,(.L_x_11109 - _ZN2at6native18elementwise_kernelILi128ELi4EZNS0_15gpu_kernel_implIZZZNS0_61_GLOBAL__N__132982cb_23_ActivationSiluKernel_cu_1520ed90_292411silu_kernelERNS_18TensorIteratorBaseEENKUlvE_clEvENKUlvE4_clEvEUlN3c108BFloat16EE_EEvS5_RKT_EUliE_EEviT1_)
        .other          _ZN2at6native18elementwise_kernelILi128ELi4EZNS0_15gpu_kernel_implIZZZNS0_61_GLOBAL__N__132982cb_23_ActivationSiluKernel_cu_1520ed90_292411silu_kernelERNS_18TensorIteratorBaseEENKUlvE_clEvENKUlvE4_clEvEUlN3c108BFloat16EE_EEvS5_RKT_EUliE_EEviT1_,@"STO_CUDA_ENTRY STV_DEFAULT"
_ZN2at6native18elementwise_kernelILi128ELi4EZNS0_15gpu_kernel_implIZZZNS0_61_GLOBAL__N__132982cb_23_ActivationSiluKernel_cu_1520ed90_292411silu_kernelERNS_18TensorIteratorBaseEENKUlvE_clEvENKUlvE4_clEvEUlN3c108BFloat16EE_EEvS5_RKT_EUliE_EEviT1_:
.text._ZN2at6native18elementwise_kernelILi128ELi4EZNS0_15gpu_kernel_implIZZZNS0_61_GLOBAL__N__132982cb_23_ActivationSiluKernel_cu_1520ed90_292411silu_kernelERNS_18TensorIteratorBaseEENKUlvE_clEvENKUlvE4_clEvEUlN3c108BFloat16EE_EEvS5_RKT_EUliE_EEviT1_:
        /* <DEDUP_REMOVED lines=18> */
[----:B------:R-:W-:Y:S01]  /*0120*/  IMAD.HI.U32 R2, R19, UR4, R2 ;  /* 0x0000000413027c27 */ /* 0x000fe2000f8e0002 */
[----:B------:R-:W-:-:S04]  /*0130*/  ULDC UR4, c[0x0][0x21c] ;  /* 0x0000870000047ab9 */ /* 0x000fc80000000800 */
[----:B------:R-:W-:-:S05]  /*0140*/  SHF.R.U32.HI R3, RZ, UR5, R2 ;  /* 0x00000005ff037c19 */ /* 0x000fca0008011602 */
[----:B------:R-:W-:-:S04]  /*0150*/  IMAD.MOV R0, RZ, RZ, -R3 ;  /* 0x000000ffff007224 */ /* 0x000fc800078e0a03 */
[----:B------:R-:W-:Y:S01]  /*0160*/  IMAD R0, R0, UR4, R19 ;  /* 0x0000000400007c24 */ /* 0x000fe2000f8e0213 */
[----:B------:R-:W-:-:S03]  /*0170*/  ULDC.64 UR4, c[0x0][0x348] ;  /* 0x0000d20000047ab9 */ /* 0x000fc60000000a00 */
        /* <DEDUP_REMOVED lines=9> */
[----:B------:R-:W-:-:S04]  /*0210*/  ULDC.64 UR4, c[0x0][0x350] ;  /* 0x0000d40000047ab9 */ /* 0x000fc80000000a00 */
[----:B------:R-:W-:-:S04]  /*0220*/  IMAD.MOV R2, RZ, RZ, -R5 ;  /* 0x000000ffff027224 */ /* 0x000fc800078e0a05 */
[----:B------:R-:W-:-:S04]  /*0230*/  IMAD R3, R2, UR6, R3 ;  /* 0x0000000602037c24 */ /* 0x000fc8000f8e0203 */
[C---:B------:R-:W-:Y:S02]  /*0240*/  IMAD R16, R3.reuse, UR4, R16 ;  /* 0x0000000403107c24 */ /* 0x040fe4000f8e0210 */
[----:B------:R-:W-:Y:S01]  /*0250*/  IMAD R0, R3, UR5, R0 ;  /* 0x0000000503007c24 */ /* 0x000fe2000f8e0200 */
[----:B------:R-:W-:Y:S06]  /*0260*/  @!P0 BRA `(.L_x_3822) ;  /* 0x0000001000488947 */ /* 0x000fec0003800000 */
[----:B------:R-:W-:Y:S01]  /*0270*/  IMAD.MOV.U32 R4, RZ, RZ, RZ ;  /* 0x000000ffff047224 */ /* 0x000fe200078e00ff */
[----:B------:R-:W-:Y:S01]  /*0280*/  ULDC.64 UR4, c[0x0][0x238] ;  /* 0x00008e0000047ab9 */ /* 0x000fe20000000a00 */
[----:B------:R-:W-:Y:S02]  /*0290*/  ISETP.NE.AND P0, PT, R6, 0x3, PT ;  /* 0x000000030600780c */ /* 0x000fe40003f05270 */
[----:B------:R-:W-:Y:S01]  /*02a0*/  IMAD.HI.U32 R2, R5, UR4, R4 ;  /* 0x0000000405027c27 */ /* 0x000fe2000f8e0004 */
[----:B------:R-:W-:-:S04]  /*02b0*/  ULDC UR4, c[0x0][0x234] ;  /* 0x00008d0000047ab9 */ /* 0x000fc80000000800 */
[----:B------:R-:W-:-:S05]  /*02c0*/  SHF.R.U32.HI R3, RZ, UR5, R2 ;  /* 0x00000005ff037c19 */ /* 0x000fca0008011602 */
[----:B------:R-:W-:-:S04]  /*02d0*/  IMAD.MOV R4, RZ, RZ, -R3 ;  /* 0x000000ffff047224 */ /* 0x000fc800078e0a03 */
[----:B------:R-:W-:Y:S01]  /*02e0*/  IMAD R5, R4, UR4, R5 ;  /* 0x0000000404057c24 */ /* 0x000fe2000f8e0205 */
[----:B------:R-:W-:-:S03]  /*02f0*/  ULDC.64 UR4, c[0x0][0x358] ;  /* 0x0000d60000047ab9 */ /* 0x000fc60000000a00 */
        /* <DEDUP_REMOVED lines=256> */
[----:B------:R-:W-:-:S03]  /*1300*/  ULDC.64 UR4, c[0x0][0x340] ;  /* 0x0000d00000047ab9 */ /* 0x000fc60000000a00 */
[----:B------:R-:W-:Y:S01]  /*1310*/  IMAD.HI.U32 R2, R5, UR4, R4 ;  /* 0x0000000405027c27 */ /* 0x000fe2000f8e0004 */
[----:B------:R-:W-:-:S04]  /*1320*/  ULDC UR4, c[0x0][0x33c] ;  /* 0x0000cf0000047ab9 */ /* 0x000fc80000000800 */
[----:B------:R-:W-:-:S05]  /*1330*/  SHF.R.U32.HI R2, RZ, UR5, R2 ;  /* 0x00000005ff027c19 */ /* 0x000fca0008011602 */
[----:B------:R-:W-:-:S04]  /*1340*/  IMAD.MOV R3, RZ, RZ, -R2 ;  /* 0x000000ffff037224 */ /* 0x000fc800078e0a02 */
[----:B------:R-:W-:Y:S01]  /*1350*/  IMAD R5, R3, UR4, R5 ;  /* 0x0000000403057c24 */ /* 0x000fe2000f8e0205 */
[----:B------:R-:W-:-:S03]  /*1360*/  ULDC.64 UR4, c[0x0][0x408] ;  /* 0x0001020000047ab9 */ /* 0x000fc60000000a00 */
[C---:B------:R-:W-:Y:S02]  /*1370*/  IMAD R16, R5.reuse, UR4, R16 ;  /* 0x0000000405107c24 */ /* 0x040fe4000f8e0210 */
[----:B------:R-:W-:-:S07]  /*1380*/  IMAD R0, R5, UR5, R0 ;  /* 0x0000000505007c24 */ /* 0x000fce000f8e0200 */
.L_x_3822:
        /* <DEDUP_REMOVED lines=22> */
.L_x_3826:
[----:B------:R-:W2:Y:S02]  /*14f0*/  LDG.E.U8 R2, desc[UR36][R2.64] ;  /* 0x0000002402027981 */ /* 0x000ea4000c1e1100 */
[----:B--2---:R-:W-:-:S04]  /*1500*/  I2FP.F32.U32 R0, R2 ;  /* 0x0000000200007245 */ /* 0x004fc80000201000 */
[----:B------:R-:W-:Y:S01]  /*1510*/  F2FP.BF16.F32.PACK_AB R0, RZ, R0 ;  /* 0x00000000ff00723e */ /* 0x000fe200000010ff */
[----:B------:R-:W-:Y:S06]  /*1520*/  BRA `(.L_x_3828) ;  /* 0x0000000c00907947 */ /* 0x000fec0003800000 */
.L_x_3825:
        /* <DEDUP_REMOVED lines=10> */
.L_x_3830:
[----:B------:R-:W2:Y:S02]  /*15d0*/  LDG.E R2, desc[UR36][R2.64] ;  /* 0x0000002402027981 */ /* 0x000ea4000c1e1900 */
[----:B--2---:R-:W-:-:S04]  /*15e0*/  I2FP.F32.S32 R0, R2 ;  /* 0x0000000200007245 */ /* 0x004fc80000201400 */
[----:B------:R-:W-:Y:S01]  /*15f0*/  F2FP.BF16.F32.PACK_AB R0, RZ, R0 ;  /* 0x00000000ff00723e */ /* 0x000fe200000010ff */
[----:B------:R-:W-:Y:S06]  /*1600*/  BRA `(.L_x_3828) ;  /* 0x0000000c00587947 */ /* 0x000fec0003800000 */
.L_x_3829:
[----:B------:R-:W2:Y:S02]  /*1610*/  LDG.E.U16 R2, desc[UR36][R2.64] ;  /* 0x0000002402027981 */ /* 0x000ea4000c1e1500 */
[----:B--2---:R-:W0:Y:S02]  /*1620*/  I2F.S16 R0, R2 ;  /* 0x0000000200007306 */ /* 0x004e240000101400 */
[----:B0-----:R-:W-:Y:S01]  /*1630*/  F2FP.BF16.F32.PACK_AB R0, RZ, R0 ;  /* 0x00000000ff00723e */ /* 0x001fe200000010ff */
[----:B------:R-:W-:Y:S06]  /*1640*/  BRA `(.L_x_3828) ;  /* 0x0000000c00487947 */ /* 0x000fec0003800000 */
.L_x_3824:
        /* <DEDUP_REMOVED lines=9> */
.L_x_3832:
[----:B------:R-:W2:Y:S02]  /*16e0*/  LDG.E.U16 R0, desc[UR36][R2.64] ;  /* 0x0000002402007981 */ /* 0x000ea4000c1e1500 */
[----:B--2---:R-:W-:-:S05]  /*16f0*/  HADD2.F32 R0, -RZ, R0.H0_H0 ;  /* 0x20000000ff007230 */ /* 0x004fca0000004100 */
[----:B------:R-:W-:Y:S01]  /*1700*/  F2FP.BF16.F32.PACK_AB R0, RZ, R0 ;  /* 0x00000000ff00723e */ /* 0x000fe200000010ff */
[----:B------:R-:W-:Y:S06]  /*1710*/  BRA `(.L_x_3828) ;  /* 0x0000000c00147947 */ /* 0x000fec0003800000 */
.L_x_3831:
        /* <DEDUP_REMOVED lines=9> */
.L_x_3834:
[----:B------:R-:W2:Y:S02]  /*17b0*/  LDG.E.U16 R2, desc[UR36][R2.64] ;  /* 0x0000002402027981 */ /* 0x000ea4000c1e1500 */
[----:B--2---:R-:W-:-:S05]  /*17c0*/  HADD2.F32 R0, -RZ, R2.H0_H0 ;  /* 0x20000002ff007230 */ /* 0x004fca0000004100 */
[----:B------:R-:W-:Y:S01]  /*17d0*/  F2FP.BF16.F32.PACK_AB R0, RZ, R0 ;  /* 0x00000000ff00723e */ /* 0x000fe200000010ff */
[----:B------:R-:W-:Y:S06]  /*17e0*/  BRA `(.L_x_3828) ;  /* 0x0000000800e07947 */ /* 0x000fec0003800000 */
.L_x_3833:
        /* <DEDUP_REMOVED lines=8> */
.L_x_3823:
        /* <DEDUP_REMOVED lines=13> */
.L_x_3837:
        /* <DEDUP_REMOVED lines=8> */
.L_x_3836:
        /* <DEDUP_REMOVED lines=28> */
.L_x_3839:
        /* <DEDUP_REMOVED lines=15> */
.L_x_3838:
[----:B------:R0:W5:Y:S01]  /*1c70*/  LDG.E.U16 R0, desc[UR36][R2.64] ;  /* 0x0000002402007981 */ /* 0x000162000c1e1500 */
[----:B------:R-:W-:Y:S05]  /*1c80*/  BRA `(.L_x_3828) ;  /* 0x0000000400b87947 */ /* 0x000fea0003800000 */
.L_x_3835:
        /* <DEDUP_REMOVED lines=12> */
.L_x_3842:
        /* <DEDUP_REMOVED lines=21> */
.L_x_3846:
[----:B------:R-:W-:Y:S05]  /*1ea0*/  BSYNC B1 ;  /* 0x0000000000017941 */ /* 0x000fea0003800000 */
.L_x_3845:
[----:B------:R-:W-:Y:S01]  /*1eb0*/  LEA R3, R0, 0x3b800000, 0x17 ;  /* 0x3b80000000037811 */ /* 0x000fe200078eb8ff */
[----:B------:R-:W-:-:S05]  /*1ec0*/  IMAD.SHL.U32 R0, R2, 0x100000, RZ ;  /* 0x0010000002007824 */ /* 0x000fca00078e00ff */
[----:B------:R-:W-:-:S07]  /*1ed0*/  LOP3.LUT R0, R3, R0, R4, 0xfe, !PT ;  /* 0x0000000003007212 */ /* 0x000fce00078efe04 */
.L_x_3844:
[----:B------:R-:W-:Y:S05]  /*1ee0*/  BSYNC B0 ;  /* 0x0000000000007941 */ /* 0x000fea0003800000 */
.L_x_3843:
[----:B------:R-:W-:Y:S01]  /*1ef0*/  F2FP.BF16.F32.PACK_AB R0, RZ, R0 ;  /* 0x00000000ff00723e */ /* 0x000fe200000010ff */
[----:B------:R-:W-:Y:S06]  /*1f00*/  BRA `(.L_x_3828) ;  /* 0x0000000400187947 */ /* 0x000fec0003800000 */
.L_x_3841:
        /* <DEDUP_REMOVED lines=21> */
.L_x_3850:
[----:B------:R-:W-:Y:S05]  /*2060*/  BSYNC B1 ;  /* 0x0000000000017941 */ /* 0x000fea0003800000 */
.L_x_3849:
[----:B------:R-:W-:Y:S01]  /*2070*/  LEA R3, R0, 0x37800000, 0x17 ;  /* 0x3780000000037811 */ /* 0x000fe200078eb8ff */
[----:B------:R-:W-:-:S05]  /*2080*/  IMAD.SHL.U32 R0, R2, 0x200000, RZ ;  /* 0x0020000002007824 */ /* 0x000fca00078e00ff */
[----:B------:R-:W-:-:S07]  /*2090*/  LOP3.LUT R0, R3, R0, R4, 0xfe, !PT ;  /* 0x0000000003007212 */ /* 0x000fce00078efe04 */
.L_x_3848:
[----:B------:R-:W-:Y:S05]  /*20a0*/  BSYNC B0 ;  /* 0x0000000000007941 */ /* 0x000fea0003800000 */
.L_x_3847:
[----:B------:R-:W-:Y:S01]  /*20b0*/  F2FP.BF16.F32.PACK_AB R0, RZ, R0 ;  /* 0x00000000ff00723e */ /* 0x000fe200000010ff */
[----:B------:R-:W-:Y:S06]  /*20c0*/  BRA `(.L_x_3828) ;  /* 0x0000000000a87947 */ /* 0x000fec0003800000 */
.L_x_3840:
        /* <DEDUP_REMOVED lines=14> */
.L_x_3854:
[----:B------:R-:W-:Y:S05]  /*21b0*/  BSYNC B0 ;  /* 0x0000000000007941 */ /* 0x000fea0003800000 */
.L_x_3853:
[----:B------:R-:W-:Y:S01]  /*21c0*/  F2FP.BF16.F32.PACK_AB R0, RZ, R0 ;  /* 0x00000000ff00723e */ /* 0x000fe200000010ff */
[----:B------:R-:W-:Y:S06]  /*21d0*/  BRA `(.L_x_3828) ;  /* 0x0000000000647947 */ /* 0x000fec0003800000 */
.L_x_3827:
        /* <DEDUP_REMOVED lines=16> */
.L_x_3855:
[----:B------:R-:W-:Y:S01]  /*22e0*/  PRMT R0, RZ, 0x7610, R0 ;  /* 0x00007610ff007816 */ /* 0x000fe20000000000 */
[----:B------:R-:W-:Y:S06]  /*22f0*/  BRA `(.L_x_3828) ;  /* 0x00000000001c7947 */ /* 0x000fec0003800000 */
.L_x_3852:
[----:B------:R-:W2:Y:S02]  /*2300*/  LDG.E.64 R2, desc[UR36][R2.64] ;  /* 0x0000002402027981 */ /* 0x000ea4000c1e1b00 */
[----:B--2---:R-:W0:Y:S02]  /*2310*/  I2F.U64 R0, R2 ;  /* 0x0000000200007312 */ /* 0x004e240000301000 */
[----:B0-----:R-:W-:Y:S01]  /*2320*/  F2FP.BF16.F32.PACK_AB R0, RZ, R0 ;  /* 0x00000000ff00723e */ /* 0x001fe200000010ff */
[----:B------:R-:W-:Y:S06]  /*2330*/  BRA `(.L_x_3828) ;  /* 0x00000000000c7947 */ /* 0x000fec0003800000 */
.L_x_3851:
[----:B------:R-:W2:Y:S02]  /*2340*/  LDG.E R2, desc[UR36][R2.64] ;  /* 0x0000002402027981 */ /* 0x000ea4000c1e1900 */
[----:B--2---:R-:W-:-:S04]  /*2350*/  I2FP.F32.U32 R0, R2 ;  /* 0x0000000200007245 */ /* 0x004fc80000201000 */
[----:B------:R-:W-:-:S07]  /*2360*/  F2FP.BF16.F32.PACK_AB R0, RZ, R0 ;  /* 0x00000000ff00723e */ /* 0x000fce00000010ff */
.L_x_3828:
[----:B-----5:R-:W-:Y:S01]  /*2370*/  IMAD.U32 R0, R0, 0x10000, RZ ;  /* 0x0001000000007824 */ /* 0x020fe200078e00ff */
[----:B------:R-:W1:Y:S03]  /*2380*/  LDC.U8 R5, c[0x0][0x421] ;  /* 0x00010840ff057b82 */ /* 0x000e660000000000 */
[----:B0-----:R-:W-:-:S06]  /*2390*/  FMUL.FTZ R2, R0, -1.4426950216293334961 ;  /* 0xbfb8aa3b00027820 */ /* 0x001fcc0000410000 */
[----:B------:R-:W0:Y:S01]  /*23a0*/  MUFU.EX2 R2, R2 ;  /* 0x0000000200027308 */ /* 0x000e220000000800 */
[----:B-1----:R-:W-:Y:S01]  /*23b0*/  PRMT R4, R5, 0x9910, RZ ;  /* 0x0000991005047816 */ /* 0x002fe200000000ff */
[----:B0-----:R-:W-:-:S03]  /*23c0*/  FADD.FTZ R3, R2, 1 ;  /* 0x3f80000002037421 */ /* 0x001fc60000010000 */
[----:B------:R-:W-:-:S03]  /*23d0*/  ISETP.GT.AND P0, PT, R4, 0x9, PT ;  /* 0x000000090400780c */ /* 0x000fc60003f04270 */
[----:B------:R-:W0:Y:S02]  /*23e0*/  MUFU.RCP R3, R3 ;  /* 0x0000000300037308 */ /* 0x000e240000001000 */
[----:B0-----:R-:W-:-:S06]  /*23f0*/  FMUL.FTZ R0, R0, R3 ;  /* 0x0000000300007220 */ /* 0x001fcc0000410000 */
[----:B------:R0:W1:Y:S02]  /*2400*/  F2F.BF16.F32 R7, R0 ;  /* 0x0000000000077304 */ /* 0x0000640000202000 */
        /* <DEDUP_REMOVED lines=13> */
.L_x_3859:
[----:B-1----:R-:W-:-:S06]  /*24e0*/  IMAD.U32 R3, R7, 0x10000, RZ ;  /* 0x0001000007037824 */ /* 0x002fcc00078e00ff */
[----:B------:R-:W1:Y:S02]  /*24f0*/  F2I.S64.TRUNC R2, R3 ;  /* 0x0000000300027311 */ /* 0x000e64000020d900 */
[----:B-1----:R4:W-:Y:S01]  /*2500*/  STG.E.U8 desc[UR36][R16.64], R2 ;  /* 0x0000000210007986 */ /* 0x0029e2000c101124 */
[----:B------:R-:W-:Y:S05]  /*2510*/  BRA `(.L_x_3861) ;  /* 0x0000000c00847947 */ /* 0x000fea0003800000 */
.L_x_3858:
        /* <DEDUP_REMOVED lines=10> */
.L_x_3863:
[----:B-1----:R-:W-:-:S06]  /*25c0*/  IMAD.U32 R7, R7, 0x10000, RZ ;  /* 0x0001000007077824 */ /* 0x002fcc00078e00ff */
[----:B------:R-:W1:Y:S02]  /*25d0*/  F2I.FTZ.TRUNC.NTZ R7, R7 ;  /* 0x0000000700077305 */ /* 0x000e64000021f100 */
[----:B-1----:R2:W-:Y:S01]  /*25e0*/  STG.E desc[UR36][R16.64], R7 ;  /* 0x0000000710007986 */ /* 0x0025e2000c101924 */
[----:B------:R-:W-:Y:S05]  /*25f0*/  BRA `(.L_x_3861) ;  /* 0x0000000c004c7947 */ /* 0x000fea0003800000 */
.L_x_3862:
[----:B-1----:R-:W-:-:S06]  /*2600*/  IMAD.U32 R7, R7, 0x10000, RZ ;  /* 0x0001000007077824 */ /* 0x002fcc00078e00ff */
[----:B------:R-:W1:Y:S02]  /*2610*/  F2I.FTZ.TRUNC.NTZ R7, R7 ;  /* 0x0000000700077305 */ /* 0x000e64000021f100 */
[----:B-1----:R3:W-:Y:S01]  /*2620*/  STG.E.U16 desc[UR36][R16.64], R7 ;  /* 0x0000000710007986 */ /* 0x0027e2000c101524 */
[----:B------:R-:W-:Y:S05]  /*2630*/  BRA `(.L_x_3861) ;  /* 0x0000000c003c7947 */ /* 0x000fea0003800000 */
.L_x_3857:
        /* <DEDUP_REMOVED lines=9> */
.L_x_3865:
[----:B01----:R-:W-:-:S05]  /*26d0*/  IMAD.U32 R0, R7, 0x10000, RZ ;  /* 0x0001000007007824 */ /* 0x003fca00078e00ff */
[----:B------:R-:W-:-:S05]  /*26e0*/  F2FP.F16.F32.PACK_AB R0, RZ, R0 ;  /* 0x00000000ff00723e */ /* 0x000fca00000000ff */
[----:B------:R0:W-:Y:S01]  /*26f0*/  STG.E.U16 desc[UR36][R16.64], R0 ;  /* 0x0000000010007986 */ /* 0x0001e2000c101524 */
[----:B------:R-:W-:Y:S05]  /*2700*/  BRA `(.L_x_3861) ;  /* 0x0000000c00087947 */ /* 0x000fea0003800000 */
.L_x_3864:
        /* <DEDUP_REMOVED lines=10> */
.L_x_3867:
[----:B-1----:R-:W-:-:S05]  /*27b0*/  IMAD.U32 R7, R7, 0x10000, RZ ;  /* 0x0001000007077824 */ /* 0x002fca00078e00ff */
[----:B------:R-:W-:-:S04]  /*27c0*/  F2FP.F16.F32.PACK_AB R3, RZ, R7 ;  /* 0x00000007ff03723e */ /* 0x000fc800000000ff */
[----:B------:R-:W-:-:S05]  /*27d0*/  PRMT R3, R3, 0x5410, RZ ;  /* 0x0000541003037816 */ /* 0x000fca00000000ff */
[----:B------:R1:W-:Y:S01]  /*27e0*/  STG.E desc[UR36][R16.64], R3 ;  /* 0x0000000310007986 */ /* 0x0003e2000c101924 */
[----:B------:R-:W-:Y:S05]  /*27f0*/  BRA `(.L_x_3861) ;  /* 0x0000000800cc7947 */ /* 0x000fea0003800000 */
.L_x_3866:
[----:B-1----:R-:W-:-:S04]  /*2800*/  IMAD.U32 R2, R7, 0x10000, RZ ;  /* 0x0001000007027824 */ /* 0x002fc800078e00ff */
[----:B------:R-:W-:-:S06]  /*2810*/  FMUL.FTZ R2, R2, 1 ;  /* 0x3f80000002027820 */ /* 0x000fcc0000410000 */
[----:B------:R-:W1:Y:S02]  /*2820*/  F2F.F64.F32 R2, R2 ;  /* 0x0000000200027310 */ /* 0x000e640000201800 */
[----:B-1----:R1:W-:Y:S01]  /*2830*/  STG.E.64 desc[UR36][R16.64], R2 ;  /* 0x0000000210007986 */ /* 0x0023e2000c101b24 */
[----:B------:R-:W-:Y:S05]  /*2840*/  BRA `(.L_x_3861) ;  /* 0x0000000800b87947 */ /* 0x000fea0003800000 */
.L_x_3856:
        /* <DEDUP_REMOVED lines=13> */
.L_x_3870:
[----:B-1----:R-:W-:-:S04]  /*2920*/  IMAD.U32 R7, R7, 0x10000, RZ ;  /* 0x0001000007077824 */ /* 0x002fc800078e00ff */
[----:B------:R-:W-:Y:S01]  /*2930*/  FMUL.FTZ R4, R7, 1 ;  /* 0x3f80000007047820 */ /* 0x000fe20000410000 */
[----:B------:R-:W-:-:S05]  /*2940*/  CS2R R6, SRZ ;  /* 0x0000000000067805 */ /* 0x000fca000001ff00 */
[----:B------:R-:W1:Y:S02]  /*2950*/  F2F.F64.F32 R4, R4 ;  /* 0x0000000400047310 */ /* 0x000e640000201800 */
[----:B-1----:R1:W-:Y:S01]  /*2960*/  STG.E.128 desc[UR36][R16.64], R4 ;  /* 0x0000000410007986 */ /* 0x0023e2000c101d24 */
[----:B------:R-:W-:Y:S05]  /*2970*/  BRA `(.L_x_3861) ;  /* 0x00000008006c7947 */ /* 0x000fea0003800000 */
.L_x_3869:
        /* <DEDUP_REMOVED lines=21> */
.L_x_3874:
[----:B------:R-:W-:Y:S05]  /*2ad0*/  BSYNC B0 ;  /* 0x0000000000007941 */ /* 0x000fea0003800000 */
.L_x_3873:
[----:B------:R-:W-:-:S05]  /*2ae0*/  LOP3.LUT R3, R0, R3, RZ, 0xfc, !PT ;  /* 0x0000000300037212 */ /* 0x000fca00078efcff */
[----:B------:R0:W-:Y:S01]  /*2af0*/  STG.E.U8 desc[UR36][R16.64], R3 ;  /* 0x0000000310007986 */ /* 0x0001e2000c101124 */
[----:B------:R-:W-:Y:S05]  /*2b00*/  BRA `(.L_x_3861) ;  /* 0x0000000800087947 */ /* 0x000fea0003800000 */
.L_x_3872:
        /* <DEDUP_REMOVED lines=13> */
.L_x_3876:
[----:B0-----:R-:W-:Y:S01]  /*2be0*/  IMAD.MOV.U32 R0, RZ, RZ, 0x7f ;  /* 0x0000007fff007424 */ /* 0x001fe200078e00ff */
[----:B------:R-:W-:-:S04]  /*2bf0*/  ISETP.GT.U32.AND P0, PT, R2, 0x7f800000, PT ;  /* 0x7f8000000200780c */ /* 0x000fc80003f04070 */
[----:B------:R-:W-:-:S09]  /*2c00*/  SEL R0, R0, 0x7c, P0 ;  /* 0x0000007c00007807 */ /* 0x000fd20000000000 */
.L_x_3877:
[----:B------:R-:W-:Y:S05]  /*2c10*/  BSYNC B0 ;  /* 0x0000000000007941 */ /* 0x000fea0003800000 */
.L_x_3875:
[----:B------:R-:W-:-:S04]  /*2c20*/  LOP3.LUT R2, R7, 0x80000000, RZ, 0xc0, !PT ;  /* 0x8000000007027812 */ /* 0x000fc800078ec0ff */
[----:B------:R-:W-:-:S04]  /*2c30*/  SHF.R.U32.HI R3, RZ, 0x18, R2 ;  /* 0x00000018ff037819 */ /* 0x000fc80000011602 */
[----:B------:R-:W-:-:S05]  /*2c40*/  LOP3.LUT R3, R0, R3, RZ, 0xfc, !PT ;  /* 0x0000000300037212 */ /* 0x000fca00078efcff */
[----:B------:R0:W-:Y:S01]  /*2c50*/  STG.E.U8 desc[UR36][R16.64], R3 ;  /* 0x0000000310007986 */ /* 0x0001e2000c101124 */
[----:B------:R-:W-:Y:S05]  /*2c60*/  BRA `(.L_x_3861) ;  /* 0x0000000400b07947 */ /* 0x000fea0003800000 */
.L_x_3871:
[----:B-1----:R1:W-:Y:S01]  /*2c70*/  STG.E.U16 desc[UR36][R16.64], R7 ;  /* 0x0000000710007986 */ /* 0x0023e2000c101524 */
[----:B------:R-:W-:Y:S05]  /*2c80*/  BRA `(.L_x_3861) ;  /* 0x0000000400a87947 */ /* 0x000fea0003800000 */
.L_x_3868:
        /* <DEDUP_REMOVED lines=12> */
.L_x_3880:
        /* <DEDUP_REMOVED lines=17> */
.L_x_3883:
[----:B------:R-:W-:-:S04]  /*2e60*/  LOP3.LUT R2, R7, 0x80000000, RZ, 0xc0, !PT ;  /* 0x8000000007027812 */ /* 0x000fc800078ec0ff */
[----:B------:R-:W-:-:S04]  /*2e70*/  SHF.R.U32.HI R3, RZ, 0x18, R2 ;  /* 0x00000018ff037819 */ /* 0x000fc80000011602 */
[----:B------:R-:W-:-:S04]  /*2e80*/  LOP3.LUT R0, R0, R3, RZ, 0xfc, !PT ;  /* 0x0000000300007212 */ /* 0x000fc800078efcff */
[----:B------:R-:W-:-:S07]  /*2e90*/  PRMT R8, R0, 0x7610, R8 ;  /* 0x0000761000087816 */ /* 0x000fce0000000008 */
.L_x_3882:
[----:B------:R-:W-:Y:S05]  /*2ea0*/  BSYNC B0 ;  /* 0x0000000000007941 */ /* 0x000fea0003800000 */
.L_x_3881:
[----:B------:R1:W-:Y:S01]  /*2eb0*/  STG.E.U8 desc[UR36][R16.64], R8 ;  /* 0x0000000810007986 */ /* 0x0003e2000c101124 */
[----:B------:R-:W-:Y:S05]  /*2ec0*/  BRA `(.L_x_3861) ;  /* 0x0000000400187947 */ /* 0x000fea0003800000 */
.L_x_3879:
        /* <DEDUP_REMOVED lines=17> */
.L_x_3886:
[----:B------:R-:W-:-:S04]  /*2fe0*/  LOP3.LUT R2, R7, 0x80000000, RZ, 0xc0, !PT ;  /* 0x8000000007027812 */ /* 0x000fc800078ec0ff */
[----:B------:R-:W-:-:S04]  /*2ff0*/  SHF.R.U32.HI R3, RZ, 0x18, R2 ;  /* 0x00000018ff037819 */ /* 0x000fc80000011602 */
[----:B------:R-:W-:-:S04]  /*3000*/  LOP3.LUT R0, R0, R3, RZ, 0xfc, !PT ;  /* 0x0000000300007212 */ /* 0x000fc800078efcff */
[----:B------:R-:W-:-:S07]  /*3010*/  PRMT R8, R0, 0x7610, R8 ;  /* 0x0000761000087816 */ /* 0x000fce0000000008 */
.L_x_3885:
[----:B------:R-:W-:Y:S05]  /*3020*/  BSYNC B0 ;  /* 0x0000000000007941 */ /* 0x000fea0003800000 */
.L_x_3884:
[----:B------:R1:W-:Y:S01]  /*3030*/  STG.E.U8 desc[UR36][R16.64], R8 ;  /* 0x0000000810007986 */ /* 0x0003e2000c101124 */
[----:B------:R-:W-:Y:S05]  /*3040*/  BRA `(.L_x_3861) ;  /* 0x0000000000b87947 */ /* 0x000fea0003800000 */
.L_x_3878:
        /* <DEDUP_REMOVED lines=22> */
.L_x_3860:
[----:B------:R-:W-:Y:S01]  /*31b0*/  MOV R2, 0x0 ;  /* 0x0000000000027802 */ /* 0x000fe20000000f00 */
[----:B------:R-:W-:Y:S01]  /*31c0*/  ULDC.64 UR4, c[0x4][0x148] ;  /* 0x0100520000047ab9 */ /* 0x000fe20000000a00 */
[----:B------:R-:W-:Y:S01]  /*31d0*/  ULDC.64 UR6, c[0x4][0x150] ;  /* 0x0100540000067ab9 */ /* 0x000fe20000000a00 */
[----:B------:R-:W-:Y:S02]  /*31e0*/  IMAD.U32 R4, RZ, RZ, UR4 ;  /* 0x00000004ff047e24 */ /* 0x000fe4000f8e00ff */
[----:B------:R-:W-:Y:S01]  /*31f0*/  IMAD.U32 R5, RZ, RZ, UR5 ;  /* 0x00000005ff057e24 */ /* 0x000fe2000f8e00ff */
[----:B------:R-:W2:Y:S01]  /*3200*/  LDC.64 R2, c[0x4][R2] ;  /* 0x0100000002027b82 */ /* 0x000ea20000000a00 */
[----:B------:R-:W-:Y:S01]  /*3210*/  ULDC.64 UR4, c[0x4][0x60] ;  /* 0x0100180000047ab9 */ /* 0x000fe20000000a00 */
[----:B------:R-:W-:Y:S02]  /*3220*/  IMAD.U32 R6, RZ, RZ, UR6 ;  /* 0x00000006ff067e24 */ /* 0x000fe4000f8e00ff */
[----:B-1----:R-:W-:-:S02]  /*3230*/  IMAD.U32 R7, RZ, RZ, UR7 ;  /* 0x00000007ff077e24 */ /* 0x002fc4000f8e00ff */
[----:B------:R-:W-:Y:S02]  /*3240*/  IMAD.U32 R10, RZ, RZ, UR4 ;  /* 0x00000004ff0a7e24 */ /* 0x000fe4000f8e00ff */
[----:B------:R-:W-:Y:S02]  /*3250*/  IMAD.U32 R11, RZ, RZ, UR5 ;  /* 0x00000005ff0b7e24 */ /* 0x000fe4000f8e00ff */
[----:B------:R-:W-:Y:S02]  /*3260*/  IMAD.MOV.U32 R8, RZ, RZ, 0x65 ;  /* 0x00000065ff087424 */ /* 0x000fe400078e00ff */
[----:B------:R-:W-:Y:S02]  /*3270*/  IMAD.MOV.U32 R12, RZ, RZ, 0x1 ;  /* 0x00000001ff0c7424 */ /* 0x000fe400078e00ff */
[----:B------:R-:W-:-:S07]  /*3280*/  IMAD.MOV.U32 R13, RZ, RZ, RZ ;  /* 0x000000ffff0d7224 */ /* 0x000fce00078e00ff */
[----:B------:R-:W-:-:S07]  /*3290*/  LEPC R20, `(.L_x_3889) ;  /* 0x000000001014794e */ /* 0x000fce0000000000 */
[----:B0-2---:R-:W-:Y:S05]  /*32a0*/  CALL.ABS.NOINC R2 ;  /* 0x0000000002007343 */ /* 0x005fea0003c00000 */
.L_x_3889:
[----:B------:R-:W-:Y:S05]  /*32b0*/  BRA `(.L_x_3861) ;  /* 0x00000000001c7947 */ /* 0x000fea0003800000 */
.L_x_3888:
[----:B-1----:R-:W-:-:S06]  /*32c0*/  IMAD.U32 R2, R7, 0x10000, RZ ;  /* 0x0001000007027824 */ /* 0x002fcc00078e00ff */
[----:B------:R-:W1:Y:S02]  /*32d0*/  F2I.U64.TRUNC R2, R2 ;  /* 0x0000000200027311 */ /* 0x000e64000020d800 */
[----:B-1----:R1:W-:Y:S01]  /*32e0*/  STG.E.64 desc[UR36][R16.64], R2 ;  /* 0x0000000210007986 */ /* 0x0023e2000c101b24 */
[----:B------:R-:W-:Y:S05]  /*32f0*/  BRA `(.L_x_3861) ;  /* 0x00000000000c7947 */ /* 0x000fea0003800000 */
.L_x_3887:
[----:B-1----:R-:W-:-:S06]  /*3300*/  IMAD.U32 R7, R7, 0x10000, RZ ;  /* 0x0001000007077824 */ /* 0x002fcc00078e00ff */
[----:B------:R-:W1:Y:S02]  /*3310*/  F2I.FTZ.U32.TRUNC.NTZ R7, R7 ;  /* 0x0000000700077305 */ /* 0x000e64000021f000 */
[----:B-1----:R1:W-:Y:S02]  /*3320*/  STG.E desc[UR36][R16.64], R7 ;  /* 0x0000000710007986 */ /* 0x0023e4000c101924 */
.L_x_3861:
[----:B------:R-:W-:-:S04]  /*3330*/  IMAD R18, R23, 0x200, R18 ;  /* 0x0000020017127824 */ /* 0x000fc800078e0212 */
[----:B------:R-:W-:-:S07]  /*3340*/  VIADD R19, R18, 0x80 ;  /* 0x0000008012137836 */ /* 0x000fce0000000000 */
.L_x_3821:
[----:B------:R-:W-:Y:S05]  /*3350*/  BSYNC B6 ;  /* 0x0000000000067941 */ /* 0x000fea0003800000 */
.L_x_3820:
[----:B------:R-:W-:Y:S01]  /*3360*/  ULDC UR4, c[0x0][0x210] ;  /* 0x0000840000047ab9 */ /* 0x000fe20000000800 */
[----:B------:R-:W-:Y:S01]  /*3370*/  BSSY B6, `(.L_x_3890) ;  /* 0x000032d000067945 */ /* 0x000fe20003800000 */
[----:B------:R-:W-:-:S13]  /*3380*/  ISETP.GE.AND P0, PT, R19, UR4, PT ;  /* 0x0000000413007c0c */ /* 0x000fda000bf06270 */
[----:B------:R-:W-:Y:S05]  /*3390*/  @P0 BRA `(.L_x_3891) ;  /* 0x0000003000a80947 */ /* 0x000fea0003800000 */
[----:B-1----:R-:W1:Y:S01]  /*33a0*/  LDC R6, c[0x0][0x218] ;  /* 0x00008600ff067b82 */ /* 0x002e620000000800 */
[----:B0-----:R-:W-:Y:S02]  /*33b0*/  IMAD.MOV.U32 R0, RZ, RZ, RZ ;  /* 0x000000ffff007224 */ /* 0x001fe400078e00ff */
[----:B--234-:R-:W-:Y:S01]  /*33c0*/  IMAD.MOV.U32 R16, RZ, RZ, RZ ;  /* 0x000000ffff107224 */ /* 0x01cfe200078e00ff */
[----:B-1----:R-:W-:-:S13]  /*33d0*/  ISETP.NE.AND P0, PT, R6, RZ, PT ;  /* 0x000000ff0600720c */ /* 0x002fda0003f05270 */
[----:B------:R-:W-:Y:S05]  /*33e0*/  @!P0 BRA `(.L_x_3892) ;  /* 0x0000001000a88947 */ /* 0x000fea0003800000 */
        /* <DEDUP_REMOVED lines=298> */
.L_x_3892:
        /* <DEDUP_REMOVED lines=22> */
.L_x_3896:
[----:B------:R-:W2:Y:S02]  /*47f0*/  LDG.E.U8 R2, desc[UR36][R2.64] ;  /* 0x0000002402027981 */ /* 0x000ea4000c1e1100 */
[----:B--2---:R-:W-:-:S04]  /*4800*/  I2FP.F32.U32 R0, R2 ;  /* 0x0000000200007245 */ /* 0x004fc80000201000 */
[----:B------:R-:W-:Y:S01]  /*4810*/  F2FP.BF16.F32.PACK_AB R0, RZ, R0 ;  /* 0x00000000ff00723e */ /* 0x000fe200000010ff */
[----:B------:R-:W-:Y:S06]  /*4820*/  BRA `(.L_x_3898) ;  /* 0x0000000c00907947 */ /* 0x000fec0003800000 */
.L_x_3895:
        /* <DEDUP_REMOVED lines=10> */
.L_x_3900:
[----:B------:R-:W2:Y:S02]  /*48d0*/  LDG.E R2, desc[UR36][R2.64] ;  /* 0x0000002402027981 */ /* 0x000ea4000c1e1900 */
[----:B--2---:R-:W-:-:S04]  /*48e0*/  I2FP.F32.S32 R0, R2 ;  /* 0x0000000200007245 */ /* 0x004fc80000201400 */
[----:B------:R-:W-:Y:S01]  /*48f0*/  F2FP.BF16.F32.PACK_AB R0, RZ, R0 ;  /* 0x00000000ff00723e */ /* 0x000fe200000010ff */
[----:B------:R-:W-:Y:S06]  /*4900*/  BRA `(.L_x_3898) ;  /* 0x0000000c00587947 */ /* 0x000fec0003800000 */
.L_x_3899:
[----:B------:R-:W2:Y:S02]  /*4910*/  LDG.E.U16 R2, desc[UR36][R2.64] ;  /* 0x0000002402027981 */ /* 0x000ea4000c1e1500 */
[----:B--2---:R-:W0:Y:S02]  /*4920*/  I2F.S16 R0, R2 ;  /* 0x0000000200007306 */ /* 0x004e240000101400 */
[----:B0-----:R-:W-:Y:S01]  /*4930*/  F2FP.BF16.F32.PACK_AB R0, RZ, R0 ;  /* 0x00000000ff00723e */ /* 0x001fe200000010ff */
[----:B------:R-:W-:Y:S06]  /*4940*/  BRA `(.L_x_3898) ;  /* 0x0000000c00487947 */ /* 0x000fec0003800000 */
.L_x_3894:
        /* <DEDUP_REMOVED lines=9> */
.L_x_3902:
[----:B------:R-:W2:Y:S02]  /*49e0*/  LDG.E.U16 R0, desc[UR36][R2.64] ;  /* 0x0000002402007981 */ /* 0x000ea4000c1e1500 */
[----:B--2---:R-:W-:-:S05]  /*49f0*/  HADD2.F32 R0, -RZ, R0.H0_H0 ;  /* 0x20000000ff007230 */ /* 0x004fca0000004100 */
[----:B------:R-:W-:Y:S01]  /*4a00*/  F2FP.BF16.F32.PACK_AB R0, RZ, R0 ;  /* 0x00000000ff00723e */ /* 0x000fe200000010ff */
[----:B------:R-:W-:Y:S06]  /*4a10*/  BRA `(.L_x_3898) ;  /* 0x0000000c00147947 */ /* 0x000fec0003800000 */
.L_x_3901:
        /* <DEDUP_REMOVED lines=9> */
.L_x_3904:
[----:B------:R-:W2:Y:S02]  /*4ab0*/  LDG.E.U16 R2, desc[UR36][R2.64] ;  /* 0x0000002402027981 */ /* 0x000ea4000c1e1500 */
[----:B--2---:R-:W-:-:S05]  /*4ac0*/  HADD2.F32 R0, -RZ, R2.H0_H0 ;  /* 0x20000002ff007230 */ /* 0x004fca0000004100 */
[----:B------:R-:W-:Y:S01]  /*4ad0*/  F2FP.BF16.F32.PACK_AB R0, RZ, R0 ;  /* 0x00000000ff00723e */ /* 0x000fe200000010ff */
[----:B------:R-:W-:Y:S06]  /*4ae0*/  BRA `(.L_x_3898) ;  /* 0x0000000800e07947 */ /* 0x000fec0003800000 */
.L_x_3903:
        /* <DEDUP_REMOVED lines=8> */
.L_x_3893:
        /* <DEDUP_REMOVED lines=13> */
.L_x_3907:
        /* <DEDUP_REMOVED lines=8> */
.L_x_3906:
        /* <DEDUP_REMOVED lines=28> */
.L_x_3909:
        /* <DEDUP_REMOVED lines=15> */
.L_x_3908:
[----:B------:R0:W5:Y:S01]  /*4f70*/  LDG.E.U16 R0, desc[UR36][R2.64] ;  /* 0x0000002402007981 */ /* 0x000162000c1e1500 */
[----:B------:R-:W-:Y:S05]  /*4f80*/  BRA `(.L_x_3898) ;  /* 0x0000000400b87947 */ /* 0x000fea0003800000 */
.L_x_3905:
        /* <DEDUP_REMOVED lines=12> */
.L_x_3912:
        /* <DEDUP_REMOVED lines=21> */
.L_x_3916:
[----:B------:R-:W-:Y:S05]  /*51a0*/  BSYNC B1 ;  /* 0x0000000000017941 */ /* 0x000fea0003800000 */
.L_x_3915:
[----:B------:R-:W-:Y:S01]  /*51b0*/  LEA R3, R0, 0x3b800000, 0x17 ;  /* 0x3b80000000037811 */ /* 0x000fe200078eb8ff */
[----:B------:R-:W-:-:S05]  /*51c0*/  IMAD.SHL.U32 R0, R2, 0x100000, RZ ;  /* 0x0010000002007824 */ /* 0x000fca00078e00ff */
[----:B------:R-:W-:-:S07]  /*51d0*/  LOP3.LUT R0, R3, R0, R4, 0xfe, !PT ;  /* 0x0000000003007212 */ /* 0x000fce00078efe04 */
.L_x_3914:
[----:B------:R-:W-:Y:S05]  /*51e0*/  BSYNC B0 ;  /* 0x0000000000007941 */ /* 0x000fea0003800000 */
.L_x_3913:
[----:B------:R-:W-:Y:S01]  /*51f0*/  F2FP.BF16.F32.PACK_AB R0, RZ, R0 ;  /* 0x00000000ff00723e */ /* 0x000fe200000010ff */
[----:B------:R-:W-:Y:S06]  /*5200*/  BRA `(.L_x_3898) ;  /* 0x0000000400187947 */ /* 0x000fec0003800000 */
.L_x_3911:
        /* <DEDUP_REMOVED lines=21> */
.L_x_3920:
[----:B------:R-:W-:Y:S05]  /*5360*/  BSYNC B1 ;  /* 0x0000000000017941 */ /* 0x000fea0003800000 */
.L_x_3919:
[----:B------:R-:W-:Y:S01]  /*5370*/  LEA R3, R0, 0x37800000, 0x17 ;  /* 0x3780000000037811 */ /* 0x000fe200078eb8ff */
[----:B------:R-:W-:-:S05]  /*5380*/  IMAD.SHL.U32 R0, R2, 0x200000, RZ ;  /* 0x0020000002007824 */ /* 0x000fca00078e00ff */
[----:B------:R-:W-:-:S07]  /*5390*/  LOP3.LUT R0, R3, R0, R4, 0xfe, !PT ;  /* 0x0000000003007212 */ /* 0x000fce00078efe04 */
.L_x_3918:
[----:B------:R-:W-:Y:S05]  /*53a0*/  BSYNC B0 ;  /* 0x0000000000007941 */ /* 0x000fea0003800000 */
.L_x_3917:
[----:B------:R-:W-:Y:S01]  /*53b0*/  F2FP.BF16.F32.PACK_AB R0, RZ, R0 ;  /* 0x00000000ff00723e */ /* 0x000fe200000010ff */
[----:B------:R-:W-:Y:S06]  /*53c0*/  BRA `(.L_x_3898) ;  /* 0x0000000000a87947 */ /* 0x000fec0003800000 */
.L_x_3910:
        /* <DEDUP_REMOVED lines=14> */
.L_x_3924:
[----:B------:R-:W-:Y:S05]  /*54b0*/  BSYNC B0 ;  /* 0x0000000000007941 */ /* 0x000fea0003800000 */
.L_x_3923:
[----:B------:R-:W-:Y:S01]  /*54c0*/  F2FP.BF16.F32.PACK_AB R0, RZ, R0 ;  /* 0x00000000ff00723e */ /* 0x000fe200000010ff */
[----:B------:R-:W-:Y:S06]  /*54d0*/  BRA `(.L_x_3898) ;  /* 0x0000000000647947 */ /* 0x000fec0003800000 */
.L_x_3897:
        /* <DEDUP_REMOVED lines=16> */
.L_x_3925:
[----:B------:R-:W-:Y:S01]  /*55e0*/  PRMT R0, RZ, 0x7610, R0 ;  /* 0x00007610ff007816 */ /* 0x000fe20000000000 */
[----:B------:R-:W-:Y:S06]  /*55f0*/  BRA `(.L_x_3898) ;  /* 0x00000000001c7947 */ /* 0x000fec0003800000 */
.L_x_3922:
[----:B------:R-:W2:Y:S02]  /*5600*/  LDG.E.64 R2, desc[UR36][R2.64] ;  /* 0x0000002402027981 */ /* 0x000ea4000c1e1b00 */
[----:B--2---:R-:W0:Y:S02]  /*5610*/  I2F.U64 R0, R2 ;  /* 0x0000000200007312 */ /* 0x004e240000301000 */
[----:B0-----:R-:W-:Y:S01]  /*5620*/  F2FP.BF16.F32.PACK_AB R0, RZ, R0 ;  /* 0x00000000ff00723e */ /* 0x001fe200000010ff */
[----:B------:R-:W-:Y:S06]  /*5630*/  BRA `(.L_x_3898) ;  /* 0x00000000000c7947 */ /* 0x000fec0003800000 */
.L_x_3921:
[----:B------:R-:W2:Y:S02]  /*5640*/  LDG.E R2, desc[UR36][R2.64] ;  /* 0x0000002402027981 */ /* 0x000ea4000c1e1900 */
[----:B--2---:R-:W-:-:S04]  /*5650*/  I2FP.F32.U32 R0, R2 ;  /* 0x0000000200007245 */ /* 0x004fc80000201000 */
[----:B------:R-:W-:-:S07]  /*5660*/  F2FP.BF16.F32.PACK_AB R0, RZ, R0 ;  /* 0x00000000ff00723e */ /* 0x000fce00000010ff */
.L_x_3898:
        /* <DEDUP_REMOVED lines=23> */
.L_x_3929:
[----:B-1----:R-:W-:-:S06]  /*57e0*/  IMAD.U32 R3, R5, 0x10000, RZ ;  /* 0x0001000005037824 */ /* 0x002fcc00078e00ff */
[----:B------:R-:W1:Y:S02]  /*57f0*/  F2I.S64.TRUNC R2, R3 ;  /* 0x0000000300027311 */ /* 0x000e64000020d900 */
[----:B-1----:R1:W-:Y:S01]  /*5800*/  STG.E.U8 desc[UR36][R16.64], R2 ;  /* 0x0000000210007986 */ /* 0x0023e2000c101124 */
[----:B------:R-:W-:Y:S05]  /*5810*/  BRA `(.L_x_3931) ;  /* 0x0000000c00847947 */ /* 0x000fea0003800000 */
.L_x_3928:
        /* <DEDUP_REMOVED lines=10> */
.L_x_3933:
[----:B-1----:R-:W-:-:S06]  /*58c0*/  IMAD.U32 R5, R5, 0x10000, RZ ;  /* 0x0001000005057824 */ /* 0x002fcc00078e00ff */
[----:B------:R-:W1:Y:S02]  /*58d0*/  F2I.FTZ.TRUNC.NTZ R5, R5 ;  /* 0x0000000500057305 */ /* 0x000e64000021f100 */
[----:B-1----:R1:W-:Y:S01]  /*58e0*/  STG.E desc[UR36][R16.64], R5 ;  /* 0x0000000510007986 */ /* 0x0023e2000c101924 */
[----:B------:R-:W-:Y:S05]  /*58f0*/  BRA `(.L_x_3931) ;  /* 0x0000000c004c7947 */ /* 0x000fea0003800000 */
.L_x_3932:
[----:B-1----:R-:W-:-:S06]  /*5900*/  IMAD.U32 R5, R5, 0x10000, RZ ;  /* 0x0001000005057824 */ /* 0x002fcc00078e00ff */
[----:B------:R-:W1:Y:S02]  /*5910*/  F2I.FTZ.TRUNC.NTZ R5, R5 ;  /* 0x0000000500057305 */ /* 0x000e64000021f100 */
[----:B-1----:R1:W-:Y:S01]  /*5920*/  STG.E.U16 desc[UR36][R16.64], R5 ;  /* 0x0000000510007986 */ /* 0x0023e2000c101524 */
[----:B------:R-:W-:Y:S05]  /*5930*/  BRA `(.L_x_3931) ;  /* 0x0000000c003c7947 */ /* 0x000fea0003800000 */
.L_x_3927:
        /* <DEDUP_REMOVED lines=9> */
.L_x_3935:
[----:B01----:R-:W-:-:S05]  /*59d0*/  IMAD.U32 R0, R5, 0x10000, RZ ;  /* 0x0001000005007824 */ /* 0x003fca00078e00ff */
[----:B------:R-:W-:-:S05]  /*59e0*/  F2FP.F16.F32.PACK_AB R0, RZ, R0 ;  /* 0x00000000ff00723e */ /* 0x000fca00000000ff */
[----:B------:R0:W-:Y:S01]  /*59f0*/  STG.E.U16 desc[UR36][R16.64], R0 ;  /* 0x0000000010007986 */ /* 0x0001e2000c101524 */
[----:B------:R-:W-:Y:S05]  /*5a00*/  BRA `(.L_x_3931) ;  /* 0x0000000c00087947 */ /* 0x000fea0003800000 */
.L_x_3934:
        /* <DEDUP_REMOVED lines=10> */
.L_x_3937:
[----:B-1----:R-:W-:-:S05]  /*5ab0*/  IMAD.U32 R5, R5, 0x10000, RZ ;  /* 0x0001000005057824 */ /* 0x002fca00078e00ff */
[----:B------:R-:W-:-:S04]  /*5ac0*/  F2FP.F16.F32.PACK_AB R3, RZ, R5 ;  /* 0x00000005ff03723e */ /* 0x000fc800000000ff */
[----:B------:R-:W-:-:S05]  /*5ad0*/  PRMT R3, R3, 0x5410, RZ ;  /* 0x0000541003037816 */ /* 0x000fca00000000ff */
[----:B------:R1:W-:Y:S01]  /*5ae0*/  STG.E desc[UR36][R16.64], R3 ;  /* 0x0000000310007986 */ /* 0x0003e2000c101924 */
[----:B------:R-:W-:Y:S05]  /*5af0*/  BRA `(.L_x_3931) ;  /* 0x0000000800cc7947 */ /* 0x000fea0003800000 */
.L_x_3936:
[----:B-1----:R-:W-:-:S04]  /*5b00*/  IMAD.U32 R2, R5, 0x10000, RZ ;  /* 0x0001000005027824 */ /* 0x002fc800078e00ff */
[----:B------:R-:W-:-:S06]  /*5b10*/  FMUL.FTZ R2, R2, 1 ;  /* 0x3f80000002027820 */ /* 0x000fcc0000410000 */
[----:B------:R-:W1:Y:S02]  /*5b20*/  F2F.F64.F32 R2, R2 ;  /* 0x0000000200027310 */ /* 0x000e640000201800 */
[----:B-1----:R1:W-:Y:S01]  /*5b30*/  STG.E.64 desc[UR36][R16.64], R2 ;  /* 0x0000000210007986 */ /* 0x0023e2000c101b24 */
[----:B------:R-:W-:Y:S05]  /*5b40*/  BRA `(.L_x_3931) ;  /* 0x0000000800b87947 */ /* 0x000fea0003800000 */
.L_x_3926:
        /* <DEDUP_REMOVED lines=13> */
.L_x_3940:
[----:B-1----:R-:W-:Y:S01]  /*5c20*/  IMAD.U32 R5, R5, 0x10000, RZ ;  /* 0x0001000005057824 */ /* 0x002fe200078e00ff */
[----:B------:R-:W-:-:S03]  /*5c30*/  CS2R R6, SRZ ;  /* 0x0000000000067805 */ /* 0x000fc6000001ff00 */
[----:B------:R-:W-:-:S06]  /*5c40*/  FMUL.FTZ R5, R5, 1 ;  /* 0x3f80000005057820 */ /* 0x000fcc0000410000 */
[----:B------:R-:W1:Y:S02]  /*5c50*/  F2F.F64.F32 R4, R5 ;  /* 0x0000000500047310 */ /* 0x000e640000201800 */
[----:B-1----:R1:W-:Y:S01]  /*5c60*/  STG.E.128 desc[UR36][R16.64], R4 ;  /* 0x0000000410007986 */ /* 0x0023e2000c101d24 */
[----:B------:R-:W-:Y:S05]  /*5c70*/  BRA `(.L_x_3931) ;  /* 0x00000008006c7947 */ /* 0x000fea0003800000 */
.L_x_3939:
        /* <DEDUP_REMOVED lines=21> */
.L_x_3944:
[----:B------:R-:W-:Y:S05]  /*5dd0*/  BSYNC B0 ;  /* 0x0000000000007941 */ /* 0x000fea0003800000 */
.L_x_3943:
[----:B------:R-:W-:-:S05]  /*5de0*/  LOP3.LUT R3, R0, R3, RZ, 0xfc, !PT ;  /* 0x0000000300037212 */ /* 0x000fca00078efcff */
[----:B------:R0:W-:Y:S01]  /*5df0*/  STG.E.U8 desc[UR36][R16.64], R3 ;  /* 0x0000000310007986 */ /* 0x0001e2000c101124 */
[----:B------:R-:W-:Y:S05]  /*5e00*/  BRA `(.L_x_3931) ;  /* 0x0000000800087947 */ /* 0x000fea0003800000 */
.L_x_3942:
        /* <DEDUP_REMOVED lines=13> */
.L_x_3946:
[----:B0-----:R-:W-:Y:S01]  /*5ee0*/  IMAD.MOV.U32 R0, RZ, RZ, 0x7f ;  /* 0x0000007fff007424 */ /* 0x001fe200078e00ff */
[----:B------:R-:W-:-:S04]  /*5ef0*/  ISETP.GT.U32.AND P0, PT, R2, 0x7f800000, PT ;  /* 0x7f8000000200780c */ /* 0x000fc80003f04070 */
[----:B------:R-:W-:-:S09]  /*5f00*/  SEL R0, R0, 0x7c, P0 ;  /* 0x0000007c00007807 */ /* 0x000fd20000000000 */
.L_x_3947:
[----:B------:R-:W-:Y:S05]  /*5f10*/  BSYNC B0 ;  /* 0x0000000000007941 */ /* 0x000fea0003800000 */
.L_x_3945:
[----:B------:R-:W-:-:S04]  /*5f20*/  LOP3.LUT R2, R5, 0x80000000, RZ, 0xc0, !PT ;  /* 0x8000000005027812 */ /* 0x000fc800078ec0ff */
[----:B------:R-:W-:-:S04]  /*5f30*/  SHF.R.U32.HI R3, RZ, 0x18, R2 ;  /* 0x00000018ff037819 */ /* 0x000fc80000011602 */
[----:B------:R-:W-:-:S05]  /*5f40*/  LOP3.LUT R3, R0, R3, RZ, 0xfc, !PT ;  /* 0x0000000300037212 */ /* 0x000fca00078efcff */
[----:B------:R0:W-:Y:S01]  /*5f50*/  STG.E.U8 desc[UR36][R16.64], R3 ;  /* 0x0000000310007986 */ /* 0x0001e2000c101124 */
[----:B------:R-:W-:Y:S05]  /*5f60*/  BRA `(.L_x_3931) ;  /* 0x0000000400b07947 */ /* 0x000fea0003800000 */
.L_x_3941:
[----:B-1----:R1:W-:Y:S01]  /*5f70*/  STG.E.U16 desc[UR36][R16.64], R5 ;  /* 0x0000000510007986 */ /* 0x0023e2000c101524 */
[----:B------:R-:W-:Y:S05]  /*5f80*/  BRA `(.L_x_3931) ;  /* 0x0000000400a87947 */ /* 0x000fea0003800000 */
.L_x_3938:
        /* <DEDUP_REMOVED lines=12> */
.L_x_3950:
        /* <DEDUP_REMOVED lines=17> */
.L_x_3953:
[----:B------:R-:W-:-:S04]  /*6160*/  LOP3.LUT R2, R5, 0x80000000, RZ, 0xc0, !PT ;  /* 0x8000000005027812 */ /* 0x000fc800078ec0ff */
[----:B------:R-:W-:-:S04]  /*6170*/  SHF.R.U32.HI R3, RZ, 0x18, R2 ;  /* 0x00000018ff037819 */ /* 0x000fc80000011602 */
[----:B------:R-:W-:-:S04]  /*6180*/  LOP3.LUT R0, R0, R3, RZ, 0xfc, !PT ;  /* 0x0000000300007212 */ /* 0x000fc800078efcff */
[----:B------:R-:W-:-:S07]  /*6190*/  PRMT R8, R0, 0x7610, R8 ;  /* 0x0000761000087816 */ /* 0x000fce0000000008 */
.L_x_3952:
[----:B------:R-:W-:Y:S05]  /*61a0*/  BSYNC B0 ;  /* 0x0000000000007941 */ /* 0x000fea0003800000 */
.L_x_3951:
[----:B------:R4:W-:Y:S01]  /*61b0*/  STG.E.U8 desc[UR36][R16.64], R8 ;  /* 0x0000000810007986 */ /* 0x0009e2000c101124 */
[----:B------:R-:W-:Y:S05]  /*61c0*/  BRA `(.L_x_3931) ;  /* 0x0000000400187947 */ /* 0x000fea0003800000 */
.L_x_3949:
        /* <DEDUP_REMOVED lines=17> */
.L_x_3956:
[----:B------:R-:W-:-:S04]  /*62e0*/  LOP3.LUT R2, R5, 0x80000000, RZ, 0xc0, !PT ;  /* 0x8000000005027812 */ /* 0x000fc800078ec0ff */
[----:B------:R-:W-:-:S04]  /*62f0*/  SHF.R.U32.HI R3, RZ, 0x18, R2 ;  /* 0x00000018ff037819 */ /* 0x000fc80000011602 */
[----:B------:R-:W-:-:S04]  /*6300*/  LOP3.LUT R0, R0, R3, RZ, 0xfc, !PT ;  /* 0x0000000300007212 */ /* 0x000fc800078efcff */
[----:B------:R-:W-:-:S07]  /*6310*/  PRMT R8, R0, 0x7610, R8 ;  /* 0x0000761000087816 */ /* 0x000fce0000000008 */
.L_x_3955:
[----:B------:R-:W-:Y:S05]  /*6320*/  BSYNC B0 ;  /* 0x0000000000007941 */ /* 0x000fea0003800000 */
.L_x_3954:
[----:B------:R1:W-:Y:S01]  /*6330*/  STG.E.U8 desc[UR36][R16.64], R8 ;  /* 0x0000000810007986 */ /* 0x0003e2000c101124 */
[----:B------:R-:W-:Y:S05]  /*6340*/  BRA `(.L_x_3931) ;  /* 0x0000000000b87947 */ /* 0x000fea0003800000 */
.L_x_3948:
        /* <DEDUP_REMOVED lines=22> */
.L_x_3930:
        /* <DEDUP_REMOVED lines=16> */
.L_x_3959:
[----:B------:R-:W-:Y:S05]  /*65b0*/  BRA `(.L_x_3931) ;  /* 0x00000000001c7947 */ /* 0x000fea0003800000 */
.L_x_3958:
[----:B-1----:R-:W-:-:S06]  /*65c0*/  IMAD.U32 R2, R5, 0x10000, RZ ;  /* 0x0001000005027824 */ /* 0x002fcc00078e00ff */
[----:B------:R-:W1:Y:S02]  /*65d0*/  F2I.U64.TRUNC R2, R2 ;  /* 0x0000000200027311 */ /* 0x000e64000020d800 */
[----:B-1----:R3:W-:Y:S01]  /*65e0*/  STG.E.64 desc[UR36][R16.64], R2 ;  /* 0x0000000210007986 */ /* 0x0027e2000c101b24 */
[----:B------:R-:W-:Y:S05]  /*65f0*/  BRA `(.L_x_3931) ;  /* 0x00000000000c7947 */ /* 0x000fea0003800000 */
.L_x_3957:
[----:B-1----:R-:W-:-:S06]  /*6600*/  IMAD.U32 R5, R5, 0x10000, RZ ;  /* 0x0001000005057824 */ /* 0x002fcc00078e00ff */
[----:B------:R-:W1:Y:S02]  /*6610*/  F2I.FTZ.U32.TRUNC.NTZ R5, R5 ;  /* 0x0000000500057305 */ /* 0x000e64000021f000 */
[----:B-1----:R1:W-:Y:S02]  /*6620*/  STG.E desc[UR36][R16.64], R5 ;  /* 0x0000000510007986 */ /* 0x0023e4000c101924 */
.L_x_3931:
[----:B------:R-:W-:-:S07]  /*6630*/  VIADD R19, R19, 0x80 ;  /* 0x0000008013137836 */ /* 0x000fce0000000000 */
.L_x_3891:
[----:B------:R-:W-:Y:S05]  /*6640*/  BSYNC B6 ;  /* 0x0000000000067941 */ /* 0x000fea0003800000 */
.L_x_3890:
        /* <DEDUP_REMOVED lines=307> */
.L_x_3962:
        /* <DEDUP_REMOVED lines=22> */
.L_x_3966:
[----:B------:R-:W2:Y:S02]  /*7ae0*/  LDG.E.U8 R2, desc[UR36][R2.64] ;  /* 0x0000002402027981 */ /* 0x000ea4000c1e1100 */
[----:B--2---:R-:W-:-:S04]  /*7af0*/  I2FP.F32.U32 R0, R2 ;  /* 0x0000000200007245 */ /* 0x004fc80000201000 */
[----:B------:R-:W-:Y:S01]  /*7b00*/  F2FP.BF16.F32.PACK_AB R0, RZ, R0 ;  /* 0x00000000ff00723e */ /* 0x000fe200000010ff */
[----:B------:R-:W-:Y:S06]  /*7b10*/  BRA `(.L_x_3968) ;  /* 0x0000000c00907947 */ /* 0x000fec0003800000 */
.L_x_3965:
        /* <DEDUP_REMOVED lines=10> */
.L_x_3970:
[----:B------:R-:W2:Y:S02]  /*7bc0*/  LDG.E R2, desc[UR36][R2.64] ;  /* 0x0000002402027981 */ /* 0x000ea4000c1e1900 */
[----:B--2---:R-:W-:-:S04]  /*7bd0*/  I2FP.F32.S32 R0, R2 ;  /* 0x0000000200007245 */ /* 0x004fc80000201400 */
[----:B------:R-:W-:Y:S01]  /*7be0*/  F2FP.BF16.F32.PACK_AB R0, RZ, R0 ;  /* 0x00000000ff00723e */ /* 0x000fe200000010ff */
[----:B------:R-:W-:Y:S06]  /*7bf0*/  BRA `(.L_x_3968) ;  /* 0x0000000c00587947 */ /* 0x000fec0003800000 */
.L_x_3969:
[----:B------:R-:W2:Y:S02]  /*7c00*/  LDG.E.U16 R2, desc[UR36][R2.64] ;  /* 0x0000002402027981 */ /* 0x000ea4000c1e1500 */
[----:B--2---:R-:W0:Y:S02]  /*7c10*/  I2F.S16 R0, R2 ;  /* 0x0000000200007306 */ /* 0x004e240000101400 */
[----:B0-----:R-:W-:Y:S01]  /*7c20*/  F2FP.BF16.F32.PACK_AB R0, RZ, R0 ;  /* 0x00000000ff00723e */ /* 0x001fe200000010ff */
[----:B------:R-:W-:Y:S06]  /*7c30*/  BRA `(.L_x_3968) ;  /* 0x0000000c00487947 */ /* 0x000fec0003800000 */
.L_x_3964:
        /* <DEDUP_REMOVED lines=9> */
.L_x_3972:
[----:B------:R-:W2:Y:S02]  /*7cd0*/  LDG.E.U16 R0, desc[UR36][R2.64] ;  /* 0x0000002402007981 */ /* 0x000ea4000c1e1500 */
[----:B--2---:R-:W-:-:S05]  /*7ce0*/  HADD2.F32 R0, -RZ, R0.H0_H0 ;  /* 0x20000000ff007230 */ /* 0x004fca0000004100 */
[----:B------:R-:W-:Y:S01]  /*7cf0*/  F2FP.BF16.F32.PACK_AB R0, RZ, R0 ;  /* 0x00000000ff00723e */ /* 0x000fe200000010ff */
[----:B------:R-:W-:Y:S06]  /*7d00*/  BRA `(.L_x_3968) ;  /* 0x0000000c00147947 */ /* 0x000fec0003800000 */
.L_x_3971:
        /* <DEDUP_REMOVED lines=9> */
.L_x_3974:
[----:B------:R-:W2:Y:S02]  /*7da0*/  LDG.E.U16 R2, desc[UR36][R2.64] ;  /* 0x0000002402027981 */ /* 0x000ea4000c1e1500 */
[----:B--2---:R-:W-:-:S05]  /*7db0*/  HADD2.F32 R0, -RZ, R2.H0_H0 ;  /* 0x20000002ff007230 */ /* 0x004fca0000004100 */
[----:B------:R-:W-:Y:S01]  /*7dc0*/  F2FP.BF16.F32.PACK_AB R0, RZ, R0 ;  /* 0x00000000ff00723e */ /* 0x000fe200000010ff */
[----:B------:R-:W-:Y:S06]  /*7dd0*/  BRA `(.L_x_3968) ;  /* 0x0000000800e07947 */ /* 0x000fec0003800000 */
.L_x_3973:
        /* <DEDUP_REMOVED lines=8> */
.L_x_3963:
        /* <DEDUP_REMOVED lines=13> */
.L_x_3977:
        /* <DEDUP_REMOVED lines=8> */
.L_x_3976:
        /* <DEDUP_REMOVED lines=28> */
.L_x_3979:
        /* <DEDUP_REMOVED lines=15> */
.L_x_3978:
[----:B------:R0:W5:Y:S01]  /*8260*/  LDG.E.U16 R0, desc[UR36][R2.64] ;  /* 0x0000002402007981 */ /* 0x000162000c1e1500 */
[----:B------:R-:W-:Y:S05]  /*8270*/  BRA `(.L_x_3968) ;  /* 0x0000000400b87947 */ /* 0x000fea0003800000 */
.L_x_3975:
        /* <DEDUP_REMOVED lines=12> */
.L_x_3982:
        /* <DEDUP_REMOVED lines=21> */
.L_x_3986:
[----:B------:R-:W-:Y:S05]  /*8490*/  BSYNC B1 ;  /* 0x0000000000017941 */ /* 0x000fea0003800000 */
.L_x_3985:
[----:B------:R-:W-:Y:S01]  /*84a0*/  LEA R3, R0, 0x3b800000, 0x17 ;  /* 0x3b80000000037811 */ /* 0x000fe200078eb8ff */
[----:B------:R-:W-:-:S05]  /*84b0*/  IMAD.SHL.U32 R0, R2, 0x100000, RZ ;  /* 0x0010000002007824 */ /* 0x000fca00078e00ff */
[----:B------:R-:W-:-:S07]  /*84c0*/  LOP3.LUT R0, R3, R0, R4, 0xfe, !PT ;  /* 0x0000000003007212 */ /* 0x000fce00078efe04 */
.L_x_3984:
[----:B------:R-:W-:Y:S05]  /*84d0*/  BSYNC B0 ;  /* 0x0000000000007941 */ /* 0x000fea0003800000 */
.L_x_3983:
[----:B------:R-:W-:Y:S01]  /*84e0*/  F2FP.BF16.F32.PACK_AB R0, RZ, R0 ;  /* 0x00000000ff00723e */ /* 0x000fe200000010ff */
[----:B------:R-:W-:Y:S06]  /*84f0*/  BRA `(.L_x_3968) ;  /* 0x0000000400187947 */ /* 0x000fec0003800000 */
.L_x_3981:
        /* <DEDUP_REMOVED lines=21> */
.L_x_3990:
[----:B------:R-:W-:Y:S05]  /*8650*/  BSYNC B1 ;  /* 0x0000000000017941 */ /* 0x000fea0003800000 */
.L_x_3989:
[----:B------:R-:W-:Y:S01]  /*8660*/  LEA R3, R0, 0x37800000, 0x17 ;  /* 0x3780000000037811 */ /* 0x000fe200078eb8ff */
[----:B------:R-:W-:-:S05]  /*8670*/  IMAD.SHL.U32 R0, R2, 0x200000, RZ ;  /* 0x0020000002007824 */ /* 0x000fca00078e00ff */
[----:B------:R-:W-:-:S07]  /*8680*/  LOP3.LUT R0, R3, R0, R4, 0xfe, !PT ;  /* 0x0000000003007212 */ /* 0x000fce00078efe04 */
.L_x_3988:
[----:B------:R-:W-:Y:S05]  /*8690*/  BSYNC B0 ;  /* 0x0000000000007941 */ /* 0x000fea0003800000 */
.L_x_3987:
[----:B------:R-:W-:Y:S01]  /*86a0*/  F2FP.BF16.F32.PACK_AB R0, RZ, R0 ;  /* 0x00000000ff00723e */ /* 0x000fe200000010ff */
[----:B------:R-:W-:Y:S06]  /*86b0*/  BRA `(.L_x_3968) ;  /* 0x0000000000a87947 */ /* 0x000fec0003800000 */
.L_x_3980:
        /* <DEDUP_REMOVED lines=14> */
.L_x_3994:
[----:B------:R-:W-:Y:S05]  /*87a0*/  BSYNC B0 ;  /* 0x0000000000007941 */ /* 0x000fea0003800000 */
.L_x_3993:
[----:B------:R-:W-:Y:S01]  /*87b0*/  F2FP.BF16.F32.PACK_AB R0, RZ, R0 ;  /* 0x00000000ff00723e */ /* 0x000fe200000010ff */
[----:B------:R-:W-:Y:S06]  /*87c0*/  BRA `(.L_x_3968) ;  /* 0x0000000000647947 */ /* 0x000fec0003800000 */
.L_x_3967:
        /* <DEDUP_REMOVED lines=16> */
.L_x_3995:
[----:B------:R-:W-:Y:S01]  /*88d0*/  PRMT R0, RZ, 0x7610, R0 ;  /* 0x00007610ff007816 */ /* 0x000fe20000000000 */
[----:B------:R-:W-:Y:S06]  /*88e0*/  BRA `(.L_x_3968) ;  /* 0x00000000001c7947 */ /* 0x000fec0003800000 */
.L_x_3992:
[----:B------:R-:W2:Y:S02]  /*88f0*/  LDG.E.64 R2, desc[UR36][R2.64] ;  /* 0x0000002402027981 */ /* 0x000ea4000c1e1b00 */
[----:B--2---:R-:W0:Y:S02]  /*8900*/  I2F.U64 R0, R2 ;  /* 0x0000000200007312 */ /* 0x004e240000301000 */
[----:B0-----:R-:W-:Y:S01]  /*8910*/  F2FP.BF16.F32.PACK_AB R0, RZ, R0 ;  /* 0x00000000ff00723e */ /* 0x001fe200000010ff */
[----:B------:R-:W-:Y:S06]  /*8920*/  BRA `(.L_x_3968) ;  /* 0x00000000000c7947 */ /* 0x000fec0003800000 */
.L_x_3991:
[----:B------:R-:W2:Y:S02]  /*8930*/  LDG.E R2, desc[UR36][R2.64] ;  /* 0x0000002402027981 */ /* 0x000ea4000c1e1900 */
[----:B--2---:R-:W-:-:S04]  /*8940*/  I2FP.F32.U32 R0, R2 ;  /* 0x0000000200007245 */ /* 0x004fc80000201000 */
[----:B------:R-:W-:-:S07]  /*8950*/  F2FP.BF16.F32.PACK_AB R0, RZ, R0 ;  /* 0x00000000ff00723e */ /* 0x000fce00000010ff */
.L_x_3968:
        /* <DEDUP_REMOVED lines=23> */
.L_x_3999:
[----:B-1----:R-:W-:-:S06]  /*8ad0*/  IMAD.U32 R3, R5, 0x10000, RZ ;  /* 0x0001000005037824 */ /* 0x002fcc00078e00ff */
[----:B------:R-:W1:Y:S02]  /*8ae0*/  F2I.S64.TRUNC R2, R3 ;  /* 0x0000000300027311 */ /* 0x000e64000020d900 */
[----:B-1----:R4:W-:Y:S01]  /*8af0*/  STG.E.U8 desc[UR36][R16.64], R2 ;  /* 0x0000000210007986 */ /* 0x0029e2000c101124 */
[----:B------:R-:W-:Y:S05]  /*8b00*/  BRA `(.L_x_4001) ;  /* 0x0000000c00847947 */ /* 0x000fea0003800000 */
.L_x_3998:
        /* <DEDUP_REMOVED lines=10> */
.L_x_4003:
[----:B-1----:R-:W-:-:S06]  /*8bb0*/  IMAD.U32 R5, R5, 0x10000, RZ ;  /* 0x0001000005057824 */ /* 0x002fcc00078e00ff */
[----:B------:R-:W1:Y:S02]  /*8bc0*/  F2I.FTZ.TRUNC.NTZ R5, R5 ;  /* 0x0000000500057305 */ /* 0x000e64000021f100 */
[----:B-1----:R3:W-:Y:S01]  /*8bd0*/  STG.E desc[UR36][R16.64], R5 ;  /* 0x0000000510007986 */ /* 0x0027e2000c101924 */
[----:B------:R-:W-:Y:S05]  /*8be0*/  BRA `(.L_x_4001) ;  /* 0x0000000c004c7947 */ /* 0x000fea0003800000 */
.L_x_4002:
[----:B-1----:R-:W-:-:S06]  /*8bf0*/  IMAD.U32 R5, R5, 0x10000, RZ ;  /* 0x0001000005057824 */ /* 0x002fcc00078e00ff */
[----:B------:R-:W1:Y:S02]  /*8c00*/  F2I.FTZ.TRUNC.NTZ R5, R5 ;  /* 0x0000000500057305 */ /* 0x000e64000021f100 */
[----:B-1----:R1:W-:Y:S01]  /*8c10*/  STG.E.U16 desc[UR36][R16.64], R5 ;  /* 0x0000000510007986 */ /* 0x0023e2000c101524 */
[----:B------:R-:W-:Y:S05]  /*8c20*/  BRA `(.L_x_4001) ;  /* 0x0000000c003c7947 */ /* 0x000fea0003800000 */
.L_x_3997:
        /* <DEDUP_REMOVED lines=9> */
.L_x_4005:
[----:B01----:R-:W-:-:S05]  /*8cc0*/  IMAD.U32 R0, R5, 0x10000, RZ ;  /* 0x0001000005007824 */ /* 0x003fca00078e00ff */
[----:B------:R-:W-:-:S05]  /*8cd0*/  F2FP.F16.F32.PACK_AB R0, RZ, R0 ;  /* 0x00000000ff00723e */ /* 0x000fca00000000ff */
[----:B------:R0:W-:Y:S01]  /*8ce0*/  STG.E.U16 desc[UR36][R16.64], R0 ;  /* 0x0000000010007986 */ /* 0x0001e2000c101524 */
[----:B------:R-:W-:Y:S05]  /*8cf0*/  BRA `(.L_x_4001) ;  /* 0x0000000c00087947 */ /* 0x000fea0003800000 */
.L_x_4004:
        /* <DEDUP_REMOVED lines=10> */
.L_x_4007:
[----:B-1----:R-:W-:-:S05]  /*8da0*/  IMAD.U32 R5, R5, 0x10000, RZ ;  /* 0x0001000005057824 */ /* 0x002fca00078e00ff */
[----:B------:R-:W-:-:S04]  /*8db0*/  F2FP.F16.F32.PACK_AB R3, RZ, R5 ;  /* 0x00000005ff03723e */ /* 0x000fc800000000ff */
[----:B------:R-:W-:-:S05]  /*8dc0*/  PRMT R3, R3, 0x5410, RZ ;  /* 0x0000541003037816 */ /* 0x000fca00000000ff */
[----:B------:R1:W-:Y:S01]  /*8dd0*/  STG.E desc[UR36][R16.64], R3 ;  /* 0x0000000310007986 */ /* 0x0003e2000c101924 */
[----:B------:R-:W-:Y:S05]  /*8de0*/  BRA `(.L_x_4001) ;  /* 0x0000000800cc7947 */ /* 0x000fea0003800000 */
.L_x_4006:
[----:B-1----:R-:W-:-:S04]  /*8df0*/  IMAD.U32 R2, R5, 0x10000, RZ ;  /* 0x0001000005027824 */ /* 0x002fc800078e00ff */
[----:B------:R-:W-:-:S06]  /*8e00*/  FMUL.FTZ R2, R2, 1 ;  /* 0x3f80000002027820 */ /* 0x000fcc0000410000 */
[----:B------:R-:W1:Y:S02]  /*8e10*/  F2F.F64.F32 R2, R2 ;  /* 0x0000000200027310 */ /* 0x000e640000201800 */
[----:B-1----:R1:W-:Y:S01]  /*8e20*/  STG.E.64 desc[UR36][R16.64], R2 ;  /* 0x0000000210007986 */ /* 0x0023e2000c101b24 */
[----:B------:R-:W-:Y:S05]  /*8e30*/  BRA `(.L_x_4001) ;  /* 0x0000000800b87947 */ /* 0x000fea0003800000 */
.L_x_3996:
        /* <DEDUP_REMOVED lines=13> */
.L_x_4010:
[----:B-1----:R-:W-:Y:S01]  /*8f10*/  IMAD.U32 R5, R5, 0x10000, RZ ;  /* 0x0001000005057824 */ /* 0x002fe200078e00ff */
[----:B------:R-:W-:-:S03]  /*8f20*/  CS2R R6, SRZ ;  /* 0x0000000000067805 */ /* 0x000fc6000001ff00 */
[----:B------:R-:W-:-:S06]  /*8f30*/  FMUL.FTZ R5, R5, 1 ;  /* 0x3f80000005057820 */ /* 0x000fcc0000410000 */
[----:B------:R-:W1:Y:S02]  /*8f40*/  F2F.F64.F32 R4, R5 ;  /* 0x0000000500047310 */ /* 0x000e640000201800 */
[----:B-1----:R1:W-:Y:S01]  /*8f50*/  STG.E.128 desc[UR36][R16.64], R4 ;  /* 0x0000000410007986 */ /* 0x0023e2000c101d24 */
[----:B------:R-:W-:Y:S05]  /*8f60*/  BRA `(.L_x_4001) ;  /* 0x00000008006c7947 */ /* 0x000fea0003800000 */
.L_x_4009:
        /* <DEDUP_REMOVED lines=21> */
.L_x_4014:
[----:B------:R-:W-:Y:S05]  /*90c0*/  BSYNC B0 ;  /* 0x0000000000007941 */ /* 0x000fea0003800000 */
.L_x_4013:
[----:B------:R-:W-:-:S05]  /*90d0*/  LOP3.LUT R3, R0, R3, RZ, 0xfc, !PT ;  /* 0x0000000300037212 */ /* 0x000fca00078efcff */
[----:B------:R0:W-:Y:S01]  /*90e0*/  STG.E.U8 desc[UR36][R16.64], R3 ;  /* 0x0000000310007986 */ /* 0x0001e2000c101124 */
[----:B------:R-:W-:Y:S05]  /*90f0*/  BRA `(.L_x_4001) ;  /* 0x0000000800087947 */ /* 0x000fea0003800000 */
.L_x_4012:
        /* <DEDUP_REMOVED lines=13> */
.L_x_4016:
[----:B0-----:R-:W-:Y:S01]  /*91d0*/  IMAD.MOV.U32 R0, RZ, RZ, 0x7f ;  /* 0x0000007fff007424 */ /* 0x001fe200078e00ff */
[----:B------:R-:W-:-:S04]  /*91e0*/  ISETP.GT.U32.AND P0, PT, R2, 0x7f800000, PT ;  /* 0x7f8000000200780c */ /* 0x000fc80003f04070 */
[----:B------:R-:W-:-:S09]  /*91f0*/  SEL R0, R0, 0x7c, P0 ;  /* 0x0000007c00007807 */ /* 0x000fd20000000000 */
.L_x_4017:
[----:B------:R-:W-:Y:S05]  /*9200*/  BSYNC B0 ;  /* 0x0000000000007941 */ /* 0x000fea0003800000 */
.L_x_4015:
[----:B------:R-:W-:-:S04]  /*9210*/  LOP3.LUT R2, R5, 0x80000000, RZ, 0xc0, !PT ;  /* 0x8000000005027812 */ /* 0x000fc800078ec0ff */
[----:B------:R-:W-:-:S04]  /*9220*/  SHF.R.U32.HI R3, RZ, 0x18, R2 ;  /* 0x00000018ff037819 */ /* 0x000fc80000011602 */
[----:B------:R-:W-:-:S05]  /*9230*/  LOP3.LUT R3, R0, R3, RZ, 0xfc, !PT ;  /* 0x0000000300037212 */ /* 0x000fca00078efcff */
[----:B------:R0:W-:Y:S01]  /*9240*/  STG.E.U8 desc[UR36][R16.64], R3 ;  /* 0x0000000310007986 */ /* 0x0001e2000c101124 */
[----:B------:R-:W-:Y:S05]  /*9250*/  BRA `(.L_x_4001) ;  /* 0x0000000400b07947 */ /* 0x000fea0003800000 */
.L_x_4011:
[----:B-1----:R1:W-:Y:S01]  /*9260*/  STG.E.U16 desc[UR36][R16.64], R5 ;  /* 0x0000000510007986 */ /* 0x0023e2000c101524 */
[----:B------:R-:W-:Y:S05]  /*9270*/  BRA `(.L_x_4001) ;  /* 0x0000000400a87947 */ /* 0x000fea0003800000 */
.L_x_4008:
        /* <DEDUP_REMOVED lines=12> */
.L_x_4020:
        /* <DEDUP_REMOVED lines=17> */
.L_x_4023:
[----:B------:R-:W-:-:S04]  /*9450*/  LOP3.LUT R2, R5, 0x80000000, RZ, 0xc0, !PT ;  /* 0x8000000005027812 */ /* 0x000fc800078ec0ff */
[----:B------:R-:W-:-:S04]  /*9460*/  SHF.R.U32.HI R3, RZ, 0x18, R2 ;  /* 0x00000018ff037819 */ /* 0x000fc80000011602 */
[----:B------:R-:W-:-:S04]  /*9470*/  LOP3.LUT R0, R0, R3, RZ, 0xfc, !PT ;  /* 0x0000000300007212 */ /* 0x000fc800078efcff */
[----:B------:R-:W-:-:S07]  /*9480*/  PRMT R8, R0, 0x7610, R8 ;  /* 0x0000761000087816 */ /* 0x000fce0000000008 */
.L_x_4022:
[----:B------:R-:W-:Y:S05]  /*9490*/  BSYNC B0 ;  /* 0x0000000000007941 */ /* 0x000fea0003800000 */
.L_x_4021:
[----:B------:R1:W-:Y:S01]  /*94a0*/  STG.E.U8 desc[UR36][R16.64], R8 ;  /* 0x0000000810007986 */ /* 0x0003e2000c101124 */
[----:B------:R-:W-:Y:S05]  /*94b0*/  BRA `(.L_x_4001) ;  /* 0x0000000400187947 */ /* 0x000fea0003800000 */
.L_x_4019:
        /* <DEDUP_REMOVED lines=17> */
.L_x_4026:
[----:B------:R-:W-:-:S04]  /*95d0*/  LOP3.LUT R2, R5, 0x80000000, RZ, 0xc0, !PT ;  /* 0x8000000005027812 */ /* 0x000fc800078ec0ff */
[----:B------:R-:W-:-:S04]  /*95e0*/  SHF.R.U32.HI R3, RZ, 0x18, R2 ;  /* 0x00000018ff037819 */ /* 0x000fc80000011602 */
[----:B------:R-:W-:-:S04]  /*95f0*/  LOP3.LUT R0, R0, R3, RZ, 0xfc, !PT ;  /* 0x0000000300007212 */ /* 0x000fc800078efcff */
[----:B------:R-:W-:-:S07]  /*9600*/  PRMT R8, R0, 0x7610, R8 ;  /* 0x0000761000087816 */ /* 0x000fce0000000008 */
.L_x_4025:
[----:B------:R-:W-:Y:S05]  /*9610*/  BSYNC B0 ;  /* 0x0000000000007941 */ /* 0x000fea0003800000 */
.L_x_4024:
[----:B------:R1:W-:Y:S01]  /*9620*/  STG.E.U8 desc[UR36][R16.64], R8 ;  /* 0x0000000810007986 */ /* 0x0003e2000c101124 */
[----:B------:R-:W-:Y:S05]  /*9630*/  BRA `(.L_x_4001) ;  /* 0x0000000000b87947 */ /* 0x000fea0003800000 */
.L_x_4018:
        /* <DEDUP_REMOVED lines=22> */
.L_x_4000:
        /* <DEDUP_REMOVED lines=16> */
.L_x_4029:
[----:B------:R-:W-:Y:S05]  /*98a0*/  BRA `(.L_x_4001) ;  /* 0x00000000001c7947 */ /* 0x000fea0003800000 */
.L_x_4028:
[----:B-1----:R-:W-:-:S06]  /*98b0*/  IMAD.U32 R2, R5, 0x10000, RZ ;  /* 0x0001000005027824 */ /* 0x002fcc00078e00ff */
[----:B------:R-:W1:Y:S02]  /*98c0*/  F2I.U64.TRUNC R2, R2 ;  /* 0x0000000200027311 */ /* 0x000e64000020d800 */
[----:B-1----:R1:W-:Y:S01]  /*98d0*/  STG.E.64 desc[UR36][R16.64], R2 ;  /* 0x0000000210007986 */ /* 0x0023e2000c101b24 */
[----:B------:R-:W-:Y:S05]  /*98e0*/  BRA `(.L_x_4001) ;  /* 0x00000000000c7947 */ /* 0x000fea0003800000 */
.L_x_4027:
[----:B-1----:R-:W-:-:S06]  /*98f0*/  IMAD.U32 R5, R5, 0x10000, RZ ;  /* 0x0001000005057824 */ /* 0x002fcc00078e00ff */
[----:B------:R-:W1:Y:S02]  /*9900*/  F2I.FTZ.U32.TRUNC.NTZ R5, R5 ;  /* 0x0000000500057305 */ /* 0x000e64000021f000 */
[----:B-1----:R1:W-:Y:S02]  /*9910*/  STG.E desc[UR36][R16.64], R5 ;  /* 0x0000000510007986 */ /* 0x0023e4000c101924 */
.L_x_4001:
[----:B------:R-:W-:-:S07]  /*9920*/  VIADD R19, R19, 0x80 ;  /* 0x0000008013137836 */ /* 0x000fce0000000000 */
.L_x_3961:
[----:B------:R-:W-:Y:S05]  /*9930*/  BSYNC B6 ;  /* 0x0000000000067941 */ /* 0x000fea0003800000 */
.L_x_3960:
[----:B------:R-:W-:Y:S02]  /*9940*/  ULDC UR4, c[0x0][0x210] ;  /* 0x0000840000047ab9 */ /* 0x000fe40000000800 */
[----:B------:R-:W-:-:S13]  /*9950*/  ISETP.GE.AND P0, PT, R19, UR4, PT ;  /* 0x0000000413007c0c */ /* 0x000fda000bf06270 */
[----:B------:R-:W-:Y:S05]  /*9960*/  @P0 EXIT ;  /* 0x000000000000094d */ /* 0x000fea0003800000 */
        /* <DEDUP_REMOVED lines=303> */
.L_x_4030:
        /* <DEDUP_REMOVED lines=22> */
.L_x_4034:
[----:B------:R-:W2:Y:S02]  /*adc0*/  LDG.E.U8 R2, desc[UR36][R2.64] ;  /* 0x0000002402027981 */ /* 0x000ea4000c1e1100 */
[----:B--2---:R-:W-:-:S04]  /*add0*/  I2FP.F32.U32 R0, R2 ;  /* 0x0000000200007245 */ /* 0x004fc80000201000 */
[----:B------:R-:W-:Y:S01]  /*ade0*/  F2FP.BF16.F32.PACK_AB R0, RZ, R0 ;  /* 0x00000000ff00723e */ /* 0x000fe200000010ff */
[----:B------:R-:W-:Y:S06]  /*adf0*/  BRA `(.L_x_4036) ;  /* 0x0000000c00907947 */ /* 0x000fec0003800000 */
.L_x_4033:
        /* <DEDUP_REMOVED lines=10> */
.L_x_4038:
[----:B------:R-:W2:Y:S02]  /*aea0*/  LDG.E R2, desc[UR36][R2.64] ;  /* 0x0000002402027981 */ /* 0x000ea4000c1e1900 */
[----:B--2---:R-:W-:-:S04]  /*aeb0*/  I2FP.F32.S32 R0, R2 ;  /* 0x0000000200007245 */ /* 0x004fc80000201400 */
[----:B------:R-:W-:Y:S01]  /*aec0*/  F2FP.BF16.F32.PACK_AB R0, RZ, R0 ;  /* 0x00000000ff00723e */ /* 0x000fe200000010ff */
[----:B------:R-:W-:Y:S06]  /*aed0*/  BRA `(.L_x_4036) ;  /* 0x0000000c00587947 */ /* 0x000fec0003800000 */
.L_x_4037:
[----:B------:R-:W2:Y:S02]  /*aee0*/  LDG.E.U16 R2, desc[UR36][R2.64] ;  /* 0x0000002402027981 */ /* 0x000ea4000c1e1500 */
[----:B--2---:R-:W0:Y:S02]  /*aef0*/  I2F.S16 R0, R2 ;  /* 0x0000000200007306 */ /* 0x004e240000101400 */
[----:B0-----:R-:W-:Y:S01]  /*af00*/  F2FP.BF16.F32.PACK_AB R0, RZ, R0 ;  /* 0x00000000ff00723e */ /* 0x001fe200000010ff */
[----:B------:R-:W-:Y:S06]  /*af10*/  BRA `(.L_x_4036) ;  /* 0x0000000c00487947 */ /* 0x000fec0003800000 */
.L_x_4032:
        /* <DEDUP_REMOVED lines=9> */
.L_x_4040:
[----:B------:R-:W2:Y:S02]  /*afb0*/  LDG.E.U16 R0, desc[UR36][R2.64] ;  /* 0x0000002402007981 */ /* 0x000ea4000c1e1500 */
[----:B--2---:R-:W-:-:S05]  /*afc0*/  HADD2.F32 R0, -RZ, R0.H0_H0 ;  /* 0x20000000ff007230 */ /* 0x004fca0000004100 */
[----:B------:R-:W-:Y:S01]  /*afd0*/  F2FP.BF16.F32.PACK_AB R0, RZ, R0 ;  /* 0x00000000ff00723e */ /* 0x000fe200000010ff */
[----:B------:R-:W-:Y:S06]  /*afe0*/  BRA `(.L_x_4036) ;  /* 0x0000000c00147947 */ /* 0x000fec0003800000 */
.L_x_4039:
        /* <DEDUP_REMOVED lines=9> */
.L_x_4042:
[----:B------:R-:W2:Y:S02]  /*b080*/  LDG.E.U16 R2, desc[UR36][R2.64] ;  /* 0x0000002402027981 */ /* 0x000ea4000c1e1500 */
[----:B--2---:R-:W-:-:S05]  /*b090*/  HADD2.F32 R0, -RZ, R2.H0_H0 ;  /* 0x20000002ff007230 */ /* 0x004fca0000004100 */
[----:B------:R-:W-:Y:S01]  /*b0a0*/  F2FP.BF16.F32.PACK_AB R0, RZ, R0 ;  /* 0x00000000ff00723e */ /* 0x000fe200000010ff */
[----:B------:R-:W-:Y:S06]  /*b0b0*/  BRA `(.L_x_4036) ;  /* 0x0000000800e07947 */ /* 0x000fec0003800000 */
.L_x_4041:
        /* <DEDUP_REMOVED lines=8> */
.L_x_4031:
        /* <DEDUP_REMOVED lines=13> */
.L_x_4045:
        /* <DEDUP_REMOVED lines=8> */
.L_x_4044:
        /* <DEDUP_REMOVED lines=28> */
.L_x_4047:
        /* <DEDUP_REMOVED lines=15> */
.L_x_4046:
[----:B------:R0:W5:Y:S01]  /*b540*/  LDG.E.U16 R0, desc[UR36][R2.64] ;  /* 0x0000002402007981 */ /* 0x000162000c1e1500 */
[----:B------:R-:W-:Y:S05]  /*b550*/  BRA `(.L_x_4036) ;  /* 0x0000000400b87947 */ /* 0x000fea0003800000 */
.L_x_4043:
        /* <DEDUP_REMOVED lines=12> */
.L_x_4050:
        /* <DEDUP_REMOVED lines=21> */
.L_x_4054:
[----:B------:R-:W-:Y:S05]  /*b770*/  BSYNC B1 ;  /* 0x0000000000017941 */ /* 0x000fea0003800000 */
.L_x_4053:
[----:B------:R-:W-:Y:S01]  /*b780*/  LEA R3, R0, 0x3b800000, 0x17 ;  /* 0x3b80000000037811 */ /* 0x000fe200078eb8ff */
[----:B------:R-:W-:-:S05]  /*b790*/  IMAD.SHL.U32 R0, R2, 0x100000, RZ ;  /* 0x0010000002007824 */ /* 0x000fca00078e00ff */
[----:B------:R-:W-:-:S07]  /*b7a0*/  LOP3.LUT R0, R3, R0, R4, 0xfe, !PT ;  /* 0x0000000003007212 */ /* 0x000fce00078efe04 */
.L_x_4052:
[----:B------:R-:W-:Y:S05]  /*b7b0*/  BSYNC B0 ;  /* 0x0000000000007941 */ /* 0x000fea0003800000 */
.L_x_4051:
[----:B------:R-:W-:Y:S01]  /*b7c0*/  F2FP.BF16.F32.PACK_AB R0, RZ, R0 ;  /* 0x00000000ff00723e */ /* 0x000fe200000010ff */
[----:B------:R-:W-:Y:S06]  /*b7d0*/  BRA `(.L_x_4036) ;  /* 0x0000000400187947 */ /* 0x000fec0003800000 */
.L_x_4049:
        /* <DEDUP_REMOVED lines=21> */
.L_x_4058:
[----:B------:R-:W-:Y:S05]  /*b930*/  BSYNC B1 ;  /* 0x0000000000017941 */ /* 0x000fea0003800000 */
.L_x_4057:
[----:B------:R-:W-:Y:S01]  /*b940*/  LEA R3, R0, 0x37800000, 0x17 ;  /* 0x3780000000037811 */ /* 0x000fe200078eb8ff */
[----:B------:R-:W-:-:S05]  /*b950*/  IMAD.SHL.U32 R0, R2, 0x200000, RZ ;  /* 0x0020000002007824 */ /* 0x000fca00078e00ff */
[----:B------:R-:W-:-:S07]  /*b960*/  LOP3.LUT R0, R3, R0, R4, 0xfe, !PT ;  /* 0x0000000003007212 */ /* 0x000fce00078efe04 */
.L_x_4056:
[----:B------:R-:W-:Y:S05]  /*b970*/  BSYNC B0 ;  /* 0x0000000000007941 */ /* 0x000fea0003800000 */
.L_x_4055:
[----:B------:R-:W-:Y:S01]  /*b980*/  F2FP.BF16.F32.PACK_AB R0, RZ, R0 ;  /* 0x00000000ff00723e */ /* 0x000fe200000010ff */
[----:B------:R-:W-:Y:S06]  /*b990*/  BRA `(.L_x_4036) ;  /* 0x0000000000a87947 */ /* 0x000fec0003800000 */
.L_x_4048:
        /* <DEDUP_REMOVED lines=14> */
.L_x_4062:
[----:B------:R-:W-:Y:S05]  /*ba80*/  BSYNC B0 ;  /* 0x0000000000007941 */ /* 0x000fea0003800000 */
.L_x_4061:
[----:B------:R-:W-:Y:S01]  /*ba90*/  F2FP.BF16.F32.PACK_AB R0, RZ, R0 ;  /* 0x00000000ff00723e */ /* 0x000fe200000010ff */
[----:B------:R-:W-:Y:S06]  /*baa0*/  BRA `(.L_x_4036) ;  /* 0x0000000000647947 */ /* 0x000fec0003800000 */
.L_x_4035:
        /* <DEDUP_REMOVED lines=16> */
.L_x_4063:
[----:B------:R-:W-:Y:S01]  /*bbb0*/  PRMT R0, RZ, 0x7610, R0 ;  /* 0x00007610ff007816 */ /* 0x000fe20000000000 */
[----:B------:R-:W-:Y:S06]  /*bbc0*/  BRA `(.L_x_4036) ;  /* 0x00000000001c7947 */ /* 0x000fec0003800000 */
.L_x_4060:
[----:B------:R-:W2:Y:S02]  /*bbd0*/  LDG.E.64 R2, desc[UR36][R2.64] ;  /* 0x0000002402027981 */ /* 0x000ea4000c1e1b00 */
[----:B--2---:R-:W0:Y:S02]  /*bbe0*/  I2F.U64 R0, R2 ;  /* 0x0000000200007312 */ /* 0x004e240000301000 */
[----:B0-----:R-:W-:Y:S01]  /*bbf0*/  F2FP.BF16.F32.PACK_AB R0, RZ, R0 ;  /* 0x00000000ff00723e */ /* 0x001fe200000010ff */
[----:B------:R-:W-:Y:S06]  /*bc00*/  BRA `(.L_x_4036) ;  /* 0x00000000000c7947 */ /* 0x000fec0003800000 */
.L_x_4059:
[----:B------:R-:W2:Y:S02]  /*bc10*/  LDG.E R2, desc[UR36][R2.64] ;  /* 0x0000002402027981 */ /* 0x000ea4000c1e1900 */
[----:B--2---:R-:W-:-:S04]  /*bc20*/  I2FP.F32.U32 R0, R2 ;  /* 0x0000000200007245 */ /* 0x004fc80000201000 */
[----:B------:R-:W-:-:S07]  /*bc30*/  F2FP.BF16.F32.PACK_AB R0, RZ, R0 ;  /* 0x00000000ff00723e */ /* 0x000fce00000010ff */
.L_x_4036:
        /* <DEDUP_REMOVED lines=23> */
.L_x_4067:
[----:B-1----:R-:W-:-:S06]  /*bdb0*/  IMAD.U32 R3, R5, 0x10000, RZ ;  /* 0x0001000005037824 */ /* 0x002fcc00078e00ff */
[----:B------:R-:W1:Y:S02]  /*bdc0*/  F2I.S64.TRUNC R2, R3 ;  /* 0x0000000300027311 */ /* 0x000e64000020d900 */
[----:B-1----:R-:W-:Y:S01]  /*bdd0*/  STG.E.U8 desc[UR36][R16.64], R2 ;  /* 0x0000000210007986 */ /* 0x002fe2000c101124 */
[----:B------:R-:W-:Y:S05]  /*bde0*/  EXIT ;  /* 0x000000000000794d */ /* 0x000fea0003800000 */
.L_x_4066:
        /* <DEDUP_REMOVED lines=10> */
.L_x_4070:
[----:B-1----:R-:W-:-:S06]  /*be90*/  IMAD.U32 R5, R5, 0x10000, RZ ;  /* 0x0001000005057824 */ /* 0x002fcc00078e00ff */
[----:B------:R-:W1:Y:S02]  /*bea0*/  F2I.FTZ.TRUNC.NTZ R5, R5 ;  /* 0x0000000500057305 */ /* 0x000e64000021f100 */
[----:B-1----:R-:W-:Y:S01]  /*beb0*/  STG.E desc[UR36][R16.64], R5 ;  /* 0x0000000510007986 */ /* 0x002fe2000c101924 */
[----:B------:R-:W-:Y:S05]  /*bec0*/  EXIT ;  /* 0x000000000000794d */ /* 0x000fea0003800000 */
.L_x_4069:
[----:B-1----:R-:W-:-:S06]  /*bed0*/  IMAD.U32 R5, R5, 0x10000, RZ ;  /* 0x0001000005057824 */ /* 0x002fcc00078e00ff */
[----:B------:R-:W1:Y:S02]  /*bee0*/  F2I.FTZ.TRUNC.NTZ R5, R5 ;  /* 0x0000000500057305 */ /* 0x000e64000021f100 */
[----:B-1----:R-:W-:Y:S01]  /*bef0*/  STG.E.U16 desc[UR36][R16.64], R5 ;  /* 0x0000000510007986 */ /* 0x002fe2000c101524 */
[----:B------:R-:W-:Y:S05]  /*bf00*/  EXIT ;  /* 0x000000000000794d */ /* 0x000fea0003800000 */
.L_x_4065:
        /* <DEDUP_REMOVED lines=9> */
.L_x_4072:
[----:B01----:R-:W-:-:S05]  /*bfa0*/  IMAD.U32 R0, R5, 0x10000, RZ ;  /* 0x0001000005007824 */ /* 0x003fca00078e00ff */
[----:B------:R-:W-:-:S05]  /*bfb0*/  F2FP.F16.F32.PACK_AB R0, RZ, R0 ;  /* 0x00000000ff00723e */ /* 0x000fca00000000ff */
[----:B------:R-:W-:Y:S01]  /*bfc0*/  STG.E.U16 desc[UR36][R16.64], R0 ;  /* 0x0000000010007986 */ /* 0x000fe2000c101524 */
[----:B------:R-:W-:Y:S05]  /*bfd0*/  EXIT ;  /* 0x000000000000794d */ /* 0x000fea0003800000 */
.L_x_4071:
        /* <DEDUP_REMOVED lines=10> */
.L_x_4074:
[----:B-1----:R-:W-:-:S05]  /*c080*/  IMAD.U32 R5, R5, 0x10000, RZ ;  /* 0x0001000005057824 */ /* 0x002fca00078e00ff */
[----:B------:R-:W-:-:S04]  /*c090*/  F2FP.F16.F32.PACK_AB R3, RZ, R5 ;  /* 0x00000005ff03723e */ /* 0x000fc800000000ff */
[----:B------:R-:W-:-:S05]  /*c0a0*/  PRMT R3, R3, 0x5410, RZ ;  /* 0x0000541003037816 */ /* 0x000fca00000000ff */
[----:B------:R-:W-:Y:S01]  /*c0b0*/  STG.E desc[UR36][R16.64], R3 ;  /* 0x0000000310007986 */ /* 0x000fe2000c101924 */
[----:B------:R-:W-:Y:S05]  /*c0c0*/  EXIT ;  /* 0x000000000000794d */ /* 0x000fea0003800000 */
.L_x_4073:
[----:B-1----:R-:W-:-:S04]  /*c0d0*/  IMAD.U32 R2, R5, 0x10000, RZ ;  /* 0x0001000005027824 */ /* 0x002fc800078e00ff */
[----:B------:R-:W-:-:S06]  /*c0e0*/  FMUL.FTZ R2, R2, 1 ;  /* 0x3f80000002027820 */ /* 0x000fcc0000410000 */
[----:B------:R-:W1:Y:S02]  /*c0f0*/  F2F.F64.F32 R2, R2 ;  /* 0x0000000200027310 */ /* 0x000e640000201800 */
[----:B-1----:R-:W-:Y:S01]  /*c100*/  STG.E.64 desc[UR36][R16.64], R2 ;  /* 0x0000000210007986 */ /* 0x002fe2000c101b24 */
[----:B------:R-:W-:Y:S05]  /*c110*/  EXIT ;  /* 0x000000000000794d */ /* 0x000fea0003800000 */
.L_x_4064:
        /* <DEDUP_REMOVED lines=13> */
.L_x_4077:
[----:B-1----:R-:W-:Y:S01]  /*c1f0*/  IMAD.U32 R5, R5, 0x10000, RZ ;  /* 0x0001000005057824 */ /* 0x002fe200078e00ff */
[----:B------:R-:W-:-:S03]  /*c200*/  CS2R R6, SRZ ;  /* 0x0000000000067805 */ /* 0x000fc6000001ff00 */
[----:B------:R-:W-:-:S06]  /*c210*/  FMUL.FTZ R5, R5, 1 ;  /* 0x3f80000005057820 */ /* 0x000fcc0000410000 */
[----:B------:R-:W1:Y:S02]  /*c220*/  F2F.F64.F32 R4, R5 ;  /* 0x0000000500047310 */ /* 0x000e640000201800 */
[----:B-1----:R-:W-:Y:S01]  /*c230*/  STG.E.128 desc[UR36][R16.64], R4 ;  /* 0x0000000410007986 */ /* 0x002fe2000c101d24 */
[----:B------:R-:W-:Y:S05]  /*c240*/  EXIT ;  /* 0x000000000000794d */ /* 0x000fea0003800000 */
.L_x_4076:
        /* <DEDUP_REMOVED lines=21> */
.L_x_4081:
[----:B------:R-:W-:Y:S05]  /*c3a0*/  BSYNC B0 ;  /* 0x0000000000007941 */ /* 0x000fea0003800000 */
.L_x_4080:
[----:B------:R-:W-:-:S05]  /*c3b0*/  LOP3.LUT R3, R0, R3, RZ, 0xfc, !PT ;  /* 0x0000000300037212 */ /* 0x000fca00078efcff */
[----:B------:R-:W-:Y:S01]  /*c3c0*/  STG.E.U8 desc[UR36][R16.64], R3 ;  /* 0x0000000310007986 */ /* 0x000fe2000c101124 */
[----:B------:R-:W-:Y:S05]  /*c3d0*/  EXIT ;  /* 0x000000000000794d */ /* 0x000fea0003800000 */
.L_x_4079:
        /* <DEDUP_REMOVED lines=13> */
.L_x_4083:
[----:B0-----:R-:W-:Y:S01]  /*c4b0*/  IMAD.MOV.U32 R0, RZ, RZ, 0x7f ;  /* 0x0000007fff007424 */ /* 0x001fe200078e00ff */
[----:B------:R-:W-:-:S04]  /*c4c0*/  ISETP.GT.U32.AND P0, PT, R2, 0x7f800000, PT ;  /* 0x7f8000000200780c */ /* 0x000fc80003f04070 */
[----:B------:R-:W-:-:S09]  /*c4d0*/  SEL R0, R0, 0x7c, P0 ;  /* 0x0000007c00007807 */ /* 0x000fd20000000000 */
.L_x_4084:
[----:B------:R-:W-:Y:S05]  /*c4e0*/  BSYNC B0 ;  /* 0x0000000000007941 */ /* 0x000fea0003800000 */
.L_x_4082:
[----:B------:R-:W-:-:S04]  /*c4f0*/  LOP3.LUT R2, R5, 0x80000000, RZ, 0xc0, !PT ;  /* 0x8000000005027812 */ /* 0x000fc800078ec0ff */
[----:B------:R-:W-:-:S04]  /*c500*/  SHF.R.U32.HI R3, RZ, 0x18, R2 ;  /* 0x00000018ff037819 */ /* 0x000fc80000011602 */
[----:B------:R-:W-:-:S05]  /*c510*/  LOP3.LUT R3, R0, R3, RZ, 0xfc, !PT ;  /* 0x0000000300037212 */ /* 0x000fca00078efcff */
[----:B------:R-:W-:Y:S01]  /*c520*/  STG.E.U8 desc[UR36][R16.64], R3 ;  /* 0x0000000310007986 */ /* 0x000fe2000c101124 */
[----:B------:R-:W-:Y:S05]  /*c530*/  EXIT ;  /* 0x000000000000794d */ /* 0x000fea0003800000 */
.L_x_4078:
[----:B-1----:R-:W-:Y:S01]  /*c540*/  STG.E.U16 desc[UR36][R16.64], R5 ;  /* 0x0000000510007986 */ /* 0x002fe2000c101524 */
[----:B------:R-:W-:Y:S05]  /*c550*/  EXIT ;  /* 0x000000000000794d */ /* 0x000fea0003800000 */
.L_x_4075:
        /* <DEDUP_REMOVED lines=12> */
.L_x_4087:
        /* <DEDUP_REMOVED lines=17> */
.L_x_4090:
[----:B------:R-:W-:-:S04]  /*c730*/  LOP3.LUT R2, R5, 0x80000000, RZ, 0xc0, !PT ;  /* 0x8000000005027812 */ /* 0x000fc800078ec0ff */
[----:B------:R-:W-:-:S04]  /*c740*/  SHF.R.U32.HI R3, RZ, 0x18, R2 ;  /* 0x00000018ff037819 */ /* 0x000fc80000011602 */
[----:B------:R-:W-:-:S04]  /*c750*/  LOP3.LUT R0, R0, R3, RZ, 0xfc, !PT ;  /* 0x0000000300007212 */ /* 0x000fc800078efcff */
[----:B------:R-:W-:-:S07]  /*c760*/  PRMT R8, R0, 0x7610, R8 ;  /* 0x0000761000087816 */ /* 0x000fce0000000008 */
.L_x_4089:
[----:B------:R-:W-:Y:S05]  /*c770*/  BSYNC B0 ;  /* 0x0000000000007941 */ /* 0x000fea0003800000 */
.L_x_4088:
[----:B------:R-:W-:Y:S01]  /*c780*/  STG.E.U8 desc[UR36][R16.64], R8 ;  /* 0x0000000810007986 */ /* 0x000fe2000c101124 */
[----:B------:R-:W-:Y:S05]  /*c790*/  EXIT ;  /* 0x000000000000794d */ /* 0x000fea0003800000 */
.L_x_4086:
        /* <DEDUP_REMOVED lines=17> */
.L_x_4093:
[----:B------:R-:W-:-:S04]  /*c8b0*/  LOP3.LUT R2, R5, 0x80000000, RZ, 0xc0, !PT ;  /* 0x8000000005027812 */ /* 0x000fc800078ec0ff */
[----:B------:R-:W-:-:S04]  /*c8c0*/  SHF.R.U32.HI R3, RZ, 0x18, R2 ;  /* 0x00000018ff037819 */ /* 0x000fc80000011602 */
[----:B------:R-:W-:-:S04]  /*c8d0*/  LOP3.LUT R0, R0, R3, RZ, 0xfc, !PT ;  /* 0x0000000300007212 */ /* 0x000fc800078efcff */
[----:B------:R-:W-:-:S07]  /*c8e0*/  PRMT R8, R0, 0x7610, R8 ;  /* 0x0000761000087816 */ /* 0x000fce0000000008 */
.L_x_4092:
[----:B------:R-:W-:Y:S05]  /*c8f0*/  BSYNC B0 ;  /* 0x0000000000007941 */ /* 0x000fea0003800000 */
.L_x_4091:
[----:B------:R-:W-:Y:S01]  /*c900*/  STG.E.U8 desc[UR36][R16.64], R8 ;  /* 0x0000000810007986 */ /* 0x000fe2000c101124 */
[----:B------:R-:W-:Y:S05]  /*c910*/  EXIT ;  /* 0x000000000000794d */ /* 0x000fea0003800000 */
.L_x_4085:
        /* <DEDUP_REMOVED lines=22> */
.L_x_4068:
        /* <DEDUP_REMOVED lines=16> */
.L_x_4096:
[----:B------:R-:W-:Y:S05]  /*cb80*/  EXIT ;  /* 0x000000000000794d */ /* 0x000fea0003800000 */
.L_x_4095:
[----:B-1----:R-:W-:-:S06]  /*cb90*/  IMAD.U32 R2, R5, 0x10000, RZ ;  /* 0x0001000005027824 */ /* 0x002fcc00078e00ff */
[----:B------:R-:W1:Y:S02]  /*cba0*/  F2I.U64.TRUNC R2, R2 ;  /* 0x0000000200027311 */ /* 0x000e64000020d800 */
[----:B-1----:R-:W-:Y:S01]  /*cbb0*/  STG.E.64 desc[UR36][R16.64], R2 ;  /* 0x0000000210007986 */ /* 0x002fe2000c101b24 */
[----:B------:R-:W-:Y:S05]  /*cbc0*/  EXIT ;  /* 0x000000000000794d */ /* 0x000fea0003800000 */
.L_x_4094:
[----:B-1----:R-:W-:-:S06]  /*cbd0*/  IMAD.U32 R5, R5, 0x10000, RZ ;  /* 0x0001000005057824 */ /* 0x002fcc00078e00ff */
[----:B------:R-:W1:Y:S02]  /*cbe0*/  F2I.FTZ.U32.TRUNC.NTZ R5, R5 ;  /* 0x0000000500057305 */ /* 0x000e64000021f000 */
[----:B-1----:R-:W-:Y:S01]  /*cbf0*/  STG.E desc[UR36][R16.64], R5 ;  /* 0x0000000510007986 */ /* 0x002fe2000c101924 */
[----:B------:R-:W-:Y:S05]  /*cc00*/  EXIT ;  /* 0x000000000000794d */ /* 0x000fea0003800000 */
.L_x_4097:
        /* <DEDUP_REMOVED lines=15> */
.L_x_11109:


//--------------------- .text._ZN2at6native27unrolled_elementwise_kernelIZZZNS0_61_GLOBAL__N__132982cb_23_ActivationSiluKernel_cu_1520ed90_292411silu_kernelERNS_18TensorIteratorBaseEENKUlvE_clEvENKUlvE4_clEvEUlN3c108BFloat16EE_St5arrayIPcLm2EELi4E23TrivialOffsetCalculatorILi1EjESE_NS0_6memory12LoadWithCastILi1EEENSF_13StoreWithCastILi1EEEEEviT_T0_T2_T3_T4_T5_ --------------------------
	.section	.text._ZN2at6native27unrolled_elementwise_kernelIZZZNS0_61_GLOBAL__N__132982cb_23_ActivationSiluKernel_cu_1520ed90_292411silu_kernelERNS_18TensorIteratorBaseEENKUlvE_clEvENKUlvE4_clEvEUlN3c108BFloat16EE_St5arrayIPcLm2EELi4E23TrivialOffsetCalculatorILi1EjESE_NS0_6memory12LoadWithCastILi1EEENSF_13StoreWithCastILi1EEEEEviT_T0_T2_T3_T4_T5_,"ax",@progbits
	.align	128
        .global         _ZN2at6native27unrolled_elementwise_kernelIZZZNS0_61_GLOBAL__N__132982cb_23_ActivationSiluKernel_cu_1520ed90_292411silu_kernelERNS_18TensorIteratorBaseEENKUlvE_clEvENKUlvE4_clEvEUlN3c108BFloat16EE_St5arrayIPcLm2EELi4E23TrivialOffsetCalculatorILi1EjESE_NS0_6memory12LoadWithCastILi1EEENSF_13StoreWithCastILi1EEEEEviT_T0_T2_T3_T4_T5_
        .type           _ZN2at6native27unrolled_elementwise_kernelIZZZNS0_61_GLOBAL__N__132982cb_23_ActivationSiluKernel_cu_1520ed90_292411silu_kernelERNS_18TensorIteratorBaseEENKUlvE_clEvENKUlvE4_clEvEUlN3c108BFloat16EE_St5arrayIPcLm2EELi4E23TrivialOffsetCalculatorILi1EjESE_NS0_6memory12LoadWithCastILi1EEENSF_13StoreWithCastILi1EEEEEviT_T0_T2_T3_T4_T5_,@function
        .size           _ZN2at6native27unrolled_elementwise_kernelIZZZNS0_61_GLOBAL__N__132982cb_23_ActivationSiluKernel_cu_1520ed90_292411silu_kernelERNS_18TensorIteratorBaseEENKUlvE_clEvENKUlvE4_clEvEUlN3c108BFloat16EE_St5arrayIPcLm2EELi4E23TrivialOffsetCalculatorILi1EjESE_NS0_6memory12LoadWithCastILi1EEENSF_13StoreWithCastILi1EEEEEviT_T0_T2_T3_T4_T5_,(.L_x_11110 - _ZN2at6native27unrolled_elementwise_kernelIZZZNS0_61_GLOBAL__N__132982cb_23_ActivationSiluKernel_cu_1520ed90_292411silu_kernelERNS_18TensorIteratorBaseEENKUlvE_clEvENKUlvE4_clEvEUlN3c108BFloat16EE_St5arrayIPcLm2EELi4E23TrivialOffsetCalculatorILi1EjESE_NS0_6memory12LoadWithCastILi1EEENSF_13StoreWithCastILi1EEEEEviT_T0_T2_T3_T4_T5_)
        .other          _ZN2at6native27unrolled_elementwise_kernelIZZZNS0_61_GLOBAL__N__132982cb_23_ActivationSiluKernel_cu_1520ed90_292411silu_kernelERNS_18TensorIteratorBaseEENKUlvE_clEvENKUlvE4_clEvEUlN3c108BFloat16EE_St5arrayIPcLm2EELi4E23TrivialOffsetCalculatorILi1EjESE_NS0_6memory12LoadWithCastILi1EEENSF_13StoreWithCastILi1EEEEEviT_T0_T2_T3_T4_T5_,@"STO_CUDA_ENTRY STV_DEFAULT"
_ZN2at6native27unrolled_elementwise_kernelIZZZNS0_61_GLOBAL__N__132982cb_23_ActivationSiluKernel_cu_1520ed90_292411silu_kernelERNS_18TensorIteratorBaseEENKUlvE_clEvENKUlvE4_clEvEUlN3c108BFloat16EE_St5arrayIPcLm2EELi4E23TrivialOffsetCalculatorILi1EjESE_NS0_6memory12LoadWithCastILi1EEENSF_13StoreWithCastILi1EEEEEviT_T0_T2_T3_T4_T5_:
.text._ZN2at6native27unrolled_elementwise_kernelIZZZNS0_61_GLOBAL__N__132982cb_23_ActivationSiluKernel_cu_1520ed90_292411silu_kernelERNS_18TensorIteratorBaseEENKUlvE_clEvENKUlvE4_clEvEUlN3c108BFloat16EE_St5arrayIPcLm2EELi4E23TrivialOffsetCalculatorILi1EjESE_NS0_6memory12LoadWithCastILi1EEENSF_13StoreWithCastILi1EEEEEviT_T0_T2_T3_T4_T5_:
        /* <DEDUP_REMOVED lines=9> */
[----:B-1----:R-:W-:-:S05]  /*0090*/  IMAD R16, R2, -0x200, R3 ;  /* 0xfffffe0002107824 */ /* 0x002fca00078e0203 */
[----:B--2---:R-:W-:-:S13]  /*00a0*/  ISETP.GE.AND P0, PT, R23, R16, PT ;  /* 0x000000101700720c */ /* 0x004fda0003f06270 */
[----:B0--3--:R-:W-:Y:S05]  /*00b0*/  @P0 BRA `(.L_x_4099) ;  /* 0x0000001000400947 */ /* 0x009fea0003800000 */
        /* <DEDUP_REMOVED lines=22> */
.L_x_4103:
[----:B------:R-:W2:Y:S02]  /*0220*/  LDG.E.U8 R4, desc[UR36][R4.64] ;  /* 0x0000002404047981 */ /* 0x000ea4000c1e1100 */
[----:B--2---:R-:W-:-:S04]  /*0230*/  I2FP.F32.U32 R0, R4 ;  /* 0x0000000400007245 */ /* 0x004fc80000201000 */
[----:B------:R-:W-:-:S04]  /*0240*/  F2FP.BF16.F32.PACK_AB R0, RZ, R0 ;  /* 0x00000000ff00723e */ /* 0x000fc800000010ff */
[----:B------:R-:W-:Y:S01]  /*0250*/  PRMT R19, R0, 0x7610, R19 ;  /* 0x0000761000137816 */ /* 0x000fe20000000013 */
[----:B------:R-:W-:Y:S06]  /*0260*/  BRA `(.L_x_4105) ;  /* 0x0000000c00cc7947 */ /* 0x000fec0003800000 */
.L_x_4102:
        /* <DEDUP_REMOVED lines=11> */
.L_x_4107:
[----:B------:R-:W2:Y:S02]  /*0320*/  LDG.E R4, desc[UR36][R4.64] ;  /* 0x0000002404047981 */ /* 0x000ea4000c1e1900 */
[----:B--2---:R-:W-:-:S04]  /*0330*/  I2FP.F32.S32 R0, R4 ;  /* 0x0000000400007245 */ /* 0x004fc80000201400 */
[----:B------:R-:W-:-:S04]  /*0340*/  F2FP.BF16.F32.PACK_AB R0, RZ, R0 ;  /* 0x00000000ff00723e */ /* 0x000fc800000010ff */
[----:B------:R-:W-:Y:S01]  /*0350*/  PRMT R19, R0, 0x7610, R19 ;  /* 0x0000761000137816 */ /* 0x000fe20000000013 */
[----:B------:R-:W-:Y:S06]  /*0360*/  BRA `(.L_x_4105) ;  /* 0x0000000c008c7947 */ /* 0x000fec0003800000 */
.L_x_4106:
[----:B------:R-:W2:Y:S02]  /*0370*/  LDG.E.U16 R4, desc[UR36][R4.64] ;  /* 0x0000002404047981 */ /* 0x000ea4000c1e1500 */
[----:B--2---:R-:W0:Y:S02]  /*0380*/  I2F.S16 R0, R4 ;  /* 0x0000000400007306 */ /* 0x004e240000101400 */
[----:B0-----:R-:W-:-:S04]  /*0390*/  F2FP.BF16.F32.PACK_AB R0, RZ, R0 ;  /* 0x00000000ff00723e */ /* 0x001fc800000010ff */
[----:B------:R-:W-:Y:S01]  /*03a0*/  PRMT R19, R0, 0x7610, R19 ;  /* 0x0000761000137816 */ /* 0x000fe20000000013 */
[----:B------:R-:W-:Y:S06]  /*03b0*/  BRA `(.L_x_4105) ;  /* 0x0000000c00787947 */ /* 0x000fec0003800000 */
.L_x_4101:
        /* <DEDUP_REMOVED lines=9> */
.L_x_4109:
[----:B------:R-:W2:Y:S02]  /*0450*/  LDG.E.U16 R0, desc[UR36][R4.64] ;  /* 0x0000002404007981 */ /* 0x000ea4000c1e1500 */
[----:B--2---:R-:W-:-:S05]  /*0460*/  HADD2.F32 R0, -RZ, R0.H0_H0 ;  /* 0x20000000ff007230 */ /* 0x004fca0000004100 */
[----:B------:R-:W-:-:S04]  /*0470*/  F2FP.BF16.F32.PACK_AB R0, RZ, R0 ;  /* 0x00000000ff00723e */ /* 0x000fc800000010ff */
[----:B------:R-:W-:Y:S01]  /*0480*/  PRMT R19, R0, 0x7610, R19 ;  /* 0x0000761000137816 */ /* 0x000fe20000000013 */
[----:B------:R-:W-:Y:S06]  /*0490*/  BRA `(.L_x_4105) ;  /* 0x0000000c00407947 */ /* 0x000fec0003800000 */
.L_x_4108:
        /* <DEDUP_REMOVED lines=9> */
.L_x_4111:
[----:B------:R-:W2:Y:S02]  /*0530*/  LDG.E.U16 R4, desc[UR36][R4.64] ;  /* 0x0000002404047981 */ /* 0x000ea4000c1e1500 */
[----:B--2---:R-:W-:-:S05]  /*0540*/  HADD2.F32 R0, -RZ, R4.H0_H0 ;  /* 0x20000004ff007230 */ /* 0x004fca0000004100 */
[----:B------:R-:W-:-:S04]  /*0550*/  F2FP.BF16.F32.PACK_AB R0, RZ, R0 ;  /* 0x00000000ff00723e */ /* 0x000fc800000010ff */
[----:B------:R-:W-:Y:S01]  /*0560*/  PRMT R19, R0, 0x7610, R19 ;  /* 0x0000761000137816 */ /* 0x000fe20000000013 */
[----:B------:R-:W-:Y:S06]  /*0570*/  BRA `(.L_x_4105) ;  /* 0x0000000c00087947 */ /* 0x000fec0003800000 */
.L_x_4110:
        /* <DEDUP_REMOVED lines=9> */
.L_x_4100:
        /* <DEDUP_REMOVED lines=14> */
.L_x_4114:
        /* <DEDUP_REMOVED lines=9> */
.L_x_4113:
        /* <DEDUP_REMOVED lines=28> */
.L_x_4116:
        /* <DEDUP_REMOVED lines=16> */
.L_x_4115:
[----:B------:R0:W5:Y:S01]  /*0a40*/  LDG.E.U16 R19, desc[UR36][R4.64] ;  /* 0x0000002404137981 */ /* 0x000162000c1e1500 */
[----:B------:R-:W-:Y:S05]  /*0a50*/  BRA `(.L_x_4105) ;  /* 0x0000000400d07947 */ /* 0x000fea0003800000 */
.L_x_4112:
        /* <DEDUP_REMOVED lines=13> */
.L_x_4119:
        /* <DEDUP_REMOVED lines=21> */
.L_x_4123:
[----:B------:R-:W-:Y:S05]  /*0c80*/  BSYNC B1 ;  /* 0x0000000000017941 */ /* 0x000fea0003800000 */
.L_x_4122:
[----:B------:R-:W-:Y:S01]  /*0c90*/  LEA R5, R0, 0x3b800000, 0x17 ;  /* 0x3b80000000057811 */ /* 0x000fe200078eb8ff */
[----:B------:R-:W-:-:S05]  /*0ca0*/  IMAD.SHL.U32 R0, R3, 0x100000, RZ ;  /* 0x0010000003007824 */ /* 0x000fca00078e00ff */
[----:B------:R-:W-:-:S07]  /*0cb0*/  LOP3.LUT R0, R5, R0, R6, 0xfe, !PT ;  /* 0x0000000005007212 */ /* 0x000fce00078efe06 */
.L_x_4121:
[----:B------:R-:W-:Y:S05]  /*0cc0*/  BSYNC B0 ;  /* 0x0000000000007941 */ /* 0x000fea0003800000 */
.L_x_4120:
[----:B------:R-:W-:-:S04]  /*0cd0*/  F2FP.BF16.F32.PACK_AB R0, RZ, R0 ;  /* 0x00000000ff00723e */ /* 0x000fc800000010ff */
[----:B------:R-:W-:Y:S01]  /*0ce0*/  PRMT R19, R0, 0x7610, R19 ;  /* 0x0000761000137816 */ /* 0x000fe20000000013 */
[----:B------:R-:W-:Y:S06]  /*0cf0*/  BRA `(.L_x_4105) ;  /* 0x0000000400287947 */ /* 0x000fec0003800000 */
.L_x_4118:
        /* <DEDUP_REMOVED lines=21> */
.L_x_4127:
[----:B------:R-:W-:Y:S05]  /*0e50*/  BSYNC B1 ;  /* 0x0000000000017941 */ /* 0x000fea0003800000 */
.L_x_4126:
[----:B------:R-:W-:Y:S01]  /*0e60*/  LEA R5, R0, 0x37800000, 0x17 ;  /* 0x3780000000057811 */ /* 0x000fe200078eb8ff */
[----:B------:R-:W-:-:S05]  /*0e70*/  IMAD.SHL.U32 R0, R3, 0x200000, RZ ;  /* 0x0020000003007824 */ /* 0x000fca00078e00ff */
[----:B------:R-:W-:-:S07]  /*0e80*/  LOP3.LUT R0, R5, R0, R6, 0xfe, !PT ;  /* 0x0000000005007212 */ /* 0x000fce00078efe06 */
.L_x_4125:
[----:B------:R-:W-:Y:S05]  /*0e90*/  BSYNC B0 ;  /* 0x0000000000007941 */ /* 0x000fea0003800000 */
.L_x_4124:
[----:B------:R-:W-:-:S04]  /*0ea0*/  F2FP.BF16.F32.PACK_AB R0, RZ, R0 ;  /* 0x00000000ff00723e */ /* 0x000fc800000010ff */
[----:B------:R-:W-:Y:S01]  /*0eb0*/  PRMT R19, R0, 0x7610, R19 ;  /* 0x0000761000137816 */ /* 0x000fe20000000013 */
[----:B------:R-:W-:Y:S06]  /*0ec0*/  BRA `(.L_x_4105) ;  /* 0x0000000000b47947 */ /* 0x000fec0003800000 */
.L_x_4117:
        /* <DEDUP_REMOVED lines=14> */
.L_x_4131:
[----:B------:R-:W-:Y:S05]  /*0fb0*/  BSYNC B0 ;  /* 0x0000000000007941 */ /* 0x000fea0003800000 */
.L_x_4130:
[----:B------:R-:W-:-:S04]  /*0fc0*/  F2FP.BF16.F32.PACK_AB R0, RZ, R0 ;  /* 0x00000000ff00723e */ /* 0x000fc800000010ff */
[----:B------:R-:W-:Y:S01]  /*0fd0*/  PRMT R19, R0, 0x7610, R19 ;  /* 0x0000761000137816 */ /* 0x000fe20000000013 */
[----:B------:R-:W-:Y:S06]  /*0fe0*/  BRA `(.L_x_4105) ;  /* 0x00000000006c7947 */ /* 0x000fec0003800000 */
.L_x_4104:
        /* <DEDUP_REMOVED lines=16> */
.L_x_4132:
[----:B------:R-:W-:Y:S01]  /*10f0*/  PRMT R19, RZ, 0x7610, R19 ;  /* 0x00007610ff137816 */ /* 0x000fe20000000013 */
[----:B------:R-:W-:Y:S06]  /*1100*/  BRA `(.L_x_4105) ;  /* 0x0000000000247947 */ /* 0x000fec0003800000 */
.L_x_4129:
[----:B------:R-:W2:Y:S02]  /*1110*/  LDG.E.64 R4, desc[UR36][R4.64] ;  /* 0x0000002404047981 */ /* 0x000ea4000c1e1b00 */
[----:B--2---:R-:W0:Y:S02]  /*1120*/  I2F.U64 R0, R4 ;  /* 0x0000000400007312 */ /* 0x004e240000301000 */
[----:B0-----:R-:W-:-:S04]  /*1130*/  F2FP.BF16.F32.PACK_AB R0, RZ, R0 ;  /* 0x00000000ff00723e */ /* 0x001fc800000010ff */
[----:B------:R-:W-:Y:S01]  /*1140*/  PRMT R19, R0, 0x7610, R19 ;  /* 0x0000761000137816 */ /* 0x000fe20000000013 */
[----:B------:R-:W-:Y:S06]  /*1150*/  BRA `(.L_x_4105) ;  /* 0x0000000000107947 */ /* 0x000fec0003800000 */
.L_x_4128:
[----:B------:R-:W2:Y:S02]  /*1160*/  LDG.E R4, desc[UR36][R4.64] ;  /* 0x0000002404047981 */ /* 0x000ea4000c1e1900 */
[----:B--2---:R-:W-:-:S04]  /*1170*/  I2FP.F32.U32 R0, R4 ;  /* 0x0000000400007245 */ /* 0x004fc80000201000 */
[----:B------:R-:W-:-:S04]  /*1180*/  F2FP.BF16.F32.PACK_AB R0, RZ, R0 ;  /* 0x00000000ff00723e */ /* 0x000fc800000010ff */
[----:B------:R-:W-:-:S07]  /*1190*/  PRMT R19, R0, 0x7610, R19 ;  /* 0x0000761000137816 */ /* 0x000fce0000000013 */
.L_x_4105:
[----:B------:R-:W1:Y:S02]  /*11a0*/  S2R R23, SR_TID.X ;  /* 0x0000000000177919 */ /* 0x000e640000002100 */
[----:B-1----:R-:W-:-:S07]  /*11b0*/  VIADD R23, R23, 0x80 ;  /* 0x0000008017177836 */ /* 0x002fce0000000000 */
.L_x_4099:
[----:B------:R-:W-:Y:S05]  /*11c0*/  BSYNC B6 ;  /* 0x0000000000067941 */ /* 0x000fea0003800000 */
.L_x_4098:
[----:B------:R-:W-:Y:S01]  /*11d0*/  ISETP.GE.AND P0, PT, R23, R16, PT ;  /* 0x000000101700720c */ /* 0x000fe20003f06270 */
[----:B------:R-:W-:-:S12]  /*11e0*/  BSSY B6, `(.L_x_4133) ;  /* 0x0000111000067945 */ /* 0x000fd80003800000 */
[----:B------:R-:W-:Y:S05]  /*11f0*/  @P0 BRA `(.L_x_4134) ;  /* 0x00000010003c0947 */ /* 0x000fea0003800000 */
[----:B0-----:R-:W0:Y:S01]  /*1200*/  LDC.64 R4, c[0x0][0x220] ;  /* 0x00008800ff047b82 */ /* 0x001e220000000a00 */
        /* <DEDUP_REMOVED lines=22> */
.L_x_4138:
[----:B------:R-:W2:Y:S02]  /*1370*/  LDG.E.U8 R4, desc[UR36][R4.64] ;  /* 0x0000002404047981 */ /* 0x000ea4000c1e1100 */
[----:B--2---:R-:W-:-:S04]  /*1380*/  I2FP.F32.U32 R0, R4 ;  /* 0x0000000400007245 */ /* 0x004fc80000201000 */
[----:B------:R-:W-:-:S04]  /*1390*/  F2FP.BF16.F32.PACK_AB R0, RZ, R0 ;  /* 0x00000000ff00723e */ /* 0x000fc800000010ff */
[----:B------:R-:W-:Y:S01]  /*13a0*/  PRMT R17, R0, 0x7610, R17 ;  /* 0x0000761000117816 */ /* 0x000fe20000000011 */
[----:B------:R-:W-:Y:S06]  /*13b0*/  BRA `(.L_x_4140) ;  /* 0x0000000c00c87947 */ /* 0x000fec0003800000 */
.L_x_4137:
        /* <DEDUP_REMOVED lines=11> */
.L_x_4142:
[----:B------:R-:W2:Y:S02]  /*1470*/  LDG.E R4, desc[UR36][R4.64] ;  /* 0x0000002404047981 */ /* 0x000ea4000c1e1900 */
[----:B--2---:R-:W-:-:S04]  /*1480*/  I2FP.F32.S32 R0, R4 ;  /* 0x0000000400007245 */ /* 0x004fc80000201400 */
[----:B------:R-:W-:-:S04]  /*1490*/  F2FP.BF16.F32.PACK_AB R0, RZ, R0 ;  /* 0x00000000ff00723e */ /* 0x000fc800000010ff */
[----:B------:R-:W-:Y:S01]  /*14a0*/  PRMT R17, R0, 0x7610, R17 ;  /* 0x0000761000117816 */ /* 0x000fe20000000011 */
[----:B------:R-:W-:Y:S06]  /*14b0*/  BRA `(.L_x_4140) ;  /* 0x0000000c00887947 */ /* 0x000fec0003800000 */
.L_x_4141:
[----:B------:R-:W2:Y:S02]  /*14c0*/  LDG.E.U16 R4, desc[UR36][R4.64] ;  /* 0x0000002404047981 */ /* 0x000ea4000c1e1500 */
[----:B--2---:R-:W0:Y:S02]  /*14d0*/  I2F.S16 R0, R4 ;  /* 0x0000000400007306 */ /* 0x004e240000101400 */
[----:B0-----:R-:W-:-:S04]  /*14e0*/  F2FP.BF16.F32.PACK_AB R0, RZ, R0 ;  /* 0x00000000ff00723e */ /* 0x001fc800000010ff */
[----:B------:R-:W-:Y:S01]  /*14f0*/  PRMT R17, R0, 0x7610, R17 ;  /* 0x0000761000117816 */ /* 0x000fe20000000011 */
[----:B------:R-:W-:Y:S06]  /*1500*/  BRA `(.L_x_4140) ;  /* 0x0000000c00747947 */ /* 0x000fec0003800000 */
.L_x_4136:
        /* <DEDUP_REMOVED lines=9> */
.L_x_4144:
[----:B------:R-:W2:Y:S02]  /*15a0*/  LDG.E.U16 R0, desc[UR36][R4.64] ;  /* 0x0000002404007981 */ /* 0x000ea4000c1e1500 */
[----:B--2---:R-:W-:-:S05]  /*15b0*/  HADD2.F32 R0, -RZ, R0.H0_H0 ;  /* 0x20000000ff007230 */ /* 0x004fca0000004100 */
[----:B------:R-:W-:-:S04]  /*15c0*/  F2FP.BF16.F32.PACK_AB R0, RZ, R0 ;  /* 0x00000000ff00723e */ /* 0x000fc800000010ff */
[----:B------:R-:W-:Y:S01]  /*15d0*/  PRMT R17, R0, 0x7610, R17 ;  /* 0x0000761000117816 */ /* 0x000fe20000000011 */
[----:B------:R-:W-:Y:S06]  /*15e0*/  BRA `(.L_x_4140) ;  /* 0x0000000c003c7947 */ /* 0x000fec0003800000 */
.L_x_4143:
        /* <DEDUP_REMOVED lines=9> */
.L_x_4146:
[----:B------:R-:W2:Y:S02]  /*1680*/  LDG.E.U16 R4, desc[UR36][R4.64] ;  /* 0x0000002404047981 */ /* 0x000ea4000c1e1500 */
[----:B--2---:R-:W-:-:S05]  /*1690*/  HADD2.F32 R0, -RZ, R4.H0_H0 ;  /* 0x20000004ff007230 */ /* 0x004fca0000004100 */
[----:B------:R-:W-:-:S04]  /*16a0*/  F2FP.BF16.F32.PACK_AB R0, RZ, R0 ;  /* 0x00000000ff00723e */ /* 0x000fc800000010ff */
[----:B------:R-:W-:Y:S01]  /*16b0*/  PRMT R17, R0, 0x7610, R17 ;  /* 0x0000761000117816 */ /* 0x000fe20000000011 */
[----:B------:R-:W-:Y:S06]  /*16c0*/  BRA `(.L_x_4140) ;  /* 0x0000000c00047947 */ /* 0x000fec0003800000 */
.L_x_4145:
        /* <DEDUP_REMOVED lines=9> */
.L_x_4135:
        /* <DEDUP_REMOVED lines=14> */
.L_x_4149:
        /* <DEDUP_REMOVED lines=9> */
.L_x_4148:
        /* <DEDUP_REMOVED lines=28> */
.L_x_4151:
        /* <DEDUP_REMOVED lines=15> */
.L_x_4150:
[----:B------:R0:W5:Y:S01]  /*1b80*/  LDG.E.U16 R17, desc[UR36][R4.64] ;  /* 0x0000002404117981 */ /* 0x000162000c1e1500 */
[----:B------:R-:W-:Y:S05]  /*1b90*/  BRA `(.L_x_4140) ;  /* 0x0000000400d07947 */ /* 0x000fea0003800000 */
.L_x_4147:
        /* <DEDUP_REMOVED lines=13> */
.L_x_4154:
        /* <DEDUP_REMOVED lines=21> */
.L_x_4158:
[----:B------:R-:W-:Y:S05]  /*1dc0*/  BSYNC B1 ;  /* 0x0000000000017941 */ /* 0x000fea0003800000 */
.L_x_4157:
[----:B------:R-:W-:Y:S01]  /*1dd0*/  LEA R5, R0, 0x3b800000, 0x17 ;  /* 0x3b80000000057811 */ /* 0x000fe200078eb8ff */
[----:B------:R-:W-:-:S05]  /*1de0*/  IMAD.SHL.U32 R0, R3, 0x100000, RZ ;  /* 0x0010000003007824 */ /* 0x000fca00078e00ff */
[----:B------:R-:W-:-:S07]  /*1df0*/  LOP3.LUT R0, R5, R0, R6, 0xfe, !PT ;  /* 0x0000000005007212 */ /* 0x000fce00078efe06 */
.L_x_4156:
[----:B------:R-:W-:Y:S05]  /*1e00*/  BSYNC B0 ;  /* 0x0000000000007941 */ /* 0x000fea0003800000 */
.L_x_4155:
[----:B------:R-:W-:-:S04]  /*1e10*/  F2FP.BF16.F32.PACK_AB R0, RZ, R0 ;  /* 0x00000000ff00723e */ /* 0x000fc800000010ff */
[----:B------:R-:W-:Y:S01]  /*1e20*/  PRMT R17, R0, 0x7610, R17 ;  /* 0x0000761000117816 */ /* 0x000fe20000000011 */
[----:B------:R-:W-:Y:S06]  /*1e30*/  BRA `(.L_x_4140) ;  /* 0x0000000400287947 */ /* 0x000fec0003800000 */
.L_x_4153:
        /* <DEDUP_REMOVED lines=21> */
.L_x_4162:
[----:B------:R-:W-:Y:S05]  /*1f90*/  BSYNC B1 ;  /* 0x0000000000017941 */ /* 0x000fea0003800000 */
.L_x_4161:
[----:B------:R-:W-:Y:S01]  /*1fa0*/  LEA R5, R0, 0x37800000, 0x17 ;  /* 0x3780000000057811 */ /* 0x000fe200078eb8ff */
[----:B------:R-:W-:-:S05]  /*1fb0*/  IMAD.SHL.U32 R0, R3, 0x200000, RZ ;  /* 0x0020000003007824 */ /* 0x000fca00078e00ff */
[----:B------:R-:W-:-:S07]  /*1fc0*/  LOP3.LUT R0, R5, R0, R6, 0xfe, !PT ;  /* 0x0000000005007212 */ /* 0x000fce00078efe06 */
.L_x_4160:
[----:B------:R-:W-:Y:S05]  /*1fd0*/  BSYNC B0 ;  /* 0x0000000000007941 */ /* 0x000fea0003800000 */
.L_x_4159:
[----:B------:R-:W-:-:S04]  /*1fe0*/  F2FP.BF16.F32.PACK_AB R0, RZ, R0 ;  /* 0x00000000ff00723e */ /* 0x000fc800000010ff */
[----:B------:R-:W-:Y:S01]  /*1ff0*/  PRMT R17, R0, 0x7610, R17 ;  /* 0x0000761000117816 */ /* 0x000fe20000000011 */
[----:B------:R-:W-:Y:S06]  /*2000*/  BRA `(.L_x_4140) ;  /* 0x0000000000b47947 */ /* 0x000fec0003800000 */
.L_x_4152:
        /* <DEDUP_REMOVED lines=14> */
.L_x_4166:
[----:B------:R-:W-:Y:S05]  /*20f0*/  BSYNC B0 ;  /* 0x0000000000007941 */ /* 0x000fea0003800000 */
.L_x_4165:
[----:B------:R-:W-:-:S04]  /*2100*/  F2FP.BF16.F32.PACK_AB R0, RZ, R0 ;  /* 0x00000000ff00723e */ /* 0x000fc800000010ff */
[----:B------:R-:W-:Y:S01]  /*2110*/  PRMT R17, R0, 0x7610, R17 ;  /* 0x0000761000117816 */ /* 0x000fe20000000011 */
[----:B------:R-:W-:Y:S06]  /*2120*/  BRA `(.L_x_4140) ;  /* 0x00000000006c7947 */ /* 0x000fec0003800000 */
.L_x_4139:
        /* <DEDUP_REMOVED lines=16> */
.L_x_4167:
[----:B------:R-:W-:Y:S01]  /*2230*/  PRMT R17, RZ, 0x7610, R17 ;  /* 0x00007610ff117816 */ /* 0x000fe20000000011 */
[----:B------:R-:W-:Y:S06]  /*2240*/  BRA `(.L_x_4140) ;  /* 0x0000000000247947 */ /* 0x000fec0003800000 */
.L_x_4164:
[----:B------:R-:W2:Y:S02]  /*2250*/  LDG.E.64 R4, desc[UR36][R4.64] ;  /* 0x0000002404047981 */ /* 0x000ea4000c1e1b00 */
[----:B--2---:R-:W0:Y:S02]  /*2260*/  I2F.U64 R0, R4 ;  /* 0x0000000400007312 */ /* 0x004e240000301000 */
[----:B0-----:R-:W-:-:S04]  /*2270*/  F2FP.BF16.F32.PACK_AB R0, RZ, R0 ;  /* 0x00000000ff00723e */ /* 0x001fc800000010ff */
[----:B------:R-:W-:Y:S01]  /*2280*/  PRMT R17, R0, 0x7610, R17 ;  /* 0x0000761000117816 */ /* 0x000fe20000000011 */
[----:B------:R-:W-:Y:S06]  /*2290*/  BRA `(.L_x_4140) ;  /* 0x0000000000107947 */ /* 0x000fec0003800000 */
.L_x_4163:
[----:B------:R-:W2:Y:S02]  /*22a0*/  LDG.E R4, desc[UR36][R4.64] ;  /* 0x0000002404047981 */ /* 0x000ea4000c1e1900 */
[----:B--2---:R-:W-:-:S04]  /*22b0*/  I2FP.F32.U32 R0, R4 ;  /* 0x0000000400007245 */ /* 0x004fc80000201000 */
[----:B------:R-:W-:-:S04]  /*22c0*/  F2FP.BF16.F32.PACK_AB R0, RZ, R0 ;  /* 0x00000000ff00723e */ /* 0x000fc800000010ff */
[----:B------:R-:W-:-:S07]  /*22d0*/  PRMT R17, R0, 0x7610, R17 ;  /* 0x0000761000117816 */ /* 0x000fce0000000011 */
.L_x_4140:
[----:B------:R-:W-:-:S07]  /*22e0*/  VIADD R23, R23, 0x80 ;  /* 0x0000008017177836 */ /* 0x000fce0000000000 */
.L_x_4134:
[----:B------:R-:W-:Y:S05]  /*22f0*/  BSYNC B6 ;  /* 0x0000000000067941 */ /* 0x000fea0003800000 */
.L_x_4133:
[----:B------:R-:W-:Y:S01]  /*2300*/  ISETP.GE.AND P0, PT, R23, R16, PT ;  /* 0x000000101700720c */ /* 0x000fe20003f06270 */
[----:B------:R-:W-:Y:S01]  /*2310*/  BSSY B6, `(.L_x_4168) ;  /* 0x0000113000067945 */ /* 0x000fe20003800000 */
[----:B------:R-:W-:Y:S02]  /*2320*/  PRMT R18, RZ, 0x7610, R18 ;  /* 0x00007610ff127816 */ /* 0x000fe40000000012 */
[----:B------:R-:W-:-:S09]  /*2330*/  PRMT R24, RZ, 0x7610, R24 ;  /* 0x00007610ff187816 */ /* 0x000fd20000000018 */
        /* <DEDUP_REMOVED lines=24> */
.L_x_4173:
[----:B------:R-:W2:Y:S02]  /*24c0*/  LDG.E.U8 R4, desc[UR36][R4.64] ;  /* 0x0000002404047981 */ /* 0x000ea4000c1e1100 */
[----:B--2---:R-:W-:-:S04]  /*24d0*/  I2FP.F32.U32 R0, R4 ;  /* 0x0000000400007245 */ /* 0x004fc80000201000 */
[----:B------:R-:W-:-:S04]  /*24e0*/  F2FP.BF16.F32.PACK_AB R0, RZ, R0 ;  /* 0x00000000ff00723e */ /* 0x000fc800000010ff */
[----:B------:R-:W-:Y:S01]  /*24f0*/  PRMT R24, R0, 0x7610, R24 ;  /* 0x0000761000187816 */ /* 0x000fe20000000018 */
[----:B------:R-:W-:Y:S06]  /*2500*/  BRA `(.L_x_4175) ;  /* 0x0000000c00c87947 */ /* 0x000fec0003800000 */
.L_x_4172:
        /* <DEDUP_REMOVED lines=11> */
.L_x_4177:
[----:B------:R-:W2:Y:S02]  /*25c0*/  LDG.E R4, desc[UR36][R4.64] ;  /* 0x0000002404047981 */ /* 0x000ea4000c1e1900 */
[----:B--2---:R-:W-:-:S04]  /*25d0*/  I2FP.F32.S32 R0, R4 ;  /* 0x0000000400007245 */ /* 0x004fc80000201400 */
[----:B------:R-:W-:-:S04]  /*25e0*/  F2FP.BF16.F32.PACK_AB R0, RZ, R0 ;  /* 0x00000000ff00723e */ /* 0x000fc800000010ff */
[----:B------:R-:W-:Y:S01]  /*25f0*/  PRMT R24, R0, 0x7610, R24 ;  /* 0x0000761000187816 */ /* 0x000fe20000000018 */
[----:B------:R-:W-:Y:S06]  /*2600*/  BRA `(.L_x_4175) ;  /* 0x0000000c00887947 */ /* 0x000fec0003800000 */
.L_x_4176:
[----:B------:R-:W2:Y:S02]  /*2610*/  LDG.E.U16 R4, desc[UR36][R4.64] ;  /* 0x0000002404047981 */ /* 0x000ea4000c1e1500 */
[----:B--2---:R-:W0:Y:S02]  /*2620*/  I2F.S16 R0, R4 ;  /* 0x0000000400007306 */ /* 0x004e240000101400 */
[----:B0-----:R-:W-:-:S04]  /*2630*/  F2FP.BF16.F32.PACK_AB R0, RZ, R0 ;  /* 0x00000000ff00723e */ /* 0x001fc800000010ff */
[----:B------:R-:W-:Y:S01]  /*2640*/  PRMT R24, R0, 0x7610, R24 ;  /* 0x0000761000187816 */ /* 0x000fe20000000018 */
[----:B------:R-:W-:Y:S06]  /*2650*/  BRA `(.L_x_4175) ;  /* 0x0000000c00747947 */ /* 0x000fec0003800000 */
.L_x_4171:
        /* <DEDUP_REMOVED lines=9> */
.L_x_4179:
[----:B------:R-:W2:Y:S02]  /*26f0*/  LDG.E.U16 R0, desc[UR36][R4.64] ;  /* 0x0000002404007981 */ /* 0x000ea4000c1e1500 */
[----:B--2---:R-:W-:-:S05]  /*2700*/  HADD2.F32 R0, -RZ, R0.H0_H0 ;  /* 0x20000000ff007230 */ /* 0x004fca0000004100 */
[----:B------:R-:W-:-:S04]  /*2710*/  F2FP.BF16.F32.PACK_AB R0, RZ, R0 ;  /* 0x00000000ff00723e */ /* 0x000fc800000010ff */
[----:B------:R-:W-:Y:S01]  /*2720*/  PRMT R24, R0, 0x7610, R24 ;  /* 0x0000761000187816 */ /* 0x000fe20000000018 */
[----:B------:R-:W-:Y:S06]  /*2730*/  BRA `(.L_x_4175) ;  /* 0x0000000c003c7947 */ /* 0x000fec0003800000 */
.L_x_4178:
        /* <DEDUP_REMOVED lines=9> */
.L_x_4181:
[----:B------:R-:W2:Y:S02]  /*27d0*/  LDG.E.U16 R4, desc[UR36][R4.64] ;  /* 0x0000002404047981 */ /* 0x000ea4000c1e1500 */
[----:B--2---:R-:W-:-:S05]  /*27e0*/  HADD2.F32 R0, -RZ, R4.H0_H0 ;  /* 0x20000004ff007230 */ /* 0x004fca0000004100 */
[----:B------:R-:W-:-:S04]  /*27f0*/  F2FP.BF16.F32.PACK_AB R0, RZ, R0 ;  /* 0x00000000ff00723e */ /* 0x000fc800000010ff */
[----:B------:R-:W-:Y:S01]  /*2800*/  PRMT R24, R0, 0x7610, R24 ;  /* 0x0000761000187816 */ /* 0x000fe20000000018 */
[----:B------:R-:W-:Y:S06]  /*2810*/  BRA `(.L_x_4175) ;  /* 0x0000000c00047947 */ /* 0x000fec0003800000 */
.L_x_4180:
        /* <DEDUP_REMOVED lines=9> */
.L_x_4170:
        /* <DEDUP_REMOVED lines=14> */
.L_x_4184:
        /* <DEDUP_REMOVED lines=9> */
.L_x_4183:
        /* <DEDUP_REMOVED lines=28> */
.L_x_4186:
        /* <DEDUP_REMOVED lines=15> */
.L_x_4185:
[----:B------:R0:W5:Y:S01]  /*2cd0*/  LDG.E.U16 R24, desc[UR36][R4.64] ;  /* 0x0000002404187981 */ /* 0x000162000c1e1500 */
[----:B------:R-:W-:Y:S05]  /*2ce0*/  BRA `(.L_x_4175) ;  /* 0x0000000400d07947 */ /* 0x000fea0003800000 */
.L_x_4182:
        /* <DEDUP_REMOVED lines=13> */
.L_x_4189:
        /* <DEDUP_REMOVED lines=21> */
.L_x_4193:
[----:B------:R-:W-:Y:S05]  /*2f10*/  BSYNC B1 ;  /* 0x0000000000017941 */ /* 0x000fea0003800000 */
.L_x_4192:
[----:B------:R-:W-:Y:S01]  /*2f20*/  LEA R5, R0, 0x3b800000, 0x17 ;  /* 0x3b80000000057811 */ /* 0x000fe200078eb8ff */
[----:B------:R-:W-:-:S05]  /*2f30*/  IMAD.SHL.U32 R0, R3, 0x100000, RZ ;  /* 0x0010000003007824 */ /* 0x000fca00078e00ff */
[----:B------:R-:W-:-:S07]  /*2f40*/  LOP3.LUT R0, R5, R0, R6, 0xfe, !PT ;  /* 0x0000000005007212 */ /* 0x000fce00078efe06 */
.L_x_4191:
[----:B------:R-:W-:Y:S05]  /*2f50*/  BSYNC B0 ;  /* 0x0000000000007941 */ /* 0x000fea0003800000 */
.L_x_4190:
[----:B------:R-:W-:-:S04]  /*2f60*/  F2FP.BF16.F32.PACK_AB R0, RZ, R0 ;  /* 0x00000000ff00723e */ /* 0x000fc800000010ff */
[----:B------:R-:W-:Y:S01]  /*2f70*/  PRMT R24, R0, 0x7610, R24 ;  /* 0x0000761000187816 */ /* 0x000fe20000000018 */
[----:B------:R-:W-:Y:S06]  /*2f80*/  BRA `(.L_x_4175) ;  /* 0x0000000400287947 */ /* 0x000fec0003800000 */
.L_x_4188:
        /* <DEDUP_REMOVED lines=21> */
.L_x_4197:
[----:B------:R-:W-:Y:S05]  /*30e0*/  BSYNC B1 ;  /* 0x0000000000017941 */ /* 0x000fea0003800000 */
.L_x_4196:
[----:B------:R-:W-:Y:S01]  /*30f0*/  LEA R5, R0, 0x37800000, 0x17 ;  /* 0x3780000000057811 */ /* 0x000fe200078eb8ff */
[----:B------:R-:W-:-:S05]  /*3100*/  IMAD.SHL.U32 R0, R3, 0x200000, RZ ;  /* 0x0020000003007824 */ /* 0x000fca00078e00ff */
[----:B------:R-:W-:-:S07]  /*3110*/  LOP3.LUT R0, R5, R0, R6, 0xfe, !PT ;  /* 0x0000000005007212 */ /* 0x000fce00078efe06 */
.L_x_4195:
[----:B------:R-:W-:Y:S05]  /*3120*/  BSYNC B0 ;  /* 0x0000000000007941 */ /* 0x000fea0003800000 */
.L_x_4194:
[----:B------:R-:W-:-:S04]  /*3130*/  F2FP.BF16.F32.PACK_AB R0, RZ, R0 ;  /* 0x00000000ff00723e */ /* 0x000fc800000010ff */
[----:B------:R-:W-:Y:S01]  /*3140*/  PRMT R24, R0, 0x7610, R24 ;  /* 0x0000761000187816 */ /* 0x000fe20000000018 */
[----:B------:R-:W-:Y:S06]  /*3150*/  BRA `(.L_x_4175) ;  /* 0x0000000000b47947 */ /* 0x000fec0003800000 */
.L_x_4187:
        /* <DEDUP_REMOVED lines=14> */
.L_x_4201:
[----:B------:R-:W-:Y:S05]  /*3240*/  BSYNC B0 ;  /* 0x0000000000007941 */ /* 0x000fea0003800000 */
.L_x_4200:
[----:B------:R-:W-:-:S04]  /*3250*/  F2FP.BF16.F32.PACK_AB R0, RZ, R0 ;  /* 0x00000000ff00723e */ /* 0x000fc800000010ff */
[----:B------:R-:W-:Y:S01]  /*3260*/  PRMT R24, R0, 0x7610, R24 ;  /* 0x0000761000187816 */ /* 0x000fe20000000018 */
[----:B------:R-:W-:Y:S06]  /*3270*/  BRA `(.L_x_4175) ;  /* 0x00000000006c7947 */ /* 0x000fec0003800000 */
.L_x_4174:
        /* <DEDUP_REMOVED lines=16> */
.L_x_4202:
[----:B------:R-:W-:Y:S01]  /*3380*/  PRMT R24, RZ, 0x7610, R24 ;  /* 0x00007610ff187816 */ /* 0x000fe20000000018 */
[----:B------:R-:W-:Y:S06]  /*3390*/  BRA `(.L_x_4175) ;  /* 0x0000000000247947 */ /* 0x000fec0003800000 */
.L_x_4199:
[----:B------:R-:W2:Y:S02]  /*33a0*/  LDG.E.64 R4, desc[UR36][R4.64] ;  /* 0x0000002404047981 */ /* 0x000ea4000c1e1b00 */
[----:B--2---:R-:W0:Y:S02]  /*33b0*/  I2F.U64 R0, R4 ;  /* 0x0000000400007312 */ /* 0x004e240000301000 */
[----:B0-----:R-:W-:-:S04]  /*33c0*/  F2FP.BF16.F32.PACK_AB R0, RZ, R0 ;  /* 0x00000000ff00723e */ /* 0x001fc800000010ff */
[----:B------:R-:W-:Y:S01]  /*33d0*/  PRMT R24, R0, 0x7610, R24 ;  /* 0x0000761000187816 */ /* 0x000fe20000000018 */
[----:B------:R-:W-:Y:S06]  /*33e0*/  BRA `(.L_x_4175) ;  /* 0x0000000000107947 */ /* 0x000fec0003800000 */
.L_x_4198:
[----:B------:R-:W2:Y:S02]  /*33f0*/  LDG.E R4, desc[UR36][R4.64] ;  /* 0x0000002404047981 */ /* 0x000ea4000c1e1900 */
[----:B--2---:R-:W-:-:S04]  /*3400*/  I2FP.F32.U32 R0, R4 ;  /* 0x0000000400007245 */ /* 0x004fc80000201000 */
[----:B------:R-:W-:-:S04]  /*3410*/  F2FP.BF16.F32.PACK_AB R0, RZ, R0 ;  /* 0x00000000ff00723e */ /* 0x000fc800000010ff */
[----:B------:R-:W-:-:S07]  /*3420*/  PRMT R24, R0, 0x7610, R24 ;  /* 0x0000761000187816 */ /* 0x000fce0000000018 */
.L_x_4175:
[----:B------:R-:W-:-:S07]  /*3430*/  VIADD R23, R23, 0x80 ;  /* 0x0000008017177836 */ /* 0x000fce0000000000 */
.L_x_4169:
[----:B------:R-:W-:Y:S05]  /*3440*/  BSYNC B6 ;  /* 0x0000000000067941 */ /* 0x000fea0003800000 */
.L_x_4168:
[----:B------:R-:W-:Y:S01]  /*3450*/  ISETP.GE.AND P0, PT, R23, R16, PT ;  /* 0x000000101700720c */ /* 0x000fe20003f06270 */
[----:B------:R-:W-:-:S12]  /*3460*/  BSSY B6, `(.L_x_4203) ;  /* 0x000010f000067945 */ /* 0x000fd80003800000 */
        /* <DEDUP_REMOVED lines=23> */
.L_x_4208:
[----:B------:R-:W2:Y:S02]  /*35e0*/  LDG.E.U8 R4, desc[UR36][R4.64] ;  /* 0x0000002404047981 */ /* 0x000ea4000c1e1100 */
[----:B--2---:R-:W-:-:S04]  /*35f0*/  I2FP.F32.U32 R0, R4 ;  /* 0x0000000400007245 */ /* 0x004fc80000201000 */
[----:B------:R-:W-:-:S04]  /*3600*/  F2FP.BF16.F32.PACK_AB R0, RZ, R0 ;  /* 0x00000000ff00723e */ /* 0x000fc800000010ff */
[----:B------:R-:W-:Y:S01]  /*3610*/  PRMT R18, R0, 0x7610, R18 ;  /* 0x0000761000127816 */ /* 0x000fe20000000012 */
[----:B------:R-:W-:Y:S06]  /*3620*/  BRA `(.L_x_4204) ;  /* 0x0000000c00c87947 */ /* 0x000fec0003800000 */
.L_x_4207:
        /* <DEDUP_REMOVED lines=11> */
.L_x_4211:
[----:B------:R-:W2:Y:S02]  /*36e0*/  LDG.E R4, desc[UR36][R4.64] ;  /* 0x0000002404047981 */ /* 0x000ea4000c1e1900 */
[----:B--2---:R-:W-:-:S04]  /*36f0*/  I2FP.F32.S32 R0, R4 ;  /* 0x0000000400007245 */ /* 0x004fc80000201400 */
[----:B------:R-:W-:-:S04]  /*3700*/  F2FP.BF16.F32.PACK_AB R0, RZ, R0 ;  /* 0x00000000ff00723e */ /* 0x000fc800000010ff */
[----:B------:R-:W-:Y:S01]  /*3710*/  PRMT R18, R0, 0x7610, R18 ;  /* 0x0000761000127816 */ /* 0x000fe20000000012 */
[----:B------:R-:W-:Y:S06]  /*3720*/  BRA `(.L_x_4204) ;  /* 0x0000000c00887947 */ /* 0x000fec0003800000 */
.L_x_4210:
[----:B------:R-:W2:Y:S02]  /*3730*/  LDG.E.U16 R4, desc[UR36][R4.64] ;  /* 0x0000002404047981 */ /* 0x000ea4000c1e1500 */
[----:B--2---:R-:W0:Y:S02]  /*3740*/  I2F.S16 R0, R4 ;  /* 0x0000000400007306 */ /* 0x004e240000101400 */
[----:B0-----:R-:W-:-:S04]  /*3750*/  F2FP.BF16.F32.PACK_AB R0, RZ, R0 ;  /* 0x00000000ff00723e */ /* 0x001fc800000010ff */
[----:B------:R-:W-:Y:S01]  /*3760*/  PRMT R18, R0, 0x7610, R18 ;  /* 0x0000761000127816 */ /* 0x000fe20000000012 */
[----:B------:R-:W-:Y:S06]  /*3770*/  BRA `(.L_x_4204) ;  /* 0x0000000c00747947 */ /* 0x000fec0003800000 */
.L_x_4206:
        /* <DEDUP_REMOVED lines=9> */
.L_x_4213:
[----:B------:R-:W2:Y:S02]  /*3810*/  LDG.E.U16 R0, desc[UR36][R4.64] ;  /* 0x0000002404007981 */ /* 0x000ea4000c1e1500 */
[----:B--2---:R-:W-:-:S05]  /*3820*/  HADD2.F32 R0, -RZ, R0.H0_H0 ;  /* 0x20000000ff007230 */ /* 0x004fca0000004100 */
[----:B------:R-:W-:-:S04]  /*3830*/  F2FP.BF16.F32.PACK_AB R0, RZ, R0 ;  /* 0x00000000ff00723e */ /* 0x000fc800000010ff */
[----:B------:R-:W-:Y:S01]  /*3840*/  PRMT R18, R0, 0x7610, R18 ;  /* 0x0000761000127816 */ /* 0x000fe20000000012 */
[----:B------:R-:W-:Y:S06]  /*3850*/  BRA `(.L_x_4204) ;  /* 0x0000000c003c7947 */ /* 0x000fec0003800000 */
.L_x_4212:
        /* <DEDUP_REMOVED lines=9> */
.L_x_4215:
[----:B------:R-:W2:Y:S02]  /*38f0*/  LDG.E.U16 R4, desc[UR36][R4.64] ;  /* 0x0000002404047981 */ /* 0x000ea4000c1e1500 */
[----:B--2---:R-:W-:-:S05]  /*3900*/  HADD2.F32 R0, -RZ, R4.H0_H0 ;  /* 0x20000004ff007230 */ /* 0x004fca0000004100 */
[----:B------:R-:W-:-:S04]  /*3910*/  F2FP.BF16.F32.PACK_AB R0, RZ, R0 ;  /* 0x00000000ff00723e */ /* 0x000fc800000010ff */
[----:B------:R-:W-:Y:S01]  /*3920*/  PRMT R18, R0, 0x7610, R18 ;  /* 0x0000761000127816 */ /* 0x000fe20000000012 */
[----:B------:R-:W-:Y:S06]  /*3930*/  BRA `(.L_x_4204) ;  /* 0x0000000c00047947 */ /* 0x000fec0003800000 */
.L_x_4214:
        /* <DEDUP_REMOVED lines=9> */
.L_x_4205:
        /* <DEDUP_REMOVED lines=14> */
.L_x_4218:
        /* <DEDUP_REMOVED lines=9> */
.L_x_4217:
        /* <DEDUP_REMOVED lines=28> */
.L_x_4220:
        /* <DEDUP_REMOVED lines=15> */
.L_x_4219:
[----:B------:R1:W5:Y:S01]  /*3df0*/  LDG.E.U16 R18, desc[UR36][R4.64] ;  /* 0x0000002404127981 */ /* 0x000362000c1e1500 */
[----:B------:R-:W-:Y:S05]  /*3e00*/  BRA `(.L_x_4204) ;  /* 0x0000000400d07947 */ /* 0x000fea0003800000 */
.L_x_4216:
        /* <DEDUP_REMOVED lines=13> */
.L_x_4223:
        /* <DEDUP_REMOVED lines=21> */
.L_x_4227:
[----:B------:R-:W-:Y:S05]  /*4030*/  BSYNC B1 ;  /* 0x0000000000017941 */ /* 0x000fea0003800000 */
.L_x_4226:
[----:B------:R-:W-:Y:S01]  /*4040*/  LEA R5, R0, 0x3b800000, 0x17 ;  /* 0x3b80000000057811 */ /* 0x000fe200078eb8ff */
[----:B------:R-:W-:-:S05]  /*4050*/  IMAD.SHL.U32 R0, R3, 0x100000, RZ ;  /* 0x0010000003007824 */ /* 0x000fca00078e00ff */
[----:B------:R-:W-:-:S07]  /*4060*/  LOP3.LUT R0, R5, R0, R6, 0xfe, !PT ;  /* 0x0000000005007212 */ /* 0x000fce00078efe06 */
.L_x_4225:
[----:B------:R-:W-:Y:S05]  /*4070*/  BSYNC B0 ;  /* 0x0000000000007941 */ /* 0x000fea0003800000 */
.L_x_4224:
[----:B------:R-:W-:-:S04]  /*4080*/  F2FP.BF16.F32.PACK_AB R0, RZ, R0 ;  /* 0x00000000ff00723e */ /* 0x000fc800000010ff */
[----:B------:R-:W-:Y:S01]  /*4090*/  PRMT R18, R0, 0x7610, R18 ;  /* 0x0000761000127816 */ /* 0x000fe20000000012 */
[----:B------:R-:W-:Y:S06]  /*40a0*/  BRA `(.L_x_4204) ;  /* 0x0000000400287947 */ /* 0x000fec0003800000 */
.L_x_4222:
        /* <DEDUP_REMOVED lines=21> */
.L_x_4231:
[----:B------:R-:W-:Y:S05]  /*4200*/  BSYNC B1 ;  /* 0x0000000000017941 */ /* 0x000fea0003800000 */
.L_x_4230:
[----:B------:R-:W-:Y:S01]  /*4210*/  LEA R5, R0, 0x37800000, 0x17 ;  /* 0x3780000000057811 */ /* 0x000fe200078eb8ff */
[----:B------:R-:W-:-:S05]  /*4220*/  IMAD.SHL.U32 R0, R3, 0x200000, RZ ;  /* 0x0020000003007824 */ /* 0x000fca00078e00ff */
[----:B------:R-:W-:-:S07]  /*4230*/  LOP3.LUT R0, R5, R0, R6, 0xfe, !PT ;  /* 0x0000000005007212 */ /* 0x000fce00078efe06 */
.L_x_4229:
[----:B------:R-:W-:Y:S05]  /*4240*/  BSYNC B0 ;  /* 0x0000000000007941 */ /* 0x000fea0003800000 */
.L_x_4228:
[----:B------:R-:W-:-:S04]  /*4250*/  F2FP.BF16.F32.PACK_AB R0, RZ, R0 ;  /* 0x00000000ff00723e */ /* 0x000fc800000010ff */
[----:B------:R-:W-:Y:S01]  /*4260*/  PRMT R18, R0, 0x7610, R18 ;  /* 0x0000761000127816 */ /* 0x000fe20000000012 */
[----:B------:R-:W-:Y:S06]  /*4270*/  BRA `(.L_x_4204) ;  /* 0x0000000000b47947 */ /* 0x000fec0003800000 */
.L_x_4221:
        /* <DEDUP_REMOVED lines=14> */
.L_x_4235:
[----:B------:R-:W-:Y:S05]  /*4360*/  BSYNC B0 ;  /* 0x0000000000007941 */ /* 0x000fea0003800000 */
.L_x_4234:
[----:B------:R-:W-:-:S04]  /*4370*/  F2FP.BF16.F32.PACK_AB R0, RZ, R0 ;  /* 0x00000000ff00723e */ /* 0x000fc800000010ff */
[----:B------:R-:W-:Y:S01]  /*4380*/  PRMT R18, R0, 0x7610, R18 ;  /* 0x0000761000127816 */ /* 0x000fe20000000012 */
[----:B------:R-:W-:Y:S06]  /*4390*/  BRA `(.L_x_4204) ;  /* 0x00000000006c7947 */ /* 0x000fec0003800000 */
.L_x_4209:
        /* <DEDUP_REMOVED lines=16> */
.L_x_4236:
[----:B------:R-:W-:Y:S01]  /*44a0*/  PRMT R18, RZ, 0x7610, R18 ;  /* 0x00007610ff127816 */ /* 0x000fe20000000012 */
[----:B------:R-:W-:Y:S06]  /*44b0*/  BRA `(.L_x_4204) ;  /* 0x0000000000247947 */ /* 0x000fec0003800000 */
.L_x_4233:
[----:B------:R-:W2:Y:S02]  /*44c0*/  LDG.E.64 R4, desc[UR36][R4.64] ;  /* 0x0000002404047981 */ /* 0x000ea4000c1e1b00 */
[----:B--2---:R-:W0:Y:S02]  /*44d0*/  I2F.U64 R0, R4 ;  /* 0x0000000400007312 */ /* 0x004e240000301000 */
[----:B0-----:R-:W-:-:S04]  /*44e0*/  F2FP.BF16.F32.PACK_AB R0, RZ, R0 ;  /* 0x00000000ff00723e */ /* 0x001fc800000010ff */
[----:B------:R-:W-:Y:S01]  /*44f0*/  PRMT R18, R0, 0x7610, R18 ;  /* 0x0000761000127816 */ /* 0x000fe20000000012 */
[----:B------:R-:W-:Y:S06]  /*4500*/  BRA `(.L_x_4204) ;  /* 0x0000000000107947 */ /* 0x000fec0003800000 */
.L_x_4232:
[----:B------:R-:W2:Y:S02]  /*4510*/  LDG.E R4, desc[UR36][R4.64] ;  /* 0x0000002404047981 */ /* 0x000ea4000c1e1900 */
[----:B--2---:R-:W-:-:S04]  /*4520*/  I2FP.F32.U32 R0, R4 ;  /* 0x0000000400007245 */ /* 0x004fc80000201000 */
[----:B------:R-:W-:-:S04]  /*4530*/  F2FP.BF16.F32.PACK_AB R0, RZ, R0 ;  /* 0x00000000ff00723e */ /* 0x000fc800000010ff */
[----:B------:R-:W-:-:S07]  /*4540*/  PRMT R18, R0, 0x7610, R18 ;  /* 0x0000761000127816 */ /* 0x000fce0000000012 */
.L_x_4204:
[----:B------:R-:W-:Y:S05]  /*4550*/  BSYNC B6 ;  /* 0x0000000000067941 */ /* 0x000fea0003800000 */
.L_x_4203:
[----:B------:R-:W2:Y:S01]  /*4560*/  S2R R25, SR_TID.X ;  /* 0x0000000000197919 */ /* 0x000ea20000002100 */
[----:B------:R-:W-:Y:S01]  /*4570*/  BSSY B6, `(.L_x_4237) ;  /* 0x0000136000067945 */ /* 0x000fe20003800000 */
[C---:B--2---:R-:W-:Y:S01]  /*4580*/  VIADD R7, R25.reuse, 0x180 ;  /* 0x0000018019077836 */ /* 0x044fe20000000000 */
[CC--:B------:R-:W-:Y:S01]  /*4590*/  ISETP.GE.AND P3, PT, R25.reuse, R16.reuse, PT ;  /* 0x000000101900720c */ /* 0x0c0fe20003f66270 */
[C---:B01----:R-:W-:Y:S02]  /*45a0*/  VIADD R5, R25.reuse, 0x100 ;  /* 0x0000010019057836 */ /* 0x043fe40000000000 */
[----:B------:R-:W-:Y:S01]  /*45b0*/  VIADD R23, R25, 0x80 ;  /* 0x0000008019177836 */ /* 0x000fe20000000000 */
[-C--:B------:R-:W-:Y:S02]  /*45c0*/  ISETP.GE.AND P2, PT, R7, R16.reuse, PT ;  /* 0x000000100700720c */ /* 0x080fe40003f46270 */
[-C--:B------:R-:W-:Y:S02]  /*45d0*/  ISETP.GE.AND P1, PT, R5, R16.reuse, PT ;  /* 0x000000100500720c */ /* 0x080fe40003f26270 */
[----:B------:R-:W-:-:S05]  /*45e0*/  ISETP.GE.AND P0, PT, R23, R16, PT ;  /* 0x000000101700720c */ /* 0x000fca0003f06270 */
[----:B-----5:R-:W-:-:S04]  /*45f0*/  @!P3 IMAD.U32 R0, R19, 0x10000, RZ ;  /* 0x000100001300b824 */ /* 0x020fc800078e00ff */
[----:B------:R-:W-:Y:S02]  /*4600*/  @!P2 IMAD.U32 R18, R18, 0x10000, RZ ;  /* 0x000100001212a824 */ /* 0x000fe400078e00ff */
[----:B------:R-:W-:Y:S01]  /*4610*/  @!P3 FMUL.FTZ R5, R0, -1.4426950216293334961 ;  /* 0xbfb8aa3b0005b820 */ /* 0x000fe20000410000 */
[----:B------:R-:W-:Y:S02]  /*4620*/  @!P1 IMAD.U32 R24, R24, 0x10000, RZ ;  /* 0x0001000018189824 */ /* 0x000fe400078e00ff */
[----:B------:R-:W-:Y:S01]  /*4630*/  @!P2 FMUL.FTZ R10, R18, -1.4426950216293334961 ;  /* 0xbfb8aa3b120aa820 */ /* 0x000fe20000410000 */
[----:B------:R-:W-:Y:S02]  /*4640*/  @!P0 IMAD.U32 R4, R17, 0x10000, RZ ;  /* 0x0001000011048824 */ /* 0x000fe400078e00ff */
[----:B------:R-:W-:Y:S01]  /*4650*/  @!P1 FMUL.FTZ R8, R24, -1.4426950216293334961 ;  /* 0xbfb8aa3b18089820 */ /* 0x000fe20000410000 */
[----:B------:R-:W0:Y:S01]  /*4660*/  @!P3 MUFU.EX2 R5, R5 ;  /* 0x000000050005b308 */ /* 0x000e220000000800 */
[----:B------:R-:W-:-:S07]  /*4670*/  @!P0 FMUL.FTZ R7, R4, -1.4426950216293334961 ;  /* 0xbfb8aa3b04078820 */ /* 0x000fce0000410000 */
[----:B------:R-:W1:Y:S08]  /*4680*/  @!P2 MUFU.EX2 R10, R10 ;  /* 0x0000000a000aa308 */ /* 0x000e700000000800 */
[----:B------:R-:W2:Y:S01]  /*4690*/  @!P1 MUFU.EX2 R8, R8 ;  /* 0x0000000800089308 */ /* 0x000ea20000000800 */
[----:B0-----:R-:W-:-:S07]  /*46a0*/  @!P3 FADD.FTZ R6, R5, 1 ;  /* 0x3f8000000506b421 */ /* 0x001fce0000010000 */
[----:B------:R-:W0:Y:S01]  /*46b0*/  @!P0 MUFU.EX2 R7, R7 ;  /* 0x0000000700078308 */ /* 0x000e220000000800 */
[----:B-1----:R-:W-:-:S07]  /*46c0*/  @!P2 FADD.FTZ R11, R10, 1 ;  /* 0x3f8000000a0ba421 */ /* 0x002fce0000010000 */
[----:B------:R-:W1:Y:S01]  /*46d0*/  @!P2 MUFU.RCP R11, R11 ;  /* 0x0000000b000ba308 */ /* 0x000e620000001000 */
[----:B--2---:R-:W-:-:S07]  /*46e0*/  @!P1 FADD.FTZ R9, R8, 1 ;  /* 0x3f80000008099421 */ /* 0x004fce0000010000 */
[----:B------:R1:W2:Y:S01]  /*46f0*/  @!P3 MUFU.RCP R13, R6 ;  /* 0x00000006000db308 */ /* 0x0002a20000001000 */
[----:B0-----:R-:W-:-:S07]  /*4700*/  @!P0 FADD.FTZ R5, R7, 1 ;  /* 0x3f80000007058421 */ /* 0x001fce0000010000 */
[----:B------:R-:W0:Y:S01]  /*4710*/  @!P1 MUFU.RCP R9, R9 ;  /* 0x0000000900099308 */ /* 0x000e220000001000 */
[----:B-1----:R-:W-:Y:S02]  /*4720*/  @!P2 FMUL.FTZ R6, R18, R11 ;  /* 0x0000000b1206a220 */ /* 0x002fe40000410000 */
[----:B------:R-:W1:Y:S05]  /*4730*/  LDC.U8 R18, c[0x0][0x234] ;  /* 0x00008d00ff127b82 */ /* 0x000e6a0000000000 */
[----:B------:R-:W3:Y:S01]  /*4740*/  @!P0 MUFU.RCP R5, R5 ;  /* 0x0000000500058308 */ /* 0x000ee20000001000 */
[----:B--2---:R-:W-:-:S07]  /*4750*/  @!P3 FMUL.FTZ R0, R0, R13 ;  /* 0x0000000d0000b220 */ /* 0x004fce0000410000 */
[----:B------:R2:W4:Y:S01]  /*4760*/  @!P3 F2F.BF16.F32 R3, R0 ;  /* 0x000000000003b304 */ /* 0x0005220000202000 */
[----:B0-----:R-:W-:-:S07]  /*4770*/  @!P1 FMUL.FTZ R24, R24, R9 ;  /* 0x0000000918189220 */ /* 0x001fce0000410000 */
[----:B------:R2:W0:Y:S01]  /*4780*/  @!P1 F2F.BF16.F32 R17, R24 ;  /* 0x0000001800119304 */ /* 0x0004220000202000 */
[----:B---3--:R-:W-:-:S07]  /*4790*/  @!P0 FMUL.FTZ R4, R4, R5 ;  /* 0x0000000504048220 */ /* 0x008fce0000410000 */
[----:B------:R2:W3:Y:S08]  /*47a0*/  @!P2 F2F.BF16.F32 R19, R6 ;  /* 0x000000060013a304 */ /* 0x0004f00000202000 */
[----:B------:R2:W0:Y:S01]  /*47b0*/  @!P0 F2F.BF16.F32 R22, R4 ;  /* 0x0000000400168304 */ /* 0x0004220000202000 */
[----:B----4-:R-:W-:Y:S05]  /*47c0*/  @P3 BRA `(.L_x_4238) ;  /* 0x0000001000403947 */ /* 0x010fea0003800000 */
[----:B------:R-:W4:Y:S01]  /*47d0*/  LDC.64 R8, c[0x0][0x218] ;  /* 0x00008600ff087b82 */ /* 0x000f220000000a00 */
[----:B-12---:R-:W-:Y:S01]  /*47e0*/  PRMT R0, R18, 0x9910, RZ ;  /* 0x0000991012007816 */ /* 0x006fe200000000ff */
[----:B------:R-:W-:Y:S01]  /*47f0*/  IMAD R25, R2, 0x200, R25 ;  /* 0x0000020002197824 */ /* 0x000fe200078e0219 */
[----:B------:R-:W-:Y:S02]  /*4800*/  ULDC UR4, c[0x0][0x238] ;  /* 0x00008e0000047ab9 */ /* 0x000fe40000000800 */
[----:B------:R-:W-:Y:S01]  /*4810*/  ISETP.GT.AND P0, PT, R0, 0x9, PT ;  /* 0x000000090000780c */ /* 0x000fe20003f04270 */
[----:B------:R-:W-:-:S05]  /*4820*/  IMAD R25, R25, UR4, RZ ;  /* 0x0000000419197c24 */ /* 0x000fca000f8e02ff */
[----:B----4-:R-:W-:-:S05]  /*4830*/  IADD3 R8, P1, R25, R8, RZ ;  /* 0x0000000819087210 */ /* 0x010fca0007f3e0ff */
        /* <DEDUP_REMOVED lines=12> */
[----:B------:R-:W1:Y:S02]  /*4900*/  F2I.FTZ.TRUNC.NTZ R3, R3 ;  /* 0x0000000300037305 */ /* 0x000e64000021f100 */
[----:B-1----:R1:W-:Y:S01]  /*4910*/  STG.E.U8 desc[UR36][R8.64], R3 ;  /* 0x0000000308007986 */ /* 0x0023e2000c101124 */
[----:B------:R-:W-:Y:S05]  /*4920*/  BRA `(.L_x_4238) ;  /* 0x0000000c00e87947 */ /* 0x000fea0003800000 */
.L_x_4242:
[----:B------:R-:W-:Y:S02]  /*4930*/  IMAD.U32 R5, R3, 0x10000, RZ ;  /* 0x0001000003057824 */ /* 0x000fe400078e00ff */
[----:B------:R-:W-:-:S04]  /*4940*/  IMAD.MOV.U32 R25, RZ, RZ, R23 ;  /* 0x000000ffff197224 */ /* 0x000fc800078e0017 */
[----:B------:R-:W1:Y:S02]  /*4950*/  F2I.S64.TRUNC R4, R5 ;  /* 0x0000000500047311 */ /* 0x000e64000020d900 */
[----:B-1----:R1:W-:Y:S01]  /*4960*/  STG.E.U8 desc[UR36][R8.64], R4 ;  /* 0x0000000408007986 */ /* 0x0023e2000c101124 */
[----:B------:R-:W-:Y:S05]  /*4970*/  BRA `(.L_x_4238) ;  /* 0x0000000c00d47947 */ /* 0x000fea0003800000 */
.L_x_4241:
        /* <DEDUP_REMOVED lines=8> */
[----:B------:R-:W1:Y:S02]  /*4a00*/  F2I.S64.TRUNC R4, R4 ;  /* 0x0000000400047311 */ /* 0x000e64000020d900 */
[----:B-1----:R1:W-:Y:S01]  /*4a10*/  STG.E.64 desc[UR36][R8.64], R4 ;  /* 0x0000000408007986 */ /* 0x0023e2000c101b24 */
[----:B------:R-:W-:Y:S05]  /*4a20*/  BRA `(.L_x_4238) ;  /* 0x0000000c00a87947 */ /* 0x000fea0003800000 */
.L_x_4245:
[----:B------:R-:W-:Y:S02]  /*4a30*/  IMAD.U32 R3, R3, 0x10000, RZ ;  /* 0x0001000003037824 */ /* 0x000fe400078e00ff */
[----:B------:R-:W-:-:S04]  /*4a40*/  IMAD.MOV.U32 R25, RZ, RZ, R23 ;  /* 0x000000ffff197224 */ /* 0x000fc800078e0017 */
[----:B------:R-:W1:Y:S02]  /*4a50*/  F2I.FTZ.TRUNC.NTZ R3, R3 ;  /* 0x0000000300037305 */ /* 0x000e64000021f100 */
[----:B-1----:R1:W-:Y:S01]  /*4a60*/  STG.E desc[UR36][R8.64], R3 ;  /* 0x0000000308007986 */ /* 0x0023e2000c101924 */
[----:B------:R-:W-:Y:S05]  /*4a70*/  BRA `(.L_x_4238) ;  /* 0x0000000c00947947 */ /* 0x000fea0003800000 */
.L_x_4244:
[----:B------:R-:W-:Y:S02]  /*4a80*/  IMAD.U32 R3, R3, 0x10000, RZ ;  /* 0x0001000003037824 */ /* 0x000fe400078e00ff */
[----:B------:R-:W-:-:S04]  /*4a90*/  IMAD.MOV.U32 R25, RZ, RZ, R23 ;  /* 0x000000ffff197224 */ /* 0x000fc800078e0017 */
[----:B------:R-:W1:Y:S02]  /*4aa0*/  F2I.FTZ.TRUNC.NTZ R3, R3 ;  /* 0x0000000300037305 */ /* 0x000e64000021f100 */
[----:B-1----:R1:W-:Y:S01]  /*4ab0*/  STG.E.U16 desc[UR36][R8.64], R3 ;  /* 0x0000000308007986 */ /* 0x0023e2000c101524 */
[----:B------:R-:W-:Y:S05]  /*4ac0*/  BRA `(.L_x_4238) ;  /* 0x0000000c00807947 */ /* 0x000fea0003800000 */
.L_x_4240:
        /* <DEDUP_REMOVED lines=10> */
.L_x_4247:
[----:B------:R-:W-:Y:S02]  /*4b70*/  IMAD.U32 R0, R3, 0x10000, RZ ;  /* 0x0001000003007824 */ /* 0x000fe400078e00ff */
[----:B------:R-:W-:-:S03]  /*4b80*/  IMAD.MOV.U32 R25, RZ, RZ, R23 ;  /* 0x000000ffff197224 */ /* 0x000fc600078e0017 */
[----:B------:R-:W-:-:S05]  /*4b90*/  F2FP.F16.F32.PACK_AB R0, RZ, R0 ;  /* 0x00000000ff00723e */ /* 0x000fca00000000ff */
[----:B------:R1:W-:Y:S01]  /*4ba0*/  STG.E.U16 desc[UR36][R8.64], R0 ;  /* 0x0000000008007986 */ /* 0x0003e2000c101524 */
[----:B------:R-:W-:Y:S05]  /*4bb0*/  BRA `(.L_x_4238) ;  /* 0x0000000c00447947 */ /* 0x000fea0003800000 */
.L_x_4246:
        /* <DEDUP_REMOVED lines=11> */
.L_x_4249:
[----:B------:R-:W-:Y:S02]  /*4c70*/  IMAD.U32 R3, R3, 0x10000, RZ ;  /* 0x0001000003037824 */ /* 0x000fe400078e00ff */
[----:B------:R-:W-:-:S03]  /*4c80*/  IMAD.MOV.U32 R25, RZ, RZ, R23 ;  /* 0x000000ffff197224 */ /* 0x000fc600078e0017 */
[----:B------:R-:W-:-:S04]  /*4c90*/  F2FP.F16.F32.PACK_AB R3, RZ, R3 ;  /* 0x00000003ff03723e */ /* 0x000fc800000000ff */
[----:B------:R-:W-:-:S05]  /*4ca0*/  PRMT R3, R3, 0x5410, RZ ;  /* 0x0000541003037816 */ /* 0x000fca00000000ff */
[----:B------:R1:W-:Y:S01]  /*4cb0*/  STG.E desc[UR36][R8.64], R3 ;  /* 0x0000000308007986 */ /* 0x0003e2000c101924 */
[----:B------:R-:W-:Y:S05]  /*4cc0*/  BRA `(.L_x_4238) ;  /* 0x0000000c00007947 */ /* 0x000fea0003800000 */
.L_x_4248:
[----:B------:R-:W-:Y:S02]  /*4cd0*/  IMAD.U32 R4, R3, 0x10000, RZ ;  /* 0x0001000003047824 */ /* 0x000fe400078e00ff */
[----:B------:R-:W-:Y:S02]  /*4ce0*/  IMAD.MOV.U32 R25, RZ, RZ, R23 ;  /* 0x000000ffff197224 */ /* 0x000fe400078e0017 */
[----:B------:R-:W-:-:S06]  /*4cf0*/  FMUL.FTZ R4, R4, 1 ;  /* 0x3f80000004047820 */ /* 0x000fcc0000410000 */
[----:B------:R-:W1:Y:S02]  /*4d00*/  F2F.F64.F32 R4, R4 ;  /* 0x0000000400047310 */ /* 0x000e640000201800 */
[----:B-1----:R1:W-:Y:S01]  /*4d10*/  STG.E.64 desc[UR36][R8.64], R4 ;  /* 0x0000000408007986 */ /* 0x0023e2000c101b24 */
[----:B------:R-:W-:Y:S05]  /*4d20*/  BRA `(.L_x_4238) ;  /* 0x0000000800e87947 */ /* 0x000fea0003800000 */
.L_x_4239:
        /* <DEDUP_REMOVED lines=14> */
.L_x_4252:
[----:B------:R-:W-:Y:S01]  /*4e10*/  IMAD.U32 R3, R3, 0x10000, RZ ;  /* 0x0001000003037824 */ /* 0x000fe200078e00ff */
[----:B------:R-:W-:Y:S01]  /*4e20*/  CS2R R6, SRZ ;  /* 0x0000000000067805 */ /* 0x000fe2000001ff00 */
[----:B------:R-:W-:Y:S02]  /*4e30*/  IMAD.MOV.U32 R25, RZ, RZ, R23 ;  /* 0x000000ffff197224 */ /* 0x000fe400078e0017 */
[----:B------:R-:W-:-:S04]  /*4e40*/  FMUL.FTZ R3, R3, 1 ;  /* 0x3f80000003037820 */ /* 0x000fc80000410000 */
[----:B------:R-:W1:Y:S02]  /*4e50*/  F2F.F64.F32 R4, R3 ;  /* 0x0000000300047310 */ /* 0x000e640000201800 */
[----:B-1----:R1:W-:Y:S01]  /*4e60*/  STG.E.128 desc[UR36][R8.64], R4 ;  /* 0x0000000408007986 */ /* 0x0023e2000c101d24 */
[----:B------:R-:W-:Y:S05]  /*4e70*/  BRA `(.L_x_4238) ;  /* 0x0000000800947947 */ /* 0x000fea0003800000 */
.L_x_4251:
        /* <DEDUP_REMOVED lines=21> */
.L_x_4256:
[----:B------:R-:W-:Y:S05]  /*4fd0*/  BSYNC B0 ;  /* 0x0000000000007941 */ /* 0x000fea0003800000 */
.L_x_4255:
[----:B------:R-:W-:Y:S01]  /*4fe0*/  LOP3.LUT R5, R0, R5, RZ, 0xfc, !PT ;  /* 0x0000000500057212 */ /* 0x000fe200078efcff */
[----:B------:R-:W-:-:S04]  /*4ff0*/  IMAD.MOV.U32 R25, RZ, RZ, R23 ;  /* 0x000000ffff197224 */ /* 0x000fc800078e0017 */
[----:B------:R1:W-:Y:S01]  /*5000*/  STG.E.U8 desc[UR36][R8.64], R5 ;  /* 0x0000000508007986 */ /* 0x0003e2000c101124 */
[----:B------:R-:W-:Y:S05]  /*5010*/  BRA `(.L_x_4238) ;  /* 0x00000008002c7947 */ /* 0x000fea0003800000 */
.L_x_4254:
        /* <DEDUP_REMOVED lines=13> */
.L_x_4258:
[----:B------:R-:W-:Y:S01]  /*50f0*/  IMAD.MOV.U32 R0, RZ, RZ, 0x7f ;  /* 0x0000007fff007424 */ /* 0x000fe200078e00ff */
[----:B------:R-:W-:-:S04]  /*5100*/  ISETP.GT.U32.AND P0, PT, R3, 0x7f800000, PT ;  /* 0x7f8000000300780c */ /* 0x000fc80003f04070 */
[----:B------:R-:W-:-:S09]  /*5110*/  SEL R0, R0, 0x7c, P0 ;  /* 0x0000007c00007807 */ /* 0x000fd20000000000 */
.L_x_4259:
[----:B------:R-:W-:Y:S05]  /*5120*/  BSYNC B0 ;  /* 0x0000000000007941 */ /* 0x000fea0003800000 */
.L_x_4257:
[----:B------:R-:W-:Y:S01]  /*5130*/  LOP3.LUT R3, R5, 0x80000000, RZ, 0xc0, !PT ;  /* 0x8000000005037812 */ /* 0x000fe200078ec0ff */
[----:B------:R-:W-:-:S03]  /*5140*/  IMAD.MOV.U32 R25, RZ, RZ, R23 ;  /* 0x000000ffff197224 */ /* 0x000fc600078e0017 */
[----:B------:R-:W-:-:S04]  /*5150*/  SHF.R.U32.HI R3, RZ, 0x18, R3 ;  /* 0x00000018ff037819 */ /* 0x000fc80000011603 */
[----:B------:R-:W-:-:S05]  /*5160*/  LOP3.LUT R3, R0, R3, RZ, 0xfc, !PT ;  /* 0x0000000300037212 */ /* 0x000fca00078efcff */
[----:B------:R1:W-:Y:S01]  /*5170*/  STG.E.U8 desc[UR36][R8.64], R3 ;  /* 0x0000000308007986 */ /* 0x0003e2000c101124 */
[----:B------:R-:W-:Y:S05]  /*5180*/  BRA `(.L_x_4238) ;  /* 0x0000000400d07947 */ /* 0x000fea0003800000 */
.L_x_4253:
[----:B------:R1:W-:Y:S01]  /*5190*/  STG.E.U16 desc[UR36][R8.64], R3 ;  /* 0x0000000308007986 */ /* 0x0003e2000c101524 */
[----:B------:R-:W-:Y:S01]  /*51a0*/  IMAD.MOV.U32 R25, RZ, RZ, R23 ;  /* 0x000000ffff197224 */ /* 0x000fe200078e0017 */
[----:B------:R-:W-:Y:S06]  /*51b0*/  BRA `(.L_x_4238) ;  /* 0x0000000400c47947 */ /* 0x000fec0003800000 */
.L_x_4250:
        /* <DEDUP_REMOVED lines=10> */
[----:B------:R-:W1:Y:S02]  /*5260*/  F2I.FTZ.U32.TRUNC.NTZ R3, R3 ;  /* 0x0000000300037305 */ /* 0x000e64000021f000 */
[----:B-1----:R1:W-:Y:S01]  /*5270*/  STG.E.U16 desc[UR36][R8.64], R3 ;  /* 0x0000000308007986 */ /* 0x0023e2000c101524 */
[----:B------:R-:W-:Y:S05]  /*5280*/  BRA `(.L_x_4238) ;  /* 0x0000000400907947 */ /* 0x000fea0003800000 */
.L_x_4262:
        /* <DEDUP_REMOVED lines=17> */
.L_x_4265:
[----:B------:R-:W-:-:S04]  /*53a0*/  LOP3.LUT R3, R5, 0x80000000, RZ, 0xc0, !PT ;  /* 0x8000000005037812 */ /* 0x000fc800078ec0ff */
[----:B------:R-:W-:-:S04]  /*53b0*/  SHF.R.U32.HI R3, RZ, 0x18, R3 ;  /* 0x00000018ff037819 */ /* 0x000fc80000011603 */
[----:B------:R-:W-:-:S04]  /*53c0*/  LOP3.LUT R0, R0, R3, RZ, 0xfc, !PT ;  /* 0x0000000300007212 */ /* 0x000fc800078efcff */
[----:B------:R-:W-:-:S07]  /*53d0*/  PRMT R4, R0, 0x7610, R4 ;  /* 0x0000761000047816 */ /* 0x000fce0000000004 */
.L_x_4264:
[----:B------:R-:W-:Y:S05]  /*53e0*/  BSYNC B0 ;  /* 0x0000000000007941 */ /* 0x000fea0003800000 */
.L_x_4263:
[----:B------:R1:W-:Y:S01]  /*53f0*/  STG.E.U8 desc[UR36][R8.64], R4 ;  /* 0x0000000408007986 */ /* 0x0003e2000c101124 */
[----:B------:R-:W-:Y:S01]  /*5400*/  IMAD.MOV.U32 R25, RZ, RZ, R23 ;  /* 0x000000ffff197224 */ /* 0x000fe200078e0017 */
[----:B------:R-:W-:Y:S06]  /*5410*/  BRA `(.L_x_4238) ;  /* 0x00000004002c7947 */ /* 0x000fec0003800000 */
.L_x_4261:
        /* <DEDUP_REMOVED lines=17> */
.L_x_4268:
[----:B------:R-:W-:-:S04]  /*5530*/  LOP3.LUT R3, R5, 0x80000000, RZ, 0xc0, !PT ;  /* 0x8000000005037812 */ /* 0x000fc800078ec0ff */
[----:B------:R-:W-:-:S04]  /*5540*/  SHF.R.U32.HI R3, RZ, 0x18, R3 ;  /* 0x00000018ff037819 */ /* 0x000fc80000011603 */
[----:B------:R-:W-:-:S04]  /*5550*/  LOP3.LUT R0, R0, R3, RZ, 0xfc, !PT ;  /* 0x0000000300007212 */ /* 0x000fc800078efcff */
[----:B------:R-:W-:-:S07]  /*5560*/  PRMT R4, R0, 0x7610, R4 ;  /* 0x0000761000047816 */ /* 0x000fce0000000004 */
.L_x_4267:
[----:B------:R-:W-:Y:S05]  /*5570*/  BSYNC B0 ;  /* 0x0000000000007941 */ /* 0x000fea0003800000 */
.L_x_4266:
[----:B------:R1:W-:Y:S01]  /*5580*/  STG.E.U8 desc[UR36][R8.64], R4 ;  /* 0x0000000408007986 */ /* 0x0003e2000c101124 */
[----:B------:R-:W-:Y:S01]  /*5590*/  IMAD.MOV.U32 R25, RZ, RZ, R23 ;  /* 0x000000ffff197224 */ /* 0x000fe200078e0017 */
[----:B------:R-:W-:Y:S06]  /*55a0*/  BRA `(.L_x_4238) ;  /* 0x0000000000c87947 */ /* 0x000fec0003800000 */
.L_x_4260:
        /* <DEDUP_REMOVED lines=23> */
.L_x_4243:
[----:B------:R-:W-:Y:S01]  /*5720*/  MOV R14, 0x0 ;  /* 0x00000000000e7802 */ /* 0x000fe20000000f00 */
[----:B------:R-:W-:Y:S01]  /*5730*/  ULDC.64 UR4, c[0x4][0x148] ;  /* 0x0100520000047ab9 */ /* 0x000fe20000000a00 */
[----:B------:R-:W-:Y:S01]  /*5740*/  ULDC.64 UR6, c[0x4][0x150] ;  /* 0x0100540000067ab9 */ /* 0x000fe20000000a00 */
[----:B------:R-:W-:Y:S02]  /*5750*/  IMAD.U32 R4, RZ, RZ, UR4 ;  /* 0x00000004ff047e24 */ /* 0x000fe4000f8e00ff */
[----:B------:R-:W-:Y:S01]  /*5760*/  IMAD.U32 R5, RZ, RZ, UR5 ;  /* 0x00000005ff057e24 */ /* 0x000fe2000f8e00ff */
        /* <DEDUP_REMOVED lines=10> */
[----:B01-3--:R-:W-:Y:S05]  /*5810*/  CALL.ABS.NOINC R14 ;  /* 0x000000000e007343 */ /* 0x00bfea0003c00000 */
.L_x_4271:
[----:B------:R-:W-:Y:S01]  /*5820*/  IMAD.MOV.U32 R25, RZ, RZ, R23 ;  /* 0x000000ffff197224 */ /* 0x000fe200078e0017 */
[----:B------:R-:W-:Y:S06]  /*5830*/  BRA `(.L_x_4238) ;  /* 0x0000000000247947 */ /* 0x000fec0003800000 */
.L_x_4270:
[----:B------:R-:W-:Y:S02]  /*5840*/  IMAD.U32 R4, R3, 0x10000, RZ ;  /* 0x0001000003047824 */ /* 0x000fe400078e00ff */
[----:B------:R-:W-:-:S04]  /*5850*/  IMAD.MOV.U32 R25, RZ, RZ, R23 ;  /* 0x000000ffff197224 */ /* 0x000fc800078e0017 */
[----:B------:R-:W1:Y:S02]  /*5860*/  F2I.U64.TRUNC R4, R4 ;  /* 0x0000000400047311 */ /* 0x000e64000020d800 */
[----:B-1----:R1:W-:Y:S01]  /*5870*/  STG.E.64 desc[UR36][R8.64], R4 ;  /* 0x0000000408007986 */ /* 0x0023e2000c101b24 */
[----:B------:R-:W-:Y:S05]  /*5880*/  BRA `(.L_x_4238) ;  /* 0x0000000000107947 */ /* 0x000fea0003800000 */
.L_x_4269:
[----:B------:R-:W-:Y:S02]  /*5890*/  IMAD.U32 R3, R3, 0x10000, RZ ;  /* 0x0001000003037824 */ /* 0x000fe400078e00ff */
[----:B------:R-:W-:-:S04]  /*58a0*/  IMAD.MOV.U32 R25, RZ, RZ, R23 ;  /* 0x000000ffff197224 */ /* 0x000fc800078e0017 */
[----:B------:R-:W1:Y:S02]  /*58b0*/  F2I.FTZ.U32.TRUNC.NTZ R3, R3 ;  /* 0x0000000300037305 */ /* 0x000e64000021f000 */
[----:B-1----:R4:W-:Y:S02]  /*58c0*/  STG.E desc[UR36][R8.64], R3 ;  /* 0x0000000308007986 */ /* 0x0029e4000c101924 */
.L_x_4238:
[----:B------:R-:W-:Y:S05]  /*58d0*/  BSYNC B6 ;  /* 0x0000000000067941 */ /* 0x000fea0003800000 */
.L_x_4237:
[----:B------:R-:W-:Y:S01]  /*58e0*/  ISETP.GE.AND P0, PT, R25, R16, PT ;  /* 0x000000101900720c */ /* 0x000fe20003f06270 */
[----:B------:R-:W-:-:S12]  /*58f0*/  BSSY B6, `(.L_x_4272) ;  /* 0x00001fc000067945 */ /* 0x000fd80003800000 */
[----:B------:R-:W-:Y:S05]  /*5900*/  @P0 BRA `(.L_x_4273) ;  /* 0x0000001c00e80947 */ /* 0x000fea0003800000 */
[----:B-1--4-:R-:W1:Y:S01]  /*5910*/  LDC.64 R8, c[0x0][0x218] ;  /* 0x00008600ff087b82 */ /* 0x012e620000000a00 */
[----:B--2---:R-:W-:Y:S01]  /*5920*/  IMAD R0, R2, 0x200, R25 ;  /* 0x0000020002007824 */ /* 0x004fe200078e0219 */
[----:B------:R-:W-:Y:S01]  /*5930*/  PRMT R4, R18, 0x9910, RZ ;  /* 0x0000991012047816 */ /* 0x000fe200000000ff */
[----:B------:R-:W-:Y:S02]  /*5940*/  ULDC UR4, c[0x0][0x238] ;  /* 0x00008e0000047ab9 */ /* 0x000fe40000000800 */
[----:B------:R-:W-:Y:S02]  /*5950*/  IMAD R3, R0, UR4, RZ ;  /* 0x0000000400037c24 */ /* 0x000fe4000f8e02ff */
[----:B------:R-:W-:-:S05]  /*5960*/  IMAD.MOV.U32 R0, RZ, RZ, R4 ;  /* 0x000000ffff007224 */ /* 0x000fca00078e0004 */
        /* <DEDUP_REMOVED lines=16> */
.L_x_4277:
[----:B0-----:R-:W-:-:S06]  /*5a70*/  IMAD.U32 R5, R22, 0x10000, RZ ;  /* 0x0001000016057824 */ /* 0x001fcc00078e00ff */
[----:B------:R-:W0:Y:S02]  /*5a80*/  F2I.S64.TRUNC R4, R5 ;  /* 0x0000000500047311 */ /* 0x000e24000020d900 */
[----:B0-----:R0:W-:Y:S01]  /*5a90*/  STG.E.U8 desc[UR36][R8.64], R4 ;  /* 0x0000000408007986 */ /* 0x0011e2000c101124 */
[----:B------:R-:W-:Y:S05]  /*5aa0*/  BRA `(.L_x_4279) ;  /* 0x0000000c00847947 */ /* 0x000fea0003800000 */
.L_x_4276:
        /* <DEDUP_REMOVED lines=10> */
.L_x_4281:
[----:B0-----:R-:W-:-:S04]  /*5b50*/  IMAD.U32 R22, R22, 0x10000, RZ ;  /* 0x0001000016167824 */ /* 0x001fc800078e00ff */
[----:B------:R-:W0:Y:S02]  /*5b60*/  F2I.FTZ.TRUNC.NTZ R3, R22 ;  /* 0x0000001600037305 */ /* 0x000e24000021f100 */
[----:B0-----:R0:W-:Y:S01]  /*5b70*/  STG.E desc[UR36][R8.64], R3 ;  /* 0x0000000308007986 */ /* 0x0011e2000c101924 */
[----:B------:R-:W-:Y:S05]  /*5b80*/  BRA `(.L_x_4279) ;  /* 0x0000000c004c7947 */ /* 0x000fea0003800000 */
.L_x_4280:
[----:B0-----:R-:W-:-:S04]  /*5b90*/  IMAD.U32 R22, R22, 0x10000, RZ ;  /* 0x0001000016167824 */ /* 0x001fc800078e00ff */
[----:B------:R-:W0:Y:S02]  /*5ba0*/  F2I.FTZ.TRUNC.NTZ R3, R22 ;  /* 0x0000001600037305 */ /* 0x000e24000021f100 */
[----:B0-----:R0:W-:Y:S01]  /*5bb0*/  STG.E.U16 desc[UR36][R8.64], R3 ;  /* 0x0000000308007986 */ /* 0x0011e2000c101524 */
[----:B------:R-:W-:Y:S05]  /*5bc0*/  BRA `(.L_x_4279) ;  /* 0x0000000c003c7947 */ /* 0x000fea0003800000 */
.L_x_4275:
        /* <DEDUP_REMOVED lines=9> */
.L_x_4283:
[----:B0-----:R-:W-:-:S05]  /*5c60*/  IMAD.U32 R0, R22, 0x10000, RZ ;  /* 0x0001000016007824 */ /* 0x001fca00078e00ff */
[----:B------:R-:W-:-:S05]  /*5c70*/  F2FP.F16.F32.PACK_AB R0, RZ, R0 ;  /* 0x00000000ff00723e */ /* 0x000fca00000000ff */
[----:B------:R0:W-:Y:S01]  /*5c80*/  STG.E.U16 desc[UR36][R8.64], R0 ;  /* 0x0000000008007986 */ /* 0x0001e2000c101524 */
[----:B------:R-:W-:Y:S05]  /*5c90*/  BRA `(.L_x_4279) ;  /* 0x0000000c00087947 */ /* 0x000fea0003800000 */
.L_x_4282:
        /* <DEDUP_REMOVED lines=10> */
.L_x_4285:
[----:B0-----:R-:W-:-:S05]  /*5d40*/  IMAD.U32 R22, R22, 0x10000, RZ ;  /* 0x0001000016167824 */ /* 0x001fca00078e00ff */
[----:B------:R-:W-:-:S04]  /*5d50*/  F2FP.F16.F32.PACK_AB R3, RZ, R22 ;  /* 0x00000016ff03723e */ /* 0x000fc800000000ff */
[----:B------:R-:W-:-:S05]  /*5d60*/  PRMT R3, R3, 0x5410, RZ ;  /* 0x0000541003037816 */ /* 0x000fca00000000ff */
[----:B------:R0:W-:Y:S01]  /*5d70*/  STG.E desc[UR36][R8.64], R3 ;  /* 0x0000000308007986 */ /* 0x0001e2000c101924 */
[----:B------:R-:W-:Y:S05]  /*5d80*/  BRA `(.L_x_4279) ;  /* 0x0000000800cc7947 */ /* 0x000fea0003800000 */
.L_x_4284:
[----:B0-----:R-:W-:-:S04]  /*5d90*/  IMAD.U32 R4, R22, 0x10000, RZ ;  /* 0x0001000016047824 */ /* 0x001fc800078e00ff */
[----:B------:R-:W-:-:S06]  /*5da0*/  FMUL.FTZ R4, R4, 1 ;  /* 0x3f80000004047820 */ /* 0x000fcc0000410000 */
[----:B------:R-:W0:Y:S02]  /*5db0*/  F2F.F64.F32 R4, R4 ;  /* 0x0000000400047310 */ /* 0x000e240000201800 */
[----:B0-----:R0:W-:Y:S01]  /*5dc0*/  STG.E.64 desc[UR36][R8.64], R4 ;  /* 0x0000000408007986 */ /* 0x0011e2000c101b24 */
[----:B------:R-:W-:Y:S05]  /*5dd0*/  BRA `(.L_x_4279) ;  /* 0x0000000800b87947 */ /* 0x000fea0003800000 */
.L_x_4274:
        /* <DEDUP_REMOVED lines=13> */
.L_x_4288:
[----:B0-----:R-:W-:Y:S01]  /*5eb0*/  IMAD.U32 R22, R22, 0x10000, RZ ;  /* 0x0001000016167824 */ /* 0x001fe200078e00ff */
[----:B------:R-:W-:-:S03]  /*5ec0*/  CS2R R6, SRZ ;  /* 0x0000000000067805 */ /* 0x000fc6000001ff00 */
[----:B------:R-:W-:-:S06]  /*5ed0*/  FMUL.FTZ R4, R22, 1 ;  /* 0x3f80000016047820 */ /* 0x000fcc0000410000 */
[----:B------:R-:W0:Y:S02]  /*5ee0*/  F2F.F64.F32 R4, R4 ;  /* 0x0000000400047310 */ /* 0x000e240000201800 */
[----:B0-----:R0:W-:Y:S01]  /*5ef0*/  STG.E.128 desc[UR36][R8.64], R4 ;  /* 0x0000000408007986 */ /* 0x0011e2000c101d24 */
[----:B------:R-:W-:Y:S05]  /*5f00*/  BRA `(.L_x_4279) ;  /* 0x00000008006c7947 */ /* 0x000fea0003800000 */
.L_x_4287:
        /* <DEDUP_REMOVED lines=21> */
.L_x_4292:
[----:B------:R-:W-:Y:S05]  /*6060*/  BSYNC B0 ;  /* 0x0000000000007941 */ /* 0x000fea0003800000 */
.L_x_4291:
[----:B------:R-:W-:-:S05]  /*6070*/  LOP3.LUT R5, R0, R5, RZ, 0xfc, !PT ;  /* 0x0000000500057212 */ /* 0x000fca00078efcff */
[----:B------:R0:W-:Y:S01]  /*6080*/  STG.E.U8 desc[UR36][R8.64], R5 ;  /* 0x0000000508007986 */ /* 0x0001e2000c101124 */
[----:B------:R-:W-:Y:S05]  /*6090*/  BRA `(.L_x_4279) ;  /* 0x0000000800087947 */ /* 0x000fea0003800000 */
.L_x_4290:
        /* <DEDUP_REMOVED lines=13> */
.L_x_4294:
[----:B------:R-:W-:Y:S01]  /*6170*/  IMAD.MOV.U32 R0, RZ, RZ, 0x7f ;  /* 0x0000007fff007424 */ /* 0x000fe200078e00ff */
[----:B------:R-:W-:-:S04]  /*6180*/  ISETP.GT.U32.AND P0, PT, R3, 0x7f800000, PT ;  /* 0x7f8000000300780c */ /* 0x000fc80003f04070 */
[----:B------:R-:W-:-:S09]  /*6190*/  SEL R0, R0, 0x7c, P0 ;  /* 0x0000007c00007807 */ /* 0x000fd20000000000 */
.L_x_4295:
[----:B------:R-:W-:Y:S05]  /*61a0*/  BSYNC B0 ;  /* 0x0000000000007941 */ /* 0x000fea0003800000 */
.L_x_4293:
[----:B------:R-:W-:-:S04]  /*61b0*/  LOP3.LUT R3, R5, 0x80000000, RZ, 0xc0, !PT ;  /* 0x8000000005037812 */ /* 0x000fc800078ec0ff */
[----:B------:R-:W-:-:S04]  /*61c0*/  SHF.R.U32.HI R3, RZ, 0x18, R3 ;  /* 0x00000018ff037819 */ /* 0x000fc80000011603 */
[----:B------:R-:W-:-:S05]  /*61d0*/  LOP3.LUT R3, R0, R3, RZ, 0xfc, !PT ;  /* 0x0000000300037212 */ /* 0x000fca00078efcff */
[----:B------:R0:W-:Y:S01]  /*61e0*/  STG.E.U8 desc[UR36][R8.64], R3 ;  /* 0x0000000308007986 */ /* 0x0001e2000c101124 */
[----:B------:R-:W-:Y:S05]  /*61f0*/  BRA `(.L_x_4279) ;  /* 0x0000000400b07947 */ /* 0x000fea0003800000 */
.L_x_4289:
[----:B0-----:R0:W-:Y:S01]  /*6200*/  STG.E.U16 desc[UR36][R8.64], R22 ;  /* 0x0000001608007986 */ /* 0x0011e2000c101524 */
[----:B------:R-:W-:Y:S05]  /*6210*/  BRA `(.L_x_4279) ;  /* 0x0000000400a87947 */ /* 0x000fea0003800000 */
.L_x_4286:
        /* <DEDUP_REMOVED lines=12> */
.L_x_4298:
        /* <DEDUP_REMOVED lines=17> */
.L_x_4301:
[----:B------:R-:W-:-:S04]  /*63f0*/  LOP3.LUT R3, R5, 0x80000000, RZ, 0xc0, !PT ;  /* 0x8000000005037812 */ /* 0x000fc800078ec0ff */
[----:B------:R-:W-:-:S04]  /*6400*/  SHF.R.U32.HI R3, RZ, 0x18, R3 ;  /* 0x00000018ff037819 */ /* 0x000fc80000011603 */
[----:B------:R-:W-:-:S04]  /*6410*/  LOP3.LUT R0, R0, R3, RZ, 0xfc, !PT ;  /* 0x0000000300007212 */ /* 0x000fc800078efcff */
[----:B------:R-:W-:-:S07]  /*6420*/  PRMT R4, R0, 0x7610, R4 ;  /* 0x0000761000047816 */ /* 0x000fce0000000004 */
.L_x_4300:
[----:B------:R-:W-:Y:S05]  /*6430*/  BSYNC B0 ;  /* 0x0000000000007941 */ /* 0x000fea0003800000 */
.L_x_4299:
[----:B------:R4:W-:Y:S01]  /*6440*/  STG.E.U8 desc[UR36][R8.64], R4 ;  /* 0x0000000408007986 */ /* 0x0009e2000c101124 */
[----:B------:R-:W-:Y:S05]  /*6450*/  BRA `(.L_x_4279) ;  /* 0x0000000400187947 */ /* 0x000fea0003800000 */
.L_x_4297:
        /* <DEDUP_REMOVED lines=17> */
.L_x_4304:
[----:B------:R-:W-:-:S04]  /*6570*/  LOP3.LUT R3, R5, 0x80000000, RZ, 0xc0, !PT ;  /* 0x8000000005037812 */ /* 0x000fc800078ec0ff */
[----:B------:R-:W-:-:S04]  /*6580*/  SHF.R.U32.HI R3, RZ, 0x18, R3 ;  /* 0x00000018ff037819 */ /* 0x000fc80000011603 */
[----:B------:R-:W-:-:S04]  /*6590*/  LOP3.LUT R0, R0, R3, RZ, 0xfc, !PT ;  /* 0x0000000300007212 */ /* 0x000fc800078efcff */
[----:B------:R-:W-:-:S07]  /*65a0*/  PRMT R4, R0, 0x7610, R4 ;  /* 0x0000761000047816 */ /* 0x000fce0000000004 */
.L_x_4303:
[----:B------:R-:W-:Y:S05]  /*65b0*/  BSYNC B0 ;  /* 0x0000000000007941 */ /* 0x000fea0003800000 */
.L_x_4302:
[----:B------:R0:W-:Y:S01]  /*65c0*/  STG.E.U8 desc[UR36][R8.64], R4 ;  /* 0x0000000408007986 */ /* 0x0001e2000c101124 */
[----:B------:R-:W-:Y:S05]  /*65d0*/  BRA `(.L_x_4279) ;  /* 0x0000000000b87947 */ /* 0x000fea0003800000 */
.L_x_4296:
[----:B------:R-:W-:-:S13]  /*65e0*/  ISETP.NE.AND P0, PT, R0, 0x1c, PT ;  /* 0x0000001c0000780c */ /* 0x000fda0003f05270 */
[----:B------:R-:W-:Y:S05]  /*65f0*/  @!P0 BRA `(.L_x_4305) ;  /* 0x0000000000a48947 */ /* 0x000fea0003800000 */
[----:B------:R-:W-:-:S13]  /*6600*/  ISETP.NE.AND P0, PT, R0, 0x1d, PT ;  /* 0x0000001d0000780c */ /* 0x000fda0003f05270 */
[----:B------:R-:W-:Y:S05]  /*6610*/  @!P0 BRA `(.L_x_4306) ;  /* 0x00000000008c8947 */ /* 0x000fea0003800000 */
[----:B------:R-:W-:-:S13]  /*6620*/  ISETP.NE.AND P0, PT, R0, 0x2c, PT ;  /* 0x0000002c0000780c */ /* 0x000fda0003f05270 */
[----:B------:R-:W-:Y:S05]  /*6630*/  @P0 BRA `(.L_x_4278) ;  /* 0x0000000000400947 */ /* 0x000fea0003800000 */
[----:B0-----:R-:W-:-:S05]  /*6640*/  IMAD.U32 R22, R22, 0x10000, RZ ;  /* 0x0001000016167824 */ /* 0x001fca00078e00ff */
        /* <DEDUP_REMOVED lines=15> */
.L_x_4278:
        /* <DEDUP_REMOVED lines=16> */
.L_x_4307:
[----:B------:R-:W-:Y:S05]  /*6840*/  BRA `(.L_x_4279) ;  /* 0x00000000001c7947 */ /* 0x000fea0003800000 */
.L_x_4306:
[----:B0-----:R-:W-:-:S06]  /*6850*/  IMAD.U32 R4, R22, 0x10000, RZ ;  /* 0x0001000016047824 */ /* 0x001fcc00078e00ff */
[----:B------:R-:W0:Y:S02]  /*6860*/  F2I.U64.TRUNC R4, R4 ;  /* 0x0000000400047311 */ /* 0x000e24000020d800 */
[----:B0-----:R2:W-:Y:S01]  /*6870*/  STG.E.64 desc[UR36][R8.64], R4 ;  /* 0x0000000408007986 */ /* 0x0015e2000c101b24 */
[----:B------:R-:W-:Y:S05]  /*6880*/  BRA `(.L_x_4279) ;  /* 0x00000000000c7947 */ /* 0x000fea0003800000 */
.L_x_4305:
[----:B0-----:R-:W-:-:S04]  /*6890*/  IMAD.U32 R22, R22, 0x10000, RZ ;  /* 0x0001000016167824 */ /* 0x001fc800078e00ff */
[----:B------:R-:W0:Y:S02]  /*68a0*/  F2I.FTZ.U32.TRUNC.NTZ R3, R22 ;  /* 0x0000001600037305 */ /* 0x000e24000021f000 */
[----:B0-----:R0:W-:Y:S02]  /*68b0*/  STG.E desc[UR36][R8.64], R3 ;  /* 0x0000000308007986 */ /* 0x0011e4000c101924 */
.L_x_4279:
[----:B------:R-:W-:-:S05]  /*68c0*/  VIADD R25, R25, 0x80 ;  /* 0x0000008019197836 */ /* 0x000fca0000000000 */
[----:B------:R-:W-:-:S13]  /*68d0*/  ISETP.GE.AND P0, PT, R25, R16, PT ;  /* 0x000000101900720c */ /* 0x000fda0003f06270 */
[----:B------:R-:W-:Y:S05]  /*68e0*/  @P0 BRA `(.L_x_4273) ;  /* 0x0000000c00f00947 */ /* 0x000fea0003800000 */
[----:B012-4-:R-:W0:Y:S01]  /*68f0*/  LDC.64 R8, c[0x0][0x218] ;  /* 0x00008600ff087b82 */ /* 0x017e220000000a00 */
        /* <DEDUP_REMOVED lines=17> */
[----:B------:R-:W-:-:S06]  /*6a10*/  IMAD.U32 R17, R17, 0x10000, RZ ;  /* 0x0001000011117824 */ /* 0x000fcc00078e00ff */
[----:B------:R-:W0:Y:S02]  /*6a20*/  F2I.FTZ.TRUNC.NTZ R17, R17 ;  /* 0x0000001100117305 */ /* 0x000e24000021f100 */
[----:B0-----:R0:W-:Y:S01]  /*6a30*/  STG.E.U8 desc[UR36][R8.64], R17 ;  /* 0x0000001108007986 */ /* 0x0011e2000c101124 */
[----:B------:R-:W-:Y:S05]  /*6a40*/  BRA `(.L_x_4313) ;  /* 0x0000000c00947947 */ /* 0x000fea0003800000 */
.L_x_4311:
[----:B------:R-:W-:-:S06]  /*6a50*/  IMAD.U32 R5, R17, 0x10000, RZ ;  /* 0x0001000011057824 */ /* 0x000fcc00078e00ff */
[----:B------:R-:W0:Y:S02]  /*6a60*/  F2I.S64.TRUNC R4, R5 ;  /* 0x0000000500047311 */ /* 0x000e24000020d900 */
[----:B0-----:R4:W-:Y:S01]  /*6a70*/  STG.E.U8 desc[UR36][R8.64], R4 ;  /* 0x0000000408007986 */ /* 0x0019e2000c101124 */
[----:B------:R-:W-:Y:S05]  /*6a80*/  BRA `(.L_x_4313) ;  /* 0x0000000c00847947 */ /* 0x000fea0003800000 */
.L_x_4310:
[----:B------:R-:W-:-:S13]  /*6a90*/  ISETP.NE.AND P0, PT, R0, 0x2, PT ;  /* 0x000000020000780c */ /* 0x000fda0003f05270 */
[----:B------:R-:W-:Y:S05]  /*6aa0*/  @!P0 BRA `(.L_x_4314) ;  /* 0x0000000000308947 */ /* 0x000fea0003800000 */
[----:B------:R-:W-:-:S13]  /*6ab0*/  ISETP.NE.AND P0, PT, R0, 0x3, PT ;  /* 0x000000030000780c */ /* 0x000fda0003f05270 */
[----:B------:R-:W-:Y:S05]  /*6ac0*/  @!P0 BRA `(.L_x_4315) ;  /* 0x0000000000188947 */ /* 0x000fea0003800000 */
[----:B------:R-:W-:-:S13]  /*6ad0*/  ISETP.NE.AND P0, PT, R0, 0x4, PT ;  /* 0x000000040000780c */ /* 0x000fda0003f05270 */
[----:B------:R-:W-:Y:S05]  /*6ae0*/  @P0 BRA `(.L_x_4312) ;  /* 0x0000000c000c0947 */ /* 0x000fea0003800000 */
[----:B------:R-:W-:-:S06]  /*6af0*/  IMAD.U32 R4, R17, 0x10000, RZ ;  /* 0x0001000011047824 */ /* 0x000fcc00078e00ff */
[----:B------:R-:W0:Y:S02]  /*6b00*/  F2I.S64.TRUNC R4, R4 ;  /* 0x0000000400047311 */ /* 0x000e24000020d900 */
[----:B0-----:R1:W-:Y:S01]  /*6b10*/  STG.E.64 desc[UR36][R8.64], R4 ;  /* 0x0000000408007986 */ /* 0x0013e2000c101b24 */
[----:B------:R-:W-:Y:S05]  /*6b20*/  BRA `(.L_x_4313) ;  /* 0x0000000c005c7947 */ /* 0x000fea0003800000 */
.L_x_4315:
[----:B------:R-:W-:-:S06]  /*6b30*/  IMAD.U32 R17, R17, 0x10000, RZ ;  /* 0x0001000011117824 */ /* 0x000fcc00078e00ff */
[----:B------:R-:W0:Y:S02]  /*6b40*/  F2I.FTZ.TRUNC.NTZ R17, R17 ;  /* 0x0000001100117305 */ /* 0x000e24000021f100 */
[----:B0-----:R2:W-:Y:S01]  /*6b50*/  STG.E desc[UR36][R8.64], R17 ;  /* 0x0000001108007986 */ /* 0x0015e2000c101924 */
[----:B------:R-:W-:Y:S05]  /*6b60*/  BRA `(.L_x_4313) ;  /* 0x0000000c004c7947 */ /* 0x000fea0003800000 */
.L_x_4314:
[----:B------:R-:W-:-:S06]  /*6b70*/  IMAD.U32 R17, R17, 0x10000, RZ ;  /* 0x0001000011117824 */ /* 0x000fcc00078e00ff */
[----:B------:R-:W0:Y:S02]  /*6b80*/  F2I.FTZ.TRUNC.NTZ R17, R17 ;  /* 0x0000001100117305 */ /* 0x000e24000021f100 */
[----:B0-----:R0:W-:Y:S01]  /*6b90*/  STG.E.U16 desc[UR36][R8.64], R17 ;  /* 0x0000001108007986 */ /* 0x0011e2000c101524 */
[----:B------:R-:W-:Y:S05]  /*6ba0*/  BRA `(.L_x_4313) ;  /* 0x0000000c003c7947 */ /* 0x000fea0003800000 */
.L_x_4309:
[----:B------:R-:W-:-:S13]  /*6bb0*/  ISETP.GT.AND P0, PT, R0, 0x6, PT ;  /* 0x000000060000780c */ /* 0x000fda0003f04270 */
[----:B------:R-:W-:Y:S05]  /*6bc0*/  @P0 BRA `(.L_x_4316) ;  /* 0x00000000002c0947 */ /* 0x000fea0003800000 */
[----:B------:R-:W-:-:S13]  /*6bd0*/  ISETP.NE.AND P0, PT, R0, 0x5, PT ;  /* 0x000000050000780c */ /* 0x000fda0003f05270 */
[----:B------:R-:W-:Y:S05]  /*6be0*/  @!P0 BRA `(.L_x_4317) ;  /* 0x0000000000148947 */ /* 0x000fea0003800000 */
[----:B------:R-:W-:-:S13]  /*6bf0*/  ISETP.NE.AND P0, PT, R0, 0x6, PT ;  /* 0x000000060000780c */ /* 0x000fda0003f05270 */
[----:B------:R-:W-:Y:S05]  /*6c00*/  @P0 BRA `(.L_x_4312) ;  /* 0x0000000800c40947 */ /* 0x000fea0003800000 */
[----:B------:R-:W-:-:S05]  /*6c10*/  IMAD.U32 R17, R17, 0x10000, RZ ;  /* 0x0001000011117824 */ /* 0x000fca00078e00ff */
[----:B------:R0:W-:Y:S01]  /*6c20*/  STG.E desc[UR36][R8.64], R17 ;  /* 0x0000001108007986 */ /* 0x0001e2000c101924 */
[----:B------:R-:W-:Y:S05]  /*6c30*/  BRA `(.L_x_4313) ;  /* 0x0000000c00187947 */ /* 0x000fea0003800000 */
.L_x_4317:
[----:B------:R-:W-:-:S05]  /*6c40*/  IMAD.U32 R0, R17, 0x10000, RZ ;  /* 0x0001000011007824 */ /* 0x000fca00078e00ff */
[----:B------:R-:W-:-:S05]  /*6c50*/  F2FP.F16.F32.PACK_AB R0, RZ, R0 ;  /* 0x00000000ff00723e */ /* 0x000fca00000000ff */
[----:B------:R0:W-:Y:S01]  /*6c60*/  STG.E.U16 desc[UR36][R8.64], R0 ;  /* 0x0000000008007986 */ /* 0x0001e2000c101524 */
[----:B------:R-:W-:Y:S05]  /*6c70*/  BRA `(.L_x_4313) ;  /* 0x0000000c00087947 */ /* 0x000fea0003800000 */
.L_x_4316:
[----:B------:R-:W-:-:S13]  /*6c80*/  ISETP.NE.AND P0, PT, R0, 0x7, PT ;  /* 0x000000070000780c */ /* 0x000fda0003f05270 */
[----:B------:R-:W-:Y:S05]  /*6c90*/  @!P0 BRA `(.L_x_4318) ;  /* 0x0000000000348947 */ /* 0x000fea0003800000 */
[----:B------:R-:W-:-:S13]  /*6ca0*/  ISETP.NE.AND P0, PT, R0, 0x8, PT ;  /* 0x000000080000780c */ /* 0x000fda0003f05270 */
[----:B------:R-:W-:Y:S05]  /*6cb0*/  @!P0 BRA `(.L_x_4319) ;  /* 0x0000000000188947 */ /* 0x000fea0003800000 */
[----:B------:R-:W-:-:S13]  /*6cc0*/  ISETP.NE.AND P0, PT, R0, 0x9, PT ;  /* 0x000000090000780c */ /* 0x000fda0003f05270 */
[----:B------:R-:W-:Y:S05]  /*6cd0*/  @P0 BRA `(.L_x_4312) ;  /* 0x0000000800900947 */ /* 0x000fea0003800000 */
[----:B------:R-:W-:Y:S02]  /*6ce0*/  IMAD.U32 R4, R17, 0x10000, RZ ;  /* 0x0001000011047824 */ /* 0x000fe400078e00ff */
[----:B------:R-:W-:-:S05]  /*6cf0*/  IMAD.MOV.U32 R5, RZ, RZ, RZ ;  /* 0x000000ffff057224 */ /* 0x000fca00078e00ff */
[----:B------:R0:W-:Y:S01]  /*6d00*/  STG.E.64 desc[UR36][R8.64], R4 ;  /* 0x0000000408007986 */ /* 0x0001e2000c101b24 */
[----:B------:R-:W-:Y:S05]  /*6d10*/  BRA `(.L_x_4313) ;  /* 0x0000000800e07947 */ /* 0x000fea0003800000 */
.L_x_4319:
[----:B------:R-:W-:-:S05]  /*6d20*/  IMAD.U32 R17, R17, 0x10000, RZ ;  /* 0x0001000011117824 */ /* 0x000fca00078e00ff */
[----:B------:R-:W-:-:S04]  /*6d30*/  F2FP.F16.F32.PACK_AB R3, RZ, R17 ;  /* 0x00000011ff03723e */ /* 0x000fc800000000ff */
[----:B------:R-:W-:-:S05]  /*6d40*/  PRMT R3, R3, 0x5410, RZ ;  /* 0x0000541003037816 */ /* 0x000fca00000000ff */
[----:B------:R0:W-:Y:S01]  /*6d50*/  STG.E desc[UR36][R8.64], R3 ;  /* 0x0000000308007986 */ /* 0x0001e2000c101924 */
[----:B------:R-:W-:Y:S05]  /*6d60*/  BRA `(.L_x_4313) ;  /* 0x0000000800cc7947 */ /* 0x000fea0003800000 */
.L_x_4318:
[----:B------:R-:W-:-:S04]  /*6d70*/  IMAD.U32 R4, R17, 0x10000, RZ ;  /* 0x0001000011047824 */ /* 0x000fc800078e00ff */
[----:B------:R-:W-:-:S06]  /*6d80*/  FMUL.FTZ R4, R4, 1 ;  /* 0x3f80000004047820 */ /* 0x000fcc0000410000 */
[----:B------:R-:W0:Y:S02]  /*6d90*/  F2F.F64.F32 R4, R4 ;  /* 0x0000000400047310 */ /* 0x000e240000201800 */
[----:B0-----:R0:W-:Y:S01]  /*6da0*/  STG.E.64 desc[UR36][R8.64], R4 ;  /* 0x0000000408007986 */ /* 0x0011e2000c101b24 */
[----:B------:R-:W-:Y:S05]  /*6db0*/  BRA `(.L_x_4313) ;  /* 0x0000000800b87947 */ /* 0x000fea0003800000 */
.L_x_4308:
        /* <DEDUP_REMOVED lines=8> */
[----:B------:R-:W-:-:S05]  /*6e40*/  IMAD.U32 R17, R17, 0x10000, RZ ;  /* 0x0001000011117824 */ /* 0x000fca00078e00ff */
[----:B------:R-:W-:-:S04]  /*6e50*/  FSETP.NEU.FTZ.AND P0, PT, R17, RZ, PT ;  /* 0x000000ff1100720b */ /* 0x000fc80003f1d000 */
[----:B------:R-:W-:-:S05]  /*6e60*/  SEL R3, RZ, 0x1, !P0 ;  /* 0x00000001ff037807 */ /* 0x000fca0004000000 */
[----:B------:R0:W-:Y:S01]  /*6e70*/  STG.E.U8 desc[UR36][R8.64], R3 ;  /* 0x0000000308007986 */ /* 0x0001e2000c101124 */
[----:B------:R-:W-:Y:S05]  /*6e80*/  BRA `(.L_x_4313) ;  /* 0x0000000800847947 */ /* 0x000fea0003800000 */
.L_x_4322:
[----:B------:R-:W-:Y:S01]  /*6e90*/  IMAD.U32 R17, R17, 0x10000, RZ ;  /* 0x0001000011117824 */ /* 0x000fe200078e00ff */
[----:B------:R-:W-:-:S03]  /*6ea0*/  CS2R R6, SRZ ;  /* 0x0000000000067805 */ /* 0x000fc6000001ff00 */
[----:B------:R-:W-:-:S06]  /*6eb0*/  FMUL.FTZ R4, R17, 1 ;  /* 0x3f80000011047820 */ /* 0x000fcc0000410000 */
[----:B------:R-:W0:Y:S02]  /*6ec0*/  F2F.F64.F32 R4, R4 ;  /* 0x0000000400047310 */ /* 0x000e240000201800 */
[----:B0-----:R0:W-:Y:S01]  /*6ed0*/  STG.E.128 desc[UR36][R8.64], R4 ;  /* 0x0000000408007986 */ /* 0x0011e2000c101d24 */
[----:B------:R-:W-:Y:S05]  /*6ee0*/  BRA `(.L_x_4313) ;  /* 0x00000008006c7947 */ /* 0x000fea0003800000 */
.L_x_4321:
        /* <DEDUP_REMOVED lines=21> */
.L_x_4326:
[----:B------:R-:W-:Y:S05]  /*7040*/  BSYNC B0 ;  /* 0x0000000000007941 */ /* 0x000fea0003800000 */
.L_x_4325:
[----:B------:R-:W-:-:S05]  /*7050*/  LOP3.LUT R5, R0, R5, RZ, 0xfc, !PT ;  /* 0x0000000500057212 */ /* 0x000fca00078efcff */
[----:B------:R0:W-:Y:S01]  /*7060*/  STG.E.U8 desc[UR36][R8.64], R5 ;  /* 0x0000000508007986 */ /* 0x0001e2000c101124 */
[----:B------:R-:W-:Y:S05]  /*7070*/  BRA `(.L_x_4313) ;  /* 0x0000000800087947 */ /* 0x000fea0003800000 */
.L_x_4324:
        /* <DEDUP_REMOVED lines=13> */
.L_x_4328:
[----:B------:R-:W-:Y:S01]  /*7150*/  IMAD.MOV.U32 R0, RZ, RZ, 0x7f ;  /* 0x0000007fff007424 */ /* 0x000fe200078e00ff */
[----:B------:R-:W-:-:S04]  /*7160*/  ISETP.GT.U32.AND P0, PT, R3, 0x7f800000, PT ;  /* 0x7f8000000300780c */ /* 0x000fc80003f04070 */
[----:B------:R-:W-:-:S09]  /*7170*/  SEL R0, R0, 0x7c, P0 ;  /* 0x0000007c00007807 */ /* 0x000fd20000000000 */
.L_x_4329:
[----:B------:R-:W-:Y:S05]  /*7180*/  BSYNC B0 ;  /* 0x0000000000007941 */ /* 0x000fea0003800000 */
.L_x_4327:
[----:B------:R-:W-:-:S04]  /*7190*/  LOP3.LUT R3, R17, 0x80000000, RZ, 0xc0, !PT ;  /* 0x8000000011037812 */ /* 0x000fc800078ec0ff */
[----:B------:R-:W-:-:S04]  /*71a0*/  SHF.R.U32.HI R3, RZ, 0x18, R3 ;  /* 0x00000018ff037819 */ /* 0x000fc80000011603 */
[----:B------:R-:W-:-:S05]  /*71b0*/  LOP3.LUT R3, R0, R3, RZ, 0xfc, !PT ;  /* 0x0000000300037212 */ /* 0x000fca00078efcff */
[----:B------:R0:W-:Y:S01]  /*71c0*/  STG.E.U8 desc[UR36][R8.64], R3 ;  /* 0x0000000308007986 */ /* 0x0001e2000c101124 */
[----:B------:R-:W-:Y:S05]  /*71d0*/  BRA `(.L_x_4313) ;  /* 0x0000000400b07947 */ /* 0x000fea0003800000 */
.L_x_4323:
[----:B------:R0:W-:Y:S01]  /*71e0*/  STG.E.U16 desc[UR36][R8.64], R17 ;  /* 0x0000001108007986 */ /* 0x0001e2000c101524 */
[----:B------:R-:W-:Y:S05]  /*71f0*/  BRA `(.L_x_4313) ;  /* 0x0000000400a87947 */ /* 0x000fea0003800000 */
.L_x_4320:
        /* <DEDUP_REMOVED lines=8> */
[----:B------:R-:W-:-:S06]  /*7280*/  IMAD.U32 R3, R17, 0x10000, RZ ;  /* 0x0001000011037824 */ /* 0x000fcc00078e00ff */
[----:B------:R-:W0:Y:S02]  /*7290*/  F2I.FTZ.U32.TRUNC.NTZ R3, R3 ;  /* 0x0000000300037305 */ /* 0x000e24000021f000 */
[----:B0-----:R0:W-:Y:S01]  /*72a0*/  STG.E.U16 desc[UR36][R8.64], R3 ;  /* 0x0000000308007986 */ /* 0x0011e2000c101524 */
[----:B------:R-:W-:Y:S05]  /*72b0*/  BRA `(.L_x_4313) ;  /* 0x0000000400787947 */ /* 0x000fea0003800000 */
.L_x_4332:
        /* <DEDUP_REMOVED lines=17> */
.L_x_4335:
[----:B------:R-:W-:-:S04]  /*73d0*/  LOP3.LUT R3, R17, 0x80000000, RZ, 0xc0, !PT ;  /* 0x8000000011037812 */ /* 0x000fc800078ec0ff */
[----:B------:R-:W-:-:S04]  /*73e0*/  SHF.R.U32.HI R3, RZ, 0x18, R3 ;  /* 0x00000018ff037819 */ /* 0x000fc80000011603 */
[----:B------:R-:W-:-:S04]  /*73f0*/  LOP3.LUT R0, R0, R3, RZ, 0xfc, !PT ;  /* 0x0000000300007212 */ /* 0x000fc800078efcff */
[----:B------:R-:W-:-:S07]  /*7400*/  PRMT R4, R0, 0x7610, R4 ;  /* 0x0000761000047816 */ /* 0x000fce0000000004 */
.L_x_4334:
[----:B------:R-:W-:Y:S05]  /*7410*/  BSYNC B0 ;  /* 0x0000000000007941 */ /* 0x000fea0003800000 */
.L_x_4333:
[----:B------:R0:W-:Y:S01]  /*7420*/  STG.E.U8 desc[UR36][R8.64], R4 ;  /* 0x0000000408007986 */ /* 0x0001e2000c101124 */
[----:B------:R-:W-:Y:S05]  /*7430*/  BRA `(.L_x_4313) ;  /* 0x0000000400187947 */ /* 0x000fea0003800000 */
.L_x_4331:
        /* <DEDUP_REMOVED lines=17> */
.L_x_4338:
[----:B------:R-:W-:-:S04]  /*7550*/  LOP3.LUT R3, R17, 0x80000000, RZ, 0xc0, !PT ;  /* 0x8000000011037812 */ /* 0x000fc800078ec0ff */
[----:B------:R-:W-:-:S04]  /*7560*/  SHF.R.U32.HI R3, RZ, 0x18, R3 ;  /* 0x00000018ff037819 */ /* 0x000fc80000011603 */
[----:B------:R-:W-:-:S04]  /*7570*/  LOP3.LUT R0, R0, R3, RZ, 0xfc, !PT ;  /* 0x0000000300007212 */ /* 0x000fc800078efcff */
[----:B------:R-:W-:-:S07]  /*7580*/  PRMT R4, R0, 0x7610, R4 ;  /* 0x0000761000047816 */ /* 0x000fce0000000004 */
.L_x_4337:
[----:B------:R-:W-:Y:S05]  /*7590*/  BSYNC B0 ;  /* 0x0000000000007941 */ /* 0x000fea0003800000 */
.L_x_4336:
[----:B------:R0:W-:Y:S01]  /*75a0*/  STG.E.U8 desc[UR36][R8.64], R4 ;  /* 0x0000000408007986 */ /* 0x0001e2000c101124 */
[----:B------:R-:W-:Y:S05]  /*75b0*/  BRA `(.L_x_4313) ;  /* 0x0000000000b87947 */ /* 0x000fea0003800000 */
.L_x_4330:
[----:B------:R-:W-:-:S13]  /*75c0*/  ISETP.NE.AND P0, PT, R0, 0x1c, PT ;  /* 0x0000001c0000780c */ /* 0x000fda0003f05270 */
[----:B------:R-:W-:Y:S05]  /*75d0*/  @!P0 BRA `(.L_x_4339) ;  /* 0x0000000000a48947 */ /* 0x000fea0003800000 */
[----:B------:R-:W-:-:S13]  /*75e0*/  ISETP.NE.AND P0, PT, R0, 0x1d, PT ;  /* 0x0000001d0000780c */ /* 0x000fda0003f05270 */
[----:B------:R-:W-:Y:S05]  /*75f0*/  @!P0 BRA `(.L_x_4340) ;  /* 0x00000000008c8947 */ /* 0x000fea0003800000 */
[----:B------:R-:W-:-:S13]  /*7600*/  ISETP.NE.AND P0, PT, R0, 0x2c, PT ;  /* 0x0000002c0000780c */ /* 0x000fda0003f05270 */
[----:B------:R-:W-:Y:S05]  /*7610*/  @P0 BRA `(.L_x_4312) ;  /* 0x0000000000400947 */ /* 0x000fea0003800000 */
[----:B------:R-:W-:-:S05]  /*7620*/  IMAD.U32 R4, R17, 0x10000, RZ ;  /* 0x0001000011047824 */ /* 0x000fca00078e00ff */
        /* <DEDUP_REMOVED lines=15> */
.L_x_4312:
        /* <DEDUP_REMOVED lines=15> */
[----:B0--3--:R-:W-:Y:S05]  /*7810*/  CALL.ABS.NOINC R14 ;  /* 0x000000000e007343 */ /* 0x009fea0003c00000 */
.L_x_4341:
[----:B------:R-:W-:Y:S05]  /*7820*/  BRA `(.L_x_4313) ;  /* 0x00000000001c7947 */ /* 0x000fea0003800000 */
.L_x_4340:
[----:B------:R-:W-:-:S06]  /*7830*/  IMAD.U32 R4, R17, 0x10000, RZ ;  /* 0x0001000011047824 */ /* 0x000fcc00078e00ff */
[----:B------:R-:W0:Y:S02]  /*7840*/  F2I.U64.TRUNC R4, R4 ;  /* 0x0000000400047311 */ /* 0x000e24000020d800 */
[----:B0-----:R0:W-:Y:S01]  /*7850*/  STG.E.64 desc[UR36][R8.64], R4 ;  /* 0x0000000408007986 */ /* 0x0011e2000c101b24 */
[----:B------:R-:W-:Y:S05]  /*7860*/  BRA `(.L_x_4313) ;  /* 0x00000000000c7947 */ /* 0x000fea0003800000 */
.L_x_4339:
[----:B------:R-:W-:-:S06]  /*7870*/  IMAD.U32 R17, R17, 0x10000, RZ ;  /* 0x0001000011117824 */ /* 0x000fcc00078e00ff */
[----:B------:R-:W0:Y:S02]  /*7880*/  F2I.FTZ.U32.TRUNC.NTZ R17, R17 ;  /* 0x0000001100117305 */ /* 0x000e24000021f000 */
[----:B0-----:R0:W-:Y:S02]  /*7890*/  STG.E desc[UR36][R8.64], R17 ;  /* 0x0000001108007986 */ /* 0x0011e4000c101924 */
.L_x_4313:
[----:B------:R-:W-:-:S07]  /*78a0*/  VIADD R25, R25, 0x80 ;  /* 0x0000008019197836 */ /* 0x000fce0000000000 */
.L_x_4273:
[----:B------:R-:W-:Y:S05]  /*78b0*/  BSYNC B6 ;  /* 0x0000000000067941 */ /* 0x000fea0003800000 */
.L_x_4272:
[----:B------:R-:W-:-:S13]  /*78c0*/  ISETP.GE.AND P0, PT, R25, R16, PT ;  /* 0x000000101900720c */ /* 0x000fda0003f06270 */
[----:B------:R-:W-:Y:S05]  /*78d0*/  @P0 EXIT ;  /* 0x000000000000094d */ /* 0x000fea0003800000 */
[----:B012-4-:R-:W0:Y:S01]  /*78e0*/  LDC.64 R4, c[0x0][0x218] ;  /* 0x00008600ff047b82 */ /* 0x017e220000000a00 */
        /* <DEDUP_REMOVED lines=16> */
[----:B---3--:R-:W-:-:S06]  /*79f0*/  IMAD.U32 R19, R19, 0x10000, RZ ;  /* 0x0001000013137824 */ /* 0x008fcc00078e00ff */
[----:B------:R-:W0:Y:S02]  /*7a00*/  F2I.FTZ.TRUNC.NTZ R19, R19 ;  /* 0x0000001300137305 */ /* 0x000e24000021f100 */
[----:B0-----:R-:W-:Y:S01]  /*7a10*/  STG.E.U8 desc[UR36][R2.64], R19 ;  /* 0x0000001302007986 */ /* 0x001fe2000c101124 */
[----:B------:R-:W-:Y:S05]  /*7a20*/  EXIT ;  /* 0x000000000000794d */ /* 0x000fea0003800000 */
.L_x_4345:
[----:B---3--:R-:W-:-:S06]  /*7a30*/  IMAD.U32 R5, R19, 0x10000, RZ ;  /* 0x0001000013057824 */ /* 0x008fcc00078e00ff */
[----:B------:R-:W0:Y:S02]  /*7a40*/  F2I.S64.TRUNC R4, R5 ;  /* 0x0000000500047311 */ /* 0x000e24000020d900 */
[----:B0-----:R-:W-:Y:S01]  /*7a50*/  STG.E.U8 desc[UR36][R2.64], R4 ;  /* 0x0000000402007986 */ /* 0x001fe2000c101124 */
[----:B------:R-:W-:Y:S05]  /*7a60*/  EXIT ;  /* 0x000000000000794d */ /* 0x000fea0003800000 */
.L_x_4344:
[----:B------:R-:W-:-:S13]  /*7a70*/  ISETP.NE.AND P0, PT, R0, 0x2, PT ;  /* 0x000000020000780c */ /* 0x000fda0003f05270 */
[----:B------:R-:W-:Y:S05]  /*7a80*/  @!P0 BRA `(.L_x_4347) ;  /* 0x0000000000308947 */ /* 0x000fea0003800000 */
[----:B------:R-:W-:-:S13]  /*7a90*/  ISETP.NE.AND P0, PT, R0, 0x3, PT ;  /* 0x000000030000780c */ /* 0x000fda0003f05270 */
[----:B------:R-:W-:Y:S05]  /*7aa0*/  @!P0 BRA `(.L_x_4348) ;  /* 0x0000000000188947 */ /* 0x000fea0003800000 */
[----:B------:R-:W-:-:S13]  /*7ab0*/  ISETP.NE.AND P0, PT, R0, 0x4, PT ;  /* 0x000000040000780c */ /* 0x000fda0003f05270 */
[----:B------:R-:W-:Y:S05]  /*7ac0*/  @P0 BRA `(.L_x_4346) ;  /* 0x0000000c000c0947 */ /* 0x000fea0003800000 */
[----:B---3--:R-:W-:-:S06]  /*7ad0*/  IMAD.U32 R4, R19, 0x10000, RZ ;  /* 0x0001000013047824 */ /* 0x008fcc00078e00ff */
[----:B------:R-:W0:Y:S02]  /*7ae0*/  F2I.S64.TRUNC R4, R4 ;  /* 0x0000000400047311 */ /* 0x000e24000020d900 */
[----:B0-----:R-:W-:Y:S01]  /*7af0*/  STG.E.64 desc[UR36][R2.64], R4 ;  /* 0x0000000402007986 */ /* 0x001fe2000c101b24 */
[----:B------:R-:W-:Y:S05]  /*7b00*/  EXIT ;  /* 0x000000000000794d */ /* 0x000fea0003800000 */
.L_x_4348:
[----:B---3--:R-:W-:-:S06]  /*7b10*/  IMAD.U32 R19, R19, 0x10000, RZ ;  /* 0x0001000013137824 */ /* 0x008fcc00078e00ff */
[----:B------:R-:W0:Y:S02]  /*7b20*/  F2I.FTZ.TRUNC.NTZ R19, R19 ;  /* 0x0000001300137305 */ /* 0x000e24000021f100 */
[----:B0-----:R-:W-:Y:S01]  /*7b30*/  STG.E desc[UR36][R2.64], R19 ;  /* 0x0000001302007986 */ /* 0x001fe2000c101924 */
[----:B------:R-:W-:Y:S05]  /*7b40*/  EXIT ;  /* 0x000000000000794d */ /* 0x000fea0003800000 */
.L_x_4347:
[----:B---3--:R-:W-:-:S06]  /*7b50*/  IMAD.U32 R19, R19, 0x10000, RZ ;  /* 0x0001000013137824 */ /* 0x008fcc00078e00ff */
[----:B------:R-:W0:Y:S02]  /*7b60*/  F2I.FTZ.TRUNC.NTZ R19, R19 ;  /* 0x0000001300137305 */ /* 0x000e24000021f100 */
[----:B0-----:R-:W-:Y:S01]  /*7b70*/  STG.E.U16 desc[UR36][R2.64], R19 ;  /* 0x0000001302007986 */ /* 0x001fe2000c101524 */
[----:B------:R-:W-:Y:S05]  /*7b80*/  EXIT ;  /* 0x000000000000794d */ /* 0x000fea0003800000 */
.L_x_4343:
[----:B------:R-:W-:-:S13]  /*7b90*/  ISETP.GT.AND P0, PT, R0, 0x6, PT ;  /* 0x000000060000780c */ /* 0x000fda0003f04270 */
[----:B------:R-:W-:Y:S05]  /*7ba0*/  @P0 BRA `(.L_x_4349) ;  /* 0x00000000002c0947 */ /* 0x000fea0003800000 */
[----:B------:R-:W-:-:S13]  /*7bb0*/  ISETP.NE.AND P0, PT, R0, 0x5, PT ;  /* 0x000000050000780c */ /* 0x000fda0003f05270 */
[----:B------:R-:W-:Y:S05]  /*7bc0*/  @!P0 BRA `(.L_x_4350) ;  /* 0x0000000000148947 */ /* 0x000fea0003800000 */
[----:B------:R-:W-:-:S13]  /*7bd0*/  ISETP.NE.AND P0, PT, R0, 0x6, PT ;  /* 0x000000060000780c */ /* 0x000fda0003f05270 */
[----:B------:R-:W-:Y:S05]  /*7be0*/  @P0 BRA `(.L_x_4346) ;  /* 0x0000000800c40947 */ /* 0x000fea0003800000 */
[----:B---3--:R-:W-:-:S05]  /*7bf0*/  IMAD.U32 R19, R19, 0x10000, RZ ;  /* 0x0001000013137824 */ /* 0x008fca00078e00ff */
[----:B------:R-:W-:Y:S01]  /*7c00*/  STG.E desc[UR36][R2.64], R19 ;  /* 0x0000001302007986 */ /* 0x000fe2000c101924 */
[----:B------:R-:W-:Y:S05]  /*7c10*/  EXIT ;  /* 0x000000000000794d */ /* 0x000fea0003800000 */
.L_x_4350:
[----:B---3--:R-:W-:-:S05]  /*7c20*/  IMAD.U32 R0, R19, 0x10000, RZ ;  /* 0x0001000013007824 */ /* 0x008fca00078e00ff */
[----:B------:R-:W-:-:S05]  /*7c30*/  F2FP.F16.F32.PACK_AB R0, RZ, R0 ;  /* 0x00000000ff00723e */ /* 0x000fca00000000ff */
[----:B------:R-:W-:Y:S01]  /*7c40*/  STG.E.U16 desc[UR36][R2.64], R0 ;  /* 0x0000000002007986 */ /* 0x000fe2000c101524 */
[----:B------:R-:W-:Y:S05]  /*7c50*/  EXIT ;  /* 0x000000000000794d */ /* 0x000fea0003800000 */
.L_x_4349:
[----:B------:R-:W-:-:S13]  /*7c60*/  ISETP.NE.AND P0, PT, R0, 0x7, PT ;  /* 0x000000070000780c */ /* 0x000fda0003f05270 */
[----:B------:R-:W-:Y:S05]  /*7c70*/  @!P0 BRA `(.L_x_4351) ;  /* 0x0000000000348947 */ /* 0x000fea0003800000 */
[----:B------:R-:W-:-:S13]  /*7c80*/  ISETP.NE.AND P0, PT, R0, 0x8, PT ;  /* 0x000000080000780c */ /* 0x000fda0003f05270 */
[----:B------:R-:W-:Y:S05]  /*7c90*/  @!P0 BRA `(.L_x_4352) ;  /* 0x0000000000188947 */ /* 0x000fea0003800000 */
[----:B------:R-:W-:-:S13]  /*7ca0*/  ISETP.NE.AND P0, PT, R0, 0x9, PT ;  /* 0x000000090000780c */ /* 0x000fda0003f05270 */
[----:B------:R-:W-:Y:S05]  /*7cb0*/  @P0 BRA `(.L_x_4346) ;  /* 0x0000000800900947 */ /* 0x000fea0003800000 */
[----:B---3--:R-:W-:Y:S02]  /*7cc0*/  IMAD.U32 R4, R19, 0x10000, RZ ;  /* 0x0001000013047824 */ /* 0x008fe400078e00ff */
[----:B------:R-:W-:-:S05]  /*7cd0*/  IMAD.MOV.U32 R5, RZ, RZ, RZ ;  /* 0x000000ffff057224 */ /* 0x000fca00078e00ff */
[----:B------:R-:W-:Y:S01]  /*7ce0*/  STG.E.64 desc[UR36][R2.64], R4 ;  /* 0x0000000402007986 */ /* 0x000fe2000c101b24 */
[----:B------:R-:W-:Y:S05]  /*7cf0*/  EXIT ;  /* 0x000000000000794d */ /* 0x000fea0003800000 */
.L_x_4352:
[----:B---3--:R-:W-:-:S05]  /*7d00*/  IMAD.U32 R19, R19, 0x10000, RZ ;  /* 0x0001000013137824 */ /* 0x008fca00078e00ff */
[----:B------:R-:W-:-:S04]  /*7d10*/  F2FP.F16.F32.PACK_AB R5, RZ, R19 ;  /* 0x00000013ff05723e */ /* 0x000fc800000000ff */
[----:B------:R-:W-:-:S05]  /*7d20*/  PRMT R5, R5, 0x5410, RZ ;  /* 0x0000541005057816 */ /* 0x000fca00000000ff */
[----:B------:R-:W-:Y:S01]  /*7d30*/  STG.E desc[UR36][R2.64], R5 ;  /* 0x0000000502007986 */ /* 0x000fe2000c101924 */
[----:B------:R-:W-:Y:S05]  /*7d40*/  EXIT ;  /* 0x000000000000794d */ /* 0x000fea0003800000 */
.L_x_4351:
[----:B---3--:R-:W-:-:S04]  /*7d50*/  IMAD.U32 R4, R19, 0x10000, RZ ;  /* 0x0001000013047824 */ /* 0x008fc800078e00ff */
[----:B------:R-:W-:-:S06]  /*7d60*/  FMUL.FTZ R4, R4, 1 ;  /* 0x3f80000004047820 */ /* 0x000fcc0000410000 */
[----:B------:R-:W0:Y:S02]  /*7d70*/  F2F.F64.F32 R4, R4 ;  /* 0x0000000400047310 */ /* 0x000e240000201800 */
[----:B0-----:R-:W-:Y:S01]  /*7d80*/  STG.E.64 desc[UR36][R2.64], R4 ;  /* 0x0000000402007986 */ /* 0x001fe2000c101b24 */
[----:B------:R-:W-:Y:S05]  /*7d90*/  EXIT ;  /* 0x000000000000794d */ /* 0x000fea0003800000 */
.L_x_4342:
        /* <DEDUP_REMOVED lines=8> */
[----:B---3--:R-:W-:-:S05]  /*7e20*/  IMAD.U32 R19, R19, 0x10000, RZ ;  /* 0x0001000013137824 */ /* 0x008fca00078e00ff */
[----:B------:R-:W-:-:S04]  /*7e30*/  FSETP.NEU.FTZ.AND P0, PT, R19, RZ, PT ;  /* 0x000000ff1300720b */ /* 0x000fc80003f1d000 */
[----:B------:R-:W-:-:S05]  /*7e40*/  SEL R5, RZ, 0x1, !P0 ;  /* 0x00000001ff057807 */ /* 0x000fca0004000000 */
[----:B------:R-:W-:Y:S01]  /*7e50*/  STG.E.U8 desc[UR36][R2.64], R5 ;  /* 0x0000000502007986 */ /* 0x000fe2000c101124 */
[----:B------:R-:W-:Y:S05]  /*7e60*/  EXIT ;  /* 0x000000000000794d */ /* 0x000fea0003800000 */
.L_x_4355:
[----:B---3--:R-:W-:Y:S01]  /*7e70*/  IMAD.U32 R19, R19, 0x10000, RZ ;  /* 0x0001000013137824 */ /* 0x008fe200078e00ff */
[----:B------:R-:W-:-:S03]  /*7e80*/  CS2R R6, SRZ ;  /* 0x0000000000067805 */ /* 0x000fc6000001ff00 */
[----:B------:R-:W-:-:S06]  /*7e90*/  FMUL.FTZ R4, R19, 1 ;  /* 0x3f80000013047820 */ /* 0x000fcc0000410000 */
[----:B------:R-:W0:Y:S02]  /*7ea0*/  F2F.F64.F32 R4, R4 ;  /* 0x0000000400047310 */ /* 0x000e240000201800 */
[----:B0-----:R-:W-:Y:S01]  /*7eb0*/  STG.E.128 desc[UR36][R2.64], R4 ;  /* 0x0000000402007986 */ /* 0x001fe2000c101d24 */
[----:B------:R-:W-:Y:S05]  /*7ec0*/  EXIT ;  /* 0x000000000000794d */ /* 0x000fea0003800000 */
.L_x_4354:
[----:B------:R-:W-:-:S13]  /*7ed0*/  ISETP.NE.AND P0, PT, R0, 0xf, PT ;  /* 0x0000000f0000780c */ /* 0x000fda0003f05270 */
[----:B------:R-:W-:Y:S05]  /*7ee0*/  @!P0 BRA `(.L_x_4356) ;  /* 0x0000000000b48947 */ /* 0x000fea0003800000 */
[----:B------:R-:W-:-:S13]  /*7ef0*/  ISETP.NE.AND P0, PT, R0, 0x17, PT ;  /* 0x000000170000780c */ /* 0x000fda0003f05270 */
[----:B------:R-:W-:Y:S05]  /*7f00*/  @!P0 BRA `(.L_x_4357) ;  /* 0x0000000000548947 */ /* 0x000fea0003800000 */
[----:B------:R-:W-:-:S13]  /*7f10*/  ISETP.NE.AND P0, PT, R0, 0x18, PT ;  /* 0x000000180000780c */ /* 0x000fda0003f05270 */
[----:B------:R-:W-:Y:S05]  /*7f20*/  @P0 BRA `(.L_x_4346) ;  /* 0x0000000400f40947 */ /* 0x000fea0003800000 */
[----:B---3--:R-:W-:Y:S01]  /*7f30*/  IMAD.U32 R19, R19, 0x10000, RZ ;  /* 0x0001000013137824 */ /* 0x008fe200078e00ff */
        /* <DEDUP_REMOVED lines=14> */
.L_x_4359:
[----:B------:R-:W-:Y:S05]  /*8020*/  BSYNC B0 ;  /* 0x0000000000007941 */ /* 0x000fea0003800000 */
.L_x_4358:
[----:B------:R-:W-:-:S05]  /*8030*/  LOP3.LUT R5, R0, R5, RZ, 0xfc, !PT ;  /* 0x0000000500057212 */ /* 0x000fca00078efcff */
[----:B------:R-:W-:Y:S01]  /*8040*/  STG.E.U8 desc[UR36][R2.64], R5 ;  /* 0x0000000502007986 */ /* 0x000fe2000c101124 */
[----:B------:R-:W-:Y:S05]  /*8050*/  EXIT ;  /* 0x000000000000794d */ /* 0x000fea0003800000 */
.L_x_4357:
[----:B---3--:R-:W-:Y:S01]  /*8060*/  IMAD.U32 R19, R19, 0x10000, RZ ;  /* 0x0001000013137824 */ /* 0x008fe200078e00ff */
        /* <DEDUP_REMOVED lines=12> */
.L_x_4361:
[----:B------:R-:W-:Y:S01]  /*8130*/  IMAD.MOV.U32 R0, RZ, RZ, 0x7f ;  /* 0x0000007fff007424 */ /* 0x000fe200078e00ff */
[----:B------:R-:W-:-:S04]  /*8140*/  ISETP.GT.U32.AND P0, PT, R4, 0x7f800000, PT ;  /* 0x7f8000000400780c */ /* 0x000fc80003f04070 */
[----:B------:R-:W-:-:S09]  /*8150*/  SEL R0, R0, 0x7c, P0 ;  /* 0x0000007c00007807 */ /* 0x000fd20000000000 */
.L_x_4362:
[----:B------:R-:W-:Y:S05]  /*8160*/  BSYNC B0 ;  /* 0x0000000000007941 */ /* 0x000fea0003800000 */
.L_x_4360:
[----:B------:R-:W-:-:S04]  /*8170*/  LOP3.LUT R4, R19, 0x80000000, RZ, 0xc0, !PT ;  /* 0x8000000013047812 */ /* 0x000fc800078ec0ff */
[----:B------:R-:W-:-:S04]  /*8180*/  SHF.R.U32.HI R5, RZ, 0x18, R4 ;  /* 0x00000018ff057819 */ /* 0x000fc80000011604 */
[----:B------:R-:W-:-:S05]  /*8190*/  LOP3.LUT R5, R0, R5, RZ, 0xfc, !PT ;  /* 0x0000000500057212 */ /* 0x000fca00078efcff */
[----:B------:R-:W-:Y:S01]  /*81a0*/  STG.E.U8 desc[UR36][R2.64], R5 ;  /* 0x0000000502007986 */ /* 0x000fe2000c101124 */
[----:B------:R-:W-:Y:S05]  /*81b0*/  EXIT ;  /* 0x000000000000794d */ /* 0x000fea0003800000 */
.L_x_4356:
[----:B---3--:R-:W-:Y:S01]  /*81c0*/  STG.E.U16 desc[UR36][R2.64], R19 ;  /* 0x0000001302007986 */ /* 0x008fe2000c101524 */
[----:B------:R-:W-:Y:S05]  /*81d0*/  EXIT ;  /* 0x000000000000794d */ /* 0x000fea0003800000 */
.L_x_4353:
        /* <DEDUP_REMOVED lines=8> */
[----:B---3--:R-:W-:-:S06]  /*8260*/  IMAD.U32 R5, R19, 0x10000, RZ ;  /* 0x0001000013057824 */ /* 0x008fcc00078e00ff */
[----:B------:R-:W0:Y:S02]  /*8270*/  F2I.FTZ.U32.TRUNC.NTZ R5, R5 ;  /* 0x0000000500057305 */ /* 0x000e24000021f000 */
[----:B0-----:R-:W-:Y:S01]  /*8280*/  STG.E.U16 desc[UR36][R2.64], R5 ;  /* 0x0000000502007986 */ /* 0x001fe2000c101524 */
[----:B------:R-:W-:Y:S05]  /*8290*/  EXIT ;  /* 0x000000000000794d */ /* 0x000fea0003800000 */
.L_x_4365:
[----:B---3--:R-:W-:Y:S01]  /*82a0*/  IMAD.U32 R19, R19, 0x10000, RZ ;  /* 0x0001000013137824 */ /* 0x008fe200078e00ff */
        /* <DEDUP_REMOVED lines=16> */
.L_x_4368:
[----:B------:R-:W-:-:S04]  /*83b0*/  LOP3.LUT R0, R19, 0x80000000, RZ, 0xc0, !PT ;  /* 0x8000000013007812 */ /* 0x000fc800078ec0ff */
[----:B------:R-:W-:-:S04]  /*83c0*/  SHF.R.U32.HI R5, RZ, 0x18, R0 ;  /* 0x00000018ff057819 */ /* 0x000fc80000011600 */
[----:B------:R-:W-:-:S04]  /*83d0*/  LOP3.LUT R4, R4, R5, RZ, 0xfc, !PT ;  /* 0x0000000504047212 */ /* 0x000fc800078efcff */
[----:B------:R-:W-:-:S07]  /*83e0*/  PRMT R0, R4, 0x7610, R0 ;  /* 0x0000761004007816 */ /* 0x000fce0000000000 */
.L_x_4367:
[----:B------:R-:W-:Y:S05]  /*83f0*/  BSYNC B0 ;  /* 0x0000000000007941 */ /* 0x000fea0003800000 */
.L_x_4366:
[----:B------:R-:W-:Y:S01]  /*8400*/  STG.E.U8 desc[UR36][R2.64], R0 ;  /* 0x0000000002007986 */ /* 0x000fe2000c101124 */
[----:B------:R-:W-:Y:S05]  /*8410*/  EXIT ;  /* 0x000000000000794d */ /* 0x000fea0003800000 */
.L_x_4364:
        /* <DEDUP_REMOVED lines=17> */
.L_x_4371:
[----:B------:R-:W-:-:S04]  /*8530*/  LOP3.LUT R0, R19, 0x80000000, RZ, 0xc0, !PT ;  /* 0x8000000013007812 */ /* 0x000fc800078ec0ff */
[----:B------:R-:W-:-:S04]  /*8540*/  SHF.R.U32.HI R5, RZ, 0x18, R0 ;  /* 0x00000018ff057819 */ /* 0x000fc80000011600 */
[----:B------:R-:W-:-:S04]  /*8550*/  LOP3.LUT R4, R4, R5, RZ, 0xfc, !PT ;  /* 0x0000000504047212 */ /* 0x000fc800078efcff */
[----:B------:R-:W-:-:S07]  /*8560*/  PRMT R0, R4, 0x7610, R0 ;  /* 0x0000761004007816 */ /* 0x000fce0000000000 */
.L_x_4370:
[----:B------:R-:W-:Y:S05]  /*8570*/  BSYNC B0 ;  /* 0x0000000000007941 */ /* 0x000fea0003800000 */
.L_x_4369:
[----:B------:R-:W-:Y:S01]  /*8580*/  STG.E.U8 desc[UR36][R2.64], R0 ;  /* 0x0000000002007986 */ /* 0x000fe2000c101124 */
[----:B------:R-:W-:Y:S05]  /*8590*/  EXIT ;  /* 0x000000000000794d */ /* 0x000fea0003800000 */
.L_x_4363:
[----:B------:R-:W-:-:S13]  /*85a0*/  ISETP.NE.AND P0, PT, R0, 0x1c, PT ;  /* 0x0000001c0000780c */ /* 0x000fda0003f05270 */
[----:B------:R-:W-:Y:S05]  /*85b0*/  @!P0 BRA `(.L_x_4372) ;  /* 0x0000000000a48947 */ /* 0x000fea0003800000 */
[----:B------:R-:W-:-:S13]  /*85c0*/  ISETP.NE.AND P0, PT, R0, 0x1d, PT ;  /* 0x0000001d0000780c */ /* 0x000fda0003f05270 */
[----:B------:R-:W-:Y:S05]  /*85d0*/  @!P0 BRA `(.L_x_4373) ;  /* 0x00000000008c8947 */ /* 0x000fea0003800000 */
[----:B------:R-:W-:-:S13]  /*85e0*/  ISETP.NE.AND P0, PT, R0, 0x2c, PT ;  /* 0x0000002c0000780c */ /* 0x000fda0003f05270 */
[----:B------:R-:W-:Y:S05]  /*85f0*/  @P0 BRA `(.L_x_4346) ;  /* 0x0000000000400947 */ /* 0x000fea0003800000 */
[----:B---3--:R-:W-:Y:S02]  /*8600*/  IMAD.U32 R19, R19, 0x10000, RZ ;  /* 0x0001000013137824 */ /* 0x008fe400078e00ff */
        /* <DEDUP_REMOVED lines=15> */
.L_x_4346:
        /* <DEDUP_REMOVED lines=15> */
[----:B-1-3--:R-:W-:Y:S05]  /*87f0*/  CALL.ABS.NOINC R2 ;  /* 0x0000000002007343 */ /* 0x00afea0003c00000 */
.L_x_4374:
[----:B------:R-:W-:Y:S05]  /*8800*/  EXIT ;  /* 0x000000000000794d */ /* 0x000fea0003800000 */
.L_x_4373:
[----:B---3--:R-:W-:-:S06]  /*8810*/  IMAD.U32 R4, R19, 0x10000, RZ ;  /* 0x0001000013047824 */ /* 0x008fcc00078e00ff */
[----:B------:R-:W0:Y:S02]  /*8820*/  F2I.U64.TRUNC R4, R4 ;  /* 0x0000000400047311 */ /* 0x000e24000020d800 */
[----:B0-----:R-:W-:Y:S01]  /*8830*/  STG.E.64 desc[UR36][R2.64], R4 ;  /* 0x0000000402007986 */ /* 0x001fe2000c101b24 */
[----:B------:R-:W-:Y:S05]  /*8840*/  EXIT ;  /* 0x000000000000794d */ /* 0x000fea0003800000 */
.L_x_4372:
[----:B---3--:R-:W-:-:S06]  /*8850*/  IMAD.U32 R19, R19, 0x10000, RZ ;  /* 0x0001000013137824 */ /* 0x008fcc00078e00ff */
[----:B------:R-:W0:Y:S02]  /*8860*/  F2I.FTZ.U32.TRUNC.NTZ R19, R19 ;  /* 0x0000001300137305 */ /* 0x000e24000021f000 */
[----:B0-----:R-:W-:Y:S01]  /*8870*/  STG.E desc[UR36][R2.64], R19 ;  /* 0x0000001302007986 */ /* 0x001fe2000c101924 */
[----:B------:R-:W-:Y:S05]  /*8880*/  EXIT ;  /* 0x000000000000794d */ /* 0x000fea0003800000 */
.L_x_4375:
        /* <DEDUP_REMOVED lines=15> */
.L_x_11110:


//--------------------- .text._ZN2at6native18elementwise_kernelILi128ELi4EZNS0_22gpu_kernel_impl_nocastIZZZNS0_61_GLOBAL__N__132982cb_23_ActivationSiluKernel_cu_1520ed90_292411silu_kernelERNS_18TensorIteratorBaseEENKUlvE_clEvENKUlvE4_clEvEUlN3c108BFloat16EE_EEvS5_RKT_EUliE_EEviT1_ --------------------------
	.section	.text._ZN2at6native18elementwise_kernelILi128ELi4EZNS0_22gpu_kernel_impl_nocastIZZZNS0_61_GLOBAL__N__132982cb_23_ActivationSiluKernel_cu_1520ed90_292411silu_kernelERNS_18TensorIteratorBaseEENKUlvE_clEvENKUlvE4_clEvEUlN3c108BFloat16EE_EEvS5_RKT_EUliE_EEviT1_,"ax",@progbits
	.align	128
        .global         _ZN2at6native18elementwise_kernelILi128ELi4EZNS0_22gpu_kernel_impl_nocastIZZZNS0_61_GLOBAL__N__132982cb_23_ActivationSiluKernel_cu_1520ed90_292411silu_kernelERNS_18TensorIteratorBaseEENKUlvE_clEvENKUlvE4_clEvEUlN3c108BFloat16EE_EEvS5_RKT_EUliE_EEviT1_
        .type           _ZN2at6native18elementwise_kernelILi128ELi4EZNS0_22gpu_kernel_impl_nocastIZZZNS0_61_GLOBAL__N__132982cb_23_ActivationSiluKernel_cu_1520ed90_292411silu_kernelERNS_18TensorIteratorBaseEENKUlvE_clEvENKUlvE4_clEvEUlN3c108BFloat16EE_EEvS5_RKT_EUliE_EEviT1_,@function
        .size           _ZN2at6native18elementwise_kernelILi128ELi4EZNS0_22gpu_kernel_impl_nocastIZZZNS0_61_GLOBAL__N__132982cb_23_ActivationSiluKernel_cu_1520ed90_292411silu_kernelERNS_18TensorIteratorBaseEENKUlvE_clEvENKUlvE4_clEvEUlN3c108BFloat16EE_EEvS5_RKT_EUliE_EEviT1_,(.L_x_11111 - _ZN2at6native18elementwise_kernelILi128ELi4EZNS0_22gpu_kernel_impl_nocastIZZZNS0_61_GLOBAL__N__132982cb_23_ActivationSiluKernel_cu_1520ed90_292411silu_kernelERNS_18TensorIteratorBaseEENKUlvE_clEvENKUlvE4_clEvEUlN3c108BFloat16EE_EEvS5_RKT_EUliE_EEviT1_)
        .other          _ZN2at6native18elementwise_kernelILi128ELi4EZNS0_22gpu_kernel_impl_nocastIZZZNS0_61_GLOBAL__N__132982cb_23_ActivationSiluKernel_cu_1520ed90_292411silu_kernelERNS_18TensorIteratorBaseEENKUlvE_clEvENKUlvE4_clEvEUlN3c108BFloat16EE_EEvS5_RKT_EUliE_EEviT1_,@"STO_CUDA_ENTRY STV_DEFAULT"
_ZN2at6native18elementwise_kernelILi128ELi4EZNS0_22gpu_kernel_impl_nocastIZZZNS0_61_GLOBAL__N__132982cb_23_ActivationSiluKernel_cu_1520ed90_292411silu_kernelERNS_18TensorIteratorBaseEENKUlvE_clEvENKUlvE4_clEvEUlN3c108BFloat16EE_EEvS5_RKT_EUliE_EEviT1_:
.text._ZN2at6native18elementwise_kernelILi128ELi4EZNS0_22gpu_kernel_impl_nocastIZZZNS0_61_GLOBAL__N__132982cb_23_ActivationSiluKernel_cu_1520ed90_292411silu_kernelERNS_18TensorIteratorBaseEENKUlvE_clEvENKUlvE4_clEvEUlN3c108BFloat16EE_EEvS5_RKT_EUliE_EEviT1_:
        /* <DEDUP_REMOVED lines=10> */
[----:B------:R-:W-:Y:S02]  /*00a0*/  CS2R R2, SRZ ;  /* 0x0000000000027805 */ /* 0x000fe4000001ff00 */
[----:B0-----:R-:W-:-:S13]  /*00b0*/  ISETP.NE.AND P0, PT, R8, RZ, PT ;  /* 0x000000ff0800720c */ /* 0x001fda0003f05270 */
[----:B------:R-:W-:Y:S05]  /*00c0*/  @!P0 BRA `(.L_x_4378) ;  /* 0x0000001000a88947 */ /* 0x000fea0003800000 */
[----:B------:R-:W-:Y:S01]  /*00d0*/  HFMA2.MMA R2, -RZ, RZ, 0, 0 ;  /* 0x00000000ff027435 */ /* 0x000fe200000001ff */
[----:B------:R-:W-:Y:S01]  /*00e0*/  MOV R3, R0 ;  /* 0x0000000000037202 */ /* 0x000fe20000000f00 */
[----:B------:R-:W-:Y:S01]  /*00f0*/  ULDC.64 UR8, c[0x0][0x220] ;  /* 0x0000880000087ab9 */ /* 0x000fe20000000a00 */
[----:B------:R-:W-:Y:S01]  /*0100*/  ISETP.NE.AND P0, PT, R8, 0x1, PT ;  /* 0x000000010800780c */ /* 0x000fe20003f05270 */
[----:B------:R-:W-:-:S06]  /*0110*/  ULDC UR7, c[0x0][0x21c] ;  /* 0x0000870000077ab9 */ /* 0x000fcc0000000800 */
[----:B------:R-:W-:-:S05]  /*0120*/  IMAD.HI.U32 R4, R0, UR8, R2 ;  /* 0x0000000800047c27 */ /* 0x000fca000f8e0002 */
[----:B------:R-:W-:Y:S01]  /*0130*/  SHF.R.U32.HI R5, RZ, UR9, R4 ;  /* 0x00000009ff057c19 */ /* 0x000fe20008011604 */
[----:B------:R-:W-:-:S03]  /*0140*/  ULDC.64 UR8, c[0x0][0x348] ;  /* 0x0000d20000087ab9 */ /* 0x000fc60000000a00 */
[----:B------:R-:W-:-:S05]  /*0150*/  IADD3 R3, -R5, RZ, RZ ;  /* 0x000000ff05037210 */ /* 0x000fca0007ffe1ff */
[----:B------:R-:W-:-:S04]  /*0160*/  IMAD R2, R3, UR7, R0 ;  /* 0x0000000703027c24 */ /* 0x000fc8000f8e0200 */
        /* <DEDUP_REMOVED lines=8> */
[----:B------:R-:W-:-:S04]  /*01f0*/  SHF.R.U32.HI R7, RZ, UR7, R6 ;  /* 0x00000007ff077c19 */ /* 0x000fc80008011606 */
[----:B------:R-:W-:-:S05]  /*0200*/  IADD3 R4, -R7, RZ, RZ ;  /* 0x000000ff07047210 */ /* 0x000fca0007ffe1ff */
[----:B------:R-:W-:Y:S01]  /*0210*/  IMAD R4, R4, UR8, R5 ;  /* 0x0000000804047c24 */ /* 0x000fe2000f8e0205 */
[----:B------:R-:W-:-:S03]  /*0220*/  ULDC.64 UR8, c[0x0][0x350] ;  /* 0x0000d40000087ab9 */ /* 0x000fc60000000a00 */
        /* <DEDUP_REMOVED lines=11> */
[----:B------:R-:W-:-:S04]  /*02e0*/  IMAD R6, R6, UR7, R7 ;  /* 0x0000000706067c24 */ /* 0x000fc8000f8e0207 */
        /* <DEDUP_REMOVED lines=39> */
[----:B------:R-:W-:Y:S01]  /*0560*/  IMAD.MOV.U32 R6, RZ, RZ, RZ ;  /* 0x000000ffff067224 */ /* 0x000fe200078e00ff */
[----:B------:R-:W-:Y:S01]  /*0570*/  ULDC.64 UR8, c[0x0][0x268] ;  /* 0x00009a0000087ab9 */ /* 0x000fe20000000a00 */
[----:B------:R-:W-:Y:S01]  /*0580*/  ISETP.NE.AND P0, PT, R8, 0x7, PT ;  /* 0x000000070800780c */ /* 0x000fe20003f05270 */
[----:B------:R-:W-:Y:S01]  /*0590*/  ULDC UR7, c[0x0][0x264] ;  /* 0x0000990000077ab9 */ /* 0x000fe20000000800 */
        /* <DEDUP_REMOVED lines=200> */
[----:B------:R-:W-:Y:S01]  /*1220*/  ISETP.NE.AND P0, PT, R8, 0x18, PT ;  /* 0x000000180800780c */ /* 0x000fe20003f05270 */
[----:B------:R-:W-:Y:S01]  /*1230*/  ULDC.64 UR8, c[0x0][0x330] ;  /* 0x0000cc0000087ab9 */ /* 0x000fe20000000a00 */
[----:B------:R-:W-:Y:S01]  /*1240*/  MOV R4, RZ ;  /* 0x000000ff00047202 */ /* 0x000fe20000000f00 */
[----:B------:R-:W-:-:S04]  /*1250*/  ULDC UR7, c[0x0][0x338] ;  /* 0x0000ce0000077ab9 */ /* 0x000fc80000000800 */
[----:B------:R-:W-:-:S05]  /*1260*/  IMAD.HI.U32 R8, R5, UR9, R4 ;  /* 0x0000000905087c27 */ /* 0x000fca000f8e0004 */
[----:B------:R-:W-:Y:S01]  /*1270*/  SHF.R.U32.HI R9, RZ, UR7, R8 ;  /* 0x00000007ff097c19 */ /* 0x000fe20008011608 */
[----:B------:R-:W0:Y:S01]  /*1280*/  @P0 LDC.64 R12, c[0x0][0x340] ;  /* 0x0000d000ff0c0b82 */ /* 0x000e220000000a00 */
[----:B------:R-:W-:Y:S02]  /*1290*/  @P0 MOV R8, RZ ;  /* 0x000000ff00080202 */ /* 0x000fe40000000f00 */
[----:B------:R-:W-:-:S05]  /*12a0*/  IADD3 R11, -R9, RZ, RZ ;  /* 0x000000ff090b7210 */ /* 0x000fca0007ffe1ff */
[----:B------:R-:W1:Y:S08]  /*12b0*/  @P0 LDC R15, c[0x0][0x33c] ;  /* 0x0000cf00ff0f0b82 */ /* 0x000e700000000800 */
[----:B------:R-:W2:Y:S01]  /*12c0*/  @P0 LDC.64 R6, c[0x0][0x408] ;  /* 0x00010200ff060b82 */ /* 0x000ea20000000a00 */
[----:B0-----:R-:W-:-:S05]  /*12d0*/  @P0 IMAD.HI.U32 R4, R9, R12, R8 ;  /* 0x0000000c09040227 */ /* 0x001fca00078e0008 */
[----:B------:R-:W-:Y:S01]  /*12e0*/  @P0 SHF.R.U32.HI R8, RZ, R13, R4 ;  /* 0x0000000dff080219 */ /* 0x000fe20000011604 */
[----:B------:R-:W-:Y:S01]  /*12f0*/  IMAD R4, R11, UR8, R5 ;  /* 0x000000080b047c24 */ /* 0x000fe2000f8e0205 */
[----:B------:R-:W-:Y:S02]  /*1300*/  ULDC.64 UR8, c[0x0][0x400] ;  /* 0x0001000000087ab9 */ /* 0x000fe40000000a00 */
[----:B------:R-:W-:Y:S01]  /*1310*/  @P0 IADD3 R8, -R8, RZ, RZ ;  /* 0x000000ff08080210 */ /* 0x000fe20007ffe1ff */
[C---:B------:R-:W-:Y:S02]  /*1320*/  IMAD R3, R4.reuse, UR8, R3 ;  /* 0x0000000804037c24 */ /* 0x040fe4000f8e0203 */
[----:B------:R-:W-:Y:S02]  /*1330*/  IMAD R2, R4, UR9, R2 ;  /* 0x0000000904027c24 */ /* 0x000fe4000f8e0202 */
[----:B-1----:R-:W-:-:S04]  /*1340*/  @P0 IMAD R8, R8, R15, R9 ;  /* 0x0000000f08080224 */ /* 0x002fc800078e0209 */
[C---:B--2---:R-:W-:Y:S02]  /*1350*/  @P0 IMAD R3, R8.reuse, R6, R3 ;  /* 0x0000000608030224 */ /* 0x044fe400078e0203 */
[----:B------:R-:W-:-:S07]  /*1360*/  @P0 IMAD R2, R8, R7, R2 ;  /* 0x0000000708020224 */ /* 0x000fce00078e0202 */
.L_x_4378:
[----:B------:R-:W-:Y:S02]  /*1370*/  ULDC.64 UR8, c[0x0][0x418] ;  /* 0x0001060000087ab9 */ /* 0x000fe40000000a00 */
[----:B------:R-:W-:-:S04]  /*1380*/  IADD3 R4, P0, R2, UR8, RZ ;  /* 0x0000000802047c10 */ /* 0x000fc8000ff1e0ff */
[----:B------:R-:W-:Y:S01]  /*1390*/  IADD3.X R5, RZ, UR9, RZ, P0, !PT ;  /* 0x00000009ff057c10 */ /* 0x000fe200087fe4ff */
[----:B------:R-:W-:-:S04]  /*13a0*/  ULDC.64 UR8, c[0x0][0x410] ;  /* 0x0001040000087ab9 */ /* 0x000fc80000000a00 */
[----:B------:R-:W2:Y:S01]  /*13b0*/  LDG.E.U16 R4, desc[UR4][R4.64] ;  /* 0x0000000404047981 */ /* 0x000ea2000c1e1500 */
[----:B------:R-:W-:Y:S02]  /*13c0*/  IADD3 R0, R0, 0x80, RZ ;  /* 0x0000008000007810 */ /* 0x000fe40007ffe0ff */
[----:B--2---:R-:W-:-:S05]  /*13d0*/  SHF.L.U32 R2, R4, 0x10, RZ ;  /* 0x0000001004027819 */ /* 0x004fca00000006ff */
[----:B------:R-:W-:-:S06]  /*13e0*/  FMUL.FTZ R6, R2, -1.4426950216293334961 ;  /* 0xbfb8aa3b02067820 */ /* 0x000fcc0000410000 */
[----:B------:R-:W0:Y:S02]  /*13f0*/  MUFU.EX2 R6, R6 ;  /* 0x0000000600067308 */ /* 0x000e240000000800 */
[----:B0-----:R-:W-:-:S06]  /*1400*/  FADD.FTZ R7, R6, 1 ;  /* 0x3f80000006077421 */ /* 0x001fcc0000010000 */
[----:B------:R-:W0:Y:S02]  /*1410*/  MUFU.RCP R7, R7 ;  /* 0x0000000700077308 */ /* 0x000e240000001000 */
[----:B0-----:R-:W-:Y:S01]  /*1420*/  FMUL.FTZ R8, R2, R7 ;  /* 0x0000000702087220 */ /* 0x001fe20000410000 */
[----:B------:R-:W-:-:S04]  /*1430*/  IADD3 R2, P0, R3, UR8, RZ ;  /* 0x0000000803027c10 */ /* 0x000fc8000ff1e0ff */
[----:B------:R-:W-:Y:S02]  /*1440*/  F2FP.BF16.F32.PACK_AB R8, RZ, R8 ;  /* 0x00000008ff08723e */ /* 0x000fe400000010ff */
[----:B------:R-:W-:-:S05]  /*1450*/  IADD3.X R3, RZ, UR9, RZ, P0, !PT ;  /* 0x00000009ff037c10 */ /* 0x000fca00087fe4ff */
[----:B------:R0:W-:Y:S02]  /*1460*/  STG.E.U16 desc[UR4][R2.64], R8 ;  /* 0x0000000802007986 */ /* 0x0001e4000c101504 */
.L_x_4377:
[----:B------:R-:W-:Y:S05]  /*1470*/  BSYNC B0 ;  /* 0x0000000000007941 */ /* 0x000fea0003800000 */
.L_x_4376:
[----:B------:R-:W-:Y:S01]  /*1480*/  ISETP.GE.AND P0, PT, R0, UR6, PT ;  /* 0x0000000600007c0c */ /* 0x000fe2000bf06270 */
[----:B------:R-:W-:-:S12]  /*1490*/  BSSY B0, `(.L_x_4379) ;  /* 0x0000280000007945 */ /* 0x000fd80003800000 */
[----:B------:R-:W-:Y:S05]  /*14a0*/  @P0 BRA `(.L_x_4380) ;  /* 0x0000002400f80947 */ /* 0x000fea0003800000 */
[----:B0-----:R-:W0:Y:S01]  /*14b0*/  LDC R8, c[0x0][0x218] ;  /* 0x00008600ff087b82 */ /* 0x001e220000000800 */
[----:B------:R-:W-:Y:S02]  /*14c0*/  CS2R R2, SRZ ;  /* 0x0000000000027805 */ /* 0x000fe4000001ff00 */
[----:B0-----:R-:W-:-:S13]  /*14d0*/  ISETP.NE.AND P0, PT, R8, RZ, PT ;  /* 0x000000ff0800720c */ /* 0x001fda0003f05270 */
[----:B------:R-:W-:Y:S05]  /*14e0*/  @!P0 BRA `(.L_x_4381) ;  /* 0x0000001000a88947 */ /* 0x000fea0003800000 */
[----:B------:R-:W-:Y:S01]  /*14f0*/  MOV R3, R0 ;  /* 0x0000000000037202 */ /* 0x000fe20000000f00 */
        /* <DEDUP_REMOVED lines=257> */
[----:B------:R-:W-:-:S05]  /*2510*/  SHF.R.U32.HI R7, RZ, UR7, R6 ;  /* 0x00000007ff077c19 */ /* 0x000fca0008011606 */
[----:B------:R-:W-:-:S04]  /*2520*/  IMAD.MOV R4, RZ, RZ, -R7 ;  /* 0x000000ffff047224 */ /* 0x000fc800078e0a07 */
        /* <DEDUP_REMOVED lines=38> */
.L_x_4381:
        /* <DEDUP_REMOVED lines=14> */
[----:B------:R-:W-:Y:S02]  /*2870*/  IADD3.X R3, RZ, UR9, RZ, P0, !PT ;  /* 0x00000009ff037c10 */ /* 0x000fe400087fe4ff */
[----:B------:R-:W-:-:S03]  /*2880*/  ISETP.GE.AND P0, PT, R0, UR6, PT ;  /* 0x0000000600007c0c */ /* 0x000fc6000bf06270 */
[----:B------:R1:W-:Y:S10]  /*2890*/  STG.E.U16 desc[UR4][R2.64], R8 ;  /* 0x0000000802007986 */ /* 0x0003f4000c101504 */
[----:B------:R-:W-:Y:S05]  /*28a0*/  @P0 BRA `(.L_x_4380) ;  /* 0x0000001000f80947 */ /* 0x000fea0003800000 */
[----:B-1----:R-:W0:Y:S01]  /*28b0*/  LDC R8, c[0x0][0x218] ;  /* 0x00008600ff087b82 */ /* 0x002e220000000800 */
        /* <DEDUP_REMOVED lines=286> */
[----:B------:R-:W-:Y:S02]  /*3aa0*/  SHF.R.U32.HI R9, RZ, UR7, R8 ;  /* 0x00000007ff097c19 */ /* 0x000fe40008011608 */
[----:B------:R-:W-:-:S03]  /*3ab0*/  @P0 MOV R8, RZ ;  /* 0x000000ff00080202 */ /* 0x000fc60000000f00 */
[----:B------:R-:W1:Y:S01]  /*3ac0*/  @P0 LDC R15, c[0x0][0x33c] ;  /* 0x0000cf00ff0f0b82 */ /* 0x000e620000000800 */
[----:B------:R-:W-:-:S07]  /*3ad0*/  IMAD.MOV R11, RZ, RZ, -R9 ;  /* 0x000000ffff0b7224 */ /* 0x000fce00078e0a09 */
        /* <DEDUP_REMOVED lines=11> */
.L_x_4382:
        /* <DEDUP_REMOVED lines=16> */
.L_x_4380:
[----:B------:R-:W-:Y:S05]  /*3c90*/  BSYNC B0 ;  /* 0x0000000000007941 */ /* 0x000fea0003800000 */
.L_x_4379:
[----:B------:R-:W-:-:S13]  /*3ca0*/  ISETP.GE.AND P0, PT, R0, UR6, PT ;  /* 0x0000000600007c0c */ /* 0x000fda000bf06270 */
[----:B------:R-:W-:Y:S05]  /*3cb0*/  @P0 EXIT ;  /* 0x000000000000094d */ /* 0x000fea0003800000 */
[----:B012---:R-:W0:Y:S01]  /*3cc0*/  LDC R8, c[0x0][0x218] ;  /* 0x00008600ff087b82 */ /* 0x007e220000000800 */
[----:B------:R-:W-:Y:S02]  /*3cd0*/  CS2R R2, SRZ ;  /* 0x0000000000027805 */ /* 0x000fe4000001ff00 */
[----:B0-----:R-:W-:-:S13]  /*3ce0*/  ISETP.NE.AND P0, PT, R8, RZ, PT ;  /* 0x000000ff0800720c */ /* 0x001fda0003f05270 */
[----:B------:R-:W-:Y:S05]  /*3cf0*/  @!P0 BRA `(.L_x_4383) ;  /* 0x0000001000a88947 */ /* 0x000fea0003800000 */
[----:B------:R-:W-:Y:S01]  /*3d00*/  HFMA2.MMA R2, -RZ, RZ, 0, 0 ;  /* 0x00000000ff027435 */ /* 0x000fe200000001ff */
[----:B------:R-:W-:Y:S01]  /*3d10*/  MOV R3, R0 ;  /* 0x0000000000037202 */ /* 0x000fe20000000f00 */
[----:B------:R-:W-:Y:S01]  /*3d20*/  ULDC.64 UR6, c[0x0][0x220] ;  /* 0x0000880000067ab9 */ /* 0x000fe20000000a00 */
[----:B------:R-:W-:-:S07]  /*3d30*/  ISETP.NE.AND P0, PT, R8, 0x1, PT ;  /* 0x000000010800780c */ /* 0x000fce0003f05270 */
[----:B------:R-:W-:Y:S01]  /*3d40*/  IMAD.HI.U32 R4, R0, UR6, R2 ;  /* 0x0000000600047c27 */ /* 0x000fe2000f8e0002 */
[----:B------:R-:W-:-:S04]  /*3d50*/  ULDC UR6, c[0x0][0x21c] ;  /* 0x0000870000067ab9 */ /* 0x000fc80000000800 */
[----:B------:R-:W-:-:S04]  /*3d60*/  SHF.R.U32.HI R5, RZ, UR7, R4 ;  /* 0x00000007ff057c19 */ /* 0x000fc80008011604 */
[----:B------:R-:W-:-:S05]  /*3d70*/  IADD3 R3, -R5, RZ, RZ ;  /* 0x000000ff05037210 */ /* 0x000fca0007ffe1ff */
[----:B------:R-:W-:Y:S01]  /*3d80*/  IMAD R0, R3, UR6, R0 ;  /* 0x0000000603007c24 */ /* 0x000fe2000f8e0200 */
[----:B------:R-:W-:-:S03]  /*3d90*/  ULDC.64 UR6, c[0x0][0x348] ;  /* 0x0000d20000067ab9 */ /* 0x000fc60000000a00 */
        /* <DEDUP_REMOVED lines=17> */
[----:B------:R-:W-:-:S08]  /*3eb0*/  ISETP.NE.AND P0, PT, R8, 0x3, PT ;  /* 0x000000030800780c */ /* 0x000fd00003f05270 */
[----:B------:R-:W-:Y:S01]  /*3ec0*/  IMAD.HI.U32 R4, R7, UR6, R6 ;  /* 0x0000000607047c27 */ /* 0x000fe2000f8e0006 */
[----:B------:R-:W-:-:S04]  /*3ed0*/  ULDC UR6, c[0x0][0x234] ;  /* 0x00008d0000067ab9 */ /* 0x000fc80000000800 */
        /* <DEDUP_REMOVED lines=69> */
[----:B------:R-:W-:-:S03]  /*4330*/  ISETP.NE.AND P0, PT, R8, 0x9, PT ;  /* 0x000000090800780c */ /* 0x000fc60003f05270 */
        /* <DEDUP_REMOVED lines=184> */
[----:B------:R-:W-:Y:S01]  /*4ec0*/  @P0 MOV R6, RZ ;  /* 0x000000ff00060202 */ /* 0x000fe20000000f00 */
[----:B------:R-:W-:Y:S01]  /*4ed0*/  ULDC.64 UR6, c[0x0][0x400] ;  /* 0x0001000000067ab9 */ /* 0x000fe20000000a00 */
[----:B------:R-:W-:-:S05]  /*4ee0*/  IADD3 R4, -R7, RZ, RZ ;  /* 0x000000ff07047210 */ /* 0x000fca0007ffe1ff */
[----:B------:R-:W1:Y:S01]  /*4ef0*/  @P0 LDC R11, c[0x0][0x33c] ;  /* 0x0000cf00ff0b0b82 */ /* 0x000e620000000800 */
[----:B------:R-:W-:-:S04]  /*4f00*/  IMAD R4, R4, UR8, R5 ;  /* 0x0000000804047c24 */ /* 0x000fc8000f8e0205 */
[C---:B------:R-:W-:Y:S02]  /*4f10*/  IMAD R3, R4.reuse, UR6, R3 ;  /* 0x0000000604037c24 */ /* 0x040fe4000f8e0203 */
[----:B------:R-:W-:Y:S01]  /*4f20*/  IMAD R2, R4, UR7, R2 ;  /* 0x0000000704027c24 */ /* 0x000fe2000f8e0202 */
[----:B------:R-:W2:Y:S01]  /*4f30*/  @P0 LDC.64 R12, c[0x0][0x408] ;  /* 0x00010200ff0c0b82 */ /* 0x000ea20000000a00 */
[----:B0-----:R-:W-:-:S05]  /*4f40*/  @P0 IMAD.HI.U32 R0, R7, R8, R6 ;  /* 0x0000000807000227 */ /* 0x001fca00078e0006 */
[----:B------:R-:W-:-:S04]  /*4f50*/  @P0 SHF.R.U32.HI R0, RZ, R9, R0 ;  /* 0x00000009ff000219 */ /* 0x000fc80000011600 */
[----:B------:R-:W-:-:S05]  /*4f60*/  @P0 IADD3 R6, -R0, RZ, RZ ;  /* 0x000000ff00060210 */ /* 0x000fca0007ffe1ff */
[----:B-1----:R-:W-:-:S04]  /*4f70*/  @P0 IMAD R6, R11, R6, R7 ;  /* 0x000000060b060224 */ /* 0x002fc800078e0207 */
[C---:B--2---:R-:W-:Y:S02]  /*4f80*/  @P0 IMAD R3, R6.reuse, R12, R3 ;  /* 0x0000000c06030224 */ /* 0x044fe400078e0203 */
[----:B------:R-:W-:-:S07]  /*4f90*/  @P0 IMAD R2, R6, R13, R2 ;  /* 0x0000000d06020224 */ /* 0x000fce00078e0202 */
.L_x_4383:
[----:B------:R-:W-:Y:S02]  /*4fa0*/  ULDC.64 UR6, c[0x0][0x418] ;  /* 0x0001060000067ab9 */ /* 0x000fe40000000a00 */
[----:B------:R-:W-:-:S04]  /*4fb0*/  IADD3 R4, P0, R2, UR6, RZ ;  /* 0x0000000602047c10 */ /* 0x000fc8000ff1e0ff */
[----:B------:R-:W-:Y:S01]  /*4fc0*/  IADD3.X R5, RZ, UR7, RZ, P0, !PT ;  /* 0x00000007ff057c10 */ /* 0x000fe200087fe4ff */
[----:B------:R-:W-:-:S04]  /*4fd0*/  ULDC.64 UR6, c[0x0][0x410] ;  /* 0x0001040000067ab9 */ /* 0x000fc80000000a00 */
[----:B------:R-:W2:Y:S01]  /*4fe0*/  LDG.E.U16 R4, desc[UR4][R4.64] ;  /* 0x0000000404047981 */ /* 0x000ea2000c1e1500 */
[----:B------:R-:W-:-:S04]  /*4ff0*/  IADD3 R2, P0, R3, UR6, RZ ;  /* 0x0000000603027c10 */ /* 0x000fc8000ff1e0ff */
[----:B------:R-:W-:Y:S02]  /*5000*/  IADD3.X R3, RZ, UR7, RZ, P0, !PT ;  /* 0x00000007ff037c10 */ /* 0x000fe400087fe4ff */
[----:B--2---:R-:W-:-:S05]  /*5010*/  SHF.L.U32 R0, R4, 0x10, RZ ;  /* 0x0000001004007819 */ /* 0x004fca00000006ff */
[----:B------:R-:W-:-:S06]  /*5020*/  FMUL.FTZ R6, R0, -1.4426950216293334961 ;  /* 0xbfb8aa3b00067820 */ /* 0x000fcc0000410000 */
[----:B------:R-:W0:Y:S02]  /*5030*/  MUFU.EX2 R6, R6 ;  /* 0x0000000600067308 */ /* 0x000e240000000800 */
[----:B0-----:R-:W-:-:S06]  /*5040*/  FADD.FTZ R7, R6, 1 ;  /* 0x3f80000006077421 */ /* 0x001fcc0000010000 */
[----:B------:R-:W0:Y:S02]  /*5050*/  MUFU.RCP R7, R7 ;  /* 0x0000000700077308 */ /* 0x000e240000001000 */
[----:B0-----:R-:W-:-:S05]  /*5060*/  FMUL.FTZ R0, R0, R7 ;  /* 0x0000000700007220 */ /* 0x001fca0000410000 */
[----:B------:R-:W-:-:S05]  /*5070*/  F2FP.BF16.F32.PACK_AB R0, RZ, R0 ;  /* 0x00000000ff00723e */ /* 0x000fca00000010ff */
[----:B------:R-:W-:Y:S01]  /*5080*/  STG.E.U16 desc[UR4][R2.64], R0 ;  /* 0x0000000002007986 */ /* 0x000fe2000c101504 */
[----:B------:R-:W-:Y:S05]  /*5090*/  EXIT ;  /* 0x000000000000794d */ /* 0x000fea0003800000 */
.L_x_4384:
        /* <DEDUP_REMOVED lines=14> */
.L_x_11111:


//--------------------- .text._ZN2at6native27unrolled_elementwise_kernelIZZZNS0_61_GLOBAL__N__132982cb_23_ActivationSiluKernel_cu_1520ed90_292411silu_kernelERNS_18TensorIteratorBaseEENKUlvE_clEvENKUlvE4_clEvEUlN3c108BFloat16EE_St5arrayIPcLm2EELi4E23TrivialOffsetCalculatorILi1EjESE_NS0_6memory15LoadWithoutCastENSF_16StoreWithoutCastEEEviT_T0_T2_T3_T4_T5_ --------------------------
	.section	.text._ZN2at6native27unrolled_elementwise_kernelIZZZNS0_61_GLOBAL__N__132982cb_23_ActivationSiluKernel_cu_1520ed90_292411silu_kernelERNS_18TensorIteratorBaseEENKUlvE_clEvENKUlvE4_clEvEUlN3c108BFloat16EE_St5arrayIPcLm2EELi4E23TrivialOffsetCalculatorILi1EjESE_NS0_6memory15LoadWithoutCastENSF_16StoreWithoutCastEEEviT_T0_T2_T3_T4_T5_,"ax",@progbits
	.align	128
        .global         _ZN2at6native27unrolled_elementwise_kernelIZZZNS0_61_GLOBAL__N__132982cb_23_ActivationSiluKernel_cu_1520ed90_292411silu_kernelERNS_18TensorIteratorBaseEENKUlvE_clEvENKUlvE4_clEvEUlN3c108BFloat16EE_St5arrayIPcLm2EELi4E23TrivialOffsetCalculatorILi1EjESE_NS0_6memory15LoadWithoutCastENSF_16StoreWithoutCastEEEviT_T0_T2_T3_T4_T5_
        .type           _ZN2at6native27unrolled_elementwise_kernelIZZZNS0_61_GLOBAL__N__132982cb_23_ActivationSiluKernel_cu_1520ed90_292411silu_kernelERNS_18TensorIteratorBaseEENKUlvE_clEvENKUlvE4_clEvEUlN3c108BFloat16EE_St5arrayIPcLm2EELi4E23TrivialOffsetCalculatorILi1EjESE_NS0_6memory15LoadWithoutCastENSF_16StoreWithoutCastEEEviT_T0_T2_T3_T4_T5_,@function
        .size           _ZN2at6native27unrolled_elementwise_kernelIZZZNS0_61_GLOBAL__N__132982cb_23_ActivationSiluKernel_cu_1520ed90_292411silu_kernelERNS_18TensorIteratorBaseEENKUlvE_clEvENKUlvE4_clEvEUlN3c108BFloat16EE_St5arrayIPcLm2EELi4E23TrivialOffsetCalculatorILi1EjESE_NS0_6memory15LoadWithoutCastENSF_16StoreWithoutCastEEEviT_T0_T2_T3_T4_T5_,(.L_x_11112 - _ZN2at6native27unrolled_elementwise_kernelIZZZNS0_61_GLOBAL__N__132982cb_23_ActivationSiluKernel_cu_1520ed90_292411silu_kernelERNS_18TensorIteratorBaseEENKUlvE_clEvENKUlvE4_clEvEUlN3c108BFloat16EE_St5arrayIPcLm2EELi4E23TrivialOffsetCalculatorILi1EjESE_NS0_6memory15LoadWithoutCastENSF_16StoreWithoutCastEEEviT_T0_T2_T3_T4_T5_)
        .other          _ZN2at6native27unrolled_elementwise_kernelIZZZNS0_61_GLOBAL__N__132982cb_23_ActivationSiluKernel_cu_1520ed90_292411silu_kernelERNS_18TensorIteratorBaseEENKUlvE_clEvENKUlvE4_clEvEUlN3c108BFloat16EE_St5arrayIPcLm2EELi4E23TrivialOffsetCalculatorILi1EjESE_NS0_6memory15LoadWithoutCastENSF_16StoreWithoutCastEEEviT_T0_T2_T3_T4_T5_,@"STO_CUDA_ENTRY STV_DEFAULT"
_ZN2at6native27unrolled_elementwise_kernelIZZZNS0_61_GLOBAL__N__132982cb_23_ActivationSiluKernel_cu_1520ed90_292411silu_kernelERNS_18TensorIteratorBaseEENKUlvE_clEvENKUlvE4_clEvEUlN3c108BFloat16EE_St5arrayIPcLm2EELi4E23TrivialOffsetCalculatorILi1EjESE_NS0_6memory15LoadWithoutCastENSF_16StoreWithoutCastEEEviT_T0_T2_T3_T4_T5_:
.text._ZN2at6native27unrolled_elementwise_kernelIZZZNS0_61_GLOBAL__N__132982cb_23_ActivationSiluKernel_cu_1520ed90_292411silu_kernelERNS_18TensorIteratorBaseEENKUlvE_clEvENKUlvE4_clEvEUlN3c108BFloat16EE_St5arrayIPcLm2EELi4E23TrivialOffsetCalculatorILi1EjESE_NS0_6memory15LoadWithoutCastENSF_16StoreWithoutCastEEEviT_T0_T2_T3_T4_T5_:
        /* <DEDUP_REMOVED lines=9> */
[----:B------:R-:W-:Y:S01]  /*0090*/  @!P0 VIADD R19, R9, 0x80 ;  /* 0x0000008009138836 */ /* 0x000fe20000000000 */
[----:B------:R-:W0:Y:S01]  /*00a0*/  @!P0 LDC.64 R12, c[0x0][0x220] ;  /* 0x00008800ff0c8b82 */ /* 0x000e220000000a00 */
[----:B------:R-:W-:-:S03]  /*00b0*/  @!P0 LEA R15, R0, R9, 0x9 ;  /* 0x00000009000f8211 */ /* 0x000fc600078e48ff */
[----:B------:R-:W-:-:S13]  /*00c0*/  ISETP.GE.AND P1, PT, R19, R4, PT ;  /* 0x000000041300720c */ /* 0x000fda0003f26270 */
[----:B------:R-:W-:Y:S01]  /*00d0*/  @!P1 LEA R17, R0, R19, 0x9 ;  /* 0x0000001300119211 */ /* 0x000fe200078e48ff */
[----:B------:R-:W-:Y:S01]  /*00e0*/  @!P1 VIADD R19, R19, 0x80 ;  /* 0x0000008013139836 */ /* 0x000fe20000000000 */
[----:B------:R-:W1:Y:S04]  /*00f0*/  @!P1 LDC.64 R10, c[0x0][0x220] ;  /* 0x00008800ff0a9b82 */ /* 0x000e680000000a00 */
[----:B------:R-:W-:Y:S01]  /*0100*/  ISETP.GE.AND P3, PT, R19, R4, PT ;  /* 0x000000041300720c */ /* 0x000fe20003f66270 */
[----:B0-----:R-:W-:-:S05]  /*0110*/  @!P0 IMAD.WIDE.U32 R12, R15, 0x2, R12 ;  /* 0x000000020f0c8825 */ /* 0x001fca00078e000c */
[----:B------:R0:W2:Y:S07]  /*0120*/  @!P0 LDG.E.U16 R8, desc[UR4][R12.64] ;  /* 0x000000040c088981 */ /* 0x0000ae000c1e1500 */
[----:B------:R-:W3:Y:S01]  /*0130*/  @!P3 LDC.64 R2, c[0x0][0x220] ;  /* 0x00008800ff02bb82 */ /* 0x000ee20000000a00 */
[----:B------:R-:W-:Y:S01]  /*0140*/  @!P3 IMAD R21, R0, 0x200, R19 ;  /* 0x000002000015b824 */ /* 0x000fe200078e0213 */
[----:B------:R-:W-:Y:S02]  /*0150*/  @!P3 IADD3 R19, R19, 0x80, RZ ;  /* 0x000000801313b810 */ /* 0x000fe40007ffe0ff */
[----:B------:R-:W-:Y:S01]  /*0160*/  PRMT R20, RZ, 0x7610, R20 ;  /* 0x00007610ff147816 */ /* 0x000fe20000000014 */
[----:B-1----:R-:W-:Y:S01]  /*0170*/  @!P1 IMAD.WIDE.U32 R14, R17, 0x2, R10 ;  /* 0x00000002110e9825 */ /* 0x002fe200078e000a */
[----:B------:R-:W-:-:S02]  /*0180*/  ISETP.GE.AND P2, PT, R19, R4, PT ;  /* 0x000000041300720c */ /* 0x000fc40003f46270 */
[----:B------:R-:W-:-:S06]  /*0190*/  PRMT R18, RZ, 0x7610, R18 ;  /* 0x00007610ff127816 */ /* 0x000fcc0000000012 */
[----:B------:R-:W4:Y:S01]  /*01a0*/  @!P1 LDG.E.U16 R18, desc[UR4][R14.64] ;  /* 0x000000040e129981 */ /* 0x000f22000c1e1500 */
[----:B---3--:R-:W-:-:S04]  /*01b0*/  @!P3 IMAD.WIDE.U32 R16, R21, 0x2, R2 ;  /* 0x000000021510b825 */ /* 0x008fc800078e0002 */
[----:B------:R-:W1:Y:S01]  /*01c0*/  @!P2 LDC.64 R2, c[0x0][0x220] ;  /* 0x00008800ff02ab82 */ /* 0x000e620000000a00 */
[----:B------:R-:W3:Y:S01]  /*01d0*/  @!P3 LDG.E.U16 R20, desc[UR4][R16.64] ;  /* 0x000000041014b981 */ /* 0x000ee2000c1e1500 */
[----:B------:R-:W-:Y:S01]  /*01e0*/  @!P2 IMAD R11, R0, 0x200, R19 ;  /* 0x00000200000ba824 */ /* 0x000fe200078e0213 */
[----:B------:R-:W-:-:S03]  /*01f0*/  PRMT R10, RZ, 0x7610, R10 ;  /* 0x00007610ff0a7816 */ /* 0x000fc6000000000a */
[----:B-1----:R-:W-:-:S05]  /*0200*/  @!P2 IMAD.WIDE.U32 R2, R11, 0x2, R2 ;  /* 0x000000020b02a825 */ /* 0x002fca00078e0002 */
[----:B------:R1:W5:Y:S01]  /*0210*/  @!P2 LDG.E.U16 R10, desc[UR4][R2.64] ;  /* 0x00000004020aa981 */ /* 0x000362000c1e1500 */
[----:B0-----:R-:W-:-:S05]  /*0220*/  VIADD R13, R9, 0x100 ;  /* 0x00000100090d7836 */ /* 0x001fca0000000000 */
[----:B------:R-:W-:Y:S02]  /*0230*/  ISETP.GE.AND P3, PT, R13, R4, PT ;  /* 0x000000040d00720c */ /* 0x000fe40003f66270 */
[----:B------:R-:W-:-:S04]  /*0240*/  IADD3 R11, R9, 0x80, RZ ;  /* 0x00000080090b7810 */ /* 0x000fc80007ffe0ff */
[----:B------:R-:W-:Y:S01]  /*0250*/  ISETP.GE.AND P2, PT, R11, R4, PT ;  /* 0x000000040b00720c */ /* 0x000fe20003f46270 */
[----:B-1----:R-:W-:-:S05]  /*0260*/  VIADD R3, R9, 0x180 ;  /* 0x0000018009037836 */ /* 0x002fca0000000000 */
[----:B------:R-:W-:Y:S02]  /*0270*/  ISETP.GE.AND P1, PT, R3, R4, PT ;  /* 0x000000040300720c */ /* 0x000fe40003f26270 */
[----:B------:R-:W0:Y:S01]  /*0280*/  @!P0 LDC.64 R2, c[0x0][0x218] ;  /* 0x00008600ff028b82 */ /* 0x000e220000000a00 */
[----:B------:R-:W-:Y:S01]  /*0290*/  BSSY B0, `(.L_x_4385) ;  /* 0x0000029000007945 */ /* 0x000fe20003800000 */
[----:B--2---:R-:W-:-:S05]  /*02a0*/  @!P0 SHF.L.U32 R13, R8, 0x10, RZ ;  /* 0x00000010080d8819 */ /* 0x004fca00000006ff */
[----:B------:R-:W-:-:S06]  /*02b0*/  @!P0 FMUL.FTZ R14, R13, -1.4426950216293334961 ;  /* 0xbfb8aa3b0d0e8820 */ /* 0x000fcc0000410000 */
[----:B------:R-:W1:Y:S01]  /*02c0*/  @!P0 MUFU.EX2 R14, R14 ;  /* 0x0000000e000e8308 */ /* 0x000e620000000800 */
[----:B----4-:R-:W-:Y:S02]  /*02d0*/  @!P2 IMAD.U32 R8, R18, 0x10000, RZ ;  /* 0x000100001208a824 */ /* 0x010fe400078e00ff */
[----:B-1----:R-:W-:Y:S01]  /*02e0*/  @!P0 FADD.FTZ R15, R14, 1 ;  /* 0x3f8000000e0f8421 */ /* 0x002fe20000010000 */
[----:B---3--:R-:W-:-:S05]  /*02f0*/  @!P3 SHF.L.U32 R12, R20, 0x10, RZ ;  /* 0x00000010140cb819 */ /* 0x008fca00000006ff */
[----:B------:R-:W-:Y:S01]  /*0300*/  @!P3 FMUL.FTZ R17, R12, -1.4426950216293334961 ;  /* 0xbfb8aa3b0c11b820 */ /* 0x000fe20000410000 */
[----:B------:R-:W-:Y:S01]  /*0310*/  @!P2 FMUL.FTZ R16, R8, -1.4426950216293334961 ;  /* 0xbfb8aa3b0810a820 */ /* 0x000fe20000410000 */
[----:B------:R-:W1:Y:S08]  /*0320*/  @!P0 MUFU.RCP R20, R15 ;  /* 0x0000000f00148308 */ /* 0x000e700000001000 */
[----:B------:R-:W2:Y:S08]  /*0330*/  @!P3 MUFU.EX2 R17, R17 ;  /* 0x000000110011b308 */ /* 0x000eb00000000800 */
[----:B------:R-:W3:Y:S01]  /*0340*/  @!P2 MUFU.EX2 R16, R16 ;  /* 0x000000100010a308 */ /* 0x000ee20000000800 */
[----:B-1----:R-:W-:Y:S01]  /*0350*/  @!P0 FMUL.FTZ R13, R13, R20 ;  /* 0x000000140d0d8220 */ /* 0x002fe20000410000 */
[----:B--2---:R-:W-:Y:S01]  /*0360*/  @!P3 FADD.FTZ R18, R17, 1 ;  /* 0x3f8000001112b421 */ /* 0x004fe20000010000 */
[----:B------:R-:W-:-:S03]  /*0370*/  @!P0 LEA R17, R0, R9, 0x9 ;  /* 0x0000000900118211 */ /* 0x000fc600078e48ff */
[----:B------:R-:W-:Y:S02]  /*0380*/  @!P0 F2FP.BF16.F32.PACK_AB R7, RZ, R13 ;  /* 0x0000000dff07823e */ /* 0x000fe400000010ff */
[----:B0-----:R-:W-:-:S04]  /*0390*/  @!P0 IMAD.WIDE.U32 R2, R17, 0x2, R2 ;  /* 0x0000000211028825 */ /* 0x001fc800078e0002 */
[----:B---3--:R-:W-:Y:S01]  /*03a0*/  @!P2 FADD.FTZ R14, R16, 1 ;  /* 0x3f800000100ea421 */ /* 0x008fe20000010000 */
[----:B------:R-:W0:Y:S01]  /*03b0*/  @!P3 MUFU.RCP R21, R18 ;  /* 0x000000120015b308 */ /* 0x000e220000001000 */
[----:B-----5:R-:W-:Y:S01]  /*03c0*/  @!P1 SHF.L.U32 R10, R10, 0x10, RZ ;  /* 0x000000100a0a9819 */ /* 0x020fe200000006ff */
[----:B------:R-:W-:Y:S01]  /*03d0*/  @!P0 IMAD.MOV.U32 R9, RZ, RZ, R11 ;  /* 0x000000ffff098224 */ /* 0x000fe200078e000b */
[----:B------:R1:W-:Y:S05]  /*03e0*/  @!P0 STG.E.U16 desc[UR4][R2.64], R7 ;  /* 0x0000000702008986 */ /* 0x0003ea000c101504 */
[----:B------:R-:W2:Y:S01]  /*03f0*/  @!P2 MUFU.RCP R19, R14 ;  /* 0x0000000e0013a308 */ /* 0x000ea20000001000 */
[----:B------:R-:W-:Y:S01]  /*0400*/  @!P1 FMUL.FTZ R16, R10, -1.4426950216293334961 ;  /* 0xbfb8aa3b0a109820 */ /* 0x000fe20000410000 */
[----:B------:R-:W-:-:S06]  /*0410*/  ISETP.GE.AND P4, PT, R9, R4, PT ;  /* 0x000000040900720c */ /* 0x000fcc0003f86270 */
[----:B------:R1:W3:Y:S01]  /*0420*/  @!P1 MUFU.EX2 R11, R16 ;  /* 0x00000010000b9308 */ /* 0x0002e20000000800 */
[----:B0-----:R-:W-:Y:S01]  /*0430*/  @!P3 FMUL.FTZ R12, R12, R21 ;  /* 0x000000150c0cb220 */ /* 0x001fe20000410000 */
[----:B--2---:R-:W-:-:S04]  /*0440*/  @!P2 FMUL.FTZ R8, R8, R19 ;  /* 0x000000130808a220 */ /* 0x004fc80000410000 */
[----:B------:R-:W-:Y:S02]  /*0450*/  @!P3 F2FP.BF16.F32.PACK_AB R5, RZ, R12 ;  /* 0x0000000cff05b23e */ /* 0x000fe400000010ff */
[----:B------:R-:W-:Y:S01]  /*0460*/  @!P2 F2FP.BF16.F32.PACK_AB R6, RZ, R8 ;  /* 0x00000008ff06a23e */ /* 0x000fe200000010ff */
[----:B-1----:R-:W-:Y:S06]  /*0470*/  @P4 BRA `(.L_x_4386) ;  /* 0x0000000000284947 */ /* 0x002fec0003800000 */
[----:B------:R-:W0:Y:S01]  /*0480*/  LDC.64 R12, c[0x0][0x218] ;  /* 0x00008600ff0c7b82 */ /* 0x000e220000000a00 */
[----:B------:R-:W-:Y:S02]  /*0490*/  LEA R3, R0, R9, 0x9 ;  /* 0x0000000900037211 */ /* 0x000fe400078e48ff */
[----:B------:R-:W-:-:S04]  /*04a0*/  IADD3 R9, R9, 0x80, RZ ;  /* 0x0000008009097810 */ /* 0x000fc80007ffe0ff */
[----:B------:R-:W-:-:S13]  /*04b0*/  ISETP.GE.AND P0, PT, R9, R4, PT ;  /* 0x000000040900720c */ /* 0x000fda0003f06270 */
[----:B------:R-:W-:Y:S01]  /*04c0*/  @!P0 IMAD R7, R0, 0x200, R9 ;  /* 0x0000020000078824 */ /* 0x000fe200078e0209 */
[----:B------:R-:W-:Y:S01]  /*04d0*/  @!P0 IADD3 R9, R9, 0x80, RZ ;  /* 0x0000008009098810 */ /* 0x000fe20007ffe0ff */
[----:B0-----:R-:W-:-:S04]  /*04e0*/  IMAD.WIDE.U32 R2, R3, 0x2, R12 ;  /* 0x0000000203027825 */ /* 0x001fc800078e000c */
[----:B------:R-:W-:Y:S01]  /*04f0*/  @!P0 IMAD.WIDE.U32 R12, R7, 0x2, R12 ;  /* 0x00000002070c8825 */ /* 0x000fe200078e000c */
[----:B------:R0:W-:Y:S04]  /*0500*/  STG.E.U16 desc[UR4][R2.64], R6 ;  /* 0x0000000602007986 */ /* 0x0001e8000c101504 */
[----:B------:R0:W-:Y:S02]  /*0510*/  @!P0 STG.E.U16 desc[UR4][R12.64], R5 ;  /* 0x000000050c008986 */ /* 0x0001e4000c101504 */
.L_x_4386:
[----:B------:R-:W-:Y:S05]  /*0520*/  BSYNC B0 ;  /* 0x0000000000007941 */ /* 0x000fea0003800000 */
.L_x_4385:
[----:B---3--:R-:W-:Y:S01]  /*0530*/  @!P1 FADD.FTZ R11, R11, 1 ;  /* 0x3f8000000b0b9421 */ /* 0x008fe20000010000 */
[----:B------:R-:W-:-:S05]  /*0540*/  ISETP.GE.AND P0, PT, R9, R4, PT ;  /* 0x000000040900720c */ /* 0x000fca0003f06270 */
[----:B------:R-:W1:Y:S08]  /*0550*/  @!P1 MUFU.RCP R11, R11 ;  /* 0x0000000b000b9308 */ /* 0x000e700000001000 */
[----:B------:R-:W-:Y:S05]  /*0560*/  @P0 EXIT ;  /* 0x000000000000094d */ /* 0x000fea0003800000 */
[----:B0-----:R-:W0:Y:S01]  /*0570*/  LDC.64 R2, c[0x0][0x218] ;  /* 0x00008600ff027b82 */ /* 0x001e220000000a00 */
[----:B-1----:R-:W-:Y:S01]  /*0580*/  @!P1 FMUL.FTZ R10, R10, R11 ;  /* 0x0000000b0a0a9220 */ /* 0x002fe20000410000 */
[----:B------:R-:W-:-:S04]  /*0590*/  LEA R9, R0, R9, 0x9 ;  /* 0x0000000900097211 */ /* 0x000fc800078e48ff */
[----:B------:R-:W-:Y:S01]  /*05a0*/  @!P1 F2FP.BF16.F32.PACK_AB R4, RZ, R10 ;  /* 0x0000000aff04923e */ /* 0x000fe200000010ff */
[----:B0-----:R-:W-:-:S05]  /*05b0*/  IMAD.WIDE.U32 R2, R9, 0x2, R2 ;  /* 0x0000000209027825 */ /* 0x001fca00078e0002 */
[----:B------:R-:W-:Y:S01]  /*05c0*/  STG.E.U16 desc[UR4][R2.64], R4 ;  /* 0x0000000402007986 */ /* 0x000fe2000c101504 */
[----:B------:R-:W-:Y:S05]  /*05d0*/  EXIT ;  /* 0x000000000000794d */ /* 0x000fea0003800000 */
.L_x_4387:
        /* <DEDUP_REMOVED lines=10> */
.L_x_11112:


//--------------------- .text._ZN2at6native29vectorized_elementwise_kernelILi2EZZZNS0_61_GLOBAL__N__132982cb_23_ActivationSiluKernel_cu_1520ed90_292411silu_kernelERNS_18TensorIteratorBaseEENKUlvE_clEvENKUlvE4_clEvEUlN3c108BFloat16EE_St5arrayIPcLm2EEEEviT0_T1_ --------------------------
	.section	.text._ZN2at6native29vectorized_elementwise_kernelILi2EZZZNS0_61_GLOBAL__N__132982cb_23_ActivationSiluKernel_cu_1520ed90_292411silu_kernelERNS_18TensorIteratorBaseEENKUlvE_clEvENKUlvE4_clEvEUlN3c108BFloat16EE_St5arrayIPcLm2EEEEviT0_T1_,"ax",@progbits
	.align	128
        .global         _ZN2at6native29vectorized_elementwise_kernelILi2EZZZNS0_61_GLOBAL__N__132982cb_23_ActivationSiluKernel_cu_1520ed90_292411silu_kernelERNS_18TensorIteratorBaseEENKUlvE_clEvENKUlvE4_clEvEUlN3c108BFloat16EE_St5arrayIPcLm2EEEEviT0_T1_
        .type           _ZN2at6native29vectorized_elementwise_kernelILi2EZZZNS0_61_GLOBAL__N__132982cb_23_ActivationSiluKernel_cu_1520ed90_292411silu_kernelERNS_18TensorIteratorBaseEENKUlvE_clEvENKUlvE4_clEvEUlN3c108BFloat16EE_St5arrayIPcLm2EEEEviT0_T1_,@function
        .size           _ZN2at6native29vectorized_elementwise_kernelILi2EZZZNS0_61_GLOBAL__N__132982cb_23_ActivationSiluKernel_cu_1520ed90_292411silu_kernelERNS_18TensorIteratorBaseEENKUlvE_clEvENKUlvE4_clEvEUlN3c108BFloat16EE_St5arrayIPcLm2EEEEviT0_T1_,(.L_x_11113 - _ZN2at6native29vectorized_elementwise_kernelILi2EZZZNS0_61_GLOBAL__N__132982cb_23_ActivationSiluKernel_cu_1520ed90_292411silu_kernelERNS_18TensorIteratorBaseEENKUlvE_clEvENKUlvE4_clEvEUlN3c108BFloat16EE_St5arrayIPcLm2EEEEviT0_T1_)
        .other          _ZN2at6native29vectorized_elementwise_kernelILi2EZZZNS0_61_GLOBAL__N__132982cb_23_ActivationSiluKernel_cu_1520ed90_292411silu_kernelERNS_18TensorIteratorBaseEENKUlvE_clEvENKUlvE4_clEvEUlN3c108BFloat16EE_St5arrayIPcLm2EEEEviT0_T1_,@"STO_CUDA_ENTRY STV_DEFAULT"
_ZN2at6native29vectorized_elementwise_kernelILi2EZZZNS0_61_GLOBAL__N__132982cb_23_ActivationSiluKernel_cu_1520ed90_292411silu_kernelERNS_18TensorIteratorBaseEENKUlvE_clEvENKUlvE4_clEvEUlN3c108BFloat16EE_St5arrayIPcLm2EEEEviT0_T1_:
.text._ZN2at6native29vectorized_elementwise_kernelILi2EZZZNS0_61_GLOBAL__N__132982cb_23_ActivationSiluKernel_cu_1520ed90_292411silu_kernelERNS_18TensorIteratorBaseEENKUlvE_clEvENKUlvE4_clEvEUlN3c108BFloat16EE_St5arrayIPcLm2EEEEviT0_T1_:
        /* <DEDUP_REMOVED lines=11> */
[----:B0-----:R-:W-:-:S05]  /*00b0*/  IMAD.WIDE.U32 R10, R4, 0x4, R2 ;  /* 0x00000004040a7825 */ /* 0x001fca00078e0002 */
[----:B------:R-:W2:Y:S04]  /*00c0*/  LDG.E R2, desc[UR4][R10.64] ;  /* 0x000000040a027981 */ /* 0x000ea8000c1e1900 */
[----:B------:R-:W3:Y:S04]  /*00d0*/  LDG.E R12, desc[UR4][R10.64+0x400] ;  /* 0x000400040a0c7981 */ /* 0x000ee8000c1e1900 */
[----:B------:R-:W4:Y:S04]  /*00e0*/  LDG.E R15, desc[UR4][R10.64+0x600] ;  /* 0x000600040a0f7981 */ /* 0x000f28000c1e1900 */
[----:B------:R0:W5:Y:S01]  /*00f0*/  LDG.E R9, desc[UR4][R10.64+0x200] ;  /* 0x000200040a097981 */ /* 0x000162000c1e1900 */
[----:B--2---:R-:W-:-:S02]  /*0100*/  SHF.L.U32 R8, R2, 0x10, RZ ;  /* 0x0000001002087819 */ /* 0x004fc400000006ff */
[----:B0-----:R-:W-:Y:S02]  /*0110*/  PRMT R10, R2, 0x7632, R10 ;  /* 0x00007632020a7816 */ /* 0x001fe4000000000a */
[C---:B---3--:R-:W-:Y:S02]  /*0120*/  SHF.L.U32 R6, R12.reuse, 0x10, RZ ;  /* 0x000000100c067819 */ /* 0x048fe400000006ff */
[----:B------:R-:W-:Y:S02]  /*0130*/  PRMT R11, R12, 0x7632, R11 ;  /* 0x000076320c0b7816 */ /* 0x000fe4000000000b */
[C---:B----4-:R-:W-:Y:S02]  /*0140*/  PRMT R12, R15.reuse, 0x7632, R12 ;  /* 0x000076320f0c7816 */ /* 0x050fe4000000000c */
[----:B------:R-:W-:Y:S01]  /*0150*/  SHF.L.U32 R5, R15, 0x10, RZ ;  /* 0x000000100f057819 */ /* 0x000fe200000006ff */
[C---:B-----5:R-:W-:Y:S01]  /*0160*/  IMAD.U32 R7, R9.reuse, 0x10000, RZ ;  /* 0x0001000009077824 */ /* 0x060fe200078e00ff */
[----:B------:R-:W-:Y:S01]  /*0170*/  PRMT R9, R9, 0x7632, R9 ;  /* 0x0000763209097816 */ /* 0x000fe20000000009 */
[----:B------:R-:W-:Y:S01]  /*0180*/  FMUL.FTZ R14, R8, -1.4426950216293334961 ;  /* 0xbfb8aa3b080e7820 */ /* 0x000fe20000410000 */
[----:B------:R-:W-:Y:S01]  /*0190*/  SHF.L.U32 R11, R11, 0x10, RZ ;  /* 0x000000100b0b7819 */ /* 0x000fe200000006ff */
[----:B------:R-:W-:Y:S01]  /*01a0*/  FMUL.FTZ R13, R7, -1.4426950216293334961 ;  /* 0xbfb8aa3b070d7820 */ /* 0x000fe20000410000 */
[----:B------:R-:W-:-:S02]  /*01b0*/  IMAD.U32 R10, R10, 0x10000, RZ ;  /* 0x000100000a0a7824 */ /* 0x000fc400078e00ff */
[----:B------:R-:W-:Y:S01]  /*01c0*/  FMUL.FTZ R3, R6, -1.4426950216293334961 ;  /* 0xbfb8aa3b06037820 */ /* 0x000fe20000410000 */
[----:B------:R-:W-:Y:S02]  /*01d0*/  IMAD.U32 R12, R12, 0x10000, RZ ;  /* 0x000100000c0c7824 */ /* 0x000fe400078e00ff */
[----:B------:R-:W-:Y:S01]  /*01e0*/  FMUL.FTZ R2, R5, -1.4426950216293334961 ;  /* 0xbfb8aa3b05027820 */ /* 0x000fe20000410000 */
[----:B------:R-:W-:Y:S01]  /*01f0*/  SHF.L.U32 R9, R9, 0x10, RZ ;  /* 0x0000001009097819 */ /* 0x000fe200000006ff */
[----:B------:R-:W-:Y:S01]  /*0200*/  FMUL.FTZ R17, R10, -1.4426950216293334961 ;  /* 0xbfb8aa3b0a117820 */ /* 0x000fe20000410000 */
[----:B------:R-:W-:Y:S01]  /*0210*/  FMUL.FTZ R18, R11, -1.4426950216293334961 ;  /* 0xbfb8aa3b0b127820 */ /* 0x000fe20000410000 */
[----:B------:R-:W-:Y:S01]  /*0220*/  FMUL.FTZ R15, R12, -1.4426950216293334961 ;  /* 0xbfb8aa3b0c0f7820 */ /* 0x000fe20000410000 */
[----:B------:R-:W0:Y:S01]  /*0230*/  MUFU.EX2 R14, R14 ;  /* 0x0000000e000e7308 */ /* 0x000e220000000800 */
[----:B------:R-:W-:-:S07]  /*0240*/  FMUL.FTZ R19, R9, -1.4426950216293334961 ;  /* 0xbfb8aa3b09137820 */ /* 0x000fce0000410000 */
[----:B------:R-:W1:Y:S08]  /*0250*/  MUFU.EX2 R13, R13 ;  /* 0x0000000d000d7308 */ /* 0x000e700000000800 */
[----:B------:R-:W2:Y:S08]  /*0260*/  MUFU.EX2 R3, R3 ;  /* 0x0000000300037308 */ /* 0x000eb00000000800 */
[----:B------:R-:W3:Y:S08]  /*0270*/  MUFU.EX2 R2, R2 ;  /* 0x0000000200027308 */ /* 0x000ef00000000800 */
[----:B------:R-:W4:Y:S08]  /*0280*/  MUFU.EX2 R17, R17 ;  /* 0x0000001100117308 */ /* 0x000f300000000800 */
[----:B------:R-:W5:Y:S08]  /*0290*/  MUFU.EX2 R18, R18 ;  /* 0x0000001200127308 */ /* 0x000f700000000800 */
[----:B------:R-:W5:Y:S08]  /*02a0*/  MUFU.EX2 R15, R15 ;  /* 0x0000000f000f7308 */ /* 0x000f700000000800 */
[----:B------:R-:W5:Y:S01]  /*02b0*/  MUFU.EX2 R19, R19 ;  /* 0x0000001300137308 */ /* 0x000f620000000800 */
[----:B0-----:R-:W-:Y:S01]  /*02c0*/  FADD.FTZ R21, R14, 1 ;  /* 0x3f8000000e157421 */ /* 0x001fe20000010000 */
[----:B-1----:R-:W-:Y:S01]  /*02d0*/  FADD.FTZ R14, R13, 1 ;  /* 0x3f8000000d0e7421 */ /* 0x002fe20000010000 */
[----:B--2---:R-:W-:Y:S01]  /*02e0*/  FADD.FTZ R13, R3, 1 ;  /* 0x3f800000030d7421 */ /* 0x004fe20000010000 */
[----:B---3--:R-:W-:-:S02]  /*02f0*/  FADD.FTZ R16, R2, 1 ;  /* 0x3f80000002107421 */ /* 0x008fc40000010000 */
[----:B------:R-:W0:Y:S01]  /*0300*/  LDC.64 R2, c[0x0][0x218] ;  /* 0x00008600ff027b82 */ /* 0x000e220000000a00 */
[----:B----4-:R-:W-:Y:S01]  /*0310*/  FADD.FTZ R17, R17, 1 ;  /* 0x3f80000011117421 */ /* 0x010fe20000010000 */
[----:B-----5:R-:W-:Y:S01]  /*0320*/  FADD.FTZ R18, R18, 1 ;  /* 0x3f80000012127421 */ /* 0x020fe20000010000 */
[----:B------:R-:W-:Y:S01]  /*0330*/  FADD.FTZ R15, R15, 1 ;  /* 0x3f8000000f0f7421 */ /* 0x000fe20000010000 */
[----:B------:R-:W1:Y:S01]  /*0340*/  MUFU.RCP R16, R16 ;  /* 0x0000001000107308 */ /* 0x000e620000001000 */
[----:B------:R-:W-:-:S07]  /*0350*/  FADD.FTZ R19, R19, 1 ;  /* 0x3f80000013137421 */ /* 0x000fce0000010000 */
[----:B------:R-:W2:Y:S08]  /*0360*/  MUFU.RCP R21, R21 ;  /* 0x0000001500157308 */ /* 0x000eb00000001000 */
[----:B------:R-:W-:Y:S08]  /*0370*/  MUFU.RCP R14, R14 ;  /* 0x0000000e000e7308 */ /* 0x000ff00000001000 */
[----:B------:R-:W-:Y:S08]  /*0380*/  MUFU.RCP R13, R13 ;  /* 0x0000000d000d7308 */ /* 0x000ff00000001000 */
[----:B------:R-:W3:Y:S08]  /*0390*/  MUFU.RCP R17, R17 ;  /* 0x0000001100117308 */ /* 0x000ef00000001000 */
[----:B------:R-:W4:Y:S08]  /*03a0*/  MUFU.RCP R20, R19 ;  /* 0x0000001300147308 */ /* 0x000f300000001000 */
[----:B------:R-:W5:Y:S08]  /*03b0*/  MUFU.RCP R18, R18 ;  /* 0x0000001200127308 */ /* 0x000f700000001000 */
[----:B------:R-:W5:Y:S01]  /*03c0*/  MUFU.RCP R15, R15 ;  /* 0x0000000f000f7308 */ /* 0x000f620000001000 */
[----:B0-----:R-:W-:-:S04]  /*03d0*/  IMAD.WIDE.U32 R2, R0, 0x2, R2 ;  /* 0x0000000200027825 */ /* 0x001fc800078e0002 */
[----:B-1----:R-:W-:Y:S01]  /*03e0*/  FMUL.FTZ R16, R5, R16 ;  /* 0x0000001005107220 */ /* 0x002fe20000410000 */
[----:B--2---:R-:W-:Y:S01]  /*03f0*/  FMUL.FTZ R21, R8, R21 ;  /* 0x0000001508157220 */ /* 0x004fe20000410000 */
[----:B---3--:R-:W-:Y:S01]  /*0400*/  FMUL.FTZ R10, R10, R17 ;  /* 0x000000110a0a7220 */ /* 0x008fe20000410000 */
[----:B------:R-:W-:Y:S01]  /*0410*/  FMUL.FTZ R14, R7, R14 ;  /* 0x0000000e070e7220 */ /* 0x000fe20000410000 */
[----:B----4-:R-:W-:Y:S01]  /*0420*/  FMUL.FTZ R9, R9, R20 ;  /* 0x0000001409097220 */ /* 0x010fe20000410000 */
[----:B------:R-:W-:Y:S01]  /*0430*/  FMUL.FTZ R13, R6, R13 ;  /* 0x0000000d060d7220 */ /* 0x000fe20000410000 */
[----:B-----5:R-:W-:Y:S01]  /*0440*/  FMUL.FTZ R0, R11, R18 ;  /* 0x000000120b007220 */ /* 0x020fe20000410000 */
[----:B------:R-:W-:Y:S01]  /*0450*/  F2FP.BF16.F32.PACK_AB R21, R10, R21 ;  /* 0x000000150a15723e */ /* 0x000fe200000010ff */
[----:B------:R-:W-:Y:S01]  /*0460*/  IMAD.WIDE R2, R4, 0x4, R2 ;  /* 0x0000000404027825 */ /* 0x000fe200078e0202 */
[----:B------:R-:W-:-:S03]  /*0470*/  F2FP.BF16.F32.PACK_AB R9, R9, R14 ;  /* 0x0000000e0909723e */ /* 0x000fc600000010ff */
[----:B------:R-:W-:Y:S01]  /*0480*/  FMUL.FTZ R5, R12, R15 ;  /* 0x0000000f0c057220 */ /* 0x000fe20000410000 */
[----:B------:R-:W-:-:S04]  /*0490*/  F2FP.BF16.F32.PACK_AB R13, R0, R13 ;  /* 0x0000000d000d723e */ /* 0x000fc800000010ff */
[----:B------:R-:W-:Y:S01]  /*04a0*/  F2FP.BF16.F32.PACK_AB R5, R5, R16 ;  /* 0x000000100505723e */ /* 0x000fe200000010ff */
[----:B------:R-:W-:Y:S04]  /*04b0*/  STG.E desc[UR4][R2.64], R21 ;  /* 0x0000001502007986 */ /* 0x000fe8000c101904 */
[----:B------:R-:W-:Y:S04]  /*04c0*/  STG.E desc[UR4][R2.64+0x200], R9 ;  /* 0x0002000902007986 */ /* 0x000fe8000c101904 */
[----:B------:R-:W-:Y:S04]  /*04d0*/  STG.E desc[UR4][R2.64+0x400], R13 ;  /* 0x0004000d02007986 */ /* 0x000fe8000c101904 */
[----:B------:R-:W-:Y:S01]  /*04e0*/  STG.E desc[UR4][R2.64+0x600], R5 ;  /* 0x0006000502007986 */ /* 0x000fe2000c101904 */
[----:B------:R-:W-:Y:S05]  /*04f0*/  EXIT ;  /* 0x000000000000794d */ /* 0x000fea0003800000 */
.L_x_4388:
[----:B------:R-:W0:Y:S01]  /*0500*/  S2R R11, SR_TID.X ;  /* 0x00000000000b7919 */ /* 0x000e220000002100 */
[----:B------:R-:W-:Y:S02]  /*0510*/  PRMT R24, RZ, 0x7610, R24 ;  /* 0x00007610ff187816 */ /* 0x000fe40000000018 */
[----:B0-----:R-:W-:Y:S02]  /*0520*/  ISETP.GE.AND P0, PT, R11, R2, PT ;  /* 0x000000020b00720c */ /* 0x001fe40003f06270 */
[----:B------:R-:W-:-:S11]  /*0530*/  MOV R23, R11 ;  /* 0x0000000b00177202 */ /* 0x000fd60000000f00 */
[----:B------:R-:W-:Y:S01]  /*0540*/  @!P0 IADD3 R23, R11, 0x80, RZ ;  /* 0x000000800b178810 */ /* 0x000fe20007ffe0ff */
[----:B------:R-:W0:Y:S01]  /*0550*/  @!P0 LDC.64 R16, c[0x0][0x220] ;  /* 0x00008800ff108b82 */ /* 0x000e220000000a00 */
[----:B------:R-:W-:Y:S02]  /*0560*/  @!P0 IADD3 R27, R0, R11, RZ ;  /* 0x0000000b001b8210 */ /* 0x000fe40007ffe0ff */
[----:B------:R-:W-:-:S13]  /*0570*/  ISETP.GE.AND P3, PT, R23, R2, PT ;  /* 0x000000021700720c */ /* 0x000fda0003f66270 */
[----:B------:R-:W-:Y:S01]  /*0580*/  @!P3 IMAD.IADD R29, R0, 0x1, R23 ;  /* 0x00000001001db824 */ /* 0x000fe200078e0217 */
[----:B------:R-:W-:Y:S01]  /*0590*/  @!P3 IADD3 R23, R23, 0x80, RZ ;  /* 0x000000801717b810 */ /* 0x000fe20007ffe0ff */
[----:B------:R-:W1:Y:S03]  /*05a0*/  @!P3 LDC.64 R14, c[0x0][0x220] ;  /* 0x00008800ff0ebb82 */ /* 0x000e660000000a00 */
[----:B------:R-:W-:-:S13]  /*05b0*/  ISETP.GE.AND P4, PT, R23, R2, PT ;  /* 0x000000021700720c */ /* 0x000fda0003f86270 */
[----:B------:R-:W-:Y:S01]  /*05c0*/  @!P4 IADD3 R13, R0, R23, RZ ;  /* 0x00000017000dc210 */ /* 0x000fe20007ffe0ff */
[----:B------:R-:W-:Y:S01]  /*05d0*/  @!P4 VIADD R23, R23, 0x80 ;  /* 0x000000801717c836 */ /* 0x000fe20000000000 */
[----:B------:R-:W2:Y:S04]  /*05e0*/  @!P4 LDC.64 R18, c[0x0][0x220] ;  /* 0x00008800ff12cb82 */ /* 0x000ea80000000a00 */
[----:B------:R-:W-:-:S13]  /*05f0*/  ISETP.GE.AND P5, PT, R23, R2, PT ;  /* 0x000000021700720c */ /* 0x000fda0003fa6270 */
[----:B------:R-:W-:Y:S02]  /*0600*/  @!P5 IADD3 R21, R0, R23, RZ ;  /* 0x000000170015d210 */ /* 0x000fe40007ffe0ff */
[----:B------:R-:W-:-:S04]  /*0610*/  @!P5 IADD3 R23, R23, 0x80, RZ ;  /* 0x000000801717d810 */ /* 0x000fc80007ffe0ff */
[----:B------:R-:W-:Y:S01]  /*0620*/  ISETP.GE.AND P1, PT, R23, R2, PT ;  /* 0x000000021700720c */ /* 0x000fe20003f26270 */
[----:B--2---:R-:W-:Y:S02]  /*0630*/  @!P4 IMAD.WIDE.U32 R18, R13, 0x2, R18 ;  /* 0x000000020d12c825 */ /* 0x004fe400078e0012 */
[----:B------:R-:W2:Y:S03]  /*0640*/  @!P5 LDC.64 R12, c[0x0][0x220] ;  /* 0x00008800ff0cdb82 */ /* 0x000ea60000000a00 */
[----:B------:R3:W4:Y:S07]  /*0650*/  @!P4 LDG.E.U16 R24, desc[UR4][R18.64] ;  /* 0x000000041218c981 */ /* 0x00072e000c1e1500 */
[----:B------:R-:W-:Y:S01]  /*0660*/  @!P1 IMAD.IADD R25, R0, 0x1, R23 ;  /* 0x0000000100199824 */ /* 0x000fe200078e0217 */
[----:B------:R-:W-:-:S04]  /*0670*/  @!P1 IADD3 R23, R23, 0x80, RZ ;  /* 0x0000008017179810 */ /* 0x000fc80007ffe0ff */
[----:B------:R-:W-:Y:S01]  /*0680*/  ISETP.GE.AND P2, PT, R23, R2, PT ;  /* 0x000000021700720c */ /* 0x000fe20003f46270 */
[----:B0-----:R-:W-:Y:S01]  /*0690*/  @!P0 IMAD.WIDE.U32 R16, R27, 0x2, R16 ;  /* 0x000000021b108825 */ /* 0x001fe200078e0010 */
[----:B------:R-:W-:Y:S02]  /*06a0*/  PRMT R27, RZ, 0x7610, R27 ;  /* 0x00007610ff1b7816 */ /* 0x000fe4000000001b */
[----:B------:R-:W-:Y:S01]  /*06b0*/  PRMT R20, RZ, 0x7610, R20 ;  /* 0x00007610ff147816 */ /* 0x000fe20000000014 */
[----:B-1----:R-:W-:-:S03]  /*06c0*/  @!P3 IMAD.WIDE.U32 R14, R29, 0x2, R14 ;  /* 0x000000021d0eb825 */ /* 0x002fc600078e000e */
[----:B------:R0:W5:Y:S04]  /*06d0*/  @!P0 LDG.E.U16 R27, desc[UR4][R16.64] ;  /* 0x00000004101b8981 */ /* 0x000168000c1e1500 */
[----:B------:R-:W5:Y:S01]  /*06e0*/  @!P3 LDG.E.U16 R20, desc[UR4][R14.64] ;  /* 0x000000040e14b981 */ /* 0x000f62000c1e1500 */
[----:B------:R-:W-:Y:S01]  /*06f0*/  @!P2 IMAD.IADD R22, R0, 0x1, R23 ;  /* 0x000000010016a824 */ /* 0x000fe200078e0217 */
[----:B------:R-:W-:Y:S01]  /*0700*/  @!P2 IADD3 R23, R23, 0x80, RZ ;  /* 0x000000801717a810 */ /* 0x000fe20007ffe0ff */
[----:B--2---:R-:W-:Y:S01]  /*0710*/  @!P5 IMAD.WIDE.U32 R12, R21, 0x2, R12 ;  /* 0x00000002150cd825 */ /* 0x004fe200078e000c */
[----:B---3--:R-:W1:Y:S02]  /*0720*/  @!P2 LDC.64 R18, c[0x0][0x220] ;  /* 0x00008800ff12ab82 */ /* 0x008e640000000a00 */
[----:B------:R-:W-:-:S02]  /*0730*/  ISETP.GE.AND P4, PT, R23, R2, PT ;  /* 0x000000021700720c */ /* 0x000fc40003f86270 */
[----:B------:R-:W-:-:S04]  /*0740*/  PRMT R21, RZ, 0x7610, R21 ;  /* 0x00007610ff157816 */ /* 0x000fc80000000015 */
[----:B0-----:R-:W0:Y:S02]  /*0750*/  @!P1 LDC.64 R16, c[0x0][0x220] ;  /* 0x00008800ff109b82 */ /* 0x001e240000000a00 */
[----:B------:R2:W3:Y:S05]  /*0760*/  @!P5 LDG.E.U16 R21, desc[UR4][R12.64] ;  /* 0x000000040c15d981 */ /* 0x0004ea000c1e1500 */
[----:B------:R-:W-:Y:S01]  /*0770*/  @!P4 IADD3 R29, R0, R23, RZ ;  /* 0x00000017001dc210 */ /* 0x000fe20007ffe0ff */
[----:B------:R-:W-:Y:S01]  /*0780*/  @!P4 VIADD R23, R23, 0x80 ;  /* 0x000000801717c836 */ /* 0x000fe20000000000 */
[----:B--2---:R-:W2:Y:S04]  /*0790*/  @!P4 LDC.64 R12, c[0x0][0x220] ;  /* 0x00008800ff0ccb82 */ /* 0x004ea80000000a00 */
[----:B------:R-:W-:-:S13]  /*07a0*/  ISETP.GE.AND P3, PT, R23, R2, PT ;  /* 0x000000021700720c */ /* 0x000fda0003f66270 */
[----:B------:R-:W2:Y:S01]  /*07b0*/  @!P3 LDC.64 R14, c[0x0][0x220] ;  /* 0x00008800ff0ebb82 */ /* 0x000ea20000000a00 */
[----:B0-----:R-:W-:Y:S01]  /*07c0*/  @!P1 IMAD.WIDE.U32 R16, R25, 0x2, R16 ;  /* 0x0000000219109825 */ /* 0x001fe200078e0010 */
[----:B------:R-:W-:Y:S02]  /*07d0*/  PRMT R25, RZ, 0x7610, R25 ;  /* 0x00007610ff197816 */ /* 0x000fe40000000019 */
[----:B------:R-:W-:Y:S01]  /*07e0*/  @!P3 IADD3 R23, R0, R23, RZ ;  /* 0x000000170017b210 */ /* 0x000fe20007ffe0ff */
[----:B-1----:R-:W-:Y:S01]  /*07f0*/  @!P2 IMAD.WIDE.U32 R18, R22, 0x2, R18 ;  /* 0x000000021612a825 */ /* 0x002fe200078e0012 */
[----:B------:R-:W-:Y:S02]  /*0800*/  PRMT R22, RZ, 0x7610, R22 ;  /* 0x00007610ff167816 */ /* 0x000fe40000000016 */
[----:B------:R0:W3:Y:S01]  /*0810*/  @!P1 LDG.E.U16 R25, desc[UR4][R16.64] ;  /* 0x0000000410199981 */ /* 0x0000e2000c1e1500 */
[----:B--2---:R-:W-:Y:S01]  /*0820*/  @!P4 IMAD.WIDE.U32 R28, R29, 0x2, R12 ;  /* 0x000000021d1cc825 */ /* 0x004fe200078e000c */
[----:B------:R-:W-:-:S02]  /*0830*/  PRMT R13, RZ, 0x7610, R13 ;  /* 0x00007610ff0d7816 */ /* 0x000fc4000000000d */
[----:B------:R1:W2:Y:S04]  /*0840*/  @!P2 LDG.E.U16 R22, desc[UR4][R18.64] ;  /* 0x000000041216a981 */ /* 0x0002a8000c1e1500 */
[----:B------:R-:W2:Y:S01]  /*0850*/  @!P4 LDG.E.U16 R13, desc[UR4][R28.64] ;  /* 0x000000041c0dc981 */ /* 0x000ea2000c1e1500 */
[----:B0-----:R-:W-:Y:S01]  /*0860*/  @!P3 IMAD.WIDE.U32 R16, R23, 0x2, R14 ;  /* 0x000000021710b825 */ /* 0x001fe200078e000e */
[----:B------:R-:W-:-:S06]  /*0870*/  PRMT R14, RZ, 0x7610, R14 ;  /* 0x00007610ff0e7816 */ /* 0x000fcc000000000e */
[----:B------:R0:W2:Y:S01]  /*0880*/  @!P3 LDG.E.U16 R14, desc[UR4][R16.64] ;  /* 0x00000004100eb981 */ /* 0x0000a2000c1e1500 */
[----:B------:R-:W-:-:S04]  /*0890*/  IADD3 R15, R11, 0x100, RZ ;  /* 0x000001000b0f7810 */ /* 0x000fc80007ffe0ff */
[----:B------:R-:W-:Y:S02]  /*08a0*/  ISETP.GE.AND P6, PT, R15, R2, PT ;  /* 0x000000020f00720c */ /* 0x000fe40003fc6270 */
[C---:B------:R-:W-:Y:S01]  /*08b0*/  IADD3 R15, R11.reuse, 0x180, RZ ;  /* 0x000001800b0f7810 */ /* 0x040fe20007ffe0ff */
[----:B------:R-:W-:-:S03]  /*08c0*/  VIADD R23, R11, 0x80 ;  /* 0x000000800b177836 */ /* 0x000fc60000000000 */
[-C--:B------:R-:W-:Y:S02]  /*08d0*/  ISETP.GE.AND P2, PT, R15, R2.reuse, PT ;  /* 0x000000020f00720c */ /* 0x080fe40003f46270 */
[----:B------:R-:W-:Y:S01]  /*08e0*/  ISETP.GE.AND P1, PT, R23, R2, PT ;  /* 0x000000021700720c */ /* 0x000fe20003f26270 */
[----:B------:R-:W-:Y:S04]  /*08f0*/  BSSY B0, `(.L_x_4389) ;  /* 0x0000072000007945 */ /* 0x000fe80003800000 */
[----:B------:R-:W-:Y:S01]  /*0900*/  BSSY B1, `(.L_x_4390) ;  /* 0x000006a000017945 */ /* 0x000fe20003800000 */
[----:B----4-:R-:W-:-:S05]  /*0910*/  @!P6 SHF.L.U32 R12, R24, 0x10, RZ ;  /* 0x00000010180ce819 */ /* 0x010fca00000006ff */
[----:B-1----:R-:W-:-:S06]  /*0920*/  @!P6 FMUL.FTZ R18, R12, -1.4426950216293334961 ;  /* 0xbfb8aa3b0c12e820 */ /* 0x002fcc0000410000 */
[----:B------:R-:W1:Y:S01]  /*0930*/  @!P6 MUFU.EX2 R18, R18 ;  /* 0x000000120012e308 */ /* 0x000e620000000800 */
[----:B-----5:R-:W-:-:S04]  /*0940*/  @!P0 IMAD.U32 R27, R27, 0x10000, RZ ;  /* 0x000100001b1b8824 */ /* 0x020fc800078e00ff */
[----:B0-----:R-:W-:Y:S01]  /*0950*/  @!P0 FMUL.FTZ R17, R27, -1.4426950216293334961 ;  /* 0xbfb8aa3b1b118820 */ /* 0x001fe20000410000 */
[----:B-1----:R-:W-:-:S05]  /*0960*/  @!P6 FADD.FTZ R29, R18, 1 ;  /* 0x3f800000121de421 */ /* 0x002fca0000010000 */
[----:B------:R-:W0:Y:S08]  /*0970*/  @!P0 MUFU.EX2 R17, R17 ;  /* 0x0000001100118308 */ /* 0x000e300000000800 */
[----:B------:R-:W1:Y:S01]  /*0980*/  @!P6 MUFU.RCP R29, R29 ;  /* 0x0000001d001de308 */ /* 0x000e620000001000 */
[----:B---3--:R-:W-:Y:S02]  /*0990*/  @!P2 SHF.L.U32 R19, R21, 0x10, RZ ;  /* 0x000000101513a819 */ /* 0x008fe400000006ff */
[----:B------:R-:W-:-:S03]  /*09a0*/  @!P1 SHF.L.U32 R20, R20, 0x10, RZ ;  /* 0x0000001014149819 */ /* 0x000fc600000006ff */
[----:B------:R-:W-:Y:S01]  /*09b0*/  @!P2 FMUL.FTZ R16, R19, -1.4426950216293334961 ;  /* 0xbfb8aa3b1310a820 */ /* 0x000fe20000410000 */
[----:B0-----:R-:W-:Y:S01]  /*09c0*/  @!P0 FADD.FTZ R24, R17, 1 ;  /* 0x3f80000011188421 */ /* 0x001fe20000010000 */
[C---:B------:R-:W-:Y:S01]  /*09d0*/  IADD3 R17, R11.reuse, 0x280, RZ ;  /* 0x000002800b117810 */ /* 0x040fe20007ffe0ff */
[----:B------:R-:W-:Y:S01]  /*09e0*/  @!P1 FMUL.FTZ R15, R20, -1.4426950216293334961 ;  /* 0xbfb8aa3b140f9820 */ /* 0x000fe20000410000 */
[----:B------:R-:W-:Y:S02]  /*09f0*/  VIADD R21, R11, 0x200 ;  /* 0x000002000b157836 */ /* 0x000fe40000000000 */
[----:B------:R-:W0:Y:S01]  /*0a00*/  @!P2 MUFU.EX2 R16, R16 ;  /* 0x000000100010a308 */ /* 0x000e220000000800 */
[-C--:B------:R-:W-:Y:S01]  /*0a10*/  ISETP.GE.AND P4, PT, R17, R2.reuse, PT ;  /* 0x000000021100720c */ /* 0x080fe20003f86270 */
[C---:B------:R-:W-:Y:S01]  /*0a20*/  VIADD R17, R11.reuse, 0x380 ;  /* 0x000003800b117836 */ /* 0x040fe20000000000 */
[----:B------:R-:W-:Y:S01]  /*0a30*/  IADD3 R18, R11, 0x300, RZ ;  /* 0x000003000b127810 */ /* 0x000fe20007ffe0ff */
[----:B-1----:R-:W-:Y:S01]  /*0a40*/  @!P6 FMUL.FTZ R29, R12, R29 ;  /* 0x0000001d0c1de220 */ /* 0x002fe20000410000 */
[----:B------:R-:W-:-:S02]  /*0a50*/  ISETP.GE.AND P3, PT, R21, R2, PT ;  /* 0x000000021500720c */ /* 0x000fc40003f66270 */
[-C--:B------:R-:W-:Y:S01]  /*0a60*/  ISETP.GE.AND P5, PT, R18, R2.reuse, PT ;  /* 0x000000021200720c */ /* 0x080fe20003fa6270 */
[----:B------:R-:W1:Y:S01]  /*0a70*/  @!P1 MUFU.EX2 R15, R15 ;  /* 0x0000000f000f9308 */ /* 0x000e620000000800 */
[----:B------:R-:W-:Y:S02]  /*0a80*/  @!P6 F2FP.BF16.F32.PACK_AB R9, RZ, R29 ;  /* 0x0000001dff09e23e */ /* 0x000fe400000010ff */
[----:B------:R-:W-:Y:S01]  /*0a90*/  ISETP.GE.AND P6, PT, R17, R2, PT ;  /* 0x000000021100720c */ /* 0x000fe20003fc6270 */
[----:B0-----:R-:W-:-:S06]  /*0aa0*/  @!P2 FADD.FTZ R12, R16, 1 ;  /* 0x3f800000100ca421 */ /* 0x001fcc0000010000 */
[----:B------:R-:W-:Y:S02]  /*0ab0*/  @!P3 SHF.L.U32 R18, R25, 0x10, RZ ;  /* 0x000000101912b819 */ /* 0x000fe400000006ff */
[----:B--2---:R-:W-:-:S03]  /*0ac0*/  @!P4 SHF.L.U32 R17, R22, 0x10, RZ ;  /* 0x000000101611c819 */ /* 0x004fc600000006ff */
[----:B------:R-:W-:Y:S01]  /*0ad0*/  @!P3 FMUL.FTZ R25, R18, -1.4426950216293334961 ;  /* 0xbfb8aa3b1219b820 */ /* 0x000fe20000410000 */
[----:B------:R-:W-:Y:S02]  /*0ae0*/  @!P5 IMAD.U32 R16, R13, 0x10000, RZ ;  /* 0x000100000d10d824 */ /* 0x000fe400078e00ff */
[----:B-1----:R-:W-:Y:S01]  /*0af0*/  @!P1 FADD.FTZ R15, R15, 1 ;  /* 0x3f8000000f0f9421 */ /* 0x002fe20000010000 */
[----:B------:R-:W-:Y:S01]  /*0b00*/  @!P4 FMUL.FTZ R29, R17, -1.4426950216293334961 ;  /* 0xbfb8aa3b111dc820 */ /* 0x000fe20000410000 */
[----:B------:R-:W-:Y:S02]  /*0b10*/  @!P5 FMUL.FTZ R26, R16, -1.4426950216293334961 ;  /* 0xbfb8aa3b101ad820 */ /* 0x000fe40000410000 */
[----:B------:R0:W-:Y:S01]  /*0b20*/  @!P1 MUFU.RCP R21, R15 ;  /* 0x0000000f00159308 */ /* 0x0001e20000001000 */
[----:B------:R-:W-:-:S07]  /*0b30*/  @!P6 SHF.L.U32 R13, R14, 0x10, RZ ;  /* 0x000000100e0de819 */ /* 0x000fce00000006ff */
[----:B------:R-:W-:Y:S01]  /*0b40*/  @!P0 MUFU.RCP R24, R24 ;  /* 0x0000001800188308 */ /* 0x000fe20000001000 */
[----:B0-----:R-:W0:Y:S01]  /*0b50*/  @!P0 LDC.64 R14, c[0x0][0x218] ;  /* 0x00008600ff0e8b82 */ /* 0x001e220000000a00 */
[----:B------:R-:W-:-:S06]  /*0b60*/  @!P6 FMUL.FTZ R28, R13, -1.4426950216293334961 ;  /* 0xbfb8aa3b0d1ce820 */ /* 0x000fcc0000410000 */
[----:B------:R-:W1:Y:S08]  /*0b70*/  @!P3 MUFU.EX2 R25, R25 ;  /* 0x000000190019b308 */ /* 0x000e700000000800 */
[----:B------:R-:W2:Y:S08]  /*0b80*/  @!P4 MUFU.EX2 R22, R29 ;  /* 0x0000001d0016c308 */ /* 0x000eb00000000800 */
[----:B------:R-:W3:Y:S08]  /*0b90*/  @!P5 MUFU.EX2 R26, R26 ;  /* 0x0000001a001ad308 */ /* 0x000ef00000000800 */
[----:B------:R-:W4:Y:S01]  /*0ba0*/  @!P6 MUFU.EX2 R28, R28 ;  /* 0x0000001c001ce308 */ /* 0x000f220000000800 */
[----:B-1----:R-:W-:Y:S01]  /*0bb0*/  @!P3 FADD.FTZ R25, R25, 1 ;  /* 0x3f8000001919b421 */ /* 0x002fe20000010000 */
[----:B--2---:R-:W-:Y:S01]  /*0bc0*/  @!P4 FADD.FTZ R22, R22, 1 ;  /* 0x3f8000001616c421 */ /* 0x004fe20000010000 */
[----:B------:R-:W-:Y:S01]  /*0bd0*/  @!P0 FMUL.FTZ R24, R27, R24 ;  /* 0x000000181b188220 */ /* 0x000fe20000410000 */
[----:B------:R-:W-:Y:S01]  /*0be0*/  @!P0 IADD3 R29, R0, R11, RZ ;  /* 0x0000000b001d8210 */ /* 0x000fe20007ffe0ff */
[----:B---3--:R-:W-:-:S03]  /*0bf0*/  @!P5 FADD.FTZ R26, R26, 1 ;  /* 0x3f8000001a1ad421 */ /* 0x008fc60000010000 */
[----:B------:R-:W-:Y:S01]  /*0c00*/  @!P0 F2FP.BF16.F32.PACK_AB R10, RZ, R24 ;  /* 0x00000018ff0a823e */ /* 0x000fe200000010ff */
[----:B------:R-:W1:Y:S01]  /*0c10*/  @!P2 MUFU.RCP R12, R12 ;  /* 0x0000000c000ca308 */ /* 0x000e620000001000 */
[----:B0-----:R-:W-:-:S04]  /*0c20*/  @!P0 IMAD.WIDE.U32 R14, R29, 0x2, R14 ;  /* 0x000000021d0e8825 */ /* 0x001fc800078e000e */
[----:B----4-:R-:W-:-:S03]  /*0c30*/  @!P6 FADD.FTZ R28, R28, 1 ;  /* 0x3f8000001c1ce421 */ /* 0x010fc60000010000 */
[----:B------:R-:W0:Y:S01]  /*0c40*/  @!P3 MUFU.RCP R25, R25 ;  /* 0x000000190019b308 */ /* 0x000e220000001000 */
[----:B------:R-:W-:Y:S01]  /*0c50*/  @!P0 IMAD.MOV.U32 R11, RZ, RZ, R23 ;  /* 0x000000ffff0b8224 */ /* 0x000fe200078e0017 */
[----:B------:R2:W-:Y:S06]  /*0c60*/  @!P0 STG.E.U16 desc[UR4][R14.64], R10 ;  /* 0x0000000a0e008986 */ /* 0x0005ec000c101504 */
[----:B------:R-:W3:Y:S01]  /*0c70*/  @!P4 MUFU.RCP R22, R22 ;  /* 0x000000160016c308 */ /* 0x000ee20000001000 */
[----:B------:R-:W-:-:S07]  /*0c80*/  ISETP.GE.AND P0, PT, R11, R2, PT ;  /* 0x000000020b00720c */ /* 0x000fce0003f06270 */
[----:B------:R-:W4:Y:S08]  /*0c90*/  @!P5 MUFU.RCP R27, R26 ;  /* 0x0000001a001bd308 */ /* 0x000f300000001000 */
[----:B------:R-:W5:Y:S01]  /*0ca0*/  @!P6 MUFU.RCP R24, R28 ;  /* 0x0000001c0018e308 */ /* 0x000f620000001000 */
[----:B------:R-:W-:Y:S01]  /*0cb0*/  @!P1 FMUL.FTZ R21, R20, R21 ;  /* 0x0000001514159220 */ /* 0x000fe20000410000 */
[----:B-1----:R-:W-:Y:S01]  /*0cc0*/  @!P2 FMUL.FTZ R12, R19, R12 ;  /* 0x0000000c130ca220 */ /* 0x002fe20000410000 */
[----:B0-----:R-:W-:Y:S01]  /*0cd0*/  @!P3 FMUL.FTZ R25, R18, R25 ;  /* 0x000000191219b220 */ /* 0x001fe20000410000 */
[----:B---3--:R-:W-:Y:S01]  /*0ce0*/  @!P4 FMUL.FTZ R22, R17, R22 ;  /* 0x000000161116c220 */ /* 0x008fe20000410000 */
[----:B----4-:R-:W-:Y:S01]  /*0cf0*/  @!P5 FMUL.FTZ R27, R16, R27 ;  /* 0x0000001b101bd220 */ /* 0x010fe20000410000 */
[----:B------:R-:W-:-:S02]  /*0d00*/  @!P1 F2FP.BF16.F32.PACK_AB R3, RZ, R21 ;  /* 0x00000015ff03923e */ /* 0x000fc400000010ff */
[----:B------:R-:W-:Y:S01]  /*0d10*/  @!P2 F2FP.BF16.F32.PACK_AB R4, RZ, R12 ;  /* 0x0000000cff04a23e */ /* 0x000fe200000010ff */
[----:B-----5:R-:W-:Y:S01]  /*0d20*/  @!P6 FMUL.FTZ R24, R13, R24 ;  /* 0x000000180d18e220 */ /* 0x020fe20000410000 */
[----:B------:R-:W-:Y:S02]  /*0d30*/  @!P3 F2FP.BF16.F32.PACK_AB R5, RZ, R25 ;  /* 0x00000019ff05b23e */ /* 0x000fe400000010ff */
[----:B------:R-:W-:Y:S02]  /*0d40*/  @!P4 F2FP.BF16.F32.PACK_AB R6, RZ, R22 ;  /* 0x00000016ff06c23e */ /* 0x000fe400000010ff */
[----:B------:R-:W-:Y:S02]  /*0d50*/  @!P5 F2FP.BF16.F32.PACK_AB R7, RZ, R27 ;  /* 0x0000001bff07d23e */ /* 0x000fe400000010ff */
[----:B------:R-:W-:Y:S01]  /*0d60*/  @!P6 F2FP.BF16.F32.PACK_AB R8, RZ, R24 ;  /* 0x00000018ff08e23e */ /* 0x000fe200000010ff */
[----:B--2---:R-:W-:Y:S06]  /*0d70*/  @P0 BRA `(.L_x_4391) ;  /* 0x0000000000300947 */ /* 0x004fec0003800000 */
[----:B------:R-:W0:Y:S01]  /*0d80*/  LDC.64 R12, c[0x0][0x218] ;  /* 0x00008600ff0c7b82 */ /* 0x000e220000000a00 */
[----:B------:R-:W-:Y:S02]  /*0d90*/  IADD3 R15, R0, R11, RZ ;  /* 0x0000000b000f7210 */ /* 0x000fe40007ffe0ff */
[----:B------:R-:W-:-:S04]  /*0da0*/  IADD3 R11, R11, 0x80, RZ ;  /* 0x000000800b0b7810 */ /* 0x000fc80007ffe0ff */
[----:B------:R-:W-:Y:S01]  /*0db0*/  ISETP.GE.AND P0, PT, R11, R2, PT ;  /* 0x000000020b00720c */ /* 0x000fe20003f06270 */
[----:B0-----:R-:W-:-:S05]  /*0dc0*/  IMAD.WIDE.U32 R12, R15, 0x2, R12 ;  /* 0x000000020f0c7825 */ /* 0x001fca00078e000c */
[----:B------:R0:W-:Y:S07]  /*0dd0*/  STG.E.U16 desc[UR4][R12.64], R3 ;  /* 0x000000030c007986 */ /* 0x0001ee000c101504 */
[----:B------:R-:W-:Y:S05]  /*0de0*/  @P0 BRA `(.L_x_4392) ;  /* 0x0000000000300947 */ /* 0x000fea0003800000 */
[----:B0-----:R-:W0:Y:S01]  /*0df0*/  LDC.64 R12, c[0x0][0x218] ;  /* 0x00008600ff0c7b82 */ /* 0x001e220000000a00 */
[----:B------:R-:W-:Y:S01]  /*0e00*/  IMAD.IADD R3, R0, 0x1, R11 ;  /* 0x0000000100037824 */ /* 0x000fe200078e020b */
[----:B------:R-:W-:-:S03]  /*0e10*/  IADD3 R11, R11, 0x80, RZ ;  /* 0x000000800b0b7810 */ /* 0x000fc60007ffe0ff */
[----:B0-----:R-:W-:-:S05]  /*0e20*/  IMAD.WIDE.U32 R12, R3, 0x2, R12 ;  /* 0x00000002030c7825 */ /* 0x001fca00078e000c */
[----:B------:R0:W-:Y:S02]  /*0e30*/  STG.E.U16 desc[UR4][R12.64], R9 ;  /* 0x000000090c007986 */ /* 0x0001e4000c101504 */
.L_x_4391:
[----:B------:R-:W-:-:S13]  /*0e40*/  ISETP.GE.AND P0, PT, R11, R2, PT ;  /* 0x000000020b00720c */ /* 0x000fda0003f06270 */
[----:B------:R-:W-:Y:S05]  /*0e50*/  @P0 BRA `(.L_x_4393) ;  /* 0x0000000000300947 */ /* 0x000fea0003800000 */
[----:B0-----:R-:W0:Y:S01]  /*0e60*/  LDC.64 R12, c[0x0][0x218] ;  /* 0x00008600ff0c7b82 */ /* 0x001e220000000a00 */
[----:B------:R-:W-:Y:S01]  /*0e70*/  IADD3 R3, R0, R11, RZ ;  /* 0x0000000b00037210 */ /* 0x000fe20007ffe0ff */
[----:B------:R-:W-:-:S04]  /*0e80*/  VIADD R11, R11, 0x80 ;  /* 0x000000800b0b7836 */ /* 0x000fc80000000000 */
[----:B0-----:R-:W-:-:S05]  /*0e90*/  IMAD.WIDE.U32 R12, R3, 0x2, R12 ;  /* 0x00000002030c7825 */ /* 0x001fca00078e000c */
[----:B------:R1:W-:Y:S02]  /*0ea0*/  STG.E.U16 desc[UR4][R12.64], R4 ;  /* 0x000000040c007986 */ /* 0x0003e4000c101504 */
.L_x_4392:
[----:B------:R-:W-:-:S13]  /*0eb0*/  ISETP.GE.AND P0, PT, R11, R2, PT ;  /* 0x000000020b00720c */ /* 0x000fda0003f06270 */
[----:B------:R-:W-:Y:S05]  /*0ec0*/  @P0 BRA `(.L_x_4394) ;  /* 0x0000000000340947 */ /* 0x000fea0003800000 */
[----:B01----:R-:W0:Y:S01]  /*0ed0*/  LDC.64 R12, c[0x0][0x218] ;  /* 0x00008600ff0c7b82 */ /* 0x003e220000000a00 */
[----:B------:R-:W-:Y:S02]  /*0ee0*/  IADD3 R3, R0, R11, RZ ;  /* 0x0000000b00037210 */ /* 0x000fe40007ffe0ff */
[----:B------:R-:W-:-:S03]  /*0ef0*/  IADD3 R11, R11, 0x80, RZ ;  /* 0x000000800b0b7810 */ /* 0x000fc60007ffe0ff */
[----:B0-----:R-:W-:-:S05]  /*0f00*/  IMAD.WIDE.U32 R12, R3, 0x2, R12 ;  /* 0x00000002030c7825 */ /* 0x001fca00078e000c */
[----:B------:R1:W-:Y:S02]  /*0f10*/  STG.E.U16 desc[UR4][R12.64], R5 ;  /* 0x000000050c007986 */ /* 0x0003e4000c101504 */
.L_x_4393:
[----:B------:R-:W-:-:S13]  /*0f20*/  ISETP.GE.AND P0, PT, R11, R2, PT ;  /* 0x000000020b00720c */ /* 0x000fda0003f06270 */
[----:B------:R-:W-:Y:S05]  /*0f30*/  @P0 BREAK B1 ;  /* 0x0000000000010942 */ /* 0x000fea0003800000 */
[----:B------:R-:W-:Y:S05]  /*0f40*/  @P0 BRA `(.L_x_4395) ;  /* 0x0000000000300947 */ /* 0x000fea0003800000 */
[----:B-1----:R-:W1:Y:S01]  /*0f50*/  LDC.64 R4, c[0x0][0x218] ;  /* 0x00008600ff047b82 */ /* 0x002e620000000a00 */
[----:B------:R-:W-:Y:S01]  /*0f60*/  IADD3 R3, R0, R11, RZ ;  /* 0x0000000b00037210 */ /* 0x000fe20007ffe0ff */
[----:B------:R-:W-:-:S04]  /*0f70*/  VIADD R11, R11, 0x80 ;  /* 0x000000800b0b7836 */ /* 0x000fc80000000000 */
[----:B-1----:R-:W-:-:S05]  /*0f80*/  IMAD.WIDE.U32 R4, R3, 0x2, R4 ;  /* 0x0000000203047825 */ /* 0x002fca00078e0004 */
[----:B------:R2:W-:Y:S02]  /*0f90*/  STG.E.U16 desc[UR4][R4.64], R6 ;  /* 0x0000000604007986 */ /* 0x0005e4000c101504 */
.L_x_4394:
[----:B------:R-:W-:Y:S05]  /*0fa0*/  BSYNC B1 ;  /* 0x0000000000017941 */ /* 0x000fea0003800000 */
.L_x_4390:
[----:B------:R-:W-:-:S13]  /*0fb0*/  ISETP.GE.AND P0, PT, R11, R2, PT ;  /* 0x000000020b00720c */ /* 0x000fda0003f06270 */
[----:B-12---:R-:W1:Y:S01]  /*0fc0*/  @!P0 LDC.64 R4, c[0x0][0x218] ;  /* 0x00008600ff048b82 */ /* 0x006e620000000a00 */
[----:B0-----:R-:W-:Y:S02]  /*0fd0*/  @!P0 IADD3 R3, R0, R11, RZ ;  /* 0x0000000b00038210 */ /* 0x001fe40007ffe0ff */
[----:B------:R-:W-:-:S03]  /*0fe0*/  @!P0 IADD3 R11, R11, 0x80, RZ ;  /* 0x000000800b0b8810 */ /* 0x000fc60007ffe0ff */
[----:B-1----:R-:W-:-:S05]  /*0ff0*/  @!P0 IMAD.WIDE.U32 R4, R3, 0x2, R4 ;  /* 0x0000000203048825 */ /* 0x002fca00078e0004 */
[----:B------:R2:W-:Y:S02]  /*1000*/  @!P0 STG.E.U16 desc[UR4][R4.64], R7 ;  /* 0x0000000704008986 */ /* 0x0005e4000c101504 */
.L_x_4395:
[----:B------:R-:W-:Y:S05]  /*1010*/  BSYNC B0 ;  /* 0x0000000000007941 */ /* 0x000fea0003800000 */
.L_x_4389:
[----:B------:R-:W-:Y:S05]  /*1020*/  WARPSYNC.ALL ;  /* 0x0000000000007948 */ /* 0x000fea0003800000 */
[----:B------:R-:W-:-:S13]  /*1030*/  ISETP.GE.AND P0, PT, R11, R2, PT ;  /* 0x000000020b00720c */ /* 0x000fda0003f06270 */
[----:B------:R-:W-:Y:S05]  /*1040*/  @P0 EXIT ;  /* 0x000000000000094d */ /* 0x000fea0003800000 */
[----:B------:R-:W3:Y:S01]  /*1050*/  LDC.64 R2, c[0x0][0x218] ;  /* 0x00008600ff027b82 */ /* 0x000ee20000000a00 */
[----:B------:R-:W-:-:S05]  /*1060*/  IADD3 R11, R0, R11, RZ ;  /* 0x0000000b000b7210 */ /* 0x000fca0007ffe0ff */
[----:B---3--:R-:W-:-:S05]  /*1070*/  IMAD.WIDE.U32 R2, R11, 0x2, R2 ;  /* 0x000000020b027825 */ /* 0x008fca00078e0002 */
[----:B------:R-:W-:Y:S01]  /*1080*/  STG.E.U16 desc[UR4][R2.64], R8 ;  /* 0x0000000802007986 */ /* 0x000fe2000c101504 */
[----:B------:R-:W-:Y:S05]  /*1090*/  EXIT ;  /* 0x000000000000794d */ /* 0x000fea0003800000 */
.L_x_4396:
        /* <DEDUP_REMOVED lines=14> */
.L_x_11113:


//--------------------- .text._ZN2at6native29vectorized_elementwise_kernelILi4EZZZNS0_61_GLOBAL__N__132982cb_23_ActivationSiluKernel_cu_1520ed90_292411silu_kernelERNS_18TensorIteratorBaseEENKUlvE_clEvENKUlvE4_clEvEUlN3c108BFloat16EE_St5arrayIPcLm2EEEEviT0_T1_ --------------------------
	.section	.text._ZN2at6native29vectorized_elementwise_kernelILi4EZZZNS0_61_GLOBAL__N__132982cb_23_ActivationSiluKernel_cu_1520ed90_292411silu_kernelERNS_18TensorIteratorBaseEENKUlvE_clEvENKUlvE4_clEvEUlN3c108BFloat16EE_St5arrayIPcLm2EEEEviT0_T1_,"ax",@progbits
	.align	128
        .global         _ZN2at6native29vectorized_elementwise_kernelILi4EZZZNS0_61_GLOBAL__N__132982cb_23_ActivationSiluKernel_cu_1520ed90_292411silu_kernelERNS_18TensorIteratorBaseEENKUlvE_clEvENKUlvE4_clEvEUlN3c108BFloat16EE_St5arrayIPcLm2EEEEviT0_T1_
        .type           _ZN2at6native29vectorized_elementwise_kernelILi4EZZZNS0_61_GLOBAL__N__132982cb_23_ActivationSiluKernel_cu_1520ed90_292411silu_kernelERNS_18TensorIteratorBaseEENKUlvE_clEvENKUlvE4_clEvEUlN3c108BFloat16EE_St5arrayIPcLm2EEEEviT0_T1_,@function
        .size           _ZN2at6native29vectorized_elementwise_kernelILi4EZZZNS0_61_GLOBAL__N__132982cb_23_ActivationSiluKernel_cu_1520ed90_292411silu_kernelERNS_18TensorIteratorBaseEENKUlvE_clEvENKUlvE4_clEvEUlN3c108BFloat16EE_St5arrayIPcLm2EEEEviT0_T1_,(.L_x_11114 - _ZN2at6native29vectorized_elementwise_kernelILi4EZZZNS0_61_GLOBAL__N__132982cb_23_ActivationSiluKernel_cu_1520ed90_292411silu_kernelERNS_18TensorIteratorBaseEENKUlvE_clEvENKUlvE4_clEvEUlN3c108BFloat16EE_St5arrayIPcLm2EEEEviT0_T1_)
        .other          _ZN2at6native29vectorized_elementwise_kernelILi4EZZZNS0_61_GLOBAL__N__132982cb_23_ActivationSiluKernel_cu_1520ed90_292411silu_kernelERNS_18TensorIteratorBaseEENKUlvE_clEvENKUlvE4_clEvEUlN3c108BFloat16EE_St5arrayIPcLm2EEEEviT0_T1_,@"STO_CUDA_ENTRY STV_DEFAULT"
_ZN2at6native29vectorized_elementwise_kernelILi4EZZZNS0_61_GLOBAL__N__132982cb_23_ActivationSiluKernel_cu_1520ed90_292411silu_kernelERNS_18TensorIteratorBaseEENKUlvE_clEvENKUlvE4_clEvEUlN3c108BFloat16EE_St5arrayIPcLm2EEEEviT0_T1_:
.text._ZN2at6native29vectorized_elementwise_kernelILi4EZZZNS0_61_GLOBAL__N__132982cb_23_ActivationSiluKernel_cu_1520ed90_292411silu_kernelERNS_18TensorIteratorBaseEENKUlvE_clEvENKUlvE4_clEvEUlN3c108BFloat16EE_St5arrayIPcLm2EEEEviT0_T1_:
        /* <DEDUP_REMOVED lines=12> */
[----:B------:R-:W2:Y:S04]  /*00c0*/  LDG.E.64 R10, desc[UR4][R18.64] ;  /* 0x00000004120a7981 */ /* 0x000ea8000c1e1b00 */
[----:B------:R-:W3:Y:S01]  /*00d0*/  LDG.E.64 R2, desc[UR4][R18.64+0x400] ;  /* 0x0004000412027981 */ /* 0x000ee2000c1e1b00 */
[C---:B--2---:R-:W-:Y:S01]  /*00e0*/  PRMT R7, R11.reuse, 0x7632, R7 ;  /* 0x000076320b077816 */ /* 0x044fe20000000007 */
[----:B------:R-:W-:Y:S01]  /*00f0*/  IMAD.U32 R8, R11, 0x10000, RZ ;  /* 0x000100000b087824 */ /* 0x000fe200078e00ff */
[----:B------:R-:W-:Y:S02]  /*0100*/  SHF.L.U32 R9, R10, 0x10, RZ ;  /* 0x000000100a097819 */ /* 0x000fe400000006ff */
[----:B---3--:R-:W-:Y:S01]  /*0110*/  PRMT R11, R2, 0x7632, R11 ;  /* 0x00007632020b7816 */ /* 0x008fe2000000000b */
[----:B------:R-:W-:Y:S01]  /*0120*/  FMUL.FTZ R15, R8, -1.4426950216293334961 ;  /* 0xbfb8aa3b080f7820 */ /* 0x000fe20000410000 */
[----:B------:R-:W-:Y:S01]  /*0130*/  SHF.L.U32 R7, R7, 0x10, RZ ;  /* 0x0000001007077819 */ /* 0x000fe200000006ff */
[----:B------:R-:W-:Y:S01]  /*0140*/  FMUL.FTZ R16, R9, -1.4426950216293334961 ;  /* 0xbfb8aa3b09107820 */ /* 0x000fe20000410000 */
[----:B------:R-:W-:-:S02]  /*0150*/  SHF.L.U32 R6, R2, 0x10, RZ ;  /* 0x0000001002067819 */ /* 0x000fc400000006ff */
[----:B------:R-:W-:Y:S01]  /*0160*/  PRMT R10, R10, 0x7632, R10 ;  /* 0x000076320a0a7816 */ /* 0x000fe2000000000a */
[----:B------:R-:W-:Y:S01]  /*0170*/  FMUL.FTZ R2, R7, -1.4426950216293334961 ;  /* 0xbfb8aa3b07027820 */ /* 0x000fe20000410000 */
[C---:B------:R-:W-:Y:S01]  /*0180*/  PRMT R13, R3.reuse, 0x7632, R13 ;  /* 0x00007632030d7816 */ /* 0x040fe2000000000d */
[----:B------:R-:W-:Y:S01]  /*0190*/  FMUL.FTZ R12, R6, -1.4426950216293334961 ;  /* 0xbfb8aa3b060c7820 */ /* 0x000fe20000410000 */
[----:B------:R-:W-:Y:S01]  /*01a0*/  SHF.L.U32 R5, R3, 0x10, RZ ;  /* 0x0000001003057819 */ /* 0x000fe200000006ff */
[----:B------:R-:W-:Y:S01]  /*01b0*/  IMAD.U32 R10, R10, 0x10000, RZ ;  /* 0x000100000a0a7824 */ /* 0x000fe200078e00ff */
[----:B------:R-:W-:Y:S01]  /*01c0*/  SHF.L.U32 R11, R11, 0x10, RZ ;  /* 0x000000100b0b7819 */ /* 0x000fe200000006ff */
[----:B------:R-:W-:Y:S01]  /*01d0*/  IMAD.U32 R13, R13, 0x10000, RZ ;  /* 0x000100000d0d7824 */ /* 0x000fe200078e00ff */
[----:B------:R-:W0:Y:S01]  /*01e0*/  MUFU.EX2 R15, R15 ;  /* 0x0000000f000f7308 */ /* 0x000e220000000800 */
[----:B------:R-:W-:Y:S01]  /*01f0*/  FMUL.FTZ R14, R5, -1.4426950216293334961 ;  /* 0xbfb8aa3b050e7820 */ /* 0x000fe20000410000 */
[----:B------:R-:W-:Y:S01]  /*0200*/  FMUL.FTZ R18, R10, -1.4426950216293334961 ;  /* 0xbfb8aa3b0a127820 */ /* 0x000fe20000410000 */
[----:B------:R-:W-:Y:S01]  /*0210*/  FMUL.FTZ R19, R11, -1.4426950216293334961 ;  /* 0xbfb8aa3b0b137820 */ /* 0x000fe20000410000 */
[----:B------:R-:W-:-:S04]  /*0220*/  FMUL.FTZ R17, R13, -1.4426950216293334961 ;  /* 0xbfb8aa3b0d117820 */ /* 0x000fc80000410000 */
[----:B------:R-:W1:Y:S08]  /*0230*/  MUFU.EX2 R2, R2 ;  /* 0x0000000200027308 */ /* 0x000e700000000800 */
[----:B------:R-:W2:Y:S01]  /*0240*/  MUFU.EX2 R12, R12 ;  /* 0x0000000c000c7308 */ /* 0x000ea20000000800 */
[----:B0-----:R-:W-:-:S07]  /*0250*/  FADD.FTZ R21, R15, 1 ;  /* 0x3f8000000f157421 */ /* 0x001fce0000010000 */
[----:B------:R-:W0:Y:S01]  /*0260*/  MUFU.EX2 R16, R16 ;  /* 0x0000001000107308 */ /* 0x000e220000000800 */
[----:B-1----:R-:W-:Y:S02]  /*0270*/  FADD.FTZ R20, R2, 1 ;  /* 0x3f80000002147421 */ /* 0x002fe40000010000 */
[----:B------:R-:W1:Y:S05]  /*0280*/  LDC.64 R2, c[0x0][0x218] ;  /* 0x00008600ff027b82 */ /* 0x000e6a0000000a00 */
[----:B------:R-:W3:Y:S01]  /*0290*/  MUFU.EX2 R14, R14 ;  /* 0x0000000e000e7308 */ /* 0x000ee20000000800 */
[----:B--2---:R-:W-:-:S07]  /*02a0*/  FADD.FTZ R15, R12, 1 ;  /* 0x3f8000000c0f7421 */ /* 0x004fce0000010000 */
[----:B------:R-:W2:Y:S01]  /*02b0*/  MUFU.EX2 R19, R19 ;  /* 0x0000001300137308 */ /* 0x000ea20000000800 */
[----:B0-----:R-:W-:-:S07]  /*02c0*/  FADD.FTZ R16, R16, 1 ;  /* 0x3f80000010107421 */ /* 0x001fce0000010000 */
[----:B------:R-:W0:Y:S01]  /*02d0*/  MUFU.EX2 R18, R18 ;  /* 0x0000001200127308 */ /* 0x000e220000000800 */
[----:B---3--:R-:W-:Y:S01]  /*02e0*/  FADD.FTZ R12, R14, 1 ;  /* 0x3f8000000e0c7421 */ /* 0x008fe20000010000 */
[----:B-1----:R-:W-:-:S06]  /*02f0*/  IMAD.WIDE.U32 R2, R0, 0x2, R2 ;  /* 0x0000000200027825 */ /* 0x002fcc00078e0002 */
[----:B------:R-:W1:Y:S01]  /*0300*/  MUFU.EX2 R17, R17 ;  /* 0x0000001100117308 */ /* 0x000e620000000800 */
[----:B--2---:R-:W-:Y:S01]  /*0310*/  FADD.FTZ R14, R19, 1 ;  /* 0x3f800000130e7421 */ /* 0x004fe20000010000 */
[----:B------:R-:W-:-:S06]  /*0320*/  IMAD.WIDE R2, R4, 0x8, R2 ;  /* 0x0000000804027825 */ /* 0x000fcc00078e0202 */
[----:B------:R-:W2:Y:S01]  /*0330*/  MUFU.RCP R16, R16 ;  /* 0x0000001000107308 */ /* 0x000ea20000001000 */
[----:B0-----:R-:W-:-:S07]  /*0340*/  FADD.FTZ R18, R18, 1 ;  /* 0x3f80000012127421 */ /* 0x001fce0000010000 */
[----:B------:R-:W0:Y:S01]  /*0350*/  MUFU.RCP R15, R15 ;  /* 0x0000000f000f7308 */ /* 0x000e220000001000 */
[----:B-1----:R-:W-:-:S07]  /*0360*/  FADD.FTZ R17, R17, 1 ;  /* 0x3f80000011117421 */ /* 0x002fce0000010000 */
[----:B------:R-:W1:Y:S01]  /*0370*/  MUFU.RCP R21, R21 ;  /* 0x0000001500157308 */ /* 0x000e620000001000 */
[----:B--2---:R-:W-:-:S07]  /*0380*/  FMUL.FTZ R16, R9, R16 ;  /* 0x0000001009107220 */ /* 0x004fce0000410000 */
[----:B------:R-:W2:Y:S01]  /*0390*/  MUFU.RCP R12, R12 ;  /* 0x0000000c000c7308 */ /* 0x000ea20000001000 */
[----:B0-----:R-:W-:-:S07]  /*03a0*/  FMUL.FTZ R15, R6, R15 ;  /* 0x0000000f060f7220 */ /* 0x001fce0000410000 */
[----:B------:R-:W0:Y:S01]  /*03b0*/  MUFU.RCP R23, R18 ;  /* 0x0000001200177308 */ /* 0x000e220000001000 */
[----:B-1----:R-:W-:-:S07]  /*03c0*/  FMUL.FTZ R21, R8, R21 ;  /* 0x0000001508157220 */ /* 0x002fce0000410000 */
[----:B------:R-:W1:Y:S01]  /*03d0*/  MUFU.RCP R20, R20 ;  /* 0x0000001400147308 */ /* 0x000e620000001000 */
[----:B--2---:R-:W-:-:S07]  /*03e0*/  FMUL.FTZ R12, R5, R12 ;  /* 0x0000000c050c7220 */ /* 0x004fce0000410000 */
[----:B------:R-:W2:Y:S01]  /*03f0*/  MUFU.RCP R14, R14 ;  /* 0x0000000e000e7308 */ /* 0x000ea20000001000 */
[----:B0-----:R-:W-:-:S05]  /*0400*/  FMUL.FTZ R9, R10, R23 ;  /* 0x000000170a097220 */ /* 0x001fca0000410000 */
[----:B------:R-:W-:Y:S02]  /*0410*/  F2FP.BF16.F32.PACK_AB R16, R9, R16 ;  /* 0x000000100910723e */ /* 0x000fe400000010ff */
[----:B------:R0:W3:Y:S01]  /*0420*/  MUFU.RCP R22, R17 ;  /* 0x0000001100167308 */ /* 0x0000e20000001000 */
[----:B-1----:R-:W-:Y:S01]  /*0430*/  FMUL.FTZ R0, R7, R20 ;  /* 0x0000001407007220 */ /* 0x002fe20000410000 */
[----:B--2---:R-:W-:-:S04]  /*0440*/  FMUL.FTZ R6, R11, R14 ;  /* 0x0000000e0b067220 */ /* 0x004fc80000410000 */
[----:B0-----:R-:W-:Y:S02]  /*0450*/  F2FP.BF16.F32.PACK_AB R17, R0, R21 ;  /* 0x000000150011723e */ /* 0x001fe400000010ff */
[----:B------:R-:W-:-:S03]  /*0460*/  F2FP.BF16.F32.PACK_AB R6, R6, R15 ;  /* 0x0000000f0606723e */ /* 0x000fc600000010ff */
[----:B------:R-:W-:Y:S01]  /*0470*/  STG.E.64 desc[UR4][R2.64], R16 ;  /* 0x0000001002007986 */ /* 0x000fe2000c101b04 */
[----:B---3--:R-:W-:-:S05]  /*0480*/  FMUL.FTZ R13, R13, R22 ;  /* 0x000000160d0d7220 */ /* 0x008fca0000410000 */
[----:B------:R-:W-:-:S05]  /*0490*/  F2FP.BF16.F32.PACK_AB R7, R13, R12 ;  /* 0x0000000c0d07723e */ /* 0x000fca00000010ff */
[----:B------:R-:W-:Y:S01]  /*04a0*/  STG.E.64 desc[UR4][R2.64+0x400], R6 ;  /* 0x0004000602007986 */ /* 0x000fe2000c101b04 */
[----:B------:R-:W-:Y:S05]  /*04b0*/  EXIT ;  /* 0x000000000000794d */ /* 0x000fea0003800000 */
.L_x_4397:
        /* <DEDUP_REMOVED lines=148> */
.L_x_4400:
[----:B------:R-:W-:-:S13]  /*0e00*/  ISETP.GE.AND P0, PT, R11, R2, PT ;  /* 0x000000020b00720c */ /* 0x000fda0003f06270 */
[----:B------:R-:W-:Y:S05]  /*0e10*/  @P0 BRA `(.L_x_4402) ;  /* 0x0000000000300947 */ /* 0x000fea0003800000 */
[----:B0-----:R-:W0:Y:S01]  /*0e20*/  LDC.64 R12, c[0x0][0x218] ;  /* 0x00008600ff0c7b82 */ /* 0x001e220000000a00 */
[----:B------:R-:W-:Y:S01]  /*0e30*/  IADD3 R3, R0, R11, RZ ;  /* 0x0000000b00037210 */ /* 0x000fe20007ffe0ff */
[----:B------:R-:W-:-:S04]  /*0e40*/  VIADD R11, R11, 0x80 ;  /* 0x000000800b0b7836 */ /* 0x000fc80000000000 */
[----:B0-----:R-:W-:-:S05]  /*0e50*/  IMAD.WIDE.U32 R12, R3, 0x2, R12 ;  /* 0x00000002030c7825 */ /* 0x001fca00078e000c */
[----:B------:R1:W-:Y:S02]  /*0e60*/  STG.E.U16 desc[UR4][R12.64], R4 ;  /* 0x000000040c007986 */ /* 0x0003e4000c101504 */
.L_x_4401:
[----:B------:R-:W-:-:S13]  /*0e70*/  ISETP.GE.AND P0, PT, R11, R2, PT ;  /* 0x000000020b00720c */ /* 0x000fda0003f06270 */
[----:B------:R-:W-:Y:S05]  /*0e80*/  @P0 BRA `(.L_x_4403) ;  /* 0x0000000000340947 */ /* 0x000fea0003800000 */
[----:B01----:R-:W0:Y:S01]  /*0e90*/  LDC.64 R12, c[0x0][0x218] ;  /* 0x00008600ff0c7b82 */ /* 0x003e220000000a00 */
[----:B------:R-:W-:Y:S02]  /*0ea0*/  IADD3 R3, R0, R11, RZ ;  /* 0x0000000b00037210 */ /* 0x000fe40007ffe0ff */
[----:B------:R-:W-:-:S03]  /*0eb0*/  IADD3 R11, R11, 0x80, RZ ;  /* 0x000000800b0b7810 */ /* 0x000fc60007ffe0ff */
[----:B0-----:R-:W-:-:S05]  /*0ec0*/  IMAD.WIDE.U32 R12, R3, 0x2, R12 ;  /* 0x00000002030c7825 */ /* 0x001fca00078e000c */
[----:B------:R1:W-:Y:S02]  /*0ed0*/  STG.E.U16 desc[UR4][R12.64], R5 ;  /* 0x000000050c007986 */ /* 0x0003e4000c101504 */
.L_x_4402:
        /* <DEDUP_REMOVED lines=8> */
.L_x_4403:
[----:B------:R-:W-:Y:S05]  /*0f60*/  BSYNC B1 ;  /* 0x0000000000017941 */ /* 0x000fea0003800000 */
.L_x_4399:
[----:B------:R-:W-:-:S13]  /*0f70*/  ISETP.GE.AND P0, PT, R11, R2, PT ;  /* 0x000000020b00720c */ /* 0x000fda0003f06270 */
[----:B-12---:R-:W1:Y:S01]  /*0f80*/  @!P0 LDC.64 R4, c[0x0][0x218] ;  /* 0x00008600ff048b82 */ /* 0x006e620000000a00 */
[----:B0-----:R-:W-:Y:S02]  /*0f90*/  @!P0 IADD3 R3, R0, R11, RZ ;  /* 0x0000000b00038210 */ /* 0x001fe40007ffe0ff */
[----:B------:R-:W-:-:S03]  /*0fa0*/  @!P0 IADD3 R11, R11, 0x80, RZ ;  /* 0x000000800b0b8810 */ /* 0x000fc60007ffe0ff */
[----:B-1----:R-:W-:-:S05]  /*0fb0*/  @!P0 IMAD.WIDE.U32 R4, R3, 0x2, R4 ;  /* 0x0000000203048825 */ /* 0x002fca00078e0004 */
[----:B------:R2:W-:Y:S02]  /*0fc0*/  @!P0 STG.E.U16 desc[UR4][R4.64], R7 ;  /* 0x0000000704008986 */ /* 0x0005e4000c101504 */
.L_x_4404:
[----:B------:R-:W-:Y:S05]  /*0fd0*/  BSYNC B0 ;  /* 0x0000000000007941 */ /* 0x000fea0003800000 */
.L_x_4398:
        /* <DEDUP_REMOVED lines=8> */
.L_x_4405:
        /* <DEDUP_REMOVED lines=10> */
.L_x_11114:


//--------------------- .text._ZN2at6native29vectorized_elementwise_kernelILi8EZZZNS0_61_GLOBAL__N__132982cb_23_ActivationSiluKernel_cu_1520ed90_292411silu_kernelERNS_18TensorIteratorBaseEENKUlvE_clEvENKUlvE4_clEvEUlN3c108BFloat16EE_St5arrayIPcLm2EEEEviT0_T1_ --------------------------
	.section	.text._ZN2at6native29vectorized_elementwise_kernelILi8EZZZNS0_61_GLOBAL__N__132982cb_23_ActivationSiluKernel_cu_1520ed90_292411silu_kernelERNS_18TensorIteratorBaseEENKUlvE_clEvENKUlvE4_clEvEUlN3c108BFloat16EE_St5arrayIPcLm2EEEEviT0_T1_,"ax",@progbits
	.align	128
        .global         _ZN2at6native29vectorized_elementwise_kernelILi8EZZZNS0_61_GLOBAL__N__132982cb_23_ActivationSiluKernel_cu_1520ed90_292411silu_kernelERNS_18TensorIteratorBaseEENKUlvE_clEvENKUlvE4_clEvEUlN3c108BFloat16EE_St5arrayIPcLm2EEEEviT0_T1_
        .type           _ZN2at6native29vectorized_elementwise_kernelILi8EZZZNS0_61_GLOBAL__N__132982cb_23_ActivationSiluKernel_cu_1520ed90_292411silu_kernelERNS_18TensorIteratorBaseEENKUlvE_clEvENKUlvE4_clEvEUlN3c108BFloat16EE_St5arrayIPcLm2EEEEviT0_T1_,@function
        .size           _ZN2at6native29vectorized_elementwise_kernelILi8EZZZNS0_61_GLOBAL__N__132982cb_23_ActivationSiluKernel_cu_1520ed90_292411silu_kernelERNS_18TensorIteratorBaseEENKUlvE_clEvENKUlvE4_clEvEUlN3c108BFloat16EE_St5arrayIPcLm2EEEEviT0_T1_,(.L_x_11115 - _ZN2at6native29vectorized_elementwise_kernelILi8EZZZNS0_61_GLOBAL__N__132982cb_23_ActivationSiluKernel_cu_1520ed90_292411silu_kernelERNS_18TensorIteratorBaseEENKUlvE_clEvENKUlvE4_clEvEUlN3c108BFloat16EE_St5arrayIPcLm2EEEEviT0_T1_)
        .other          _ZN2at6native29vectorized_elementwise_kernelILi8EZZZNS0_61_GLOBAL__N__132982cb_23_ActivationSiluKernel_cu_1520ed90_292411silu_kernelERNS_18TensorIteratorBaseEENKUlvE_clEvENKUlvE4_clEvEUlN3c108BFloat16EE_St5arrayIPcLm2EEEEviT0_T1_,@"STO_CUDA_ENTRY STV_DEFAULT"
_ZN2at6native29vectorized_elementwise_kernelILi8EZZZNS0_61_GLOBAL__N__132982cb_23_ActivationSiluKernel_cu_1520ed90_292411silu_kernelERNS_18TensorIteratorBaseEENKUlvE_clEvENKUlvE4_clEvEUlN3c108BFloat16EE_St5arrayIPcLm2EEEEviT0_T1_:
.text._ZN2at6native29vectorized_elementwise_kernelILi8EZZZNS0_61_GLOBAL__N__132982cb_23_ActivationSiluKernel_cu_1520ed90_292411silu_kernelERNS_18TensorIteratorBaseEENKUlvE_clEvENKUlvE4_clEvEUlN3c108BFloat16EE_St5arrayIPcLm2EEEEviT0_T1_:
        /* <DEDUP_REMOVED lines=11> */
[----:B0-----:R-:W-:-:S06]  /*00b0*/  IMAD.WIDE.U32 R4, R8, 0x10, R2 ;  /* 0x0000001008047825 */ /* 0x001fcc00078e0002 */
[----:B------:R-:W2:Y:S02]  /*00c0*/  LDG.E.128 R4, desc[UR4][R4.64] ;  /* 0x0000000404047981 */ /* 0x000ea4000c1e1d00 */
[----:B--2---:R-:W-:Y:S01]  /*00d0*/  SHF.L.U32 R9, R7, 0x10, RZ ;  /* 0x0000001007097819 */ /* 0x004fe200000006ff */
[----:B------:R-:W-:Y:S01]  /*00e0*/  IMAD.U32 R11, R5, 0x10000, RZ ;  /* 0x00010000050b7824 */ /* 0x000fe200078e00ff */
[----:B------:R-:W-:Y:S02]  /*00f0*/  PRMT R7, R6, 0x7632, R7 ;  /* 0x0000763206077816 */ /* 0x000fe40000000007 */
[----:B------:R-:W-:Y:S01]  /*0100*/  SHF.L.U32 R12, R4, 0x10, RZ ;  /* 0x00000010040c7819 */ /* 0x000fe200000006ff */
[----:B------:R-:W-:Y:S01]  /*0110*/  FMUL.FTZ R14, R11, -1.4426950216293334961 ;  /* 0xbfb8aa3b0b0e7820 */ /* 0x000fe20000410000 */
[----:B------:R-:W-:Y:S01]  /*0120*/  SHF.L.U32 R10, R6, 0x10, RZ ;  /* 0x00000010060a7819 */ /* 0x000fe200000006ff */
[----:B------:R-:W-:Y:S01]  /*0130*/  FMUL.FTZ R3, R9, -1.4426950216293334961 ;  /* 0xbfb8aa3b09037820 */ /* 0x000fe20000410000 */
[----:B------:R-:W-:Y:S01]  /*0140*/  PRMT R4, R4, 0x7632, R4 ;  /* 0x0000763204047816 */ /* 0x000fe20000000004 */
[----:B------:R-:W-:Y:S01]  /*0150*/  FMUL.FTZ R16, R12, -1.4426950216293334961 ;  /* 0xbfb8aa3b0c107820 */ /* 0x000fe20000410000 */
[----:B------:R-:W-:Y:S01]  /*0160*/  PRMT R5, R5, 0x7632, R5 ;  /* 0x0000763205057816 */ /* 0x000fe20000000005 */
[----:B------:R-:W-:Y:S01]  /*0170*/  FMUL.FTZ R2, R10, -1.4426950216293334961 ;  /* 0xbfb8aa3b0a027820 */ /* 0x000fe20000410000 */
[----:B------:R-:W-:Y:S01]  /*0180*/  PRMT R6, R7, 0x7632, R6 ;  /* 0x0000763207067816 */ /* 0x000fe20000000006 */
[----:B------:R-:W-:Y:S01]  /*0190*/  IMAD.U32 R4, R4, 0x10000, RZ ;  /* 0x0001000004047824 */ /* 0x000fe200078e00ff */
[----:B------:R-:W-:Y:S01]  /*01a0*/  SHF.L.U32 R5, R5, 0x10, RZ ;  /* 0x0000001005057819 */ /* 0x000fe200000006ff */
[----:B------:R-:W0:Y:S01]  /*01b0*/  MUFU.EX2 R16, R16 ;  /* 0x0000001000107308 */ /* 0x000e220000000800 */
[----:B------:R-:W-:Y:S01]  /*01c0*/  SHF.L.U32 R7, R7, 0x10, RZ ;  /* 0x0000001007077819 */ /* 0x000fe200000006ff */
[----:B------:R-:W-:-:S02]  /*01d0*/  IMAD.U32 R6, R6, 0x10000, RZ ;  /* 0x0001000006067824 */ /* 0x000fc400078e00ff */
[----:B------:R-:W-:Y:S01]  /*01e0*/  FMUL.FTZ R18, R4, -1.4426950216293334961 ;  /* 0xbfb8aa3b04127820 */ /* 0x000fe20000410000 */
[----:B------:R-:W-:Y:S01]  /*01f0*/  FMUL.FTZ R19, R5, -1.4426950216293334961 ;  /* 0xbfb8aa3b05137820 */ /* 0x000fe20000410000 */
[----:B------:R-:W-:Y:S01]  /*0200*/  FMUL.FTZ R13, R6, -1.4426950216293334961 ;  /* 0xbfb8aa3b060d7820 */ /* 0x000fe20000410000 */
[----:B------:R-:W-:Y:S01]  /*0210*/  FMUL.FTZ R15, R7, -1.4426950216293334961 ;  /* 0xbfb8aa3b070f7820 */ /* 0x000fe20000410000 */
[----:B------:R-:W1:Y:S08]  /*0220*/  MUFU.EX2 R14, R14 ;  /* 0x0000000e000e7308 */ /* 0x000e700000000800 */
[----:B------:R-:W2:Y:S01]  /*0230*/  MUFU.EX2 R2, R2 ;  /* 0x0000000200027308 */ /* 0x000ea20000000800 */
[----:B0-----:R-:W-:-:S07]  /*0240*/  FADD.FTZ R17, R16, 1 ;  /* 0x3f80000010117421 */ /* 0x001fce0000010000 */
[----:B------:R-:W0:Y:S01]  /*0250*/  MUFU.EX2 R3, R3 ;  /* 0x0000000300037308 */ /* 0x000e220000000800 */
[----:B-1----:R-:W-:-:S07]  /*0260*/  FADD.FTZ R16, R14, 1 ;  /* 0x3f8000000e107421 */ /* 0x002fce0000010000 */
[----:B------:R-:W1:Y:S01]  /*0270*/  MUFU.EX2 R18, R18 ;  /* 0x0000001200127308 */ /* 0x000e620000000800 */
[----:B--2---:R-:W-:-:S07]  /*0280*/  FADD.FTZ R21, R2, 1 ;  /* 0x3f80000002157421 */ /* 0x004fce0000010000 */
[----:B------:R-:W2:Y:S01]  /*0290*/  MUFU.EX2 R19, R19 ;  /* 0x0000001300137308 */ /* 0x000ea20000000800 */
[----:B0-----:R-:W-:Y:S02]  /*02a0*/  FADD.FTZ R14, R3, 1 ;  /* 0x3f800000030e7421 */ /* 0x001fe40000010000 */
[----:B------:R-:W0:Y:S05]  /*02b0*/  LDC.64 R2, c[0x0][0x218] ;  /* 0x00008600ff027b82 */ /* 0x000e2a0000000a00 */
[----:B------:R-:W3:Y:S01]  /*02c0*/  MUFU.EX2 R13, R13 ;  /* 0x0000000d000d7308 */ /* 0x000ee20000000800 */
[----:B-1----:R-:W-:-:S07]  /*02d0*/  FADD.FTZ R23, R18, 1 ;  /* 0x3f80000012177421 */ /* 0x002fce0000010000 */
[----:B------:R-:W1:Y:S01]  /*02e0*/  MUFU.EX2 R15, R15 ;  /* 0x0000000f000f7308 */ /* 0x000e620000000800 */
[----:B--2---:R-:W-:-:S07]  /*02f0*/  FADD.FTZ R18, R19, 1 ;  /* 0x3f80000013127421 */ /* 0x004fce0000010000 */
[----:B------:R-:W2:Y:S01]  /*0300*/  MUFU.RCP R17, R17 ;  /* 0x0000001100117308 */ /* 0x000ea20000001000 */
[----:B---3--:R-:W-:Y:S01]  /*0310*/  FADD.FTZ R13, R13, 1 ;  /* 0x3f8000000d0d7421 */ /* 0x008fe20000010000 */
[----:B0-----:R-:W-:-:S06]  /*0320*/  IMAD.WIDE.U32 R2, R0, 0x2, R2 ;  /* 0x0000000200027825 */ /* 0x001fcc00078e0002 */
[----:B------:R-:W0:Y:S01]  /*0330*/  MUFU.RCP R16, R16 ;  /* 0x0000001000107308 */ /* 0x000e220000001000 */
[----:B-1----:R-:W-:Y:S01]  /*0340*/  FADD.FTZ R15, R15, 1 ;  /* 0x3f8000000f0f7421 */ /* 0x002fe20000010000 */
[----:B------:R-:W-:-:S06]  /*0350*/  IMAD.WIDE R2, R8, 0x10, R2 ;  /* 0x0000001008027825 */ /* 0x000fcc00078e0202 */
        /* <DEDUP_REMOVED lines=9> */
[----:B0-----:R-:W-:-:S07]  /*03f0*/  FMUL.FTZ R14, R9, R14 ;  /* 0x0000000e090e7220 */ /* 0x001fce0000410000 */
[----:B------:R-:W0:Y:S01]  /*0400*/  MUFU.RCP R13, R13 ;  /* 0x0000000d000d7308 */ /* 0x000e220000001000 */
[----:B-1----:R-:W-:-:S05]  /*0410*/  FMUL.FTZ R4, R4, R23 ;  /* 0x0000001704047220 */ /* 0x002fca0000410000 */
[----:B------:R-:W-:Y:S01]  /*0420*/  F2FP.BF16.F32.PACK_AB R4, R4, R17 ;  /* 0x000000110404723e */ /* 0x000fe200000010ff */
[----:B--2---:R-:W-:-:S05]  /*0430*/  FMUL.FTZ R5, R5, R18 ;  /* 0x0000001205057220 */ /* 0x004fca0000410000 */
[----:B------:R-:W-:Y:S01]  /*0440*/  F2FP.BF16.F32.PACK_AB R5, R5, R16 ;  /* 0x000000100505723e */ /* 0x000fe200000010ff */
[----:B0-----:R-:W-:Y:S01]  /*0450*/  FMUL.FTZ R7, R6, R13 ;  /* 0x0000000d06077220 */ /* 0x001fe20000410000 */
[----:B------:R-:W-:-:S04]  /*0460*/  F2FP.BF16.F32.PACK_AB R6, R20, R21 ;  /* 0x000000151406723e */ /* 0x000fc800000010ff */
[----:B------:R-:W-:-:S05]  /*0470*/  F2FP.BF16.F32.PACK_AB R7, R7, R14 ;  /* 0x0000000e0707723e */ /* 0x000fca00000010ff */
[----:B------:R-:W-:Y:S01]  /*0480*/  STG.E.128 desc[UR4][R2.64], R4 ;  /* 0x0000000402007986 */ /* 0x000fe2000c101d04 */
[----:B------:R-:W-:Y:S05]  /*0490*/  EXIT ;  /* 0x000000000000794d */ /* 0x000fea0003800000 */
.L_x_4406:
        /* <DEDUP_REMOVED lines=148> */
.L_x_4409:
[----:B------:R-:W-:-:S13]  /*0de0*/  ISETP.GE.AND P0, PT, R11, R2, PT ;  /* 0x000000020b00720c */ /* 0x000fda0003f06270 */
[----:B------:R-:W-:Y:S05]  /*0df0*/  @P0 BRA `(.L_x_4411) ;  /* 0x0000000000300947 */ /* 0x000fea0003800000 */
[----:B0-----:R-:W0:Y:S01]  /*0e00*/  LDC.64 R12, c[0x0][0x218] ;  /* 0x00008600ff0c7b82 */ /* 0x001e220000000a00 */
[----:B------:R-:W-:Y:S01]  /*0e10*/  IADD3 R3, R0, R11, RZ ;  /* 0x0000000b00037210 */ /* 0x000fe20007ffe0ff */
[----:B------:R-:W-:-:S04]  /*0e20*/  VIADD R11, R11, 0x80 ;  /* 0x000000800b0b7836 */ /* 0x000fc80000000000 */
[----:B0-----:R-:W-:-:S05]  /*0e30*/  IMAD.WIDE.U32 R12, R3, 0x2, R12 ;  /* 0x00000002030c7825 */ /* 0x001fca00078e000c */
[----:B------:R1:W-:Y:S02]  /*0e40*/  STG.E.U16 desc[UR4][R12.64], R4 ;  /* 0x000000040c007986 */ /* 0x0003e4000c101504 */
.L_x_4410:
[----:B------:R-:W-:-:S13]  /*0e50*/  ISETP.GE.AND P0, PT, R11, R2, PT ;  /* 0x000000020b00720c */ /* 0x000fda0003f06270 */
[----:B------:R-:W-:Y:S05]  /*0e60*/  @P0 BRA `(.L_x_4412) ;  /* 0x0000000000340947 */ /* 0x000fea0003800000 */
[----:B01----:R-:W0:Y:S01]  /*0e70*/  LDC.64 R12, c[0x0][0x218] ;  /* 0x00008600ff0c7b82 */ /* 0x003e220000000a00 */
[----:B------:R-:W-:Y:S02]  /*0e80*/  IADD3 R3, R0, R11, RZ ;  /* 0x0000000b00037210 */ /* 0x000fe40007ffe0ff */
[----:B------:R-:W-:-:S03]  /*0e90*/  IADD3 R11, R11, 0x80, RZ ;  /* 0x000000800b0b7810 */ /* 0x000fc60007ffe0ff */
[----:B0-----:R-:W-:-:S05]  /*0ea0*/  IMAD.WIDE.U32 R12, R3, 0x2, R12 ;  /* 0x00000002030c7825 */ /* 0x001fca00078e000c */
[----:B------:R1:W-:Y:S02]  /*0eb0*/  STG.E.U16 desc[UR4][R12.64], R5 ;  /* 0x000000050c007986 */ /* 0x0003e4000c101504 */
.L_x_4411:
        /* <DEDUP_REMOVED lines=8> */
.L_x_4412:
[----:B------:R-:W-:Y:S05]  /*0f40*/  BSYNC B1 ;  /* 0x0000000000017941 */ /* 0x000fea0003800000 */
.L_x_4408:
[----:B------:R-:W-:-:S13]  /*0f50*/  ISETP.GE.AND P0, PT, R11, R2, PT ;  /* 0x000000020b00720c */ /* 0x000fda0003f06270 */
[----:B-12---:R-:W1:Y:S01]  /*0f60*/  @!P0 LDC.64 R4, c[0x0][0x218] ;  /* 0x00008600ff048b82 */ /* 0x006e620000000a00 */
[----:B0-----:R-:W-:Y:S02]  /*0f70*/  @!P0 IADD3 R3, R0, R11, RZ ;  /* 0x0000000b00038210 */ /* 0x001fe40007ffe0ff */
[----:B------:R-:W-:-:S03]  /*0f80*/  @!P0 IADD3 R11, R11, 0x80, RZ ;  /* 0x000000800b0b8810 */ /* 0x000fc60007ffe0ff */
[----:B-1----:R-:W-:-:S05]  /*0f90*/  @!P0 IMAD.WIDE.U32 R4, R3, 0x2, R4 ;  /* 0x0000000203048825 */ /* 0x002fca00078e0004 */
[----:B------:R2:W-:Y:S02]  /*0fa0*/  @!P0 STG.E.U16 desc[UR4][R4.64], R7 ;  /* 0x0000000704008986 */ /* 0x0005e4000c101504 */
.L_x_4413:
[----:B------:R-:W-:Y:S05]  /*0fb0*/  BSYNC B0 ;  /* 0x0000000000007941 */ /* 0x000fea0003800000 */
.L_x_4407:
        /* <DEDUP_REMOVED lines=8> */
.L_x_4414:
        /* <DEDUP_REMOVED lines=12> */
.L_x_11115:


//--------------------- .text._ZN2at6native18elementwise_kernelILi128ELi4EZNS0_15gpu_kernel_implIZZZNS0_61_GLOBAL__N__132982cb_23_ActivationSiluKernel_cu_1520ed90_292411silu_kernelERNS_18TensorIteratorBaseEENKUlvE_clEvENKUlvE3_clEvEUlN3c104HalfEE_EEvS5_RKT_EUliE_EEviT1_ --------------------------
	.section	.text._ZN2at6native18elementwise_kernelILi128ELi4EZNS0_15gpu_kernel_implIZZZNS0_61_GLOBAL__N__132982cb_23_ActivationSiluKernel_cu_1520ed90_292411silu_kernelERNS_18TensorIteratorBaseEENKUlvE_clEvENKUlvE3_clEvEUlN3c104HalfEE_EEvS5_RKT_EUliE_EEviT1_,"ax",@progbits
	.align	128
        .global         _ZN2at6native18elementwise_kernelILi128ELi4EZNS0_15gpu_kernel_implIZZZNS0_61_GLOBAL__N__132982cb_23_ActivationSiluKernel_cu_1520ed90_292411silu_kernelERNS_18TensorIteratorBaseEENKUlvE_clEvENKUlvE3_clEvEUlN3c104HalfEE_EEvS5_RKT_EUliE_EEviT1_
        .type           _ZN2at6native18elementwise_kernelILi128ELi4EZNS0_15gpu_kernel_implIZZZNS0_61_GLOBAL__N__132982cb_23_ActivationSiluKernel_cu_1520ed90_292411silu_kernelERNS_18TensorIteratorBaseEENKUlvE_clEvENKUlvE3_clEvEUlN3c104HalfEE_EEvS5_RKT_EUliE_EEviT1_,@function
        .size           _ZN2at6native18elementwise_kernelILi128ELi4EZNS0_15gpu_kernel_implIZZZNS0_61_GLOBAL__N__132982cb_23_ActivationSiluKernel_cu_1520ed90_292411silu_kernelERNS_18TensorIteratorBaseEENKUlvE_clEvENKUlvE3_clEvEUlN3c104HalfEE_EEvS5_RKT_EUliE_EEviT1_,(.L_x_11116 - _ZN2at6native18elementwise_kernelILi128ELi4EZNS0_15gpu_kernel_implIZZZNS0_61_GLOBAL__N__132982cb_23_ActivationSiluKernel_cu_1520ed90_292411silu_kernelERNS_18TensorIteratorBaseEENKUlvE_clEvENKUlvE3_clEvEUlN3c104HalfEE_EEvS5_RKT_EUliE_EEviT1_)
        .other          _ZN2at6native18elementwise_kernelILi128ELi4EZNS0_15gpu_kernel_implIZZZNS0_61_GLOBAL__N__132982cb_23_ActivationSiluKernel_cu_1520ed90_292411silu_kernelERNS_18TensorIteratorBaseEENKUlvE_clEvENKUlvE3_clEvEUlN3c104HalfEE_EEvS5_RKT_EUliE_EEviT1_,@"STO_CUDA_ENTRY STV_DEFAULT"
_ZN2at6native18elementwise_kernelILi128ELi4EZNS0_15gpu_kernel_implIZZZNS0_61_GLOBAL__N__132982cb_23_ActivationSiluKernel_cu_1520ed90_292411silu_kernelERNS_18TensorIteratorBaseEENKUlvE_clEvENKUlvE3_clEvEUlN3c104HalfEE_EEvS5_RKT_EUliE_EEviT1_:
.text._ZN2at6native18elementwise_kernelILi128ELi4EZNS0_15gpu_kernel_implIZZZNS0_61_GLOBAL__N__132982cb_23_ActivationSiluKernel_cu_1520ed90_292411silu_kernelERNS_18TensorIteratorBaseEENKUlvE_clEvENKUlvE3_clEvEUlN3c104HalfEE_EEvS5_RKT_EUliE_EEviT1_:
        /* <DEDUP_REMOVED lines=313> */
.L_x_4417:
        /* <DEDUP_REMOVED lines=22> */
.L_x_4421:
[----:B------:R-:W2:Y:S02]  /*14f0*/  LDG.E.U8 R2, desc[UR36][R2.64] ;  /* 0x0000002402027981 */ /* 0x000ea4000c1e1100 */
[----:B--2---:R-:W-:-:S04]  /*1500*/  I2FP.F32.U32 R0, R2 ;  /* 0x0000000200007245 */ /* 0x004fc80000201000 */
[----:B------:R-:W-:Y:S01]  /*1510*/  F2FP.F16.F32.PACK_AB R0, RZ, R0 ;  /* 0x00000000ff00723e */ /* 0x000fe200000000ff */
[----:B------:R-:W-:Y:S06]  /*1520*/  BRA `(.L_x_4423) ;  /* 0x0000000c00887947 */ /* 0x000fec0003800000 */
.L_x_4420:
        /* <DEDUP_REMOVED lines=10> */
.L_x_4425:
[----:B------:R-:W2:Y:S02]  /*15d0*/  LDG.E R2, desc[UR36][R2.64] ;  /* 0x0000002402027981 */ /* 0x000ea4000c1e1900 */
[----:B--2---:R-:W-:-:S04]  /*15e0*/  I2FP.F32.S32 R0, R2 ;  /* 0x0000000200007245 */ /* 0x004fc80000201400 */
[----:B------:R-:W-:Y:S01]  /*15f0*/  F2FP.F16.F32.PACK_AB R0, RZ, R0 ;  /* 0x00000000ff00723e */ /* 0x000fe200000000ff */
[----:B------:R-:W-:Y:S06]  /*1600*/  BRA `(.L_x_4423) ;  /* 0x0000000c00507947 */ /* 0x000fec0003800000 */
.L_x_4424:
[----:B------:R-:W2:Y:S02]  /*1610*/  LDG.E.U16 R2, desc[UR36][R2.64] ;  /* 0x0000002402027981 */ /* 0x000ea4000c1e1500 */
[----:B--2---:R-:W0:Y:S02]  /*1620*/  I2F.S16 R0, R2 ;  /* 0x0000000200007306 */ /* 0x004e240000101400 */
[----:B0-----:R-:W-:Y:S01]  /*1630*/  F2FP.F16.F32.PACK_AB R0, RZ, R0 ;  /* 0x00000000ff00723e */ /* 0x001fe200000000ff */
[----:B------:R-:W-:Y:S06]  /*1640*/  BRA `(.L_x_4423) ;  /* 0x0000000c00407947 */ /* 0x000fec0003800000 */
.L_x_4419:
        /* <DEDUP_REMOVED lines=9> */
.L_x_4427:
[----:B------:R0:W5:Y:S01]  /*16e0*/  LDG.E.U16 R0, desc[UR36][R2.64] ;  /* 0x0000002402007981 */ /* 0x000162000c1e1500 */
[----:B------:R-:W-:Y:S05]  /*16f0*/  BRA `(.L_x_4423) ;  /* 0x0000000c00147947 */ /* 0x000fea0003800000 */
.L_x_4426:
        /* <DEDUP_REMOVED lines=9> */
.L_x_4429:
[----:B------:R1:W5:Y:S01]  /*1790*/  LDG.E.U16 R0, desc[UR36][R2.64] ;  /* 0x0000002402007981 */ /* 0x000362000c1e1500 */
[----:B------:R-:W-:Y:S05]  /*17a0*/  BRA `(.L_x_4423) ;  /* 0x0000000800e87947 */ /* 0x000fea0003800000 */
.L_x_4428:
        /* <DEDUP_REMOVED lines=8> */
.L_x_4418:
        /* <DEDUP_REMOVED lines=13> */
.L_x_4432:
        /* <DEDUP_REMOVED lines=8> */
.L_x_4431:
        /* <DEDUP_REMOVED lines=28> */
.L_x_4434:
        /* <DEDUP_REMOVED lines=15> */
.L_x_4433:
[----:B------:R-:W2:Y:S02]  /*1c30*/  LDG.E.U16 R0, desc[UR36][R2.64] ;  /* 0x0000002402007981 */ /* 0x000ea4000c1e1500 */
[----:B--2---:R-:W-:-:S05]  /*1c40*/  IMAD.U32 R0, R0, 0x10000, RZ ;  /* 0x0001000000007824 */ /* 0x004fca00078e00ff */
[----:B------:R-:W-:Y:S01]  /*1c50*/  F2FP.F16.F32.PACK_AB R0, RZ, R0 ;  /* 0x00000000ff00723e */ /* 0x000fe200000000ff */
[----:B------:R-:W-:Y:S06]  /*1c60*/  BRA `(.L_x_4423) ;  /* 0x0000000400b87947 */ /* 0x000fec0003800000 */
.L_x_4430:
        /* <DEDUP_REMOVED lines=12> */
.L_x_4437:
        /* <DEDUP_REMOVED lines=21> */
.L_x_4441:
[----:B------:R-:W-:Y:S05]  /*1e80*/  BSYNC B1 ;  /* 0x0000000000017941 */ /* 0x000fea0003800000 */
.L_x_4440:
[----:B------:R-:W-:Y:S01]  /*1e90*/  LEA R3, R0, 0x3b800000, 0x17 ;  /* 0x3b80000000037811 */ /* 0x000fe200078eb8ff */
[----:B------:R-:W-:-:S05]  /*1ea0*/  IMAD.SHL.U32 R0, R2, 0x100000, RZ ;  /* 0x0010000002007824 */ /* 0x000fca00078e00ff */
[----:B------:R-:W-:-:S07]  /*1eb0*/  LOP3.LUT R0, R3, R0, R4, 0xfe, !PT ;  /* 0x0000000003007212 */ /* 0x000fce00078efe04 */
.L_x_4439:
[----:B------:R-:W-:Y:S05]  /*1ec0*/  BSYNC B0 ;  /* 0x0000000000007941 */ /* 0x000fea0003800000 */
.L_x_4438:
[----:B------:R-:W-:Y:S01]  /*1ed0*/  F2FP.F16.F32.PACK_AB R0, RZ, R0 ;  /* 0x00000000ff00723e */ /* 0x000fe200000000ff */
[----:B------:R-:W-:Y:S06]  /*1ee0*/  BRA `(.L_x_4423) ;  /* 0x0000000400187947 */ /* 0x000fec0003800000 */
.L_x_4436:
        /* <DEDUP_REMOVED lines=21> */
.L_x_4445:
[----:B------:R-:W-:Y:S05]  /*2040*/  BSYNC B1 ;  /* 0x0000000000017941 */ /* 0x000fea0003800000 */
.L_x_4444:
[----:B------:R-:W-:Y:S01]  /*2050*/  LEA R3, R0, 0x37800000, 0x17 ;  /* 0x3780000000037811 */ /* 0x000fe200078eb8ff */
[----:B------:R-:W-:-:S05]  /*2060*/  IMAD.SHL.U32 R0, R2, 0x200000, RZ ;  /* 0x0020000002007824 */ /* 0x000fca00078e00ff */
[----:B------:R-:W-:-:S07]  /*2070*/  LOP3.LUT R0, R3, R0, R4, 0xfe, !PT ;  /* 0x0000000003007212 */ /* 0x000fce00078efe04 */
.L_x_4443:
[----:B------:R-:W-:Y:S05]  /*2080*/  BSYNC B0 ;  /* 0x0000000000007941 */ /* 0x000fea0003800000 */
.L_x_4442:
[----:B------:R-:W-:Y:S01]  /*2090*/  F2FP.F16.F32.PACK_AB R0, RZ, R0 ;  /* 0x00000000ff00723e */ /* 0x000fe200000000ff */
[----:B------:R-:W-:Y:S06]  /*20a0*/  BRA `(.L_x_4423) ;  /* 0x0000000000a87947 */ /* 0x000fec0003800000 */
.L_x_4435:
        /* <DEDUP_REMOVED lines=14> */
.L_x_4449:
[----:B------:R-:W-:Y:S05]  /*2190*/  BSYNC B0 ;  /* 0x0000000000007941 */ /* 0x000fea0003800000 */
.L_x_4448:
[----:B------:R-:W-:Y:S01]  /*21a0*/  F2FP.F16.F32.PACK_AB R0, RZ, R0 ;  /* 0x00000000ff00723e */ /* 0x000fe200000000ff */
[----:B------:R-:W-:Y:S06]  /*21b0*/  BRA `(.L_x_4423) ;  /* 0x0000000000647947 */ /* 0x000fec0003800000 */
.L_x_4422:
        /* <DEDUP_REMOVED lines=16> */
.L_x_4450:
[----:B------:R-:W-:Y:S01]  /*22c0*/  PRMT R0, RZ, 0x7610, R0 ;  /* 0x00007610ff007816 */ /* 0x000fe20000000000 */
[----:B------:R-:W-:Y:S06]  /*22d0*/  BRA `(.L_x_4423) ;  /* 0x00000000001c7947 */ /* 0x000fec0003800000 */
.L_x_4447:
[----:B------:R-:W2:Y:S02]  /*22e0*/  LDG.E.64 R2, desc[UR36][R2.64] ;  /* 0x0000002402027981 */ /* 0x000ea4000c1e1b00 */
[----:B--2---:R-:W0:Y:S02]  /*22f0*/  I2F.U64 R0, R2 ;  /* 0x0000000200007312 */ /* 0x004e240000301000 */
[----:B0-----:R-:W-:Y:S01]  /*2300*/  F2FP.F16.F32.PACK_AB R0, RZ, R0 ;  /* 0x00000000ff00723e */ /* 0x001fe200000000ff */
[----:B------:R-:W-:Y:S06]  /*2310*/  BRA `(.L_x_4423) ;  /* 0x00000000000c7947 */ /* 0x000fec0003800000 */
.L_x_4446:
[----:B------:R-:W2:Y:S02]  /*2320*/  LDG.E R2, desc[UR36][R2.64] ;  /* 0x0000002402027981 */ /* 0x000ea4000c1e1900 */
[----:B--2---:R-:W-:-:S04]  /*2330*/  I2FP.F32.U32 R0, R2 ;  /* 0x0000000200007245 */ /* 0x004fc80000201000 */
[----:B------:R-:W-:-:S07]  /*2340*/  F2FP.F16.F32.PACK_AB R0, RZ, R0 ;  /* 0x00000000ff00723e */ /* 0x000fce00000000ff */
.L_x_4423:
[----:B-----5:R-:W-:Y:S01]  /*2350*/  HADD2.F32 R0, -RZ, R0.H0_H0 ;  /* 0x20000000ff007230 */ /* 0x020fe20000004100 */
[----:B------:R-:W2:Y:S04]  /*2360*/  LDC.U8 R5, c[0x0][0x421] ;  /* 0x00010840ff057b82 */ /* 0x000ea80000000000 */
[----:B01----:R-:W-:-:S06]  /*2370*/  FMUL.FTZ R2, R0, -1.4426950216293334961 ;  /* 0xbfb8aa3b00027820 */ /* 0x003fcc0000410000 */
[----:B------:R-:W0:Y:S01]  /*2380*/  MUFU.EX2 R2, R2 ;  /* 0x0000000200027308 */ /* 0x000e220000000800 */
[----:B--2---:R-:W-:Y:S01]  /*2390*/  PRMT R4, R5, 0x9910, RZ ;  /* 0x0000991005047816 */ /* 0x004fe200000000ff */
[----:B0-----:R-:W-:-:S03]  /*23a0*/  FADD.FTZ R3, R2, 1 ;  /* 0x3f80000002037421 */ /* 0x001fc60000010000 */
[----:B------:R-:W-:-:S03]  /*23b0*/  ISETP.GT.AND P0, PT, R4, 0x9, PT ;  /* 0x000000090400780c */ /* 0x000fc60003f04270 */
[----:B------:R-:W0:Y:S02]  /*23c0*/  MUFU.RCP R3, R3 ;  /* 0x0000000300037308 */ /* 0x000e240000001000 */
[----:B0-----:R-:W-:-:S05]  /*23d0*/  FMUL.FTZ R0, R0, R3 ;  /* 0x0000000300007220 */ /* 0x001fca0000410000 */
[----:B------:R-:W-:-:S03]  /*23e0*/  F2FP.F16.F32.PACK_AB R0, RZ, R0 ;  /* 0x00000000ff00723e */ /* 0x000fc600000000ff */
        /* <DEDUP_REMOVED lines=13> */
.L_x_4454:
[----:B------:R-:W-:-:S06]  /*24c0*/  HADD2.F32 R3, -RZ, R0.H0_H0 ;  /* 0x20000000ff037230 */ /* 0x000fcc0000004100 */
[----:B------:R-:W0:Y:S02]  /*24d0*/  F2I.S64.TRUNC R2, R3 ;  /* 0x0000000300027311 */ /* 0x000e24000020d900 */
[----:B0-----:R3:W-:Y:S01]  /*24e0*/  STG.E.U8 desc[UR36][R16.64], R2 ;  /* 0x0000000210007986 */ /* 0x0017e2000c101124 */
[----:B------:R-:W-:Y:S05]  /*24f0*/  BRA `(.L_x_4456) ;  /* 0x0000000c00847947 */ /* 0x000fea0003800000 */
.L_x_4453:
        /* <DEDUP_REMOVED lines=10> */
.L_x_4458:
[----:B------:R-:W-:-:S04]  /*25a0*/  HADD2.F32 R0, -RZ, R0.H0_H0 ;  /* 0x20000000ff007230 */ /* 0x000fc80000004100 */
[----:B------:R-:W0:Y:S02]  /*25b0*/  F2I.FTZ.TRUNC.NTZ R3, R0 ;  /* 0x0000000000037305 */ /* 0x000e24000021f100 */
[----:B0-----:R1:W-:Y:S01]  /*25c0*/  STG.E desc[UR36][R16.64], R3 ;  /* 0x0000000310007986 */ /* 0x0013e2000c101924 */
[----:B------:R-:W-:Y:S05]  /*25d0*/  BRA `(.L_x_4456) ;  /* 0x0000000c004c7947 */ /* 0x000fea0003800000 */
.L_x_4457:
[----:B------:R-:W-:-:S04]  /*25e0*/  HADD2.F32 R0, -RZ, R0.H0_H0 ;  /* 0x20000000ff007230 */ /* 0x000fc80000004100 */
[----:B------:R-:W0:Y:S02]  /*25f0*/  F2I.FTZ.TRUNC.NTZ R3, R0 ;  /* 0x0000000000037305 */ /* 0x000e24000021f100 */
[----:B0-----:R2:W-:Y:S01]  /*2600*/  STG.E.U16 desc[UR36][R16.64], R3 ;  /* 0x0000000310007986 */ /* 0x0015e2000c101524 */
[----:B------:R-:W-:Y:S05]  /*2610*/  BRA `(.L_x_4456) ;  /* 0x0000000c003c7947 */ /* 0x000fea0003800000 */
.L_x_4452:
        /* <DEDUP_REMOVED lines=9> */
.L_x_4460:
[----:B------:R0:W-:Y:S01]  /*26b0*/  STG.E.U16 desc[UR36][R16.64], R0 ;  /* 0x0000000010007986 */ /* 0x0001e2000c101524 */
[----:B------:R-:W-:Y:S05]  /*26c0*/  BRA `(.L_x_4456) ;  /* 0x0000000c00107947 */ /* 0x000fea0003800000 */
.L_x_4459:
        /* <DEDUP_REMOVED lines=10> */
.L_x_4462:
[----:B------:R-:W-:-:S05]  /*2770*/  HADD2.F32 R0, -RZ, R0.H0_H0 ;  /* 0x20000000ff007230 */ /* 0x000fca0000004100 */
[----:B------:R-:W-:-:S04]  /*2780*/  F2FP.F16.F32.PACK_AB R0, RZ, R0 ;  /* 0x00000000ff00723e */ /* 0x000fc800000000ff */
[----:B------:R-:W-:-:S05]  /*2790*/  PRMT R0, R0, 0x5410, RZ ;  /* 0x0000541000007816 */ /* 0x000fca00000000ff */
[----:B------:R0:W-:Y:S01]  /*27a0*/  STG.E desc[UR36][R16.64], R0 ;  /* 0x0000000010007986 */ /* 0x0001e2000c101924 */
[----:B------:R-:W-:Y:S05]  /*27b0*/  BRA `(.L_x_4456) ;  /* 0x0000000800d47947 */ /* 0x000fea0003800000 */
.L_x_4461:
[----:B------:R-:W-:-:S05]  /*27c0*/  HADD2.F32 R2, -RZ, R0.H0_H0 ;  /* 0x20000000ff027230 */ /* 0x000fca0000004100 */
[----:B------:R-:W-:-:S06]  /*27d0*/  FMUL.FTZ R2, R2, 1 ;  /* 0x3f80000002027820 */ /* 0x000fcc0000410000 */
[----:B------:R-:W0:Y:S02]  /*27e0*/  F2F.F64.F32 R2, R2 ;  /* 0x0000000200027310 */ /* 0x000e240000201800 */
[----:B0-----:R0:W-:Y:S01]  /*27f0*/  STG.E.64 desc[UR36][R16.64], R2 ;  /* 0x0000000210007986 */ /* 0x0011e2000c101b24 */
[----:B------:R-:W-:Y:S05]  /*2800*/  BRA `(.L_x_4456) ;  /* 0x0000000800c07947 */ /* 0x000fea0003800000 */
.L_x_4451:
        /* <DEDUP_REMOVED lines=13> */
.L_x_4465:
[----:B------:R-:W-:Y:S01]  /*28e0*/  HADD2.F32 R0, -RZ, R0.H0_H0 ;  /* 0x20000000ff007230 */ /* 0x000fe20000004100 */
[----:B------:R-:W-:-:S04]  /*28f0*/  CS2R R6, SRZ ;  /* 0x0000000000067805 */ /* 0x000fc8000001ff00 */
[----:B------:R-:W-:-:S04]  /*2900*/  FMUL.FTZ R0, R0, 1 ;  /* 0x3f80000000007820 */ /* 0x000fc80000410000 */
[----:B------:R-:W0:Y:S02]  /*2910*/  F2F.F64.F32 R4, R0 ;  /* 0x0000000000047310 */ /* 0x000e240000201800 */
[----:B0-----:R0:W-:Y:S01]  /*2920*/  STG.E.128 desc[UR36][R16.64], R4 ;  /* 0x0000000410007986 */ /* 0x0011e2000c101d24 */
[----:B------:R-:W-:Y:S05]  /*2930*/  BRA `(.L_x_4456) ;  /* 0x0000000800747947 */ /* 0x000fea0003800000 */
.L_x_4464:
        /* <DEDUP_REMOVED lines=21> */
.L_x_4469:
[----:B------:R-:W-:Y:S05]  /*2a90*/  BSYNC B0 ;  /* 0x0000000000007941 */ /* 0x000fea0003800000 */
.L_x_4468:
[----:B------:R-:W-:-:S05]  /*2aa0*/  LOP3.LUT R3, R0, R3, RZ, 0xfc, !PT ;  /* 0x0000000300037212 */ /* 0x000fca00078efcff */
[----:B------:R0:W-:Y:S01]  /*2ab0*/  STG.E.U8 desc[UR36][R16.64], R3 ;  /* 0x0000000310007986 */ /* 0x0001e2000c101124 */
[----:B------:R-:W-:Y:S05]  /*2ac0*/  BRA `(.L_x_4456) ;  /* 0x0000000800107947 */ /* 0x000fea0003800000 */
.L_x_4467:
        /* <DEDUP_REMOVED lines=13> */
.L_x_4471:
[----:B------:R-:W-:Y:S01]  /*2ba0*/  IMAD.MOV.U32 R0, RZ, RZ, 0x7f ;  /* 0x0000007fff007424 */ /* 0x000fe200078e00ff */
[----:B------:R-:W-:-:S04]  /*2bb0*/  ISETP.GT.U32.AND P0, PT, R2, 0x7f800000, PT ;  /* 0x7f8000000200780c */ /* 0x000fc80003f04070 */
[----:B------:R-:W-:-:S09]  /*2bc0*/  SEL R0, R0, 0x7c, P0 ;  /* 0x0000007c00007807 */ /* 0x000fd20000000000 */
.L_x_4472:
[----:B------:R-:W-:Y:S05]  /*2bd0*/  BSYNC B0 ;  /* 0x0000000000007941 */ /* 0x000fea0003800000 */
.L_x_4470:
[----:B------:R-:W-:-:S04]  /*2be0*/  LOP3.LUT R2, R3, 0x80000000, RZ, 0xc0, !PT ;  /* 0x8000000003027812 */ /* 0x000fc800078ec0ff */
[----:B------:R-:W-:-:S04]  /*2bf0*/  SHF.R.U32.HI R3, RZ, 0x18, R2 ;  /* 0x00000018ff037819 */ /* 0x000fc80000011602 */
[----:B------:R-:W-:-:S05]  /*2c00*/  LOP3.LUT R3, R0, R3, RZ, 0xfc, !PT ;  /* 0x0000000300037212 */ /* 0x000fca00078efcff */
[----:B------:R0:W-:Y:S01]  /*2c10*/  STG.E.U8 desc[UR36][R16.64], R3 ;  /* 0x0000000310007986 */ /* 0x0001e2000c101124 */
[----:B------:R-:W-:Y:S05]  /*2c20*/  BRA `(.L_x_4456) ;  /* 0x0000000400b87947 */ /* 0x000fea0003800000 */
.L_x_4466:
[----:B------:R-:W-:-:S05]  /*2c30*/  HADD2.F32 R0, -RZ, R0.H0_H0 ;  /* 0x20000000ff007230 */ /* 0x000fca0000004100 */
[----:B------:R-:W-:-:S05]  /*2c40*/  F2FP.BF16.F32.PACK_AB R0, RZ, R0 ;  /* 0x00000000ff00723e */ /* 0x000fca00000010ff */
[----:B------:R0:W-:Y:S01]  /*2c50*/  STG.E.U16 desc[UR36][R16.64], R0 ;  /* 0x0000000010007986 */ /* 0x0001e2000c101524 */
[----:B------:R-:W-:Y:S05]  /*2c60*/  BRA `(.L_x_4456) ;  /* 0x0000000400a87947 */ /* 0x000fea0003800000 */
.L_x_4463:
        /* <DEDUP_REMOVED lines=12> */
.L_x_4475:
        /* <DEDUP_REMOVED lines=17> */
.L_x_4478:
[----:B------:R-:W-:-:S04]  /*2e40*/  LOP3.LUT R2, R3, 0x80000000, RZ, 0xc0, !PT ;  /* 0x8000000003027812 */ /* 0x000fc800078ec0ff */
[----:B------:R-:W-:-:S04]  /*2e50*/  SHF.R.U32.HI R3, RZ, 0x18, R2 ;  /* 0x00000018ff037819 */ /* 0x000fc80000011602 */
[----:B------:R-:W-:-:S04]  /*2e60*/  LOP3.LUT R0, R0, R3, RZ, 0xfc, !PT ;  /* 0x0000000300007212 */ /* 0x000fc800078efcff */
[----:B------:R-:W-:-:S07]  /*2e70*/  PRMT R8, R0, 0x7610, R8 ;  /* 0x0000761000087816 */ /* 0x000fce0000000008 */
.L_x_4477:
[----:B------:R-:W-:Y:S05]  /*2e80*/  BSYNC B0 ;  /* 0x0000000000007941 */ /* 0x000fea0003800000 */
.L_x_4476:
[----:B------:R0:W-:Y:S01]  /*2e90*/  STG.E.U8 desc[UR36][R16.64], R8 ;  /* 0x0000000810007986 */ /* 0x0001e2000c101124 */
[----:B------:R-:W-:Y:S05]  /*2ea0*/  BRA `(.L_x_4456) ;  /* 0x0000000400187947 */ /* 0x000fea0003800000 */
.L_x_4474:
        /* <DEDUP_REMOVED lines=17> */
.L_x_4481:
[----:B------:R-:W-:-:S04]  /*2fc0*/  LOP3.LUT R2, R3, 0x80000000, RZ, 0xc0, !PT ;  /* 0x8000000003027812 */ /* 0x000fc800078ec0ff */
[----:B------:R-:W-:-:S04]  /*2fd0*/  SHF.R.U32.HI R3, RZ, 0x18, R2 ;  /* 0x00000018ff037819 */ /* 0x000fc80000011602 */
[----:B------:R-:W-:-:S04]  /*2fe0*/  LOP3.LUT R0, R0, R3, RZ, 0xfc, !PT ;  /* 0x0000000300007212 */ /* 0x000fc800078efcff */
[----:B------:R-:W-:-:S07]  /*2ff0*/  PRMT R8, R0, 0x7610, R8 ;  /* 0x0000761000087816 */ /* 0x000fce0000000008 */
.L_x_4480:
[----:B------:R-:W-:Y:S05]  /*3000*/  BSYNC B0 ;  /* 0x0000000000007941 */ /* 0x000fea0003800000 */
.L_x_4479:
[----:B------:R0:W-:Y:S01]  /*3010*/  STG.E.U8 desc[UR36][R16.64], R8 ;  /* 0x0000000810007986 */ /* 0x0001e2000c101124 */
[----:B------:R-:W-:Y:S05]  /*3020*/  BRA `(.L_x_4456) ;  /* 0x0000000000b87947 */ /* 0x000fea0003800000 */
.L_x_4473:
        /* <DEDUP_REMOVED lines=22> */
.L_x_4455:
        /* <DEDUP_REMOVED lines=16> */
.L_x_4484:
[----:B------:R-:W-:Y:S05]  /*3290*/  BRA `(.L_x_4456) ;  /* 0x00000000001c7947 */ /* 0x000fea0003800000 */
.L_x_4483:
[----:B------:R-:W-:-:S06]  /*32a0*/  HADD2.F32 R2, -RZ, R0.H0_H0 ;  /* 0x20000000ff027230 */ /* 0x000fcc0000004100 */
[----:B------:R-:W0:Y:S02]  /*32b0*/  F2I.U64.TRUNC R2, R2 ;  /* 0x0000000200027311 */ /* 0x000e24000020d800 */
[----:B0-----:R0:W-:Y:S01]  /*32c0*/  STG.E.64 desc[UR36][R16.64], R2 ;  /* 0x0000000210007986 */ /* 0x0011e2000c101b24 */
[----:B------:R-:W-:Y:S05]  /*32d0*/  BRA `(.L_x_4456) ;  /* 0x00000000000c7947 */ /* 0x000fea0003800000 */
.L_x_4482:
[----:B------:R-:W-:-:S04]  /*32e0*/  HADD2.F32 R0, -RZ, R0.H0_H0 ;  /* 0x20000000ff007230 */ /* 0x000fc80000004100 */
[----:B------:R-:W0:Y:S02]  /*32f0*/  F2I.FTZ.U32.TRUNC.NTZ R3, R0 ;  /* 0x0000000000037305 */ /* 0x000e24000021f000 */
[----:B0-----:R0:W-:Y:S02]  /*3300*/  STG.E desc[UR36][R16.64], R3 ;  /* 0x0000000310007986 */ /* 0x0011e4000c101924 */
.L_x_4456:
[----:B------:R-:W-:-:S04]  /*3310*/  IMAD R18, R23, 0x200, R18 ;  /* 0x0000020017127824 */ /* 0x000fc800078e0212 */
[----:B------:R-:W-:-:S07]  /*3320*/  VIADD R19, R18, 0x80 ;  /* 0x0000008012137836 */ /* 0x000fce0000000000 */
.L_x_4416:
[----:B------:R-:W-:Y:S05]  /*3330*/  BSYNC B6 ;  /* 0x0000000000067941 */ /* 0x000fea0003800000 */
.L_x_4415:
[----:B------:R-:W-:Y:S01]  /*3340*/  ULDC UR4, c[0x0][0x210] ;  /* 0x0000840000047ab9 */ /* 0x000fe20000000800 */
[----:B------:R-:W-:Y:S01]  /*3350*/  BSSY B6, `(.L_x_4485) ;  /* 0x000032b000067945 */ /* 0x000fe20003800000 */
[----:B------:R-:W-:-:S13]  /*3360*/  ISETP.GE.AND P0, PT, R19, UR4, PT ;  /* 0x0000000413007c0c */ /* 0x000fda000bf06270 */
[----:B------:R-:W-:Y:S05]  /*3370*/  @P0 BRA `(.L_x_4486) ;  /* 0x0000003000a00947 */ /* 0x000fea0003800000 */
[----:B0-----:R-:W0:Y:S01]  /*3380*/  LDC R6, c[0x0][0x218] ;  /* 0x00008600ff067b82 */ /* 0x001e220000000800 */
[----:B------:R-:W-:Y:S02]  /*3390*/  IMAD.MOV.U32 R0, RZ, RZ, RZ ;  /* 0x000000ffff007224 */ /* 0x000fe400078e00ff */
[----:B-1234-:R-:W-:Y:S01]  /*33a0*/  IMAD.MOV.U32 R16, RZ, RZ, RZ ;  /* 0x000000ffff107224 */ /* 0x01efe200078e00ff */
[----:B0-----:R-:W-:-:S13]  /*33b0*/  ISETP.NE.AND P0, PT, R6, RZ, PT ;  /* 0x000000ff0600720c */ /* 0x001fda0003f05270 */
        /* <DEDUP_REMOVED lines=299> */
.L_x_4487:
        /* <DEDUP_REMOVED lines=22> */
.L_x_4491:
[----:B------:R-:W2:Y:S02]  /*47d0*/  LDG.E.U8 R2, desc[UR36][R2.64] ;  /* 0x0000002402027981 */ /* 0x000ea4000c1e1100 */
[----:B--2---:R-:W-:-:S04]  /*47e0*/  I2FP.F32.U32 R0, R2 ;  /* 0x0000000200007245 */ /* 0x004fc80000201000 */
[----:B------:R-:W-:Y:S01]  /*47f0*/  F2FP.F16.F32.PACK_AB R0, RZ, R0 ;  /* 0x00000000ff00723e */ /* 0x000fe200000000ff */
[----:B------:R-:W-:Y:S06]  /*4800*/  BRA `(.L_x_4493) ;  /* 0x0000000c00887947 */ /* 0x000fec0003800000 */
.L_x_4490:
        /* <DEDUP_REMOVED lines=10> */
.L_x_4495:
[----:B------:R-:W2:Y:S02]  /*48b0*/  LDG.E R2, desc[UR36][R2.64] ;  /* 0x0000002402027981 */ /* 0x000ea4000c1e1900 */
[----:B--2---:R-:W-:-:S04]  /*48c0*/  I2FP.F32.S32 R0, R2 ;  /* 0x0000000200007245 */ /* 0x004fc80000201400 */
[----:B------:R-:W-:Y:S01]  /*48d0*/  F2FP.F16.F32.PACK_AB R0, RZ, R0 ;  /* 0x00000000ff00723e */ /* 0x000fe200000000ff */
[----:B------:R-:W-:Y:S06]  /*48e0*/  BRA `(.L_x_4493) ;  /* 0x0000000c00507947 */ /* 0x000fec0003800000 */
.L_x_4494:
[----:B------:R-:W2:Y:S02]  /*48f0*/  LDG.E.U16 R2, desc[UR36][R2.64] ;  /* 0x0000002402027981 */ /* 0x000ea4000c1e1500 */
[----:B--2---:R-:W0:Y:S02]  /*4900*/  I2F.S16 R0, R2 ;  /* 0x0000000200007306 */ /* 0x004e240000101400 */
[----:B0-----:R-:W-:Y:S01]  /*4910*/  F2FP.F16.F32.PACK_AB R0, RZ, R0 ;  /* 0x00000000ff00723e */ /* 0x001fe200000000ff */
[----:B------:R-:W-:Y:S06]  /*4920*/  BRA `(.L_x_4493) ;  /* 0x0000000c00407947 */ /* 0x000fec0003800000 */
.L_x_4489:
        /* <DEDUP_REMOVED lines=9> */
.L_x_4497:
[----:B------:R0:W5:Y:S01]  /*49c0*/  LDG.E.U16 R0, desc[UR36][R2.64] ;  /* 0x0000002402007981 */ /* 0x000162000c1e1500 */
[----:B------:R-:W-:Y:S05]  /*49d0*/  BRA `(.L_x_4493) ;  /* 0x0000000c00147947 */ /* 0x000fea0003800000 */
.L_x_4496:
        /* <DEDUP_REMOVED lines=9> */
.L_x_4499:
[----:B------:R1:W5:Y:S01]  /*4a70*/  LDG.E.U16 R0, desc[UR36][R2.64] ;  /* 0x0000002402007981 */ /* 0x000362000c1e1500 */
[----:B------:R-:W-:Y:S05]  /*4a80*/  BRA `(.L_x_4493) ;  /* 0x0000000800e87947 */ /* 0x000fea0003800000 */
.L_x_4498:
        /* <DEDUP_REMOVED lines=8> */
.L_x_4488:
        /* <DEDUP_REMOVED lines=13> */
.L_x_4502:
        /* <DEDUP_REMOVED lines=8> */
.L_x_4501:
        /* <DEDUP_REMOVED lines=28> */
.L_x_4504:
        /* <DEDUP_REMOVED lines=15> */
.L_x_4503:
[----:B------:R-:W2:Y:S02]  /*4f10*/  LDG.E.U16 R0, desc[UR36][R2.64] ;  /* 0x0000002402007981 */ /* 0x000ea4000c1e1500 */
[----:B--2---:R-:W-:-:S05]  /*4f20*/  IMAD.U32 R0, R0, 0x10000, RZ ;  /* 0x0001000000007824 */ /* 0x004fca00078e00ff */
[----:B------:R-:W-:Y:S01]  /*4f30*/  F2FP.F16.F32.PACK_AB R0, RZ, R0 ;  /* 0x00000000ff00723e */ /* 0x000fe200000000ff */
[----:B------:R-:W-:Y:S06]  /*4f40*/  BRA `(.L_x_4493) ;  /* 0x0000000400b87947 */ /* 0x000fec0003800000 */
.L_x_4500:
        /* <DEDUP_REMOVED lines=12> */
.L_x_4507:
        /* <DEDUP_REMOVED lines=21> */
.L_x_4511:
[----:B------:R-:W-:Y:S05]  /*5160*/  BSYNC B1 ;  /* 0x0000000000017941 */ /* 0x000fea0003800000 */
.L_x_4510:
[----:B------:R-:W-:Y:S01]  /*5170*/  LEA R3, R0, 0x3b800000, 0x17 ;  /* 0x3b80000000037811 */ /* 0x000fe200078eb8ff */
[----:B------:R-:W-:-:S05]  /*5180*/  IMAD.SHL.U32 R0, R2, 0x100000, RZ ;  /* 0x0010000002007824 */ /* 0x000fca00078e00ff */
[----:B------:R-:W-:-:S07]  /*5190*/  LOP3.LUT R0, R3, R0, R4, 0xfe, !PT ;  /* 0x0000000003007212 */ /* 0x000fce00078efe04 */
.L_x_4509:
[----:B------:R-:W-:Y:S05]  /*51a0*/  BSYNC B0 ;  /* 0x0000000000007941 */ /* 0x000fea0003800000 */
.L_x_4508:
[----:B------:R-:W-:Y:S01]  /*51b0*/  F2FP.F16.F32.PACK_AB R0, RZ, R0 ;  /* 0x00000000ff00723e */ /* 0x000fe200000000ff */
[----:B------:R-:W-:Y:S06]  /*51c0*/  BRA `(.L_x_4493) ;  /* 0x0000000400187947 */ /* 0x000fec0003800000 */
.L_x_4506:
        /* <DEDUP_REMOVED lines=21> */
.L_x_4515:
[----:B------:R-:W-:Y:S05]  /*5320*/  BSYNC B1 ;  /* 0x0000000000017941 */ /* 0x000fea0003800000 */
.L_x_4514:
[----:B------:R-:W-:Y:S01]  /*5330*/  LEA R3, R0, 0x37800000, 0x17 ;  /* 0x3780000000037811 */ /* 0x000fe200078eb8ff */
[----:B------:R-:W-:-:S05]  /*5340*/  IMAD.SHL.U32 R0, R2, 0x200000, RZ ;  /* 0x0020000002007824 */ /* 0x000fca00078e00ff */
[----:B------:R-:W-:-:S07]  /*5350*/  LOP3.LUT R0, R3, R0, R4, 0xfe, !PT ;  /* 0x0000000003007212 */ /* 0x000fce00078efe04 */
.L_x_4513:
[----:B------:R-:W-:Y:S05]  /*5360*/  BSYNC B0 ;  /* 0x0000000000007941 */ /* 0x000fea0003800000 */
.L_x_4512:
[----:B------:R-:W-:Y:S01]  /*5370*/  F2FP.F16.F32.PACK_AB R0, RZ, R0 ;  /* 0x00000000ff00723e */ /* 0x000fe200000000ff */
[----:B------:R-:W-:Y:S06]  /*5380*/  BRA `(.L_x_4493) ;  /* 0x0000000000a87947 */ /* 0x000fec0003800000 */
.L_x_4505:
        /* <DEDUP_REMOVED lines=14> */
.L_x_4519:
[----:B------:R-:W-:Y:S05]  /*5470*/  BSYNC B0 ;  /* 0x0000000000007941 */ /* 0x000fea0003800000 */
.L_x_4518:
[----:B------:R-:W-:Y:S01]  /*5480*/  F2FP.F16.F32.PACK_AB R0, RZ, R0 ;  /* 0x00000000ff00723e */ /* 0x000fe200000000ff */
[----:B------:R-:W-:Y:S06]  /*5490*/  BRA `(.L_x_4493) ;  /* 0x0000000000647947 */ /* 0x000fec0003800000 */
.L_x_4492:
        /* <DEDUP_REMOVED lines=16> */
.L_x_4520:
[----:B------:R-:W-:Y:S01]  /*55a0*/  PRMT R0, RZ, 0x7610, R0 ;  /* 0x00007610ff007816 */ /* 0x000fe20000000000 */
[----:B------:R-:W-:Y:S06]  /*55b0*/  BRA `(.L_x_4493) ;  /* 0x00000000001c7947 */ /* 0x000fec0003800000 */
.L_x_4517:
[----:B------:R-:W2:Y:S02]  /*55c0*/  LDG.E.64 R2, desc[UR36][R2.64] ;  /* 0x0000002402027981 */ /* 0x000ea4000c1e1b00 */
[----:B--2---:R-:W0:Y:S02]  /*55d0*/  I2F.U64 R0, R2 ;  /* 0x0000000200007312 */ /* 0x004e240000301000 */
[----:B0-----:R-:W-:Y:S01]  /*55e0*/  F2FP.F16.F32.PACK_AB R0, RZ, R0 ;  /* 0x00000000ff00723e */ /* 0x001fe200000000ff */
[----:B------:R-:W-:Y:S06]  /*55f0*/  BRA `(.L_x_4493) ;  /* 0x00000000000c7947 */ /* 0x000fec0003800000 */
.L_x_4516:
[----:B------:R-:W2:Y:S02]  /*5600*/  LDG.E R2, desc[UR36][R2.64] ;  /* 0x0000002402027981 */ /* 0x000ea4000c1e1900 */
[----:B--2---:R-:W-:-:S04]  /*5610*/  I2FP.F32.U32 R0, R2 ;  /* 0x0000000200007245 */ /* 0x004fc80000201000 */
[----:B------:R-:W-:-:S07]  /*5620*/  F2FP.F16.F32.PACK_AB R0, RZ, R0 ;  /* 0x00000000ff00723e */ /* 0x000fce00000000ff */
.L_x_4493:
        /* <DEDUP_REMOVED lines=23> */
.L_x_4524:
[----:B------:R-:W-:-:S06]  /*57a0*/  HADD2.F32 R3, -RZ, R0.H0_H0 ;  /* 0x20000000ff037230 */ /* 0x000fcc0000004100 */
[----:B------:R-:W0:Y:S02]  /*57b0*/  F2I.S64.TRUNC R2, R3 ;  /* 0x0000000300027311 */ /* 0x000e24000020d900 */
[----:B0-----:R0:W-:Y:S01]  /*57c0*/  STG.E.U8 desc[UR36][R16.64], R2 ;  /* 0x0000000210007986 */ /* 0x0011e2000c101124 */
[----:B------:R-:W-:Y:S05]  /*57d0*/  BRA `(.L_x_4526) ;  /* 0x0000000c00847947 */ /* 0x000fea0003800000 */
.L_x_4523:
        /* <DEDUP_REMOVED lines=10> */
.L_x_4528:
[----:B------:R-:W-:-:S04]  /*5880*/  HADD2.F32 R0, -RZ, R0.H0_H0 ;  /* 0x20000000ff007230 */ /* 0x000fc80000004100 */
[----:B------:R-:W0:Y:S02]  /*5890*/  F2I.FTZ.TRUNC.NTZ R3, R0 ;  /* 0x0000000000037305 */ /* 0x000e24000021f100 */
[----:B0-----:R0:W-:Y:S01]  /*58a0*/  STG.E desc[UR36][R16.64], R3 ;  /* 0x0000000310007986 */ /* 0x0011e2000c101924 */
[----:B------:R-:W-:Y:S05]  /*58b0*/  BRA `(.L_x_4526) ;  /* 0x0000000c004c7947 */ /* 0x000fea0003800000 */
.L_x_4527:
[----:B------:R-:W-:-:S04]  /*58c0*/  HADD2.F32 R0, -RZ, R0.H0_H0 ;  /* 0x20000000ff007230 */ /* 0x000fc80000004100 */
[----:B------:R-:W0:Y:S02]  /*58d0*/  F2I.FTZ.TRUNC.NTZ R3, R0 ;  /* 0x0000000000037305 */ /* 0x000e24000021f100 */
[----:B0-----:R0:W-:Y:S01]  /*58e0*/  STG.E.U16 desc[UR36][R16.64], R3 ;  /* 0x0000000310007986 */ /* 0x0011e2000c101524 */
[----:B------:R-:W-:Y:S05]  /*58f0*/  BRA `(.L_x_4526) ;  /* 0x0000000c003c7947 */ /* 0x000fea0003800000 */
.L_x_4522:
        /* <DEDUP_REMOVED lines=9> */
.L_x_4530:
[----:B------:R0:W-:Y:S01]  /*5990*/  STG.E.U16 desc[UR36][R16.64], R0 ;  /* 0x0000000010007986 */ /* 0x0001e2000c101524 */
[----:B------:R-:W-:Y:S05]  /*59a0*/  BRA `(.L_x_4526) ;  /* 0x0000000c00107947 */ /* 0x000fea0003800000 */
.L_x_4529:
        /* <DEDUP_REMOVED lines=10> */
.L_x_4532:
[----:B------:R-:W-:-:S05]  /*5a50*/  HADD2.F32 R0, -RZ, R0.H0_H0 ;  /* 0x20000000ff007230 */ /* 0x000fca0000004100 */
[----:B------:R-:W-:-:S04]  /*5a60*/  F2FP.F16.F32.PACK_AB R0, RZ, R0 ;  /* 0x00000000ff00723e */ /* 0x000fc800000000ff */
[----:B------:R-:W-:-:S05]  /*5a70*/  PRMT R0, R0, 0x5410, RZ ;  /* 0x0000541000007816 */ /* 0x000fca00000000ff */
[----:B------:R0:W-:Y:S01]  /*5a80*/  STG.E desc[UR36][R16.64], R0 ;  /* 0x0000000010007986 */ /* 0x0001e2000c101924 */
[----:B------:R-:W-:Y:S05]  /*5a90*/  BRA `(.L_x_4526) ;  /* 0x0000000800d47947 */ /* 0x000fea0003800000 */
.L_x_4531:
[----:B------:R-:W-:-:S05]  /*5aa0*/  HADD2.F32 R2, -RZ, R0.H0_H0 ;  /* 0x20000000ff027230 */ /* 0x000fca0000004100 */
[----:B------:R-:W-:-:S06]  /*5ab0*/  FMUL.FTZ R2, R2, 1 ;  /* 0x3f80000002027820 */ /* 0x000fcc0000410000 */
[----:B------:R-:W0:Y:S02]  /*5ac0*/  F2F.F64.F32 R2, R2 ;  /* 0x0000000200027310 */ /* 0x000e240000201800 */
[----:B0-----:R0:W-:Y:S01]  /*5ad0*/  STG.E.64 desc[UR36][R16.64], R2 ;  /* 0x0000000210007986 */ /* 0x0011e2000c101b24 */
[----:B------:R-:W-:Y:S05]  /*5ae0*/  BRA `(.L_x_4526) ;  /* 0x0000000800c07947 */ /* 0x000fea0003800000 */
.L_x_4521:
        /* <DEDUP_REMOVED lines=13> */
.L_x_4535:
[----:B------:R-:W-:Y:S01]  /*5bc0*/  HADD2.F32 R0, -RZ, R0.H0_H0 ;  /* 0x20000000ff007230 */ /* 0x000fe20000004100 */
[----:B------:R-:W-:-:S04]  /*5bd0*/  CS2R R6, SRZ ;  /* 0x0000000000067805 */ /* 0x000fc8000001ff00 */
[----:B------:R-:W-:-:S04]  /*5be0*/  FMUL.FTZ R0, R0, 1 ;  /* 0x3f80000000007820 */ /* 0x000fc80000410000 */
[----:B------:R-:W0:Y:S02]  /*5bf0*/  F2F.F64.F32 R4, R0 ;  /* 0x0000000000047310 */ /* 0x000e240000201800 */
[----:B0-----:R0:W-:Y:S01]  /*5c00*/  STG.E.128 desc[UR36][R16.64], R4 ;  /* 0x0000000410007986 */ /* 0x0011e2000c101d24 */
[----:B------:R-:W-:Y:S05]  /*5c10*/  BRA `(.L_x_4526) ;  /* 0x0000000800747947 */ /* 0x000fea0003800000 */
.L_x_4534:
        /* <DEDUP_REMOVED lines=21> */
.L_x_4539:
[----:B------:R-:W-:Y:S05]  /*5d70*/  BSYNC B0 ;  /* 0x0000000000007941 */ /* 0x000fea0003800000 */
.L_x_4538:
[----:B------:R-:W-:-:S05]  /*5d80*/  LOP3.LUT R3, R0, R3, RZ, 0xfc, !PT ;  /* 0x0000000300037212 */ /* 0x000fca00078efcff */
[----:B------:R0:W-:Y:S01]  /*5d90*/  STG.E.U8 desc[UR36][R16.64], R3 ;  /* 0x0000000310007986 */ /* 0x0001e2000c101124 */
[----:B------:R-:W-:Y:S05]  /*5da0*/  BRA `(.L_x_4526) ;  /* 0x0000000800107947 */ /* 0x000fea0003800000 */
.L_x_4537:
        /* <DEDUP_REMOVED lines=13> */
.L_x_4541:
[----:B------:R-:W-:Y:S01]  /*5e80*/  IMAD.MOV.U32 R0, RZ, RZ, 0x7f ;  /* 0x0000007fff007424 */ /* 0x000fe200078e00ff */
[----:B------:R-:W-:-:S04]  /*5e90*/  ISETP.GT.U32.AND P0, PT, R2, 0x7f800000, PT ;  /* 0x7f8000000200780c */ /* 0x000fc80003f04070 */
[----:B------:R-:W-:-:S09]  /*5ea0*/  SEL R0, R0, 0x7c, P0 ;  /* 0x0000007c00007807 */ /* 0x000fd20000000000 */
.L_x_4542:
[----:B------:R-:W-:Y:S05]  /*5eb0*/  BSYNC B0 ;  /* 0x0000000000007941 */ /* 0x000fea0003800000 */
.L_x_4540:
[----:B------:R-:W-:-:S04]  /*5ec0*/  LOP3.LUT R2, R3, 0x80000000, RZ, 0xc0, !PT ;  /* 0x8000000003027812 */ /* 0x000fc800078ec0ff */
[----:B------:R-:W-:-:S04]  /*5ed0*/  SHF.R.U32.HI R3, RZ, 0x18, R2 ;  /* 0x00000018ff037819 */ /* 0x000fc80000011602 */
[----:B------:R-:W-:-:S05]  /*5ee0*/  LOP3.LUT R3, R0, R3, RZ, 0xfc, !PT ;  /* 0x0000000300037212 */ /* 0x000fca00078efcff */
[----:B------:R0:W-:Y:S01]  /*5ef0*/  STG.E.U8 desc[UR36][R16.64], R3 ;  /* 0x0000000310007986 */ /* 0x0001e2000c101124 */
[----:B------:R-:W-:Y:S05]  /*5f00*/  BRA `(.L_x_4526) ;  /* 0x0000000400b87947 */ /* 0x000fea0003800000 */
.L_x_4536:
[----:B------:R-:W-:-:S05]  /*5f10*/  HADD2.F32 R0, -RZ, R0.H0_H0 ;  /* 0x20000000ff007230 */ /* 0x000fca0000004100 */
[----:B------:R-:W-:-:S05]  /*5f20*/  F2FP.BF16.F32.PACK_AB R0, RZ, R0 ;  /* 0x00000000ff00723e */ /* 0x000fca00000010ff */
[----:B------:R0:W-:Y:S01]  /*5f30*/  STG.E.U16 desc[UR36][R16.64], R0 ;  /* 0x0000000010007986 */ /* 0x0001e2000c101524 */
[----:B------:R-:W-:Y:S05]  /*5f40*/  BRA `(.L_x_4526) ;  /* 0x0000000400a87947 */ /* 0x000fea0003800000 */
.L_x_4533:
        /* <DEDUP_REMOVED lines=12> */
.L_x_4545:
        /* <DEDUP_REMOVED lines=17> */
.L_x_4548:
[----:B------:R-:W-:-:S04]  /*6120*/  LOP3.LUT R2, R3, 0x80000000, RZ, 0xc0, !PT ;  /* 0x8000000003027812 */ /* 0x000fc800078ec0ff */
[----:B------:R-:W-:-:S04]  /*6130*/  SHF.R.U32.HI R3, RZ, 0x18, R2 ;  /* 0x00000018ff037819 */ /* 0x000fc80000011602 */
[----:B------:R-:W-:-:S04]  /*6140*/  LOP3.LUT R0, R0, R3, RZ, 0xfc, !PT ;  /* 0x0000000300007212 */ /* 0x000fc800078efcff */
[----:B------:R-:W-:-:S07]  /*6150*/  PRMT R8, R0, 0x7610, R8 ;  /* 0x0000761000087816 */ /* 0x000fce0000000008 */
.L_x_4547:
[----:B------:R-:W-:Y:S05]  /*6160*/  BSYNC B0 ;  /* 0x0000000000007941 */ /* 0x000fea0003800000 */
.L_x_4546:
[----:B------:R3:W-:Y:S01]  /*6170*/  STG.E.U8 desc[UR36][R16.64], R8 ;  /* 0x0000000810007986 */ /* 0x0007e2000c101124 */
[----:B------:R-:W-:Y:S05]  /*6180*/  BRA `(.L_x_4526) ;  /* 0x0000000400187947 */ /* 0x000fea0003800000 */
.L_x_4544:
        /* <DEDUP_REMOVED lines=17> */
.L_x_4551:
[----:B------:R-:W-:-:S04]  /*62a0*/  LOP3.LUT R2, R3, 0x80000000, RZ, 0xc0, !PT ;  /* 0x8000000003027812 */ /* 0x000fc800078ec0ff */
[----:B------:R-:W-:-:S04]  /*62b0*/  SHF.R.U32.HI R3, RZ, 0x18, R2 ;  /* 0x00000018ff037819 */ /* 0x000fc80000011602 */
[----:B------:R-:W-:-:S04]  /*62c0*/  LOP3.LUT R0, R0, R3, RZ, 0xfc, !PT ;  /* 0x0000000300007212 */ /* 0x000fc800078efcff */
[----:B------:R-:W-:-:S07]  /*62d0*/  PRMT R8, R0, 0x7610, R8 ;  /* 0x0000761000087816 */ /* 0x000fce0000000008 */
.L_x_4550:
[----:B------:R-:W-:Y:S05]  /*62e0*/  BSYNC B0 ;  /* 0x0000000000007941 */ /* 0x000fea0003800000 */
.L_x_4549:
[----:B------:R0:W-:Y:S01]  /*62f0*/  STG.E.U8 desc[UR36][R16.64], R8 ;  /* 0x0000000810007986 */ /* 0x0001e2000c101124 */
[----:B------:R-:W-:Y:S05]  /*6300*/  BRA `(.L_x_4526) ;  /* 0x0000000000b87947 */ /* 0x000fea0003800000 */
.L_x_4543:
        /* <DEDUP_REMOVED lines=22> */
.L_x_4525:
        /* <DEDUP_REMOVED lines=16> */
.L_x_4554:
[----:B------:R-:W-:Y:S05]  /*6570*/  BRA `(.L_x_4526) ;  /* 0x00000000001c7947 */ /* 0x000fea0003800000 */
.L_x_4553:
[----:B------:R-:W-:-:S06]  /*6580*/  HADD2.F32 R2, -RZ, R0.H0_H0 ;  /* 0x20000000ff027230 */ /* 0x000fcc0000004100 */
[----:B------:R-:W0:Y:S02]  /*6590*/  F2I.U64.TRUNC R2, R2 ;  /* 0x0000000200027311 */ /* 0x000e24000020d800 */
[----:B0-----:R2:W-:Y:S01]  /*65a0*/  STG.E.64 desc[UR36][R16.64], R2 ;  /* 0x0000000210007986 */ /* 0x0015e2000c101b24 */
[----:B------:R-:W-:Y:S05]  /*65b0*/  BRA `(.L_x_4526) ;  /* 0x00000000000c7947 */ /* 0x000fea0003800000 */
.L_x_4552:
[----:B------:R-:W-:-:S04]  /*65c0*/  HADD2.F32 R0, -RZ, R0.H0_H0 ;  /* 0x20000000ff007230 */ /* 0x000fc80000004100 */
[----:B------:R-:W0:Y:S02]  /*65d0*/  F2I.FTZ.U32.TRUNC.NTZ R3, R0 ;  /* 0x0000000000037305 */ /* 0x000e24000021f000 */
[----:B0-----:R0:W-:Y:S02]  /*65e0*/  STG.E desc[UR36][R16.64], R3 ;  /* 0x0000000310007986 */ /* 0x0011e4000c101924 */
.L_x_4526:
[----:B------:R-:W-:-:S07]  /*65f0*/  VIADD R19, R19, 0x80 ;  /* 0x0000008013137836 */ /* 0x000fce0000000000 */
.L_x_4486:
[----:B------:R-:W-:Y:S05]  /*6600*/  BSYNC B6 ;  /* 0x0000000000067941 */ /* 0x000fea0003800000 */
.L_x_4485:
        /* <DEDUP_REMOVED lines=307> */
.L_x_4557:
        /* <DEDUP_REMOVED lines=22> */
.L_x_4561:
[----:B------:R-:W2:Y:S02]  /*7aa0*/  LDG.E.U8 R2, desc[UR36][R2.64] ;  /* 0x0000002402027981 */ /* 0x000ea4000c1e1100 */
[----:B--2---:R-:W-:-:S04]  /*7ab0*/  I2FP.F32.U32 R0, R2 ;  /* 0x0000000200007245 */ /* 0x004fc80000201000 */
[----:B------:R-:W-:Y:S01]  /*7ac0*/  F2FP.F16.F32.PACK_AB R0, RZ, R0 ;  /* 0x00000000ff00723e */ /* 0x000fe200000000ff */
[----:B------:R-:W-:Y:S06]  /*7ad0*/  BRA `(.L_x_4563) ;  /* 0x0000000c00887947 */ /* 0x000fec0003800000 */
.L_x_4560:
        /* <DEDUP_REMOVED lines=10> */
.L_x_4565:
[----:B------:R-:W2:Y:S02]  /*7b80*/  LDG.E R2, desc[UR36][R2.64] ;  /* 0x0000002402027981 */ /* 0x000ea4000c1e1900 */
[----:B--2---:R-:W-:-:S04]  /*7b90*/  I2FP.F32.S32 R0, R2 ;  /* 0x0000000200007245 */ /* 0x004fc80000201400 */
[----:B------:R-:W-:Y:S01]  /*7ba0*/  F2FP.F16.F32.PACK_AB R0, RZ, R0 ;  /* 0x00000000ff00723e */ /* 0x000fe200000000ff */
[----:B------:R-:W-:Y:S06]  /*7bb0*/  BRA `(.L_x_4563) ;  /* 0x0000000c00507947 */ /* 0x000fec0003800000 */
.L_x_4564:
[----:B------:R-:W2:Y:S02]  /*7bc0*/  LDG.E.U16 R2, desc[UR36][R2.64] ;  /* 0x0000002402027981 */ /* 0x000ea4000c1e1500 */
[----:B--2---:R-:W0:Y:S02]  /*7bd0*/  I2F.S16 R0, R2 ;  /* 0x0000000200007306 */ /* 0x004e240000101400 */
[----:B0-----:R-:W-:Y:S01]  /*7be0*/  F2FP.F16.F32.PACK_AB R0, RZ, R0 ;  /* 0x00000000ff00723e */ /* 0x001fe200000000ff */
[----:B------:R-:W-:Y:S06]  /*7bf0*/  BRA `(.L_x_4563) ;  /* 0x0000000c00407947 */ /* 0x000fec0003800000 */
.L_x_4559:
        /* <DEDUP_REMOVED lines=9> */
.L_x_4567:
[----:B------:R1:W5:Y:S01]  /*7c90*/  LDG.E.U16 R0, desc[UR36][R2.64] ;  /* 0x0000002402007981 */ /* 0x000362000c1e1500 */
[----:B------:R-:W-:Y:S05]  /*7ca0*/  BRA `(.L_x_4563) ;  /* 0x0000000c00147947 */ /* 0x000fea0003800000 */
.L_x_4566:
        /* <DEDUP_REMOVED lines=9> */
.L_x_4569:
[----:B------:R0:W5:Y:S01]  /*7d40*/  LDG.E.U16 R0, desc[UR36][R2.64] ;  /* 0x0000002402007981 */ /* 0x000162000c1e1500 */
[----:B------:R-:W-:Y:S05]  /*7d50*/  BRA `(.L_x_4563) ;  /* 0x0000000800e87947 */ /* 0x000fea0003800000 */
.L_x_4568:
        /* <DEDUP_REMOVED lines=8> */
.L_x_4558:
        /* <DEDUP_REMOVED lines=13> */
.L_x_4572:
        /* <DEDUP_REMOVED lines=8> */
.L_x_4571:
        /* <DEDUP_REMOVED lines=28> */
.L_x_4574:
        /* <DEDUP_REMOVED lines=15> */
.L_x_4573:
[----:B------:R-:W2:Y:S02]  /*81e0*/  LDG.E.U16 R0, desc[UR36][R2.64] ;  /* 0x0000002402007981 */ /* 0x000ea4000c1e1500 */
[----:B--2---:R-:W-:-:S05]  /*81f0*/  IMAD.U32 R0, R0, 0x10000, RZ ;  /* 0x0001000000007824 */ /* 0x004fca00078e00ff */
[----:B------:R-:W-:Y:S01]  /*8200*/  F2FP.F16.F32.PACK_AB R0, RZ, R0 ;  /* 0x00000000ff00723e */ /* 0x000fe200000000ff */
[----:B------:R-:W-:Y:S06]  /*8210*/  BRA `(.L_x_4563) ;  /* 0x0000000400b87947 */ /* 0x000fec0003800000 */
.L_x_4570:
        /* <DEDUP_REMOVED lines=12> */
.L_x_4577:
        /* <DEDUP_REMOVED lines=21> */
.L_x_4581:
[----:B------:R-:W-:Y:S05]  /*8430*/  BSYNC B1 ;  /* 0x0000000000017941 */ /* 0x000fea0003800000 */
.L_x_4580:
[----:B------:R-:W-:Y:S01]  /*8440*/  LEA R3, R0, 0x3b800000, 0x17 ;  /* 0x3b80000000037811 */ /* 0x000fe200078eb8ff */
[----:B------:R-:W-:-:S05]  /*8450*/  IMAD.SHL.U32 R0, R2, 0x100000, RZ ;  /* 0x0010000002007824 */ /* 0x000fca00078e00ff */
[----:B------:R-:W-:-:S07]  /*8460*/  LOP3.LUT R0, R3, R0, R4, 0xfe, !PT ;  /* 0x0000000003007212 */ /* 0x000fce00078efe04 */
.L_x_4579:
[----:B------:R-:W-:Y:S05]  /*8470*/  BSYNC B0 ;  /* 0x0000000000007941 */ /* 0x000fea0003800000 */
.L_x_4578:
[----:B------:R-:W-:Y:S01]  /*8480*/  F2FP.F16.F32.PACK_AB R0, RZ, R0 ;  /* 0x00000000ff00723e */ /* 0x000fe200000000ff */
[----:B------:R-:W-:Y:S06]  /*8490*/  BRA `(.L_x_4563) ;  /* 0x0000000400187947 */ /* 0x000fec0003800000 */
.L_x_4576:
        /* <DEDUP_REMOVED lines=21> */
.L_x_4585:
[----:B------:R-:W-:Y:S05]  /*85f0*/  BSYNC B1 ;  /* 0x0000000000017941 */ /* 0x000fea0003800000 */
.L_x_4584:
[----:B------:R-:W-:Y:S01]  /*8600*/  LEA R3, R0, 0x37800000, 0x17 ;  /* 0x3780000000037811 */ /* 0x000fe200078eb8ff */
[----:B------:R-:W-:-:S05]  /*8610*/  IMAD.SHL.U32 R0, R2, 0x200000, RZ ;  /* 0x0020000002007824 */ /* 0x000fca00078e00ff */
[----:B------:R-:W-:-:S07]  /*8620*/  LOP3.LUT R0, R3, R0, R4, 0xfe, !PT ;  /* 0x0000000003007212 */ /* 0x000fce00078efe04 */
.L_x_4583:
[----:B------:R-:W-:Y:S05]  /*8630*/  BSYNC B0 ;  /* 0x0000000000007941 */ /* 0x000fea0003800000 */
.L_x_4582:
[----:B------:R-:W-:Y:S01]  /*8640*/  F2FP.F16.F32.PACK_AB R0, RZ, R0 ;  /* 0x00000000ff00723e */ /* 0x000fe200000000ff */
[----:B------:R-:W-:Y:S06]  /*8650*/  BRA `(.L_x_4563) ;  /* 0x0000000000a87947 */ /* 0x000fec0003800000 */
.L_x_4575:
        /* <DEDUP_REMOVED lines=14> */
.L_x_4589:
[----:B------:R-:W-:Y:S05]  /*8740*/  BSYNC B0 ;  /* 0x0000000000007941 */ /* 0x000fea0003800000 */
.L_x_4588:
[----:B------:R-:W-:Y:S01]  /*8750*/  F2FP.F16.F32.PACK_AB R0, RZ, R0 ;  /* 0x00000000ff00723e */ /* 0x000fe200000000ff */
[----:B------:R-:W-:Y:S06]  /*8760*/  BRA `(.L_x_4563) ;  /* 0x0000000000647947 */ /* 0x000fec0003800000 */
.L_x_4562:
        /* <DEDUP_REMOVED lines=16> */
.L_x_4590:
[----:B------:R-:W-:Y:S01]  /*8870*/  PRMT R0, RZ, 0x7610, R0 ;  /* 0x00007610ff007816 */ /* 0x000fe20000000000 */
[----:B------:R-:W-:Y:S06]  /*8880*/  BRA `(.L_x_4563) ;  /* 0x00000000001c7947 */ /* 0x000fec0003800000 */
.L_x_4587:
[----:B------:R-:W2:Y:S02]  /*8890*/  LDG.E.64 R2, desc[UR36][R2.64] ;  /* 0x0000002402027981 */ /* 0x000ea4000c1e1b00 */
[----:B--2---:R-:W0:Y:S02]  /*88a0*/  I2F.U64 R0, R2 ;  /* 0x0000000200007312 */ /* 0x004e240000301000 */
[----:B0-----:R-:W-:Y:S01]  /*88b0*/  F2FP.F16.F32.PACK_AB R0, RZ, R0 ;  /* 0x00000000ff00723e */ /* 0x001fe200000000ff */
[----:B------:R-:W-:Y:S06]  /*88c0*/  BRA `(.L_x_4563) ;  /* 0x00000000000c7947 */ /* 0x000fec0003800000 */
.L_x_4586:
[----:B------:R-:W2:Y:S02]  /*88d0*/  LDG.E R2, desc[UR36][R2.64] ;  /* 0x0000002402027981 */ /* 0x000ea4000c1e1900 */
[----:B--2---:R-:W-:-:S04]  /*88e0*/  I2FP.F32.U32 R0, R2 ;  /* 0x0000000200007245 */ /* 0x004fc80000201000 */
[----:B------:R-:W-:-:S07]  /*88f0*/  F2FP.F16.F32.PACK_AB R0, RZ, R0 ;  /* 0x00000000ff00723e */ /* 0x000fce00000000ff */
.L_x_4563:
        /* <DEDUP_REMOVED lines=23> */
.L_x_4594:
[----:B------:R-:W-:-:S06]  /*8a70*/  HADD2.F32 R3, -RZ, R0.H0_H0 ;  /* 0x20000000ff037230 */ /* 0x000fcc0000004100 */
[----:B------:R-:W0:Y:S02]  /*8a80*/  F2I.S64.TRUNC R2, R3 ;  /* 0x0000000300027311 */ /* 0x000e24000020d900 */
[----:B0-----:R3:W-:Y:S01]  /*8a90*/  STG.E.U8 desc[UR36][R16.64], R2 ;  /* 0x0000000210007986 */ /* 0x0017e2000c101124 */
[----:B------:R-:W-:Y:S05]  /*8aa0*/  BRA `(.L_x_4596) ;  /* 0x0000000c00847947 */ /* 0x000fea0003800000 */
.L_x_4593:
        /* <DEDUP_REMOVED lines=10> */
.L_x_4598:
[----:B------:R-:W-:-:S04]  /*8b50*/  HADD2.F32 R0, -RZ, R0.H0_H0 ;  /* 0x20000000ff007230 */ /* 0x000fc80000004100 */
[----:B------:R-:W0:Y:S02]  /*8b60*/  F2I.FTZ.TRUNC.NTZ R3, R0 ;  /* 0x0000000000037305 */ /* 0x000e24000021f100 */
[----:B0-----:R2:W-:Y:S01]  /*8b70*/  STG.E desc[UR36][R16.64], R3 ;  /* 0x0000000310007986 */ /* 0x0015e2000c101924 */
[----:B------:R-:W-:Y:S05]  /*8b80*/  BRA `(.L_x_4596) ;  /* 0x0000000c004c7947 */ /* 0x000fea0003800000 */
.L_x_4597:
[----:B------:R-:W-:-:S04]  /*8b90*/  HADD2.F32 R0, -RZ, R0.H0_H0 ;  /* 0x20000000ff007230 */ /* 0x000fc80000004100 */
[----:B------:R-:W0:Y:S02]  /*8ba0*/  F2I.FTZ.TRUNC.NTZ R3, R0 ;  /* 0x0000000000037305 */ /* 0x000e24000021f100 */
[----:B0-----:R0:W-:Y:S01]  /*8bb0*/  STG.E.U16 desc[UR36][R16.64], R3 ;  /* 0x0000000310007986 */ /* 0x0011e2000c101524 */
[----:B------:R-:W-:Y:S05]  /*8bc0*/  BRA `(.L_x_4596) ;  /* 0x0000000c003c7947 */ /* 0x000fea0003800000 */
.L_x_4592:
        /* <DEDUP_REMOVED lines=9> */
.L_x_4600:
[----:B------:R0:W-:Y:S01]  /*8c60*/  STG.E.U16 desc[UR36][R16.64], R0 ;  /* 0x0000000010007986 */ /* 0x0001e2000c101524 */
[----:B------:R-:W-:Y:S05]  /*8c70*/  BRA `(.L_x_4596) ;  /* 0x0000000c00107947 */ /* 0x000fea0003800000 */
.L_x_4599:
        /* <DEDUP_REMOVED lines=10> */
.L_x_4602:
[----:B------:R-:W-:-:S05]  /*8d20*/  HADD2.F32 R0, -RZ, R0.H0_H0 ;  /* 0x20000000ff007230 */ /* 0x000fca0000004100 */
[----:B------:R-:W-:-:S04]  /*8d30*/  F2FP.F16.F32.PACK_AB R0, RZ, R0 ;  /* 0x00000000ff00723e */ /* 0x000fc800000000ff */
[----:B------:R-:W-:-:S05]  /*8d40*/  PRMT R0, R0, 0x5410, RZ ;  /* 0x0000541000007816 */ /* 0x000fca00000000ff */
[----:B------:R0:W-:Y:S01]  /*8d50*/  STG.E desc[UR36][R16.64], R0 ;  /* 0x0000000010007986 */ /* 0x0001e2000c101924 */
[----:B------:R-:W-:Y:S05]  /*8d60*/  BRA `(.L_x_4596) ;  /* 0x0000000800d47947 */ /* 0x000fea0003800000 */
.L_x_4601:
[----:B------:R-:W-:-:S05]  /*8d70*/  HADD2.F32 R2, -RZ, R0.H0_H0 ;  /* 0x20000000ff027230 */ /* 0x000fca0000004100 */
[----:B------:R-:W-:-:S06]  /*8d80*/  FMUL.FTZ R2, R2, 1 ;  /* 0x3f80000002027820 */ /* 0x000fcc0000410000 */
[----:B------:R-:W0:Y:S02]  /*8d90*/  F2F.F64.F32 R2, R2 ;  /* 0x0000000200027310 */ /* 0x000e240000201800 */
[----:B0-----:R0:W-:Y:S01]  /*8da0*/  STG.E.64 desc[UR36][R16.64], R2 ;  /* 0x0000000210007986 */ /* 0x0011e2000c101b24 */
[----:B------:R-:W-:Y:S05]  /*8db0*/  BRA `(.L_x_4596) ;  /* 0x0000000800c07947 */ /* 0x000fea0003800000 */
.L_x_4591:
        /* <DEDUP_REMOVED lines=13> */
.L_x_4605:
[----:B------:R-:W-:Y:S01]  /*8e90*/  HADD2.F32 R0, -RZ, R0.H0_H0 ;  /* 0x20000000ff007230 */ /* 0x000fe20000004100 */
[----:B------:R-:W-:-:S04]  /*8ea0*/  CS2R R6, SRZ ;  /* 0x0000000000067805 */ /* 0x000fc8000001ff00 */
[----:B------:R-:W-:-:S04]  /*8eb0*/  FMUL.FTZ R0, R0, 1 ;  /* 0x3f80000000007820 */ /* 0x000fc80000410000 */
[----:B------:R-:W0:Y:S02]  /*8ec0*/  F2F.F64.F32 R4, R0 ;  /* 0x0000000000047310 */ /* 0x000e240000201800 */
[----:B0-----:R0:W-:Y:S01]  /*8ed0*/  STG.E.128 desc[UR36][R16.64], R4 ;  /* 0x0000000410007986 */ /* 0x0011e2000c101d24 */
[----:B------:R-:W-:Y:S05]  /*8ee0*/  BRA `(.L_x_4596) ;  /* 0x0000000800747947 */ /* 0x000fea0003800000 */
.L_x_4604:
        /* <DEDUP_REMOVED lines=21> */
.L_x_4609:
[----:B------:R-:W-:Y:S05]  /*9040*/  BSYNC B0 ;  /* 0x0000000000007941 */ /* 0x000fea0003800000 */
.L_x_4608:
[----:B------:R-:W-:-:S05]  /*9050*/  LOP3.LUT R3, R0, R3, RZ, 0xfc, !PT ;  /* 0x0000000300037212 */ /* 0x000fca00078efcff */
[----:B------:R0:W-:Y:S01]  /*9060*/  STG.E.U8 desc[UR36][R16.64], R3 ;  /* 0x0000000310007986 */ /* 0x0001e2000c101124 */
[----:B------:R-:W-:Y:S05]  /*9070*/  BRA `(.L_x_4596) ;  /* 0x0000000800107947 */ /* 0x000fea0003800000 */
.L_x_4607:
        /* <DEDUP_REMOVED lines=13> */
.L_x_4611:
[----:B------:R-:W-:Y:S01]  /*9150*/  IMAD.MOV.U32 R0, RZ, RZ, 0x7f ;  /* 0x0000007fff007424 */ /* 0x000fe200078e00ff */
[----:B------:R-:W-:-:S04]  /*9160*/  ISETP.GT.U32.AND P0, PT, R2, 0x7f800000, PT ;  /* 0x7f8000000200780c */ /* 0x000fc80003f04070 */
[----:B------:R-:W-:-:S09]  /*9170*/  SEL R0, R0, 0x7c, P0 ;  /* 0x0000007c00007807 */ /* 0x000fd20000000000 */
.L_x_4612:
[----:B------:R-:W-:Y:S05]  /*9180*/  BSYNC B0 ;  /* 0x0000000000007941 */ /* 0x000fea0003800000 */
.L_x_4610:
[----:B------:R-:W-:-:S04]  /*9190*/  LOP3.LUT R2, R3, 0x80000000, RZ, 0xc0, !PT ;  /* 0x8000000003027812 */ /* 0x000fc800078ec0ff */
[----:B------:R-:W-:-:S04]  /*91a0*/  SHF.R.U32.HI R3, RZ, 0x18, R2 ;  /* 0x00000018ff037819 */ /* 0x000fc80000011602 */
[----:B------:R-:W-:-:S05]  /*91b0*/  LOP3.LUT R3, R0, R3, RZ, 0xfc, !PT ;  /* 0x0000000300037212 */ /* 0x000fca00078efcff */
[----:B------:R0:W-:Y:S01]  /*91c0*/  STG.E.U8 desc[UR36][R16.64], R3 ;  /* 0x0000000310007986 */ /* 0x0001e2000c101124 */
[----:B------:R-:W-:Y:S05]  /*91d0*/  BRA `(.L_x_4596) ;  /* 0x0000000400b87947 */ /* 0x000fea0003800000 */
.L_x_4606:
[----:B------:R-:W-:-:S05]  /*91e0*/  HADD2.F32 R0, -RZ, R0.H0_H0 ;  /* 0x20000000ff007230 */ /* 0x000fca0000004100 */
[----:B------:R-:W-:-:S05]  /*91f0*/  F2FP.BF16.F32.PACK_AB R0, RZ, R0 ;  /* 0x00000000ff00723e */ /* 0x000fca00000010ff */
[----:B------:R0:W-:Y:S01]  /*9200*/  STG.E.U16 desc[UR36][R16.64], R0 ;  /* 0x0000000010007986 */ /* 0x0001e2000c101524 */
[----:B------:R-:W-:Y:S05]  /*9210*/  BRA `(.L_x_4596) ;  /* 0x0000000400a87947 */ /* 0x000fea0003800000 */
.L_x_4603:
        /* <DEDUP_REMOVED lines=12> */
.L_x_4615:
        /* <DEDUP_REMOVED lines=17> */
.L_x_4618:
[----:B------:R-:W-:-:S04]  /*93f0*/  LOP3.LUT R2, R3, 0x80000000, RZ, 0xc0, !PT ;  /* 0x8000000003027812 */ /* 0x000fc800078ec0ff */
[----:B------:R-:W-:-:S04]  /*9400*/  SHF.R.U32.HI R3, RZ, 0x18, R2 ;  /* 0x00000018ff037819 */ /* 0x000fc80000011602 */
[----:B------:R-:W-:-:S04]  /*9410*/  LOP3.LUT R0, R0, R3, RZ, 0xfc, !PT ;  /* 0x0000000300007212 */ /* 0x000fc800078efcff */
[----:B------:R-:W-:-:S07]  /*9420*/  PRMT R8, R0, 0x7610, R8 ;  /* 0x0000761000087816 */ /* 0x000fce0000000008 */
.L_x_4617:
[----:B------:R-:W-:Y:S05]  /*9430*/  BSYNC B0 ;  /* 0x0000000000007941 */ /* 0x000fea0003800000 */
.L_x_4616:
[----:B------:R0:W-:Y:S01]  /*9440*/  STG.E.U8 desc[UR36][R16.64], R8 ;  /* 0x0000000810007986 */ /* 0x0001e2000c101124 */
[----:B------:R-:W-:Y:S05]  /*9450*/  BRA `(.L_x_4596) ;  /* 0x0000000400187947 */ /* 0x000fea0003800000 */
.L_x_4614:
        /* <DEDUP_REMOVED lines=17> */
.L_x_4621:
[----:B------:R-:W-:-:S04]  /*9570*/  LOP3.LUT R2, R3, 0x80000000, RZ, 0xc0, !PT ;  /* 0x8000000003027812 */ /* 0x000fc800078ec0ff */
[----:B------:R-:W-:-:S04]  /*9580*/  SHF.R.U32.HI R3, RZ, 0x18, R2 ;  /* 0x00000018ff037819 */ /* 0x000fc80000011602 */
[----:B------:R-:W-:-:S04]  /*9590*/  LOP3.LUT R0, R0, R3, RZ, 0xfc, !PT ;  /* 0x0000000300007212 */ /* 0x000fc800078efcff */
[----:B------:R-:W-:-:S07]  /*95a0*/  PRMT R8, R0, 0x7610, R8 ;  /* 0x0000761000087816 */ /* 0x000fce0000000008 */
.L_x_4620:
[----:B------:R-:W-:Y:S05]  /*95b0*/  BSYNC B0 ;  /* 0x0000000000007941 */ /* 0x000fea0003800000 */
.L_x_4619:
[----:B------:R0:W-:Y:S01]  /*95c0*/  STG.E.U8 desc[UR36][R16.64], R8 ;  /* 0x0000000810007986 */ /* 0x0001e2000c101124 */
[----:B------:R-:W-:Y:S05]  /*95d0*/  BRA `(.L_x_4596) ;  /* 0x0000000000b87947 */ /* 0x000fea0003800000 */
.L_x_4613:
        /* <DEDUP_REMOVED lines=22> */
.L_x_4595:
        /* <DEDUP_REMOVED lines=16> */
.L_x_4624:
[----:B------:R-:W-:Y:S05]  /*9840*/  BRA `(.L_x_4596) ;  /* 0x00000000001c7947 */ /* 0x000fea0003800000 */
.L_x_4623:
[----:B------:R-:W-:-:S06]  /*9850*/  HADD2.F32 R2, -RZ, R0.H0_H0 ;  /* 0x20000000ff027230 */ /* 0x000fcc0000004100 */
[----:B------:R-:W0:Y:S02]  /*9860*/  F2I.U64.TRUNC R2, R2 ;  /* 0x0000000200027311 */ /* 0x000e24000020d800 */
[----:B0-----:R0:W-:Y:S01]  /*9870*/  STG.E.64 desc[UR36][R16.64], R2 ;  /* 0x0000000210007986 */ /* 0x0011e2000c101b24 */
[----:B------:R-:W-:Y:S05]  /*9880*/  BRA `(.L_x_4596) ;  /* 0x00000000000c7947 */ /* 0x000fea0003800000 */
.L_x_4622:
[----:B------:R-:W-:-:S04]  /*9890*/  HADD2.F32 R0, -RZ, R0.H0_H0 ;  /* 0x20000000ff007230 */ /* 0x000fc80000004100 */
[----:B------:R-:W0:Y:S02]  /*98a0*/  F2I.FTZ.U32.TRUNC.NTZ R3, R0 ;  /* 0x0000000000037305 */ /* 0x000e24000021f000 */
[----:B0-----:R0:W-:Y:S02]  /*98b0*/  STG.E desc[UR36][R16.64], R3 ;  /* 0x0000000310007986 */ /* 0x0011e4000c101924 */
.L_x_4596:
[----:B------:R-:W-:-:S07]  /*98c0*/  VIADD R19, R19, 0x80 ;  /* 0x0000008013137836 */ /* 0x000fce0000000000 */
.L_x_4556:
[----:B------:R-:W-:Y:S05]  /*98d0*/  BSYNC B6 ;  /* 0x0000000000067941 */ /* 0x000fea0003800000 */
.L_x_4555:
[----:B------:R-:W-:Y:S02]  /*98e0*/  ULDC UR4, c[0x0][0x210] ;  /* 0x0000840000047ab9 */ /* 0x000fe40000000800 */
[----:B------:R-:W-:-:S13]  /*98f0*/  ISETP.GE.AND P0, PT, R19, UR4, PT ;  /* 0x0000000413007c0c */ /* 0x000fda000bf06270 */
[----:B------:R-:W-:Y:S05]  /*9900*/  @P0 EXIT ;  /* 0x000000000000094d */ /* 0x000fea0003800000 */
        /* <DEDUP_REMOVED lines=303> */
.L_x_4625:
        /* <DEDUP_REMOVED lines=22> */
.L_x_4629:
[----:B------:R-:W2:Y:S02]  /*ad60*/  LDG.E.U8 R2, desc[UR36][R2.64] ;  /* 0x0000002402027981 */ /* 0x000ea4000c1e1100 */
[----:B--2---:R-:W-:-:S04]  /*ad70*/  I2FP.F32.U32 R0, R2 ;  /* 0x0000000200007245 */ /* 0x004fc80000201000 */
[----:B------:R-:W-:Y:S01]  /*ad80*/  F2FP.F16.F32.PACK_AB R0, RZ, R0 ;  /* 0x00000000ff00723e */ /* 0x000fe200000000ff */
[----:B------:R-:W-:Y:S06]  /*ad90*/  BRA `(.L_x_4631) ;  /* 0x0000000c00887947 */ /* 0x000fec0003800000 */
.L_x_4628:
        /* <DEDUP_REMOVED lines=10> */
.L_x_4633:
[----:B------:R-:W2:Y:S02]  /*ae40*/  LDG.E R2, desc[UR36][R2.64] ;  /* 0x0000002402027981 */ /* 0x000ea4000c1e1900 */
[----:B--2---:R-:W-:-:S04]  /*ae50*/  I2FP.F32.S32 R0, R2 ;  /* 0x0000000200007245 */ /* 0x004fc80000201400 */
[----:B------:R-:W-:Y:S01]  /*ae60*/  F2FP.F16.F32.PACK_AB R0, RZ, R0 ;  /* 0x00000000ff00723e */ /* 0x000fe200000000ff */
[----:B------:R-:W-:Y:S06]  /*ae70*/  BRA `(.L_x_4631) ;  /* 0x0000000c00507947 */ /* 0x000fec0003800000 */
.L_x_4632:
[----:B------:R-:W2:Y:S02]  /*ae80*/  LDG.E.U16 R2, desc[UR36][R2.64] ;  /* 0x0000002402027981 */ /* 0x000ea4000c1e1500 */
[----:B--2---:R-:W0:Y:S02]  /*ae90*/  I2F.S16 R0, R2 ;  /* 0x0000000200007306 */ /* 0x004e240000101400 */
[----:B0-----:R-:W-:Y:S01]  /*aea0*/  F2FP.F16.F32.PACK_AB R0, RZ, R0 ;  /* 0x00000000ff00723e */ /* 0x001fe200000000ff */
[----:B------:R-:W-:Y:S06]  /*aeb0*/  BRA `(.L_x_4631) ;  /* 0x0000000c00407947 */ /* 0x000fec0003800000 */
.L_x_4627:
        /* <DEDUP_REMOVED lines=9> */
.L_x_4635:
[----:B------:R1:W5:Y:S01]  /*af50*/  LDG.E.U16 R0, desc[UR36][R2.64] ;  /* 0x0000002402007981 */ /* 0x000362000c1e1500 */
[----:B------:R-:W-:Y:S05]  /*af60*/  BRA `(.L_x_4631) ;  /* 0x0000000c00147947 */ /* 0x000fea0003800000 */
.L_x_4634:
        /* <DEDUP_REMOVED lines=9> */
.L_x_4637:
[----:B------:R0:W5:Y:S01]  /*b000*/  LDG.E.U16 R0, desc[UR36][R2.64] ;  /* 0x0000002402007981 */ /* 0x000162000c1e1500 */
[----:B------:R-:W-:Y:S05]  /*b010*/  BRA `(.L_x_4631) ;  /* 0x0000000800e87947 */ /* 0x000fea0003800000 */
.L_x_4636:
        /* <DEDUP_REMOVED lines=8> */
.L_x_4626:
        /* <DEDUP_REMOVED lines=13> */
.L_x_4640:
        /* <DEDUP_REMOVED lines=8> */
.L_x_4639:
        /* <DEDUP_REMOVED lines=28> */
.L_x_4642:
        /* <DEDUP_REMOVED lines=15> */
.L_x_4641:
[----:B------:R-:W2:Y:S02]  /*b4a0*/  LDG.E.U16 R0, desc[UR36][R2.64] ;  /* 0x0000002402007981 */ /* 0x000ea4000c1e1500 */
[----:B--2---:R-:W-:-:S05]  /*b4b0*/  IMAD.U32 R0, R0, 0x10000, RZ ;  /* 0x0001000000007824 */ /* 0x004fca00078e00ff */
[----:B------:R-:W-:Y:S01]  /*b4c0*/  F2FP.F16.F32.PACK_AB R0, RZ, R0 ;  /* 0x00000000ff00723e */ /* 0x000fe200000000ff */
[----:B------:R-:W-:Y:S06]  /*b4d0*/  BRA `(.L_x_4631) ;  /* 0x0000000400b87947 */ /* 0x000fec0003800000 */
.L_x_4638:
        /* <DEDUP_REMOVED lines=12> */
.L_x_4645:
        /* <DEDUP_REMOVED lines=21> */
.L_x_4649:
[----:B------:R-:W-:Y:S05]  /*b6f0*/  BSYNC B1 ;  /* 0x0000000000017941 */ /* 0x000fea0003800000 */
.L_x_4648:
[----:B------:R-:W-:Y:S01]  /*b700*/  LEA R3, R0, 0x3b800000, 0x17 ;  /* 0x3b80000000037811 */ /* 0x000fe200078eb8ff */
[----:B------:R-:W-:-:S05]  /*b710*/  IMAD.SHL.U32 R0, R2, 0x100000, RZ ;  /* 0x0010000002007824 */ /* 0x000fca00078e00ff */
[----:B------:R-:W-:-:S07]  /*b720*/  LOP3.LUT R0, R3, R0, R4, 0xfe, !PT ;  /* 0x0000000003007212 */ /* 0x000fce00078efe04 */
.L_x_4647:
[----:B------:R-:W-:Y:S05]  /*b730*/  BSYNC B0 ;  /* 0x0000000000007941 */ /* 0x000fea0003800000 */
.L_x_4646:
[----:B------:R-:W-:Y:S01]  /*b740*/  F2FP.F16.F32.PACK_AB R0, RZ, R0 ;  /* 0x00000000ff00723e */ /* 0x000fe200000000ff */
[----:B------:R-:W-:Y:S06]  /*b750*/  BRA `(.L_x_4631) ;  /* 0x0000000400187947 */ /* 0x000fec0003800000 */
.L_x_4644:
        /* <DEDUP_REMOVED lines=21> */
.L_x_4653:
[----:B------:R-:W-:Y:S05]  /*b8b0*/  BSYNC B1 ;  /* 0x0000000000017941 */ /* 0x000fea0003800000 */
.L_x_4652:
[----:B------:R-:W-:Y:S01]  /*b8c0*/  LEA R3, R0, 0x37800000, 0x17 ;  /* 0x3780000000037811 */ /* 0x000fe200078eb8ff */
[----:B------:R-:W-:-:S05]  /*b8d0*/  IMAD.SHL.U32 R0, R2, 0x200000, RZ ;  /* 0x0020000002007824 */ /* 0x000fca00078e00ff */
[----:B------:R-:W-:-:S07]  /*b8e0*/  LOP3.LUT R0, R3, R0, R4, 0xfe, !PT ;  /* 0x0000000003007212 */ /* 0x000fce00078efe04 */
.L_x_4651:
[----:B------:R-:W-:Y:S05]  /*b8f0*/  BSYNC B0 ;  /* 0x0000000000007941 */ /* 0x000fea0003800000 */
.L_x_4650:
[----:B------:R-:W-:Y:S01]  /*b900*/  F2FP.F16.F32.PACK_AB R0, RZ, R0 ;  /* 0x00000000ff00723e */ /* 0x000fe200000000ff */
[----:B------:R-:W-:Y:S06]  /*b910*/  BRA `(.L_x_4631) ;  /* 0x0000000000a87947 */ /* 0x000fec0003800000 */
.L_x_4643:
        /* <DEDUP_REMOVED lines=14> */
.L_x_4657:
[----:B------:R-:W-:Y:S05]  /*ba00*/  BSYNC B0 ;  /* 0x0000000000007941 */ /* 0x000fea0003800000 */
.L_x_4656:
[----:B------:R-:W-:Y:S01]  /*ba10*/  F2FP.F16.F32.PACK_AB R0, RZ, R0 ;  /* 0x00000000ff00723e */ /* 0x000fe200000000ff */
[----:B------:R-:W-:Y:S06]  /*ba20*/  BRA `(.L_x_4631) ;  /* 0x0000000000647947 */ /* 0x000fec0003800000 */
.L_x_4630:
        /* <DEDUP_REMOVED lines=16> */
.L_x_4658:
[----:B------:R-:W-:Y:S01]  /*bb30*/  PRMT R0, RZ, 0x7610, R0 ;  /* 0x00007610ff007816 */ /* 0x000fe20000000000 */
[----:B------:R-:W-:Y:S06]  /*bb40*/  BRA `(.L_x_4631) ;  /* 0x00000000001c7947 */ /* 0x000fec0003800000 */
.L_x_4655:
[----:B------:R-:W2:Y:S02]  /*bb50*/  LDG.E.64 R2, desc[UR36][R2.64] ;  /* 0x0000002402027981 */ /* 0x000ea4000c1e1b00 */
[----:B--2---:R-:W0:Y:S02]  /*bb60*/  I2F.U64 R0, R2 ;  /* 0x0000000200007312 */ /* 0x004e240000301000 */
[----:B0-----:R-:W-:Y:S01]  /*bb70*/  F2FP.F16.F32.PACK_AB R0, RZ, R0 ;  /* 0x00000000ff00723e */ /* 0x001fe200000000ff */
[----:B------:R-:W-:Y:S06]  /*bb80*/  BRA `(.L_x_4631) ;  /* 0x00000000000c7947 */ /* 0x000fec0003800000 */
.L_x_4654:
[----:B------:R-:W2:Y:S02]  /*bb90*/  LDG.E R2, desc[UR36][R2.64] ;  /* 0x0000002402027981 */ /* 0x000ea4000c1e1900 */
[----:B--2---:R-:W-:-:S04]  /*bba0*/  I2FP.F32.U32 R0, R2 ;  /* 0x0000000200007245 */ /* 0x004fc80000201000 */
[----:B------:R-:W-:-:S07]  /*bbb0*/  F2FP.F16.F32.PACK_AB R0, RZ, R0 ;  /* 0x00000000ff00723e */ /* 0x000fce00000000ff */
.L_x_4631:
        /* <DEDUP_REMOVED lines=23> */
.L_x_4662:
[----:B------:R-:W-:-:S06]  /*bd30*/  HADD2.F32 R3, -RZ, R0.H0_H0 ;  /* 0x20000000ff037230 */ /* 0x000fcc0000004100 */
[----:B------:R-:W0:Y:S02]  /*bd40*/  F2I.S64.TRUNC R2, R3 ;  /* 0x0000000300027311 */ /* 0x000e24000020d900 */
[----:B0-----:R-:W-:Y:S01]  /*bd50*/  STG.E.U8 desc[UR36][R16.64], R2 ;  /* 0x0000000210007986 */ /* 0x001fe2000c101124 */
[----:B------:R-:W-:Y:S05]  /*bd60*/  EXIT ;  /* 0x000000000000794d */ /* 0x000fea0003800000 */
.L_x_4661:
        /* <DEDUP_REMOVED lines=10> */
.L_x_4665:
[----:B------:R-:W-:-:S04]  /*be10*/  HADD2.F32 R0, -RZ, R0.H0_H0 ;  /* 0x20000000ff007230 */ /* 0x000fc80000004100 */
[----:B------:R-:W0:Y:S02]  /*be20*/  F2I.FTZ.TRUNC.NTZ R3, R0 ;  /* 0x0000000000037305 */ /* 0x000e24000021f100 */
[----:B0-----:R-:W-:Y:S01]  /*be30*/  STG.E desc[UR36][R16.64], R3 ;  /* 0x0000000310007986 */ /* 0x001fe2000c101924 */
[----:B------:R-:W-:Y:S05]  /*be40*/  EXIT ;  /* 0x000000000000794d */ /* 0x000fea0003800000 */
.L_x_4664:
[----:B------:R-:W-:-:S04]  /*be50*/  HADD2.F32 R0, -RZ, R0.H0_H0 ;  /* 0x20000000ff007230 */ /* 0x000fc80000004100 */
[----:B------:R-:W0:Y:S02]  /*be60*/  F2I.FTZ.TRUNC.NTZ R3, R0 ;  /* 0x0000000000037305 */ /* 0x000e24000021f100 */
[----:B0-----:R-:W-:Y:S01]  /*be70*/  STG.E.U16 desc[UR36][R16.64], R3 ;  /* 0x0000000310007986 */ /* 0x001fe2000c101524 */
[----:B------:R-:W-:Y:S05]  /*be80*/  EXIT ;  /* 0x000000000000794d */ /* 0x000fea0003800000 */
.L_x_4660:
        /* <DEDUP_REMOVED lines=9> */
.L_x_4667:
[----:B------:R-:W-:Y:S01]  /*bf20*/  STG.E.U16 desc[UR36][R16.64], R0 ;  /* 0x0000000010007986 */ /* 0x000fe2000c101524 */
[----:B------:R-:W-:Y:S05]  /*bf30*/  EXIT ;  /* 0x000000000000794d */ /* 0x000fea0003800000 */
.L_x_4666:
        /* <DEDUP_REMOVED lines=10> */
.L_x_4669:
[----:B------:R-:W-:-:S05]  /*bfe0*/  HADD2.F32 R0, -RZ, R0.H0_H0 ;  /* 0x20000000ff007230 */ /* 0x000fca0000004100 */
[----:B------:R-:W-:-:S04]  /*bff0*/  F2FP.F16.F32.PACK_AB R0, RZ, R0 ;  /* 0x00000000ff00723e */ /* 0x000fc800000000ff */
[----:B------:R-:W-:-:S05]  /*c000*/  PRMT R0, R0, 0x5410, RZ ;  /* 0x0000541000007816 */ /* 0x000fca00000000ff */
[----:B------:R-:W-:Y:S01]  /*c010*/  STG.E desc[UR36][R16.64], R0 ;  /* 0x0000000010007986 */ /* 0x000fe2000c101924 */
[----:B------:R-:W-:Y:S05]  /*c020*/  EXIT ;  /* 0x000000000000794d */ /* 0x000fea0003800000 */
.L_x_4668:
[----:B------:R-:W-:-:S05]  /*c030*/  HADD2.F32 R2, -RZ, R0.H0_H0 ;  /* 0x20000000ff027230 */ /* 0x000fca0000004100 */
[----:B------:R-:W-:-:S06]  /*c040*/  FMUL.FTZ R2, R2, 1 ;  /* 0x3f80000002027820 */ /* 0x000fcc0000410000 */
[----:B------:R-:W0:Y:S02]  /*c050*/  F2F.F64.F32 R2, R2 ;  /* 0x0000000200027310 */ /* 0x000e240000201800 */
[----:B0-----:R-:W-:Y:S01]  /*c060*/  STG.E.64 desc[UR36][R16.64], R2 ;  /* 0x0000000210007986 */ /* 0x001fe2000c101b24 */
[----:B------:R-:W-:Y:S05]  /*c070*/  EXIT ;  /* 0x000000000000794d */ /* 0x000fea0003800000 */
.L_x_4659:
        /* <DEDUP_REMOVED lines=13> */
.L_x_4672:
[----:B------:R-:W-:Y:S01]  /*c150*/  HADD2.F32 R0, -RZ, R0.H0_H0 ;  /* 0x20000000ff007230 */ /* 0x000fe20000004100 */
[----:B------:R-:W-:-:S04]  /*c160*/  CS2R R6, SRZ ;  /* 0x0000000000067805 */ /* 0x000fc8000001ff00 */
[----:B------:R-:W-:-:S04]  /*c170*/  FMUL.FTZ R0, R0, 1 ;  /* 0x3f80000000007820 */ /* 0x000fc80000410000 */
[----:B------:R-:W0:Y:S02]  /*c180*/  F2F.F64.F32 R4, R0 ;  /* 0x0000000000047310 */ /* 0x000e240000201800 */
[----:B0-----:R-:W-:Y:S01]  /*c190*/  STG.E.128 desc[UR36][R16.64], R4 ;  /* 0x0000000410007986 */ /* 0x001fe2000c101d24 */
[----:B------:R-:W-:Y:S05]  /*c1a0*/  EXIT ;  /* 0x000000000000794d */ /* 0x000fea0003800000 */
.L_x_4671:
        /* <DEDUP_REMOVED lines=21> */
.L_x_4676:
[----:B------:R-:W-:Y:S05]  /*c300*/  BSYNC B0 ;  /* 0x0000000000007941 */ /* 0x000fea0003800000 */
.L_x_4675:
[----:B------:R-:W-:-:S05]  /*c310*/  LOP3.LUT R3, R0, R3, RZ, 0xfc, !PT ;  /* 0x0000000300037212 */ /* 0x000fca00078efcff */
[----:B------:R-:W-:Y:S01]  /*c320*/  STG.E.U8 desc[UR36][R16.64], R3 ;  /* 0x0000000310007986 */ /* 0x000fe2000c101124 */
[----:B------:R-:W-:Y:S05]  /*c330*/  EXIT ;  /* 0x000000000000794d */ /* 0x000fea0003800000 */
.L_x_4674:
        /* <DEDUP_REMOVED lines=13> */
.L_x_4678:
[----:B------:R-:W-:Y:S01]  /*c410*/  IMAD.MOV.U32 R0, RZ, RZ, 0x7f ;  /* 0x0000007fff007424 */ /* 0x000fe200078e00ff */
[----:B------:R-:W-:-:S04]  /*c420*/  ISETP.GT.U32.AND P0, PT, R2, 0x7f800000, PT ;  /* 0x7f8000000200780c */ /* 0x000fc80003f04070 */
[----:B------:R-:W-:-:S09]  /*c430*/  SEL R0, R0, 0x7c, P0 ;  /* 0x0000007c00007807 */ /* 0x000fd20000000000 */
.L_x_4679:
[----:B------:R-:W-:Y:S05]  /*c440*/  BSYNC B0 ;  /* 0x0000000000007941 */ /* 0x000fea0003800000 */
.L_x_4677:
[----:B------:R-:W-:-:S04]  /*c450*/  LOP3.LUT R2, R3, 0x80000000, RZ, 0xc0, !PT ;  /* 0x8000000003027812 */ /* 0x000fc800078ec0ff */
[----:B------:R-:W-:-:S04]  /*c460*/  SHF.R.U32.HI R3, RZ, 0x18, R2 ;  /* 0x00000018ff037819 */ /* 0x000fc80000011602 */
[----:B------:R-:W-:-:S05]  /*c470*/  LOP3.LUT R3, R0, R3, RZ, 0xfc, !PT ;  /* 0x0000000300037212 */ /* 0x000fca00078efcff */
[----:B------:R-:W-:Y:S01]  /*c480*/  STG.E.U8 desc[UR36][R16.64], R3 ;  /* 0x0000000310007986 */ /* 0x000fe2000c101124 */
[----:B------:R-:W-:Y:S05]  /*c490*/  EXIT ;  /* 0x000000000000794d */ /* 0x000fea0003800000 */
.L_x_4673:
[----:B------:R-:W-:-:S05]  /*c4a0*/  HADD2.F32 R0, -RZ, R0.H0_H0 ;  /* 0x20000000ff007230 */ /* 0x000fca0000004100 */
[----:B------:R-:W-:-:S05]  /*c4b0*/  F2FP.BF16.F32.PACK_AB R0, RZ, R0 ;  /* 0x00000000ff00723e */ /* 0x000fca00000010ff */
[----:B------:R-:W-:Y:S01]  /*c4c0*/  STG.E.U16 desc[UR36][R16.64], R0 ;  /* 0x0000000010007986 */ /* 0x000fe2000c101524 */
[----:B------:R-:W-:Y:S05]  /*c4d0*/  EXIT ;  /* 0x000000000000794d */ /* 0x000fea0003800000 */
.L_x_4670:
        /* <DEDUP_REMOVED lines=12> */
.L_x_4682:
        /* <DEDUP_REMOVED lines=17> */
.L_x_4685:
[----:B------:R-:W-:-:S04]  /*c6b0*/  LOP3.LUT R2, R3, 0x80000000, RZ, 0xc0, !PT ;  /* 0x8000000003027812 */ /* 0x000fc800078ec0ff */
[----:B------:R-:W-:-:S04]  /*c6c0*/  SHF.R.U32.HI R3, RZ, 0x18, R2 ;  /* 0x00000018ff037819 */ /* 0x000fc80000011602 */
[----:B------:R-:W-:-:S04]  /*c6d0*/  LOP3.LUT R0, R0, R3, RZ, 0xfc, !PT ;  /* 0x0000000300007212 */ /* 0x000fc800078efcff */
[----:B------:R-:W-:-:S07]  /*c6e0*/  PRMT R8, R0, 0x7610, R8 ;  /* 0x0000761000087816 */ /* 0x000fce0000000008 */
.L_x_4684:
[----:B------:R-:W-:Y:S05]  /*c6f0*/  BSYNC B0 ;  /* 0x0000000000007941 */ /* 0x000fea0003800000 */
.L_x_4683:
[----:B------:R-:W-:Y:S01]  /*c700*/  STG.E.U8 desc[UR36][R16.64], R8 ;  /* 0x0000000810007986 */ /* 0x000fe2000c101124 */
[----:B------:R-:W-:Y:S05]  /*c710*/  EXIT ;  /* 0x000000000000794d */ /* 0x000fea0003800000 */
.L_x_4681:
        /* <DEDUP_REMOVED lines=17> */
.L_x_4688:
[----:B------:R-:W-:-:S04]  /*c830*/  LOP3.LUT R2, R3, 0x80000000, RZ, 0xc0, !PT ;  /* 0x8000000003027812 */ /* 0x000fc800078ec0ff */
[----:B------:R-:W-:-:S04]  /*c840*/  SHF.R.U32.HI R3, RZ, 0x18, R2 ;  /* 0x00000018ff037819 */ /* 0x000fc80000011602 */
[----:B------:R-:W-:-:S04]  /*c850*/  LOP3.LUT R0, R0, R3, RZ, 0xfc, !PT ;  /* 0x0000000300007212 */ /* 0x000fc800078efcff */
[----:B------:R-:W-:-:S07]  /*c860*/  PRMT R8, R0, 0x7610, R8 ;  /* 0x0000761000087816 */ /* 0x000fce0000000008 */
.L_x_4687:
[----:B------:R-:W-:Y:S05]  /*c870*/  BSYNC B0 ;  /* 0x0000000000007941 */ /* 0x000fea0003800000 */
.L_x_4686:
[----:B------:R-:W-:Y:S01]  /*c880*/  STG.E.U8 desc[UR36][R16.64], R8 ;  /* 0x0000000810007986 */ /* 0x000fe2000c101124 */
[----:B------:R-:W-:Y:S05]  /*c890*/  EXIT ;  /* 0x000000000000794d */ /* 0x000fea0003800000 */
.L_x_4680:
        /* <DEDUP_REMOVED lines=22> */
.L_x_4663:
        /* <DEDUP_REMOVED lines=16> */
.L_x_4691:
[----:B------:R-:W-:Y:S05]  /*cb00*/  EXIT ;  /* 0x000000000000794d */ /* 0x000fea0003800000 */
.L_x_4690:
[----:B------:R-:W-:-:S06]  /*cb10*/  HADD2.F32 R2, -RZ, R0.H0_H0 ;  /* 0x20000000ff027230 */ /* 0x000fcc0000004100 */
[----:B------:R-:W0:Y:S02]  /*cb20*/  F2I.U64.TRUNC R2, R2 ;  /* 0x0000000200027311 */ /* 0x000e24000020d800 */
[----:B0-----:R-:W-:Y:S01]  /*cb30*/  STG.E.64 desc[UR36][R16.64], R2 ;  /* 0x0000000210007986 */ /* 0x001fe2000c101b24 */
[----:B------:R-:W-:Y:S05]  /*cb40*/  EXIT ;  /* 0x000000000000794d */ /* 0x000fea0003800000 */
.L_x_4689:
[----:B------:R-:W-:-:S04]  /*cb50*/  HADD2.F32 R0, -RZ, R0.H0_H0 ;  /* 0x20000000ff007230 */ /* 0x000fc80000004100 */
[----:B------:R-:W0:Y:S02]  /*cb60*/  F2I.FTZ.U32.TRUNC.NTZ R3, R0 ;  /* 0x0000000000037305 */ /* 0x000e24000021f000 */
[----:B0-----:R-:W-:Y:S01]  /*cb70*/  STG.E desc[UR36][R16.64], R3 ;  /* 0x0000000310007986 */ /* 0x001fe2000c101924 */
[----:B------:R-:W-:Y:S05]  /*cb80*/  EXIT ;  /* 0x000000000000794d */ /* 0x000fea0003800000 */
.L_x_4692:
        /* <DEDUP_REMOVED lines=15> */
.L_x_11116:


//--------------------- .text._ZN2at6native27unrolled_elementwise_kernelIZZZNS0_61_GLOBAL__N__132982cb_23_ActivationSiluKernel_cu_1520ed90_292411silu_kernelERNS_18TensorIteratorBaseEENKUlvE_clEvENKUlvE3_clEvEUlN3c104HalfEE_St5arrayIPcLm2EELi4E23TrivialOffsetCalculatorILi1EjESE_NS0_6memory12LoadWithCastILi1EEENSF_13StoreWithCastILi1EEEEEviT_T0_T2_T3_T4_T5_ --------------------------
	.section	.text._ZN2at6native27unrolled_elementwise_kernelIZZZNS0_61_GLOBAL__N__132982cb_23_ActivationSiluKernel_cu_1520ed90_292411silu_kernelERNS_18TensorIteratorBaseEENKUlvE_clEvENKUlvE3_clEvEUlN3c104HalfEE_St5arrayIPcLm2EELi4E23TrivialOffsetCalculatorILi1EjESE_NS0_6memory12LoadWithCastILi1EEENSF_13StoreWithCastILi1EEEEEviT_T0_T2_T3_T4_T5_,"ax",@progbits
	.align	128
        .global         _ZN2at6native27unrolled_elementwise_kernelIZZZNS0_61_GLOBAL__N__132982cb_23_ActivationSiluKernel_cu_1520ed90_292411silu_kernelERNS_18TensorIteratorBaseEENKUlvE_clEvENKUlvE3_clEvEUlN3c104HalfEE_St5arrayIPcLm2EELi4E23TrivialOffsetCalculatorILi1EjESE_NS0_6memory12LoadWithCastILi1EEENSF_13StoreWithCastILi1EEEEEviT_T0_T2_T3_T4_T5_
        .type           _ZN2at6native27unrolled_elementwise_kernelIZZZNS0_61_GLOBAL__N__132982cb_23_ActivationSiluKernel_cu_1520ed90_292411silu_kernelERNS_18TensorIteratorBaseEENKUlvE_clEvENKUlvE3_clEvEUlN3c104HalfEE_St5arrayIPcLm2EELi4E23TrivialOffsetCalculatorILi1EjESE_NS0_6memory12LoadWithCastILi1EEENSF_13StoreWithCastILi1EEEEEviT_T0_T2_T3_T4_T5_,@function
        .size           _ZN2at6native27unrolled_elementwise_kernelIZZZNS0_61_GLOBAL__N__132982cb_23_ActivationSiluKernel_cu_1520ed90_292411silu_kernelERNS_18TensorIteratorBaseEENKUlvE_clEvENKUlvE3_clEvEUlN3c104HalfEE_St5arrayIPcLm2EELi4E23TrivialOffsetCalculatorILi1EjESE_NS0_6memory12LoadWithCastILi1EEENSF_13StoreWithCastILi1EEEEEviT_T0_T2_T3_T4_T5_,(.L_x_11117 - _ZN2at6native27unrolled_elementwise_kernelIZZZNS0_61_GLOBAL__N__132982cb_23_ActivationSiluKernel_cu_1520ed90_292411silu_kernelERNS_18TensorIteratorBaseEENKUlvE_clEvENKUlvE3_clEvEUlN3c104HalfEE_St5arrayIPcLm2EELi4E23TrivialOffsetCalculatorILi1EjESE_NS0_6memory12LoadWithCastILi1EEENSF_13StoreWithCastILi1EEEEEviT_T0_T2_T3_T4_T5_)
        .other          _ZN2at6native27unrolled_elementwise_kernelIZZZNS0_61_GLOBAL__N__132982cb_23_ActivationSiluKernel_cu_1520ed90_292411silu_kernelERNS_18TensorIteratorBaseEENKUlvE_clEvENKUlvE3_clEvEUlN3c104HalfEE_St5arrayIPcLm2EELi4E23TrivialOffsetCalculatorILi1EjESE_NS0_6memory12LoadWithCastILi1EEENSF_13StoreWithCastILi1EEEEEviT_T0_T2_T3_T4_T5_,@"STO_CUDA_ENTRY STV_DEFAULT"
_ZN2at6native27unrolled_elementwise_kernelIZZZNS0_61_GLOBAL__N__132982cb_23_ActivationSiluKernel_cu_1520ed90_292411silu_kernelERNS_18TensorIteratorBaseEENKUlvE_clEvENKUlvE3_clEvEUlN3c104HalfEE_St5arrayIPcLm2EELi4E23TrivialOffsetCalculatorILi1EjESE_NS0_6memory12LoadWithCastILi1EEENSF_13StoreWithCastILi1EEEEEviT_T0_T2_T3_T4_T5_:
.text._ZN2at6native27unrolled_elementwise_kernelIZZZNS0_61_GLOBAL__N__132982cb_23_ActivationSiluKernel_cu_1520ed90_292411silu_kernelERNS_18TensorIteratorBaseEENKUlvE_clEvENKUlvE3_clEvEUlN3c104HalfEE_St5arrayIPcLm2EELi4E23TrivialOffsetCalculatorILi1EjESE_NS0_6memory12LoadWithCastILi1EEENSF_13StoreWithCastILi1EEEEEviT_T0_T2_T3_T4_T5_:
        /* <DEDUP_REMOVED lines=34> */
.L_x_4698:
[----:B------:R-:W2:Y:S02]  /*0220*/  LDG.E.U8 R2, desc[UR36][R2.64] ;  /* 0x0000002402027981 */ /* 0x000ea4000c1e1100 */
[----:B--2---:R-:W-:-:S04]  /*0230*/  I2FP.F32.U32 R0, R2 ;  /* 0x0000000200007245 */ /* 0x004fc80000201000 */
[----:B------:R-:W-:-:S04]  /*0240*/  F2FP.F16.F32.PACK_AB R0, RZ, R0 ;  /* 0x00000000ff00723e */ /* 0x000fc800000000ff */
[----:B------:R-:W-:Y:S01]  /*0250*/  PRMT R22, R0, 0x7610, R22 ;  /* 0x0000761000167816 */ /* 0x000fe20000000016 */
[----:B------:R-:W-:Y:S06]  /*0260*/  BRA `(.L_x_4700) ;  /* 0x0000000c00c07947 */ /* 0x000fec0003800000 */
.L_x_4697:
        /* <DEDUP_REMOVED lines=11> */
.L_x_4702:
[----:B------:R-:W2:Y:S02]  /*0320*/  LDG.E R2, desc[UR36][R2.64] ;  /* 0x0000002402027981 */ /* 0x000ea4000c1e1900 */
[----:B--2---:R-:W-:-:S04]  /*0330*/  I2FP.F32.S32 R0, R2 ;  /* 0x0000000200007245 */ /* 0x004fc80000201400 */
[----:B------:R-:W-:-:S04]  /*0340*/  F2FP.F16.F32.PACK_AB R0, RZ, R0 ;  /* 0x00000000ff00723e */ /* 0x000fc800000000ff */
[----:B------:R-:W-:Y:S01]  /*0350*/  PRMT R22, R0, 0x7610, R22 ;  /* 0x0000761000167816 */ /* 0x000fe20000000016 */
[----:B------:R-:W-:Y:S06]  /*0360*/  BRA `(.L_x_4700) ;  /* 0x0000000c00807947 */ /* 0x000fec0003800000 */
.L_x_4701:
[----:B------:R-:W2:Y:S02]  /*0370*/  LDG.E.U16 R2, desc[UR36][R2.64] ;  /* 0x0000002402027981 */ /* 0x000ea4000c1e1500 */
[----:B--2---:R-:W0:Y:S02]  /*0380*/  I2F.S16 R0, R2 ;  /* 0x0000000200007306 */ /* 0x004e240000101400 */
[----:B0-----:R-:W-:-:S04]  /*0390*/  F2FP.F16.F32.PACK_AB R0, RZ, R0 ;  /* 0x00000000ff00723e */ /* 0x001fc800000000ff */
[----:B------:R-:W-:Y:S01]  /*03a0*/  PRMT R22, R0, 0x7610, R22 ;  /* 0x0000761000167816 */ /* 0x000fe20000000016 */
[----:B------:R-:W-:Y:S06]  /*03b0*/  BRA `(.L_x_4700) ;  /* 0x0000000c006c7947 */ /* 0x000fec0003800000 */
.L_x_4696:
        /* <DEDUP_REMOVED lines=9> */
.L_x_4704:
[----:B------:R1:W5:Y:S01]  /*0450*/  LDG.E.U16 R22, desc[UR36][R2.64] ;  /* 0x0000002402167981 */ /* 0x000362000c1e1500 */
[----:B------:R-:W-:Y:S05]  /*0460*/  BRA `(.L_x_4700) ;  /* 0x0000000c00407947 */ /* 0x000fea0003800000 */
.L_x_4703:
        /* <DEDUP_REMOVED lines=9> */
.L_x_4706:
[----:B------:R0:W5:Y:S01]  /*0500*/  LDG.E.U16 R22, desc[UR36][R2.64] ;  /* 0x0000002402167981 */ /* 0x000162000c1e1500 */
[----:B------:R-:W-:Y:S05]  /*0510*/  BRA `(.L_x_4700) ;  /* 0x0000000c00147947 */ /* 0x000fea0003800000 */
.L_x_4705:
        /* <DEDUP_REMOVED lines=9> */
.L_x_4695:
        /* <DEDUP_REMOVED lines=14> */
.L_x_4709:
        /* <DEDUP_REMOVED lines=9> */
.L_x_4708:
        /* <DEDUP_REMOVED lines=28> */
.L_x_4711:
[----:B------:R-:W2:Y:S02]  /*08e0*/  LDG.E.U8 R3, desc[UR36][R2.64] ;  /* 0x0000002402037981 */ /* 0x000ea4000c1e1100 */
[----:B--2---:R-:W-:-:S05]  /*08f0*/  IMAD.SHL.U32 R0, R3, 0x2000000, RZ ;  /* 0x0200000003007824 */ /* 0x004fca00078e00ff */
[----:B------:R-:W-:-:S13]  /*0900*/  ISETP.GE.U32.AND P0, PT, R0, 0x8000000, PT ;  /* 0x080000000000780c */ /* 0x000fda0003f06070 */
[C---:B------:R-:W-:Y:S02]  /*0910*/  @P0 IMAD.SHL.U32 R4, R3.reuse, 0x200000, RZ ;  /* 0x0020000003040824 */ /* 0x040fe400078e00ff */
[C---:B------:R-:W-:Y:S02]  /*0920*/  @!P0 IMAD.SHL.U32 R0, R3.reuse, 0x100, RZ ;  /* 0x0000010003008824 */ /* 0x040fe400078e00ff */
[----:B------:R-:W-:Y:S01]  /*0930*/  IMAD.SHL.U32 R3, R3, 0x1000000, RZ ;  /* 0x0100000003037824 */ /* 0x000fe200078e00ff */
[----:B------:R-:W-:Y:S02]  /*0940*/  @P0 LOP3.LUT R4, R4, 0xfe00000, RZ, 0xc0, !PT ;  /* 0x0fe0000004040812 */ /* 0x000fe400078ec0ff */
        /* <DEDUP_REMOVED lines=9> */
.L_x_4710:
[----:B------:R-:W2:Y:S02]  /*09e0*/  LDG.E.U16 R0, desc[UR36][R2.64] ;  /* 0x0000002402007981 */ /* 0x000ea4000c1e1500 */
[----:B--2---:R-:W-:-:S05]  /*09f0*/  IMAD.U32 R0, R0, 0x10000, RZ ;  /* 0x0001000000007824 */ /* 0x004fca00078e00ff */
[----:B------:R-:W-:-:S04]  /*0a00*/  F2FP.F16.F32.PACK_AB R0, RZ, R0 ;  /* 0x00000000ff00723e */ /* 0x000fc800000000ff */
[----:B------:R-:W-:Y:S01]  /*0a10*/  PRMT R22, R0, 0x7610, R22 ;  /* 0x0000761000167816 */ /* 0x000fe20000000016 */
[----:B------:R-:W-:Y:S06]  /*0a20*/  BRA `(.L_x_4700) ;  /* 0x0000000400d07947 */ /* 0x000fec0003800000 */
.L_x_4707:
        /* <DEDUP_REMOVED lines=13> */
.L_x_4714:
        /* <DEDUP_REMOVED lines=21> */
.L_x_4718:
[----:B------:R-:W-:Y:S05]  /*0c50*/  BSYNC B1 ;  /* 0x0000000000017941 */ /* 0x000fea0003800000 */
.L_x_4717:
[----:B------:R-:W-:Y:S01]  /*0c60*/  LEA R3, R0, 0x3b800000, 0x17 ;  /* 0x3b80000000037811 */ /* 0x000fe200078eb8ff */
[----:B------:R-:W-:-:S05]  /*0c70*/  IMAD.SHL.U32 R0, R2, 0x100000, RZ ;  /* 0x0010000002007824 */ /* 0x000fca00078e00ff */
[----:B------:R-:W-:-:S07]  /*0c80*/  LOP3.LUT R0, R3, R0, R4, 0xfe, !PT ;  /* 0x0000000003007212 */ /* 0x000fce00078efe04 */
.L_x_4716:
[----:B------:R-:W-:Y:S05]  /*0c90*/  BSYNC B0 ;  /* 0x0000000000007941 */ /* 0x000fea0003800000 */
.L_x_4715:
[----:B------:R-:W-:-:S04]  /*0ca0*/  F2FP.F16.F32.PACK_AB R0, RZ, R0 ;  /* 0x00000000ff00723e */ /* 0x000fc800000000ff */
[----:B------:R-:W-:Y:S01]  /*0cb0*/  PRMT R22, R0, 0x7610, R22 ;  /* 0x0000761000167816 */ /* 0x000fe20000000016 */
[----:B------:R-:W-:Y:S06]  /*0cc0*/  BRA `(.L_x_4700) ;  /* 0x0000000400287947 */ /* 0x000fec0003800000 */
.L_x_4713:
        /* <DEDUP_REMOVED lines=21> */
.L_x_4722:
[----:B------:R-:W-:Y:S05]  /*0e20*/  BSYNC B1 ;  /* 0x0000000000017941 */ /* 0x000fea0003800000 */
.L_x_4721:
[----:B------:R-:W-:Y:S01]  /*0e30*/  LEA R3, R0, 0x37800000, 0x17 ;  /* 0x3780000000037811 */ /* 0x000fe200078eb8ff */
[----:B------:R-:W-:-:S05]  /*0e40*/  IMAD.SHL.U32 R0, R2, 0x200000, RZ ;  /* 0x0020000002007824 */ /* 0x000fca00078e00ff */
[----:B------:R-:W-:-:S07]  /*0e50*/  LOP3.LUT R0, R3, R0, R4, 0xfe, !PT ;  /* 0x0000000003007212 */ /* 0x000fce00078efe04 */
.L_x_4720:
[----:B------:R-:W-:Y:S05]  /*0e60*/  BSYNC B0 ;  /* 0x0000000000007941 */ /* 0x000fea0003800000 */
.L_x_4719:
[----:B------:R-:W-:-:S04]  /*0e70*/  F2FP.F16.F32.PACK_AB R0, RZ, R0 ;  /* 0x00000000ff00723e */ /* 0x000fc800000000ff */
[----:B------:R-:W-:Y:S01]  /*0e80*/  PRMT R22, R0, 0x7610, R22 ;  /* 0x0000761000167816 */ /* 0x000fe20000000016 */
[----:B------:R-:W-:Y:S06]  /*0e90*/  BRA `(.L_x_4700) ;  /* 0x0000000000b47947 */ /* 0x000fec0003800000 */
.L_x_4712:
        /* <DEDUP_REMOVED lines=14> */
.L_x_4726:
[----:B------:R-:W-:Y:S05]  /*0f80*/  BSYNC B0 ;  /* 0x0000000000007941 */ /* 0x000fea0003800000 */
.L_x_4725:
[----:B------:R-:W-:-:S04]  /*0f90*/  F2FP.F16.F32.PACK_AB R0, RZ, R0 ;  /* 0x00000000ff00723e */ /* 0x000fc800000000ff */
[----:B------:R-:W-:Y:S01]  /*0fa0*/  PRMT R22, R0, 0x7610, R22 ;  /* 0x0000761000167816 */ /* 0x000fe20000000016 */
[----:B------:R-:W-:Y:S06]  /*0fb0*/  BRA `(.L_x_4700) ;  /* 0x00000000006c7947 */ /* 0x000fec0003800000 */
.L_x_4699:
        /* <DEDUP_REMOVED lines=16> */
.L_x_4727:
[----:B------:R-:W-:Y:S01]  /*10c0*/  PRMT R22, RZ, 0x7610, R22 ;  /* 0x00007610ff167816 */ /* 0x000fe20000000016 */
[----:B------:R-:W-:Y:S06]  /*10d0*/  BRA `(.L_x_4700) ;  /* 0x0000000000247947 */ /* 0x000fec0003800000 */
.L_x_4724:
[----:B------:R-:W2:Y:S02]  /*10e0*/  LDG.E.64 R2, desc[UR36][R2.64] ;  /* 0x0000002402027981 */ /* 0x000ea4000c1e1b00 */
[----:B--2---:R-:W0:Y:S02]  /*10f0*/  I2F.U64 R0, R2 ;  /* 0x0000000200007312 */ /* 0x004e240000301000 */
[----:B0-----:R-:W-:-:S04]  /*1100*/  F2FP.F16.F32.PACK_AB R0, RZ, R0 ;  /* 0x00000000ff00723e */ /* 0x001fc800000000ff */
[----:B------:R-:W-:Y:S01]  /*1110*/  PRMT R22, R0, 0x7610, R22 ;  /* 0x0000761000167816 */ /* 0x000fe20000000016 */
[----:B------:R-:W-:Y:S06]  /*1120*/  BRA `(.L_x_4700) ;  /* 0x0000000000107947 */ /* 0x000fec0003800000 */
.L_x_4723:
[----:B------:R-:W2:Y:S02]  /*1130*/  LDG.E R2, desc[UR36][R2.64] ;  /* 0x0000002402027981 */ /* 0x000ea4000c1e1900 */
[----:B--2---:R-:W-:-:S04]  /*1140*/  I2FP.F32.U32 R0, R2 ;  /* 0x0000000200007245 */ /* 0x004fc80000201000 */
[----:B------:R-:W-:-:S04]  /*1150*/  F2FP.F16.F32.PACK_AB R0, RZ, R0 ;  /* 0x00000000ff00723e */ /* 0x000fc800000000ff */
[----:B------:R-:W-:-:S07]  /*1160*/  PRMT R22, R0, 0x7610, R22 ;  /* 0x0000761000167816 */ /* 0x000fce0000000016 */
.L_x_4700:
[----:B------:R-:W2:Y:S02]  /*1170*/  S2R R19, SR_TID.X ;  /* 0x0000000000137919 */ /* 0x000ea40000002100 */
[----:B--2---:R-:W-:-:S07]  /*1180*/  VIADD R19, R19, 0x80 ;  /* 0x0000008013137836 */ /* 0x004fce0000000000 */
.L_x_4694:
[----:B------:R-:W-:Y:S05]  /*1190*/  BSYNC B6 ;  /* 0x0000000000067941 */ /* 0x000fea0003800000 */
.L_x_4693:
[----:B------:R-:W-:Y:S01]  /*11a0*/  ISETP.GE.AND P0, PT, R19, R16, PT ;  /* 0x000000101300720c */ /* 0x000fe20003f06270 */
[----:B------:R-:W-:-:S12]  /*11b0*/  BSSY B6, `(.L_x_4728) ;  /* 0x000010e000067945 */ /* 0x000fd80003800000 */
[----:B------:R-:W-:Y:S05]  /*11c0*/  @P0 BRA `(.L_x_4729) ;  /* 0x0000001000300947 */ /* 0x000fea0003800000 */
[----:B01----:R-:W0:Y:S01]  /*11d0*/  LDC.64 R2, c[0x0][0x220] ;  /* 0x00008800ff027b82 */ /* 0x003e220000000a00 */
        /* <DEDUP_REMOVED lines=22> */
.L_x_4733:
[----:B------:R-:W2:Y:S02]  /*1340*/  LDG.E.U8 R2, desc[UR36][R2.64] ;  /* 0x0000002402027981 */ /* 0x000ea4000c1e1100 */
[----:B--2---:R-:W-:-:S04]  /*1350*/  I2FP.F32.U32 R0, R2 ;  /* 0x0000000200007245 */ /* 0x004fc80000201000 */
[----:B------:R-:W-:-:S04]  /*1360*/  F2FP.F16.F32.PACK_AB R0, RZ, R0 ;  /* 0x00000000ff00723e */ /* 0x000fc800000000ff */
[----:B------:R-:W-:Y:S01]  /*1370*/  PRMT R23, R0, 0x7610, R23 ;  /* 0x0000761000177816 */ /* 0x000fe20000000017 */
[----:B------:R-:W-:Y:S06]  /*1380*/  BRA `(.L_x_4735) ;  /* 0x0000000c00bc7947 */ /* 0x000fec0003800000 */
.L_x_4732:
        /* <DEDUP_REMOVED lines=11> */
.L_x_4737:
[----:B------:R-:W2:Y:S02]  /*1440*/  LDG.E R2, desc[UR36][R2.64] ;  /* 0x0000002402027981 */ /* 0x000ea4000c1e1900 */
[----:B--2---:R-:W-:-:S04]  /*1450*/  I2FP.F32.S32 R0, R2 ;  /* 0x0000000200007245 */ /* 0x004fc80000201400 */
[----:B------:R-:W-:-:S04]  /*1460*/  F2FP.F16.F32.PACK_AB R0, RZ, R0 ;  /* 0x00000000ff00723e */ /* 0x000fc800000000ff */
[----:B------:R-:W-:Y:S01]  /*1470*/  PRMT R23, R0, 0x7610, R23 ;  /* 0x0000761000177816 */ /* 0x000fe20000000017 */
[----:B------:R-:W-:Y:S06]  /*1480*/  BRA `(.L_x_4735) ;  /* 0x0000000c007c7947 */ /* 0x000fec0003800000 */
.L_x_4736:
[----:B------:R-:W2:Y:S02]  /*1490*/  LDG.E.U16 R2, desc[UR36][R2.64] ;  /* 0x0000002402027981 */ /* 0x000ea4000c1e1500 */
[----:B--2---:R-:W0:Y:S02]  /*14a0*/  I2F.S16 R0, R2 ;  /* 0x0000000200007306 */ /* 0x004e240000101400 */
[----:B0-----:R-:W-:-:S04]  /*14b0*/  F2FP.F16.F32.PACK_AB R0, RZ, R0 ;  /* 0x00000000ff00723e */ /* 0x001fc800000000ff */
[----:B------:R-:W-:Y:S01]  /*14c0*/  PRMT R23, R0, 0x7610, R23 ;  /* 0x0000761000177816 */ /* 0x000fe20000000017 */
[----:B------:R-:W-:Y:S06]  /*14d0*/  BRA `(.L_x_4735) ;  /* 0x0000000c00687947 */ /* 0x000fec0003800000 */
.L_x_4731:
        /* <DEDUP_REMOVED lines=9> */
.L_x_4739:
[----:B------:R0:W5:Y:S01]  /*1570*/  LDG.E.U16 R23, desc[UR36][R2.64] ;  /* 0x0000002402177981 */ /* 0x000162000c1e1500 */
[----:B------:R-:W-:Y:S05]  /*1580*/  BRA `(.L_x_4735) ;  /* 0x0000000c003c7947 */ /* 0x000fea0003800000 */
.L_x_4738:
        /* <DEDUP_REMOVED lines=9> */
.L_x_4741:
[----:B------:R1:W5:Y:S01]  /*1620*/  LDG.E.U16 R23, desc[UR36][R2.64] ;  /* 0x0000002402177981 */ /* 0x000362000c1e1500 */
[----:B------:R-:W-:Y:S05]  /*1630*/  BRA `(.L_x_4735) ;  /* 0x0000000c00107947 */ /* 0x000fea0003800000 */
.L_x_4740:
        /* <DEDUP_REMOVED lines=9> */
.L_x_4730:
        /* <DEDUP_REMOVED lines=14> */
.L_x_4744:
        /* <DEDUP_REMOVED lines=9> */
.L_x_4743:
        /* <DEDUP_REMOVED lines=28> */
.L_x_4746:
        /* <DEDUP_REMOVED lines=15> */
.L_x_4745:
[----:B------:R-:W2:Y:S02]  /*1af0*/  LDG.E.U16 R0, desc[UR36][R2.64] ;  /* 0x0000002402007981 */ /* 0x000ea4000c1e1500 */
[----:B--2---:R-:W-:-:S05]  /*1b00*/  IMAD.U32 R0, R0, 0x10000, RZ ;  /* 0x0001000000007824 */ /* 0x004fca00078e00ff */
[----:B------:R-:W-:-:S04]  /*1b10*/  F2FP.F16.F32.PACK_AB R0, RZ, R0 ;  /* 0x00000000ff00723e */ /* 0x000fc800000000ff */
[----:B------:R-:W-:Y:S01]  /*1b20*/  PRMT R23, R0, 0x7610, R23 ;  /* 0x0000761000177816 */ /* 0x000fe20000000017 */
[----:B------:R-:W-:Y:S06]  /*1b30*/  BRA `(.L_x_4735) ;  /* 0x0000000400d07947 */ /* 0x000fec0003800000 */
.L_x_4742:
        /* <DEDUP_REMOVED lines=13> */
.L_x_4749:
        /* <DEDUP_REMOVED lines=21> */
.L_x_4753:
[----:B------:R-:W-:Y:S05]  /*1d60*/  BSYNC B1 ;  /* 0x0000000000017941 */ /* 0x000fea0003800000 */
.L_x_4752:
[----:B------:R-:W-:Y:S01]  /*1d70*/  LEA R3, R0, 0x3b800000, 0x17 ;  /* 0x3b80000000037811 */ /* 0x000fe200078eb8ff */
[----:B------:R-:W-:-:S05]  /*1d80*/  IMAD.SHL.U32 R0, R2, 0x100000, RZ ;  /* 0x0010000002007824 */ /* 0x000fca00078e00ff */
[----:B------:R-:W-:-:S07]  /*1d90*/  LOP3.LUT R0, R3, R0, R4, 0xfe, !PT ;  /* 0x0000000003007212 */ /* 0x000fce00078efe04 */
.L_x_4751:
[----:B------:R-:W-:Y:S05]  /*1da0*/  BSYNC B0 ;  /* 0x0000000000007941 */ /* 0x000fea0003800000 */
.L_x_4750:
[----:B------:R-:W-:-:S04]  /*1db0*/  F2FP.F16.F32.PACK_AB R0, RZ, R0 ;  /* 0x00000000ff00723e */ /* 0x000fc800000000ff */
[----:B------:R-:W-:Y:S01]  /*1dc0*/  PRMT R23, R0, 0x7610, R23 ;  /* 0x0000761000177816 */ /* 0x000fe20000000017 */
[----:B------:R-:W-:Y:S06]  /*1dd0*/  BRA `(.L_x_4735) ;  /* 0x0000000400287947 */ /* 0x000fec0003800000 */
.L_x_4748:
        /* <DEDUP_REMOVED lines=21> */
.L_x_4757:
[----:B------:R-:W-:Y:S05]  /*1f30*/  BSYNC B1 ;  /* 0x0000000000017941 */ /* 0x000fea0003800000 */
.L_x_4756:
[----:B------:R-:W-:Y:S01]  /*1f40*/  LEA R3, R0, 0x37800000, 0x17 ;  /* 0x3780000000037811 */ /* 0x000fe200078eb8ff */
[----:B------:R-:W-:-:S05]  /*1f50*/  IMAD.SHL.U32 R0, R2, 0x200000, RZ ;  /* 0x0020000002007824 */ /* 0x000fca00078e00ff */
[----:B------:R-:W-:-:S07]  /*1f60*/  LOP3.LUT R0, R3, R0, R4, 0xfe, !PT ;  /* 0x0000000003007212 */ /* 0x000fce00078efe04 */
.L_x_4755:
[----:B------:R-:W-:Y:S05]  /*1f70*/  BSYNC B0 ;  /* 0x0000000000007941 */ /* 0x000fea0003800000 */
.L_x_4754:
[----:B------:R-:W-:-:S04]  /*1f80*/  F2FP.F16.F32.PACK_AB R0, RZ, R0 ;  /* 0x00000000ff00723e */ /* 0x000fc800000000ff */
[----:B------:R-:W-:Y:S01]  /*1f90*/  PRMT R23, R0, 0x7610, R23 ;  /* 0x0000761000177816 */ /* 0x000fe20000000017 */
[----:B------:R-:W-:Y:S06]  /*1fa0*/  BRA `(.L_x_4735) ;  /* 0x0000000000b47947 */ /* 0x000fec0003800000 */
.L_x_4747:
        /* <DEDUP_REMOVED lines=14> */
.L_x_4761:
[----:B------:R-:W-:Y:S05]  /*2090*/  BSYNC B0 ;  /* 0x0000000000007941 */ /* 0x000fea0003800000 */
.L_x_4760:
[----:B------:R-:W-:-:S04]  /*20a0*/  F2FP.F16.F32.PACK_AB R0, RZ, R0 ;  /* 0x00000000ff00723e */ /* 0x000fc800000000ff */
[----:B------:R-:W-:Y:S01]  /*20b0*/  PRMT R23, R0, 0x7610, R23 ;  /* 0x0000761000177816 */ /* 0x000fe20000000017 */
[----:B------:R-:W-:Y:S06]  /*20c0*/  BRA `(.L_x_4735) ;  /* 0x00000000006c7947 */ /* 0x000fec0003800000 */
.L_x_4734:
        /* <DEDUP_REMOVED lines=16> */
.L_x_4762:
[----:B------:R-:W-:Y:S01]  /*21d0*/  PRMT R23, RZ, 0x7610, R23 ;  /* 0x00007610ff177816 */ /* 0x000fe20000000017 */
[----:B------:R-:W-:Y:S06]  /*21e0*/  BRA `(.L_x_4735) ;  /* 0x0000000000247947 */ /* 0x000fec0003800000 */
.L_x_4759:
[----:B------:R-:W2:Y:S02]  /*21f0*/  LDG.E.64 R2, desc[UR36][R2.64] ;  /* 0x0000002402027981 */ /* 0x000ea4000c1e1b00 */
[----:B--2---:R-:W0:Y:S02]  /*2200*/  I2F.U64 R0, R2 ;  /* 0x0000000200007312 */ /* 0x004e240000301000 */
[----:B0-----:R-:W-:-:S04]  /*2210*/  F2FP.F16.F32.PACK_AB R0, RZ, R0 ;  /* 0x00000000ff00723e */ /* 0x001fc800000000ff */
[----:B------:R-:W-:Y:S01]  /*2220*/  PRMT R23, R0, 0x7610, R23 ;  /* 0x0000761000177816 */ /* 0x000fe20000000017 */
[----:B------:R-:W-:Y:S06]  /*2230*/  BRA `(.L_x_4735) ;  /* 0x0000000000107947 */ /* 0x000fec0003800000 */
.L_x_4758:
[----:B------:R-:W2:Y:S02]  /*2240*/  LDG.E R2, desc[UR36][R2.64] ;  /* 0x0000002402027981 */ /* 0x000ea4000c1e1900 */
[----:B--2---:R-:W-:-:S04]  /*2250*/  I2FP.F32.U32 R0, R2 ;  /* 0x0000000200007245 */ /* 0x004fc80000201000 */
[----:B------:R-:W-:-:S04]  /*2260*/  F2FP.F16.F32.PACK_AB R0, RZ, R0 ;  /* 0x00000000ff00723e */ /* 0x000fc800000000ff */
[----:B------:R-:W-:-:S07]  /*2270*/  PRMT R23, R0, 0x7610, R23 ;  /* 0x0000761000177816 */ /* 0x000fce0000000017 */
.L_x_4735:
[----:B------:R-:W-:-:S07]  /*2280*/  VIADD R19, R19, 0x80 ;  /* 0x0000008013137836 */ /* 0x000fce0000000000 */
.L_x_4729:
[----:B------:R-:W-:Y:S05]  /*2290*/  BSYNC B6 ;  /* 0x0000000000067941 */ /* 0x000fea0003800000 */
.L_x_4728:
[----:B------:R-:W-:Y:S01]  /*22a0*/  ISETP.GE.AND P0, PT, R19, R16, PT ;  /* 0x000000101300720c */ /* 0x000fe20003f06270 */
[----:B------:R-:W-:Y:S01]  /*22b0*/  BSSY B6, `(.L_x_4763) ;  /* 0x0000110000067945 */ /* 0x000fe20003800000 */
[----:B------:R-:W-:Y:S02]  /*22c0*/  PRMT R24, RZ, 0x7610, R24 ;  /* 0x00007610ff187816 */ /* 0x000fe40000000018 */
[----:B------:R-:W-:-:S09]  /*22d0*/  PRMT R25, RZ, 0x7610, R25 ;  /* 0x00007610ff197816 */ /* 0x000fd20000000019 */
        /* <DEDUP_REMOVED lines=24> */
.L_x_4768:
[----:B------:R-:W2:Y:S02]  /*2460*/  LDG.E.U8 R2, desc[UR36][R2.64] ;  /* 0x0000002402027981 */ /* 0x000ea4000c1e1100 */
[----:B--2---:R-:W-:-:S04]  /*2470*/  I2FP.F32.U32 R0, R2 ;  /* 0x0000000200007245 */ /* 0x004fc80000201000 */
[----:B------:R-:W-:-:S04]  /*2480*/  F2FP.F16.F32.PACK_AB R0, RZ, R0 ;  /* 0x00000000ff00723e */ /* 0x000fc800000000ff */
[----:B------:R-:W-:Y:S01]  /*2490*/  PRMT R25, R0, 0x7610, R25 ;  /* 0x0000761000197816 */ /* 0x000fe20000000019 */
[----:B------:R-:W-:Y:S06]  /*24a0*/  BRA `(.L_x_4770) ;  /* 0x0000000c00bc7947 */ /* 0x000fec0003800000 */
.L_x_4767:
        /* <DEDUP_REMOVED lines=11> */
.L_x_4772:
[----:B------:R-:W2:Y:S02]  /*2560*/  LDG.E R2, desc[UR36][R2.64] ;  /* 0x0000002402027981 */ /* 0x000ea4000c1e1900 */
[----:B--2---:R-:W-:-:S04]  /*2570*/  I2FP.F32.S32 R0, R2 ;  /* 0x0000000200007245 */ /* 0x004fc80000201400 */
[----:B------:R-:W-:-:S04]  /*2580*/  F2FP.F16.F32.PACK_AB R0, RZ, R0 ;  /* 0x00000000ff00723e */ /* 0x000fc800000000ff */
[----:B------:R-:W-:Y:S01]  /*2590*/  PRMT R25, R0, 0x7610, R25 ;  /* 0x0000761000197816 */ /* 0x000fe20000000019 */
[----:B------:R-:W-:Y:S06]  /*25a0*/  BRA `(.L_x_4770) ;  /* 0x0000000c007c7947 */ /* 0x000fec0003800000 */
.L_x_4771:
[----:B------:R-:W2:Y:S02]  /*25b0*/  LDG.E.U16 R2, desc[UR36][R2.64] ;  /* 0x0000002402027981 */ /* 0x000ea4000c1e1500 */
[----:B--2---:R-:W0:Y:S02]  /*25c0*/  I2F.S16 R0, R2 ;  /* 0x0000000200007306 */ /* 0x004e240000101400 */
[----:B0-----:R-:W-:-:S04]  /*25d0*/  F2FP.F16.F32.PACK_AB R0, RZ, R0 ;  /* 0x00000000ff00723e */ /* 0x001fc800000000ff */
[----:B------:R-:W-:Y:S01]  /*25e0*/  PRMT R25, R0, 0x7610, R25 ;  /* 0x0000761000197816 */ /* 0x000fe20000000019 */
[----:B------:R-:W-:Y:S06]  /*25f0*/  BRA `(.L_x_4770) ;  /* 0x0000000c00687947 */ /* 0x000fec0003800000 */
.L_x_4766:
        /* <DEDUP_REMOVED lines=9> */
.L_x_4774:
[----:B------:R0:W5:Y:S01]  /*2690*/  LDG.E.U16 R25, desc[UR36][R2.64] ;  /* 0x0000002402197981 */ /* 0x000162000c1e1500 */
[----:B------:R-:W-:Y:S05]  /*26a0*/  BRA `(.L_x_4770) ;  /* 0x0000000c003c7947 */ /* 0x000fea0003800000 */
.L_x_4773:
        /* <DEDUP_REMOVED lines=9> */
.L_x_4776:
[----:B------:R1:W5:Y:S01]  /*2740*/  LDG.E.U16 R25, desc[UR36][R2.64] ;  /* 0x0000002402197981 */ /* 0x000362000c1e1500 */
[----:B------:R-:W-:Y:S05]  /*2750*/  BRA `(.L_x_4770) ;  /* 0x0000000c00107947 */ /* 0x000fea0003800000 */
.L_x_4775:
        /* <DEDUP_REMOVED lines=9> */
.L_x_4765:
        /* <DEDUP_REMOVED lines=14> */
.L_x_4779:
        /* <DEDUP_REMOVED lines=9> */
.L_x_4778:
        /* <DEDUP_REMOVED lines=28> */
.L_x_4781:
        /* <DEDUP_REMOVED lines=15> */
.L_x_4780:
[----:B------:R-:W2:Y:S02]  /*2c10*/  LDG.E.U16 R0, desc[UR36][R2.64] ;  /* 0x0000002402007981 */ /* 0x000ea4000c1e1500 */
[----:B--2---:R-:W-:-:S05]  /*2c20*/  IMAD.U32 R0, R0, 0x10000, RZ ;  /* 0x0001000000007824 */ /* 0x004fca00078e00ff */
[----:B------:R-:W-:-:S04]  /*2c30*/  F2FP.F16.F32.PACK_AB R0, RZ, R0 ;  /* 0x00000000ff00723e */ /* 0x000fc800000000ff */
[----:B------:R-:W-:Y:S01]  /*2c40*/  PRMT R25, R0, 0x7610, R25 ;  /* 0x0000761000197816 */ /* 0x000fe20000000019 */
[----:B------:R-:W-:Y:S06]  /*2c50*/  BRA `(.L_x_4770) ;  /* 0x0000000400d07947 */ /* 0x000fec0003800000 */
.L_x_4777:
        /* <DEDUP_REMOVED lines=13> */
.L_x_4784:
        /* <DEDUP_REMOVED lines=21> */
.L_x_4788:
[----:B------:R-:W-:Y:S05]  /*2e80*/  BSYNC B1 ;  /* 0x0000000000017941 */ /* 0x000fea0003800000 */
.L_x_4787:
[----:B------:R-:W-:Y:S01]  /*2e90*/  LEA R3, R0, 0x3b800000, 0x17 ;  /* 0x3b80000000037811 */ /* 0x000fe200078eb8ff */
[----:B------:R-:W-:-:S05]  /*2ea0*/  IMAD.SHL.U32 R0, R2, 0x100000, RZ ;  /* 0x0010000002007824 */ /* 0x000fca00078e00ff */
[----:B------:R-:W-:-:S07]  /*2eb0*/  LOP3.LUT R0, R3, R0, R4, 0xfe, !PT ;  /* 0x0000000003007212 */ /* 0x000fce00078efe04 */
.L_x_4786:
[----:B------:R-:W-:Y:S05]  /*2ec0*/  BSYNC B0 ;  /* 0x0000000000007941 */ /* 0x000fea0003800000 */
.L_x_4785:
[----:B------:R-:W-:-:S04]  /*2ed0*/  F2FP.F16.F32.PACK_AB R0, RZ, R0 ;  /* 0x00000000ff00723e */ /* 0x000fc800000000ff */
[----:B------:R-:W-:Y:S01]  /*2ee0*/  PRMT R25, R0, 0x7610, R25 ;  /* 0x0000761000197816 */ /* 0x000fe20000000019 */
[----:B------:R-:W-:Y:S06]  /*2ef0*/  BRA `(.L_x_4770) ;  /* 0x0000000400287947 */ /* 0x000fec0003800000 */
.L_x_4783:
        /* <DEDUP_REMOVED lines=21> */
.L_x_4792:
[----:B------:R-:W-:Y:S05]  /*3050*/  BSYNC B1 ;  /* 0x0000000000017941 */ /* 0x000fea0003800000 */
.L_x_4791:
[----:B------:R-:W-:Y:S01]  /*3060*/  LEA R3, R0, 0x37800000, 0x17 ;  /* 0x3780000000037811 */ /* 0x000fe200078eb8ff */
[----:B------:R-:W-:-:S05]  /*3070*/  IMAD.SHL.U32 R0, R2, 0x200000, RZ ;  /* 0x0020000002007824 */ /* 0x000fca00078e00ff */
[----:B------:R-:W-:-:S07]  /*3080*/  LOP3.LUT R0, R3, R0, R4, 0xfe, !PT ;  /* 0x0000000003007212 */ /* 0x000fce00078efe04 */
.L_x_4790:
[----:B------:R-:W-:Y:S05]  /*3090*/  BSYNC B0 ;  /* 0x0000000000007941 */ /* 0x000fea0003800000 */
.L_x_4789:
[----:B------:R-:W-:-:S04]  /*30a0*/  F2FP.F16.F32.PACK_AB R0, RZ, R0 ;  /* 0x00000000ff00723e */ /* 0x000fc800000000ff */
[----:B------:R-:W-:Y:S01]  /*30b0*/  PRMT R25, R0, 0x7610, R25 ;  /* 0x0000761000197816 */ /* 0x000fe20000000019 */
[----:B------:R-:W-:Y:S06]  /*30c0*/  BRA `(.L_x_4770) ;  /* 0x0000000000b47947 */ /* 0x000fec0003800000 */
.L_x_4782:
        /* <DEDUP_REMOVED lines=14> */
.L_x_4796:
[----:B------:R-:W-:Y:S05]  /*31b0*/  BSYNC B0 ;  /* 0x0000000000007941 */ /* 0x000fea0003800000 */
.L_x_4795:
[----:B------:R-:W-:-:S04]  /*31c0*/  F2FP.F16.F32.PACK_AB R0, RZ, R0 ;  /* 0x00000000ff00723e */ /* 0x000fc800000000ff */
[----:B------:R-:W-:Y:S01]  /*31d0*/  PRMT R25, R0, 0x7610, R25 ;  /* 0x0000761000197816 */ /* 0x000fe20000000019 */
[----:B------:R-:W-:Y:S06]  /*31e0*/  BRA `(.L_x_4770) ;  /* 0x00000000006c7947 */ /* 0x000fec0003800000 */
.L_x_4769:
        /* <DEDUP_REMOVED lines=16> */
.L_x_4797:
[----:B------:R-:W-:Y:S01]  /*32f0*/  PRMT R25, RZ, 0x7610, R25 ;  /* 0x00007610ff197816 */ /* 0x000fe20000000019 */
[----:B------:R-:W-:Y:S06]  /*3300*/  BRA `(.L_x_4770) ;  /* 0x0000000000247947 */ /* 0x000fec0003800000 */
.L_x_4794:
[----:B------:R-:W2:Y:S02]  /*3310*/  LDG.E.64 R2, desc[UR36][R2.64] ;  /* 0x0000002402027981 */ /* 0x000ea4000c1e1b00 */
[----:B--2---:R-:W0:Y:S02]  /*3320*/  I2F.U64 R0, R2 ;  /* 0x0000000200007312 */ /* 0x004e240000301000 */
[----:B0-----:R-:W-:-:S04]  /*3330*/  F2FP.F16.F32.PACK_AB R0, RZ, R0 ;  /* 0x00000000ff00723e */ /* 0x001fc800000000ff */
[----:B------:R-:W-:Y:S01]  /*3340*/  PRMT R25, R0, 0x7610, R25 ;  /* 0x0000761000197816 */ /* 0x000fe20000000019 */
[----:B------:R-:W-:Y:S06]  /*3350*/  BRA `(.L_x_4770) ;  /* 0x0000000000107947 */ /* 0x000fec0003800000 */
.L_x_4793:
[----:B------:R-:W2:Y:S02]  /*3360*/  LDG.E R2, desc[UR36][R2.64] ;  /* 0x0000002402027981 */ /* 0x000ea4000c1e1900 */
[----:B--2---:R-:W-:-:S04]  /*3370*/  I2FP.F32.U32 R0, R2 ;  /* 0x0000000200007245 */ /* 0x004fc80000201000 */
[----:B------:R-:W-:-:S04]  /*3380*/  F2FP.F16.F32.PACK_AB R0, RZ, R0 ;  /* 0x00000000ff00723e */ /* 0x000fc800000000ff */
[----:B------:R-:W-:-:S07]  /*3390*/  PRMT R25, R0, 0x7610, R25 ;  /* 0x0000761000197816 */ /* 0x000fce0000000019 */
.L_x_4770:
[----:B------:R-:W-:-:S07]  /*33a0*/  VIADD R19, R19, 0x80 ;  /* 0x0000008013137836 */ /* 0x000fce0000000000 */
.L_x_4764:
[----:B------:R-:W-:Y:S05]  /*33b0*/  BSYNC B6 ;  /* 0x0000000000067941 */ /* 0x000fea0003800000 */
.L_x_4763:
[----:B------:R-:W-:Y:S01]  /*33c0*/  ISETP.GE.AND P0, PT, R19, R16, PT ;  /* 0x000000101300720c */ /* 0x000fe20003f06270 */
[----:B------:R-:W-:-:S12]  /*33d0*/  BSSY B6, `(.L_x_4798) ;  /* 0x000010c000067945 */ /* 0x000fd80003800000 */
        /* <DEDUP_REMOVED lines=23> */
.L_x_4803:
[----:B------:R-:W2:Y:S02]  /*3550*/  LDG.E.U8 R2, desc[UR36][R2.64] ;  /* 0x0000002402027981 */ /* 0x000ea4000c1e1100 */
[----:B--2---:R-:W-:-:S04]  /*3560*/  I2FP.F32.U32 R0, R2 ;  /* 0x0000000200007245 */ /* 0x004fc80000201000 */
[----:B------:R-:W-:-:S04]  /*3570*/  F2FP.F16.F32.PACK_AB R0, RZ, R0 ;  /* 0x00000000ff00723e */ /* 0x000fc800000000ff */
[----:B------:R-:W-:Y:S01]  /*3580*/  PRMT R24, R0, 0x7610, R24 ;  /* 0x0000761000187816 */ /* 0x000fe20000000018 */
[----:B------:R-:W-:Y:S06]  /*3590*/  BRA `(.L_x_4799) ;  /* 0x0000000c00bc7947 */ /* 0x000fec0003800000 */
.L_x_4802:
        /* <DEDUP_REMOVED lines=11> */
.L_x_4806:
[----:B------:R-:W2:Y:S02]  /*3650*/  LDG.E R2, desc[UR36][R2.64] ;  /* 0x0000002402027981 */ /* 0x000ea4000c1e1900 */
[----:B--2---:R-:W-:-:S04]  /*3660*/  I2FP.F32.S32 R0, R2 ;  /* 0x0000000200007245 */ /* 0x004fc80000201400 */
[----:B------:R-:W-:-:S04]  /*3670*/  F2FP.F16.F32.PACK_AB R0, RZ, R0 ;  /* 0x00000000ff00723e */ /* 0x000fc800000000ff */
[----:B------:R-:W-:Y:S01]  /*3680*/  PRMT R24, R0, 0x7610, R24 ;  /* 0x0000761000187816 */ /* 0x000fe20000000018 */
[----:B------:R-:W-:Y:S06]  /*3690*/  BRA `(.L_x_4799) ;  /* 0x0000000c007c7947 */ /* 0x000fec0003800000 */
.L_x_4805:
[----:B------:R-:W2:Y:S02]  /*36a0*/  LDG.E.U16 R2, desc[UR36][R2.64] ;  /* 0x0000002402027981 */ /* 0x000ea4000c1e1500 */
[----:B--2---:R-:W0:Y:S02]  /*36b0*/  I2F.S16 R0, R2 ;  /* 0x0000000200007306 */ /* 0x004e240000101400 */
[----:B0-----:R-:W-:-:S04]  /*36c0*/  F2FP.F16.F32.PACK_AB R0, RZ, R0 ;  /* 0x00000000ff00723e */ /* 0x001fc800000000ff */
[----:B------:R-:W-:Y:S01]  /*36d0*/  PRMT R24, R0, 0x7610, R24 ;  /* 0x0000761000187816 */ /* 0x000fe20000000018 */
[----:B------:R-:W-:Y:S06]  /*36e0*/  BRA `(.L_x_4799) ;  /* 0x0000000c00687947 */ /* 0x000fec0003800000 */
.L_x_4801:
        /* <DEDUP_REMOVED lines=9> */
.L_x_4808:
[----:B------:R2:W5:Y:S01]  /*3780*/  LDG.E.U16 R24, desc[UR36][R2.64] ;  /* 0x0000002402187981 */ /* 0x000562000c1e1500 */
[----:B------:R-:W-:Y:S05]  /*3790*/  BRA `(.L_x_4799) ;  /* 0x0000000c003c7947 */ /* 0x000fea0003800000 */
.L_x_4807:
        /* <DEDUP_REMOVED lines=9> */
.L_x_4810:
[----:B------:R3:W5:Y:S01]  /*3830*/  LDG.E.U16 R24, desc[UR36][R2.64] ;  /* 0x0000002402187981 */ /* 0x000762000c1e1500 */
[----:B------:R-:W-:Y:S05]  /*3840*/  BRA `(.L_x_4799) ;  /* 0x0000000c00107947 */ /* 0x000fea0003800000 */
.L_x_4809:
        /* <DEDUP_REMOVED lines=9> */
.L_x_4800:
        /* <DEDUP_REMOVED lines=14> */
.L_x_4813:
        /* <DEDUP_REMOVED lines=9> */
.L_x_4812:
        /* <DEDUP_REMOVED lines=28> */
.L_x_4815:
        /* <DEDUP_REMOVED lines=15> */
.L_x_4814:
[----:B------:R-:W2:Y:S02]  /*3d00*/  LDG.E.U16 R0, desc[UR36][R2.64] ;  /* 0x0000002402007981 */ /* 0x000ea4000c1e1500 */
[----:B--2---:R-:W-:-:S05]  /*3d10*/  IMAD.U32 R0, R0, 0x10000, RZ ;  /* 0x0001000000007824 */ /* 0x004fca00078e00ff */
[----:B------:R-:W-:-:S04]  /*3d20*/  F2FP.F16.F32.PACK_AB R0, RZ, R0 ;  /* 0x00000000ff00723e */ /* 0x000fc800000000ff */
[----:B------:R-:W-:Y:S01]  /*3d30*/  PRMT R24, R0, 0x7610, R24 ;  /* 0x0000761000187816 */ /* 0x000fe20000000018 */
[----:B------:R-:W-:Y:S06]  /*3d40*/  BRA `(.L_x_4799) ;  /* 0x0000000400d07947 */ /* 0x000fec0003800000 */
.L_x_4811:
        /* <DEDUP_REMOVED lines=13> */
.L_x_4818:
        /* <DEDUP_REMOVED lines=21> */
.L_x_4822:
[----:B------:R-:W-:Y:S05]  /*3f70*/  BSYNC B1 ;  /* 0x0000000000017941 */ /* 0x000fea0003800000 */
.L_x_4821:
[----:B------:R-:W-:Y:S01]  /*3f80*/  LEA R3, R0, 0x3b800000, 0x17 ;  /* 0x3b80000000037811 */ /* 0x000fe200078eb8ff */
[----:B------:R-:W-:-:S05]  /*3f90*/  IMAD.SHL.U32 R0, R2, 0x100000, RZ ;  /* 0x0010000002007824 */ /* 0x000fca00078e00ff */
[----:B------:R-:W-:-:S07]  /*3fa0*/  LOP3.LUT R0, R3, R0, R4, 0xfe, !PT ;  /* 0x0000000003007212 */ /* 0x000fce00078efe04 */
.L_x_4820:
[----:B------:R-:W-:Y:S05]  /*3fb0*/  BSYNC B0 ;  /* 0x0000000000007941 */ /* 0x000fea0003800000 */
.L_x_4819:
[----:B------:R-:W-:-:S04]  /*3fc0*/  F2FP.F16.F32.PACK_AB R0, RZ, R0 ;  /* 0x00000000ff00723e */ /* 0x000fc800000000ff */
[----:B------:R-:W-:Y:S01]  /*3fd0*/  PRMT R24, R0, 0x7610, R24 ;  /* 0x0000761000187816 */ /* 0x000fe20000000018 */
[----:B------:R-:W-:Y:S06]  /*3fe0*/  BRA `(.L_x_4799) ;  /* 0x0000000400287947 */ /* 0x000fec0003800000 */
.L_x_4817:
        /* <DEDUP_REMOVED lines=21> */
.L_x_4826:
[----:B------:R-:W-:Y:S05]  /*4140*/  BSYNC B1 ;  /* 0x0000000000017941 */ /* 0x000fea0003800000 */
.L_x_4825:
[----:B------:R-:W-:Y:S01]  /*4150*/  LEA R3, R0, 0x37800000, 0x17 ;  /* 0x3780000000037811 */ /* 0x000fe200078eb8ff */
[----:B------:R-:W-:-:S05]  /*4160*/  IMAD.SHL.U32 R0, R2, 0x200000, RZ ;  /* 0x0020000002007824 */ /* 0x000fca00078e00ff */
[----:B------:R-:W-:-:S07]  /*4170*/  LOP3.LUT R0, R3, R0, R4, 0xfe, !PT ;  /* 0x0000000003007212 */ /* 0x000fce00078efe04 */
.L_x_4824:
[----:B------:R-:W-:Y:S05]  /*4180*/  BSYNC B0 ;  /* 0x0000000000007941 */ /* 0x000fea0003800000 */
.L_x_4823:
[----:B------:R-:W-:-:S04]  /*4190*/  F2FP.F16.F32.PACK_AB R0, RZ, R0 ;  /* 0x00000000ff00723e */ /* 0x000fc800000000ff */
[----:B------:R-:W-:Y:S01]  /*41a0*/  PRMT R24, R0, 0x7610, R24 ;  /* 0x0000761000187816 */ /* 0x000fe20000000018 */
[----:B------:R-:W-:Y:S06]  /*41b0*/  BRA `(.L_x_4799) ;  /* 0x0000000000b47947 */ /* 0x000fec0003800000 */
.L_x_4816:
        /* <DEDUP_REMOVED lines=14> */
.L_x_4830:
[----:B------:R-:W-:Y:S05]  /*42a0*/  BSYNC B0 ;  /* 0x0000000000007941 */ /* 0x000fea0003800000 */
.L_x_4829:
[----:B------:R-:W-:-:S04]  /*42b0*/  F2FP.F16.F32.PACK_AB R0, RZ, R0 ;  /* 0x00000000ff00723e */ /* 0x000fc800000000ff */
[----:B------:R-:W-:Y:S01]  /*42c0*/  PRMT R24, R0, 0x7610, R24 ;  /* 0x0000761000187816 */ /* 0x000fe20000000018 */
[----:B------:R-:W-:Y:S06]  /*42d0*/  BRA `(.L_x_4799) ;  /* 0x00000000006c7947 */ /* 0x000fec0003800000 */
.L_x_4804:
        /* <DEDUP_REMOVED lines=16> */
.L_x_4831:
[----:B------:R-:W-:Y:S01]  /*43e0*/  PRMT R24, RZ, 0x7610, R24 ;  /* 0x00007610ff187816 */ /* 0x000fe20000000018 */
[----:B------:R-:W-:Y:S06]  /*43f0*/  BRA `(.L_x_4799) ;  /* 0x0000000000247947 */ /* 0x000fec0003800000 */
.L_x_4828:
[----:B------:R-:W2:Y:S02]  /*4400*/  LDG.E.64 R2, desc[UR36][R2.64] ;  /* 0x0000002402027981 */ /* 0x000ea4000c1e1b00 */
[----:B--2---:R-:W0:Y:S02]  /*4410*/  I2F.U64 R0, R2 ;  /* 0x0000000200007312 */ /* 0x004e240000301000 */
[----:B0-----:R-:W-:-:S04]  /*4420*/  F2FP.F16.F32.PACK_AB R0, RZ, R0 ;  /* 0x00000000ff00723e */ /* 0x001fc800000000ff */
[----:B------:R-:W-:Y:S01]  /*4430*/  PRMT R24, R0, 0x7610, R24 ;  /* 0x0000761000187816 */ /* 0x000fe20000000018 */
[----:B------:R-:W-:Y:S06]  /*4440*/  BRA `(.L_x_4799) ;  /* 0x0000000000107947 */ /* 0x000fec0003800000 */
.L_x_4827:
[----:B------:R-:W2:Y:S02]  /*4450*/  LDG.E R2, desc[UR36][R2.64] ;  /* 0x0000002402027981 */ /* 0x000ea4000c1e1900 */
[----:B--2---:R-:W-:-:S04]  /*4460*/  I2FP.F32.U32 R0, R2 ;  /* 0x0000000200007245 */ /* 0x004fc80000201000 */
[----:B------:R-:W-:-:S04]  /*4470*/  F2FP.F16.F32.PACK_AB R0, RZ, R0 ;  /* 0x00000000ff00723e */ /* 0x000fc800000000ff */
[----:B------:R-:W-:-:S07]  /*4480*/  PRMT R24, R0, 0x7610, R24 ;  /* 0x0000761000187816 */ /* 0x000fce0000000018 */
.L_x_4799:
[----:B------:R-:W-:Y:S05]  /*4490*/  BSYNC B6 ;  /* 0x0000000000067941 */ /* 0x000fea0003800000 */
.L_x_4798:
[----:B------:R-:W0:Y:S01]  /*44a0*/  S2R R17, SR_TID.X ;  /* 0x0000000000117919 */ /* 0x000e220000002100 */
[----:B------:R-:W4:Y:S01]  /*44b0*/  LDC.U8 R19, c[0x0][0x234] ;  /* 0x00008d00ff137b82 */ /* 0x000f220000000000 */
[----:B------:R-:W-:Y:S01]  /*44c0*/  BSSY B6, `(.L_x_4832) ;  /* 0x0000135000067945 */ /* 0x000fe20003800000 */
[C---:B0123--:R-:W-:Y:S01]  /*44d0*/  VIADD R3, R17.reuse, 0x100 ;  /* 0x0000010011037836 */ /* 0x04ffe20000000000 */
[C---:B------:R-:W-:Y:S01]  /*44e0*/  ISETP.GE.AND P3, PT, R17.reuse, R16, PT ;  /* 0x000000101100720c */ /* 0x040fe20003f66270 */
[----:B------:R-:W-:-:S03]  /*44f0*/  VIADD R27, R17, 0x80 ;  /* 0x00000080111b7836 */ /* 0x000fc60000000000 */
[-C--:B------:R-:W-:Y:S01]  /*4500*/  ISETP.GE.AND P1, PT, R3, R16.reuse, PT ;  /* 0x000000100300720c */ /* 0x080fe20003f26270 */
[----:B------:R-:W-:Y:S01]  /*4510*/  VIADD R3, R17, 0x180 ;  /* 0x0000018011037836 */ /* 0x000fe20000000000 */
[----:B------:R-:W-:-:S04]  /*4520*/  ISETP.GE.AND P0, PT, R27, R16, PT ;  /* 0x000000101b00720c */ /* 0x000fc80003f06270 */
[----:B------:R-:W-:-:S03]  /*4530*/  ISETP.GE.AND P2, PT, R3, R16, PT ;  /* 0x000000100300720c */ /* 0x000fc60003f46270 */
[----:B-----5:R-:W-:-:S04]  /*4540*/  @!P3 HADD2.F32 R2, -RZ, R22.H0_H0 ;  /* 0x20000016ff02b230 */ /* 0x020fc80000004100 */
[----:B------:R-:W-:Y:S02]  /*4550*/  @!P1 HADD2.F32 R25, -RZ, R25.H0_H0 ;  /* 0x20000019ff199230 */ /* 0x000fe40000004100 */
[----:B------:R-:W-:Y:S01]  /*4560*/  @!P3 FMUL.FTZ R5, R2, -1.4426950216293334961 ;  /* 0xbfb8aa3b0205b820 */ /* 0x000fe20000410000 */
[----:B------:R-:W-:Y:S02]  /*4570*/  @!P0 HADD2.F32 R4, -RZ, R23.H0_H0 ;  /* 0x20000017ff048230 */ /* 0x000fe40000004100 */
[----:B------:R-:W-:Y:S01]  /*4580*/  @!P1 FMUL.FTZ R8, R25, -1.4426950216293334961 ;  /* 0xbfb8aa3b19089820 */ /* 0x000fe20000410000 */
[----:B------:R-:W-:Y:S02]  /*4590*/  @!P2 HADD2.F32 R3, -RZ, R24.H0_H0 ;  /* 0x20000018ff03a230 */ /* 0x000fe40000004100 */
[----:B------:R-:W-:Y:S01]  /*45a0*/  @!P0 FMUL.FTZ R7, R4, -1.4426950216293334961 ;  /* 0xbfb8aa3b04078820 */ /* 0x000fe20000410000 */
[----:B------:R-:W0:Y:S02]  /*45b0*/  @!P3 MUFU.EX2 R5, R5 ;  /* 0x000000050005b308 */ /* 0x000e240000000800 */
[----:B------:R-:W-:-:S06]  /*45c0*/  @!P2 FMUL.FTZ R10, R3, -1.4426950216293334961 ;  /* 0xbfb8aa3b030aa820 */ /* 0x000fcc0000410000 */
[----:B------:R-:W1:Y:S08]  /*45d0*/  @!P0 MUFU.EX2 R7, R7 ;  /* 0x0000000700078308 */ /* 0x000e700000000800 */
[----:B------:R-:W2:Y:S01]  /*45e0*/  @!P1 MUFU.EX2 R8, R8 ;  /* 0x0000000800089308 */ /* 0x000ea20000000800 */
[----:B0-----:R-:W-:-:S07]  /*45f0*/  @!P3 FADD.FTZ R6, R5, 1 ;  /* 0x3f8000000506b421 */ /* 0x001fce0000010000 */
[----:B------:R-:W0:Y:S01]  /*4600*/  @!P2 MUFU.EX2 R10, R10 ;  /* 0x0000000a000aa308 */ /* 0x000e220000000800 */
[----:B-1----:R-:W-:-:S07]  /*4610*/  @!P0 FADD.FTZ R5, R7, 1 ;  /* 0x3f80000007058421 */ /* 0x002fce0000010000 */
[----:B------:R-:W1:Y:S01]  /*4620*/  @!P3 MUFU.RCP R13, R6 ;  /* 0x00000006000db308 */ /* 0x000e620000001000 */
[----:B--2---:R-:W-:-:S07]  /*4630*/  @!P1 FADD.FTZ R9, R8, 1 ;  /* 0x3f80000008099421 */ /* 0x004fce0000010000 */
[----:B------:R-:W2:Y:S01]  /*4640*/  @!P1 MUFU.RCP R12, R9 ;  /* 0x00000009000c9308 */ /* 0x000ea20000001000 */
[----:B0-----:R-:W-:-:S07]  /*4650*/  @!P2 FADD.FTZ R11, R10, 1 ;  /* 0x3f8000000a0ba421 */ /* 0x001fce0000010000 */
[----:B------:R-:W0:Y:S01]  /*4660*/  @!P2 MUFU.RCP R8, R11 ;  /* 0x0000000b0008a308 */ /* 0x000e220000001000 */
[----:B-1----:R-:W-:-:S05]  /*4670*/  @!P3 FMUL.FTZ R2, R2, R13 ;  /* 0x0000000d0202b220 */ /* 0x002fca0000410000 */
[----:B------:R-:W-:Y:S02]  /*4680*/  @!P3 F2FP.F16.F32.PACK_AB R0, RZ, R2 ;  /* 0x00000002ff00b23e */ /* 0x000fe400000000ff */
[----:B------:R-:W1:Y:S01]  /*4690*/  @!P0 MUFU.RCP R5, R5 ;  /* 0x0000000500058308 */ /* 0x000e620000001000 */
[----:B--2---:R-:W-:-:S05]  /*46a0*/  @!P1 FMUL.FTZ R25, R25, R12 ;  /* 0x0000000c19199220 */ /* 0x004fca0000410000 */
[----:B------:R-:W-:Y:S01]  /*46b0*/  @!P1 F2FP.F16.F32.PACK_AB R23, RZ, R25 ;  /* 0x00000019ff17923e */ /* 0x000fe200000000ff */
[----:B0-----:R-:W-:-:S05]  /*46c0*/  @!P2 FMUL.FTZ R3, R3, R8 ;  /* 0x000000080303a220 */ /* 0x001fca0000410000 */
[----:B------:R-:W-:Y:S01]  /*46d0*/  @!P2 F2FP.F16.F32.PACK_AB R22, RZ, R3 ;  /* 0x00000003ff16a23e */ /* 0x000fe200000000ff */
[----:B-1----:R-:W-:-:S05]  /*46e0*/  @!P0 FMUL.FTZ R4, R4, R5 ;  /* 0x0000000504048220 */ /* 0x002fca0000410000 */
[----:B------:R-:W-:Y:S01]  /*46f0*/  @!P0 F2FP.F16.F32.PACK_AB R24, RZ, R4 ;  /* 0x00000004ff18823e */ /* 0x000fe200000000ff */
[----:B----4-:R-:W-:Y:S06]  /*4700*/  @P3 BRA `(.L_x_4833) ;  /* 0x0000001000403947 */ /* 0x010fec0003800000 */
        /* <DEDUP_REMOVED lines=18> */
[----:B------:R-:W-:Y:S02]  /*4830*/  IMAD.MOV.U32 R17, RZ, RZ, R27 ;  /* 0x000000ffff117224 */ /* 0x000fe400078e001b */
[----:B------:R-:W0:Y:S02]  /*4840*/  F2I.FTZ.TRUNC.NTZ R5, R0 ;  /* 0x0000000000057305 */ /* 0x000e24000021f100 */
[----:B0-----:R0:W-:Y:S01]  /*4850*/  STG.E.U8 desc[UR36][R2.64], R5 ;  /* 0x0000000502007986 */ /* 0x0011e2000c101124 */
[----:B------:R-:W-:Y:S05]  /*4860*/  BRA `(.L_x_4833) ;  /* 0x0000000c00e87947 */ /* 0x000fea0003800000 */
.L_x_4837:
[----:B------:R-:W-:Y:S02]  /*4870*/  HADD2.F32 R5, -RZ, R0.H0_H0 ;  /* 0x20000000ff057230 */ /* 0x000fe40000004100 */
[----:B------:R-:W-:-:S04]  /*4880*/  IMAD.MOV.U32 R17, RZ, RZ, R27 ;  /* 0x000000ffff117224 */ /* 0x000fc800078e001b */
[----:B------:R-:W0:Y:S02]  /*4890*/  F2I.S64.TRUNC R4, R5 ;  /* 0x0000000500047311 */ /* 0x000e24000020d900 */
[----:B0-----:R0:W-:Y:S01]  /*48a0*/  STG.E.U8 desc[UR36][R2.64], R4 ;  /* 0x0000000402007986 */ /* 0x0011e2000c101124 */
[----:B------:R-:W-:Y:S05]  /*48b0*/  BRA `(.L_x_4833) ;  /* 0x0000000c00d47947 */ /* 0x000fea0003800000 */
.L_x_4836:
        /* <DEDUP_REMOVED lines=11> */
.L_x_4840:
[----:B------:R-:W-:Y:S02]  /*4970*/  HADD2.F32 R0, -RZ, R0.H0_H0 ;  /* 0x20000000ff007230 */ /* 0x000fe40000004100 */
[----:B------:R-:W-:Y:S02]  /*4980*/  IMAD.MOV.U32 R17, RZ, RZ, R27 ;  /* 0x000000ffff117224 */ /* 0x000fe400078e001b */
[----:B------:R-:W0:Y:S02]  /*4990*/  F2I.FTZ.TRUNC.NTZ R5, R0 ;  /* 0x0000000000057305 */ /* 0x000e24000021f100 */
[----:B0-----:R0:W-:Y:S01]  /*49a0*/  STG.E desc[UR36][R2.64], R5 ;  /* 0x0000000502007986 */ /* 0x0011e2000c101924 */
[----:B------:R-:W-:Y:S05]  /*49b0*/  BRA `(.L_x_4833) ;  /* 0x0000000c00947947 */ /* 0x000fea0003800000 */
.L_x_4839:
[----:B------:R-:W-:Y:S02]  /*49c0*/  HADD2.F32 R0, -RZ, R0.H0_H0 ;  /* 0x20000000ff007230 */ /* 0x000fe40000004100 */
[----:B------:R-:W-:Y:S02]  /*49d0*/  IMAD.MOV.U32 R17, RZ, RZ, R27 ;  /* 0x000000ffff117224 */ /* 0x000fe400078e001b */
[----:B------:R-:W0:Y:S02]  /*49e0*/  F2I.FTZ.TRUNC.NTZ R5, R0 ;  /* 0x0000000000057305 */ /* 0x000e24000021f100 */
[----:B0-----:R0:W-:Y:S01]  /*49f0*/  STG.E.U16 desc[UR36][R2.64], R5 ;  /* 0x0000000502007986 */ /* 0x0011e2000c101524 */
[----:B------:R-:W-:Y:S05]  /*4a00*/  BRA `(.L_x_4833) ;  /* 0x0000000c00807947 */ /* 0x000fea0003800000 */
.L_x_4835:
        /* <DEDUP_REMOVED lines=10> */
.L_x_4842:
[----:B------:R0:W-:Y:S01]  /*4ab0*/  STG.E.U16 desc[UR36][R2.64], R0 ;  /* 0x0000000002007986 */ /* 0x0001e2000c101524 */
[----:B------:R-:W-:Y:S01]  /*4ac0*/  IMAD.MOV.U32 R17, RZ, RZ, R27 ;  /* 0x000000ffff117224 */ /* 0x000fe200078e001b */
[----:B------:R-:W-:Y:S06]  /*4ad0*/  BRA `(.L_x_4833) ;  /* 0x0000000c004c7947 */ /* 0x000fec0003800000 */
.L_x_4841:
        /* <DEDUP_REMOVED lines=11> */
.L_x_4844:
[----:B------:R-:W-:Y:S02]  /*4b90*/  HADD2.F32 R0, -RZ, R0.H0_H0 ;  /* 0x20000000ff007230 */ /* 0x000fe40000004100 */
[----:B------:R-:W-:-:S03]  /*4ba0*/  IMAD.MOV.U32 R17, RZ, RZ, R27 ;  /* 0x000000ffff117224 */ /* 0x000fc600078e001b */
[----:B------:R-:W-:-:S04]  /*4bb0*/  F2FP.F16.F32.PACK_AB R0, RZ, R0 ;  /* 0x00000000ff00723e */ /* 0x000fc800000000ff */
[----:B------:R-:W-:-:S05]  /*4bc0*/  PRMT R0, R0, 0x5410, RZ ;  /* 0x0000541000007816 */ /* 0x000fca00000000ff */
[----:B------:R0:W-:Y:S01]  /*4bd0*/  STG.E desc[UR36][R2.64], R0 ;  /* 0x0000000002007986 */ /* 0x0001e2000c101924 */
[----:B------:R-:W-:Y:S05]  /*4be0*/  BRA `(.L_x_4833) ;  /* 0x0000000c00087947 */ /* 0x000fea0003800000 */
.L_x_4843:
[----:B------:R-:W-:Y:S02]  /*4bf0*/  HADD2.F32 R4, -RZ, R0.H0_H0 ;  /* 0x20000000ff047230 */ /* 0x000fe40000004100 */
[----:B------:R-:W-:-:S03]  /*4c00*/  IMAD.MOV.U32 R17, RZ, RZ, R27 ;  /* 0x000000ffff117224 */ /* 0x000fc600078e001b */
[----:B------:R-:W-:-:S06]  /*4c10*/  FMUL.FTZ R4, R4, 1 ;  /* 0x3f80000004047820 */ /* 0x000fcc0000410000 */
[----:B------:R-:W0:Y:S02]  /*4c20*/  F2F.F64.F32 R4, R4 ;  /* 0x0000000400047310 */ /* 0x000e240000201800 */
[----:B0-----:R0:W-:Y:S01]  /*4c30*/  STG.E.64 desc[UR36][R2.64], R4 ;  /* 0x0000000402007986 */ /* 0x0011e2000c101b24 */
[----:B------:R-:W-:Y:S05]  /*4c40*/  BRA `(.L_x_4833) ;  /* 0x0000000800f07947 */ /* 0x000fea0003800000 */
.L_x_4834:
        /* <DEDUP_REMOVED lines=14> */
.L_x_4847:
[----:B------:R-:W-:Y:S01]  /*4d30*/  HADD2.F32 R0, -RZ, R0.H0_H0 ;  /* 0x20000000ff007230 */ /* 0x000fe20000004100 */
[----:B------:R-:W-:Y:S01]  /*4d40*/  CS2R R6, SRZ ;  /* 0x0000000000067805 */ /* 0x000fe2000001ff00 */
[----:B------:R-:W-:-:S03]  /*4d50*/  IMAD.MOV.U32 R17, RZ, RZ, R27 ;  /* 0x000000ffff117224 */ /* 0x000fc600078e001b */
[----:B------:R-:W-:-:S04]  /*4d60*/  FMUL.FTZ R0, R0, 1 ;  /* 0x3f80000000007820 */ /* 0x000fc80000410000 */
[----:B------:R-:W0:Y:S02]  /*4d70*/  F2F.F64.F32 R4, R0 ;  /* 0x0000000000047310 */ /* 0x000e240000201800 */
[----:B0-----:R0:W-:Y:S01]  /*4d80*/  STG.E.128 desc[UR36][R2.64], R4 ;  /* 0x0000000402007986 */ /* 0x0011e2000c101d24 */
[----:B------:R-:W-:Y:S05]  /*4d90*/  BRA `(.L_x_4833) ;  /* 0x00000008009c7947 */ /* 0x000fea0003800000 */
.L_x_4846:
        /* <DEDUP_REMOVED lines=21> */
.L_x_4851:
[----:B------:R-:W-:Y:S05]  /*4ef0*/  BSYNC B0 ;  /* 0x0000000000007941 */ /* 0x000fea0003800000 */
.L_x_4850:
[----:B------:R-:W-:Y:S01]  /*4f00*/  LOP3.LUT R5, R0, R5, RZ, 0xfc, !PT ;  /* 0x0000000500057212 */ /* 0x000fe200078efcff */
[----:B------:R-:W-:-:S04]  /*4f10*/  IMAD.MOV.U32 R17, RZ, RZ, R27 ;  /* 0x000000ffff117224 */ /* 0x000fc800078e001b */
[----:B------:R0:W-:Y:S01]  /*4f20*/  STG.E.U8 desc[UR36][R2.64], R5 ;  /* 0x0000000502007986 */ /* 0x0001e2000c101124 */
[----:B------:R-:W-:Y:S05]  /*4f30*/  BRA `(.L_x_4833) ;  /* 0x0000000800347947 */ /* 0x000fea0003800000 */
.L_x_4849:
        /* <DEDUP_REMOVED lines=13> */
.L_x_4853:
[----:B------:R-:W-:Y:S01]  /*5010*/  IMAD.MOV.U32 R0, RZ, RZ, 0x7f ;  /* 0x0000007fff007424 */ /* 0x000fe200078e00ff */
[----:B------:R-:W-:-:S04]  /*5020*/  ISETP.GT.U32.AND P0, PT, R4, 0x7f800000, PT ;  /* 0x7f8000000400780c */ /* 0x000fc80003f04070 */
[----:B------:R-:W-:-:S09]  /*5030*/  SEL R0, R0, 0x7c, P0 ;  /* 0x0000007c00007807 */ /* 0x000fd20000000000 */
.L_x_4854:
[----:B------:R-:W-:Y:S05]  /*5040*/  BSYNC B0 ;  /* 0x0000000000007941 */ /* 0x000fea0003800000 */
.L_x_4852:
[----:B------:R-:W-:Y:S01]  /*5050*/  LOP3.LUT R4, R5, 0x80000000, RZ, 0xc0, !PT ;  /* 0x8000000005047812 */ /* 0x000fe200078ec0ff */
[----:B------:R-:W-:-:S03]  /*5060*/  IMAD.MOV.U32 R17, RZ, RZ, R27 ;  /* 0x000000ffff117224 */ /* 0x000fc600078e001b */
[----:B------:R-:W-:-:S04]  /*5070*/  SHF.R.U32.HI R5, RZ, 0x18, R4 ;  /* 0x00000018ff057819 */ /* 0x000fc80000011604 */
[----:B------:R-:W-:-:S05]  /*5080*/  LOP3.LUT R5, R0, R5, RZ, 0xfc, !PT ;  /* 0x0000000500057212 */ /* 0x000fca00078efcff */
[----:B------:R0:W-:Y:S01]  /*5090*/  STG.E.U8 desc[UR36][R2.64], R5 ;  /* 0x0000000502007986 */ /* 0x0001e2000c101124 */
[----:B------:R-:W-:Y:S05]  /*50a0*/  BRA `(.L_x_4833) ;  /* 0x0000000400d87947 */ /* 0x000fea0003800000 */
.L_x_4848:
[----:B------:R-:W-:Y:S02]  /*50b0*/  HADD2.F32 R0, -RZ, R0.H0_H0 ;  /* 0x20000000ff007230 */ /* 0x000fe40000004100 */
[----:B------:R-:W-:-:S03]  /*50c0*/  IMAD.MOV.U32 R17, RZ, RZ, R27 ;  /* 0x000000ffff117224 */ /* 0x000fc600078e001b */
[----:B------:R-:W-:-:S05]  /*50d0*/  F2FP.BF16.F32.PACK_AB R0, RZ, R0 ;  /* 0x00000000ff00723e */ /* 0x000fca00000010ff */
[----:B------:R0:W-:Y:S01]  /*50e0*/  STG.E.U16 desc[UR36][R2.64], R0 ;  /* 0x0000000002007986 */ /* 0x0001e2000c101524 */
[----:B------:R-:W-:Y:S05]  /*50f0*/  BRA `(.L_x_4833) ;  /* 0x0000000400c47947 */ /* 0x000fea0003800000 */
.L_x_4845:
        /* <DEDUP_REMOVED lines=13> */
.L_x_4857:
        /* <DEDUP_REMOVED lines=17> */
.L_x_4860:
[----:B------:R-:W-:-:S04]  /*52e0*/  LOP3.LUT R0, R7, 0x80000000, RZ, 0xc0, !PT ;  /* 0x8000000007007812 */ /* 0x000fc800078ec0ff */
[----:B------:R-:W-:-:S04]  /*52f0*/  SHF.R.U32.HI R5, RZ, 0x18, R0 ;  /* 0x00000018ff057819 */ /* 0x000fc80000011600 */
[----:B------:R-:W-:-:S04]  /*5300*/  LOP3.LUT R4, R4, R5, RZ, 0xfc, !PT ;  /* 0x0000000504047212 */ /* 0x000fc800078efcff */
[----:B------:R-:W-:-:S07]  /*5310*/  PRMT R0, R4, 0x7610, R0 ;  /* 0x0000761004007816 */ /* 0x000fce0000000000 */
.L_x_4859:
[----:B------:R-:W-:Y:S05]  /*5320*/  BSYNC B0 ;  /* 0x0000000000007941 */ /* 0x000fea0003800000 */
.L_x_4858:
[----:B------:R3:W-:Y:S01]  /*5330*/  STG.E.U8 desc[UR36][R2.64], R0 ;  /* 0x0000000002007986 */ /* 0x0007e2000c101124 */
[----:B------:R-:W-:Y:S01]  /*5340*/  IMAD.MOV.U32 R17, RZ, RZ, R27 ;  /* 0x000000ffff117224 */ /* 0x000fe200078e001b */
[----:B------:R-:W-:Y:S06]  /*5350*/  BRA `(.L_x_4833) ;  /* 0x00000004002c7947 */ /* 0x000fec0003800000 */
.L_x_4856:
        /* <DEDUP_REMOVED lines=17> */
.L_x_4863:
[----:B------:R-:W-:-:S04]  /*5470*/  LOP3.LUT R0, R7, 0x80000000, RZ, 0xc0, !PT ;  /* 0x8000000007007812 */ /* 0x000fc800078ec0ff */
[----:B------:R-:W-:-:S04]  /*5480*/  SHF.R.U32.HI R5, RZ, 0x18, R0 ;  /* 0x00000018ff057819 */ /* 0x000fc80000011600 */
[----:B------:R-:W-:-:S04]  /*5490*/  LOP3.LUT R4, R4, R5, RZ, 0xfc, !PT ;  /* 0x0000000504047212 */ /* 0x000fc800078efcff */
[----:B------:R-:W-:-:S07]  /*54a0*/  PRMT R0, R4, 0x7610, R0 ;  /* 0x0000761004007816 */ /* 0x000fce0000000000 */
.L_x_4862:
[----:B------:R-:W-:Y:S05]  /*54b0*/  BSYNC B0 ;  /* 0x0000000000007941 */ /* 0x000fea0003800000 */
.L_x_4861:
[----:B------:R0:W-:Y:S01]  /*54c0*/  STG.E.U8 desc[UR36][R2.64], R0 ;  /* 0x0000000002007986 */ /* 0x0001e2000c101124 */
[----:B------:R-:W-:Y:S01]  /*54d0*/  IMAD.MOV.U32 R17, RZ, RZ, R27 ;  /* 0x000000ffff117224 */ /* 0x000fe200078e001b */
[----:B------:R-:W-:Y:S06]  /*54e0*/  BRA `(.L_x_4833) ;  /* 0x0000000000c87947 */ /* 0x000fec0003800000 */
.L_x_4855:
        /* <DEDUP_REMOVED lines=23> */
.L_x_4838:
        /* <DEDUP_REMOVED lines=16> */
.L_x_4866:
[----:B------:R-:W-:Y:S01]  /*5760*/  IMAD.MOV.U32 R17, RZ, RZ, R27 ;  /* 0x000000ffff117224 */ /* 0x000fe200078e001b */
[----:B------:R-:W-:Y:S06]  /*5770*/  BRA `(.L_x_4833) ;  /* 0x0000000000247947 */ /* 0x000fec0003800000 */
.L_x_4865:
[----:B------:R-:W-:Y:S02]  /*5780*/  HADD2.F32 R4, -RZ, R0.H0_H0 ;  /* 0x20000000ff047230 */ /* 0x000fe40000004100 */
[----:B------:R-:W-:-:S04]  /*5790*/  IMAD.MOV.U32 R17, RZ, RZ, R27 ;  /* 0x000000ffff117224 */ /* 0x000fc800078e001b */
[----:B------:R-:W0:Y:S02]  /*57a0*/  F2I.U64.TRUNC R4, R4 ;  /* 0x0000000400047311 */ /* 0x000e24000020d800 */
[----:B0-----:R2:W-:Y:S01]  /*57b0*/  STG.E.64 desc[UR36][R2.64], R4 ;  /* 0x0000000402007986 */ /* 0x0015e2000c101b24 */
[----:B------:R-:W-:Y:S05]  /*57c0*/  BRA `(.L_x_4833) ;  /* 0x0000000000107947 */ /* 0x000fea0003800000 */
.L_x_4864:
[----:B------:R-:W-:Y:S02]  /*57d0*/  HADD2.F32 R0, -RZ, R0.H0_H0 ;  /* 0x20000000ff007230 */ /* 0x000fe40000004100 */
[----:B------:R-:W-:Y:S02]  /*57e0*/  IMAD.MOV.U32 R17, RZ, RZ, R27 ;  /* 0x000000ffff117224 */ /* 0x000fe400078e001b */
[----:B------:R-:W0:Y:S02]  /*57f0*/  F2I.FTZ.U32.TRUNC.NTZ R5, R0 ;  /* 0x0000000000057305 */ /* 0x000e24000021f000 */
[----:B0-----:R0:W-:Y:S03]  /*5800*/  STG.E desc[UR36][R2.64], R5 ;  /* 0x0000000502007986 */ /* 0x0011e6000c101924 */
.L_x_4833:
[----:B------:R-:W-:Y:S05]  /*5810*/  BSYNC B6 ;  /* 0x0000000000067941 */ /* 0x000fea0003800000 */
.L_x_4832:
        /* <DEDUP_REMOVED lines=25> */
.L_x_4872:
[----:B------:R-:W-:-:S06]  /*59b0*/  HADD2.F32 R5, -RZ, R24.H0_H0 ;  /* 0x20000018ff057230 */ /* 0x000fcc0000004100 */
[----:B------:R-:W0:Y:S02]  /*59c0*/  F2I.S64.TRUNC R4, R5 ;  /* 0x0000000500047311 */ /* 0x000e24000020d900 */
[----:B0-----:R0:W-:Y:S01]  /*59d0*/  STG.E.U8 desc[UR36][R2.64], R4 ;  /* 0x0000000402007986 */ /* 0x0011e2000c101124 */
[----:B------:R-:W-:Y:S05]  /*59e0*/  BRA `(.L_x_4874) ;  /* 0x0000000c00847947 */ /* 0x000fea0003800000 */
.L_x_4871:
        /* <DEDUP_REMOVED lines=10> */
.L_x_4876:
[----:B------:R-:W-:-:S04]  /*5a90*/  HADD2.F32 R24, -RZ, R24.H0_H0 ;  /* 0x20000018ff187230 */ /* 0x000fc80000004100 */
[----:B------:R-:W0:Y:S02]  /*5aa0*/  F2I.FTZ.TRUNC.NTZ R5, R24 ;  /* 0x0000001800057305 */ /* 0x000e24000021f100 */
[----:B0-----:R0:W-:Y:S01]  /*5ab0*/  STG.E desc[UR36][R2.64], R5 ;  /* 0x0000000502007986 */ /* 0x0011e2000c101924 */
[----:B------:R-:W-:Y:S05]  /*5ac0*/  BRA `(.L_x_4874) ;  /* 0x0000000c004c7947 */ /* 0x000fea0003800000 */
.L_x_4875:
[----:B------:R-:W-:-:S04]  /*5ad0*/  HADD2.F32 R24, -RZ, R24.H0_H0 ;  /* 0x20000018ff187230 */ /* 0x000fc80000004100 */
[----:B------:R-:W0:Y:S02]  /*5ae0*/  F2I.FTZ.TRUNC.NTZ R5, R24 ;  /* 0x0000001800057305 */ /* 0x000e24000021f100 */
[----:B0-----:R0:W-:Y:S01]  /*5af0*/  STG.E.U16 desc[UR36][R2.64], R5 ;  /* 0x0000000502007986 */ /* 0x0011e2000c101524 */
[----:B------:R-:W-:Y:S05]  /*5b00*/  BRA `(.L_x_4874) ;  /* 0x0000000c003c7947 */ /* 0x000fea0003800000 */
.L_x_4870:
        /* <DEDUP_REMOVED lines=9> */
.L_x_4878:
[----:B------:R0:W-:Y:S01]  /*5ba0*/  STG.E.U16 desc[UR36][R2.64], R24 ;  /* 0x0000001802007986 */ /* 0x0001e2000c101524 */
[----:B------:R-:W-:Y:S05]  /*5bb0*/  BRA `(.L_x_4874) ;  /* 0x0000000c00107947 */ /* 0x000fea0003800000 */
.L_x_4877:
        /* <DEDUP_REMOVED lines=10> */
.L_x_4880:
[----:B------:R-:W-:-:S05]  /*5c60*/  HADD2.F32 R0, -RZ, R24.H0_H0 ;  /* 0x20000018ff007230 */ /* 0x000fca0000004100 */
[----:B------:R-:W-:-:S04]  /*5c70*/  F2FP.F16.F32.PACK_AB R0, RZ, R0 ;  /* 0x00000000ff00723e */ /* 0x000fc800000000ff */
[----:B------:R-:W-:-:S05]  /*5c80*/  PRMT R0, R0, 0x5410, RZ ;  /* 0x0000541000007816 */ /* 0x000fca00000000ff */
[----:B------:R0:W-:Y:S01]  /*5c90*/  STG.E desc[UR36][R2.64], R0 ;  /* 0x0000000002007986 */ /* 0x0001e2000c101924 */
[----:B------:R-:W-:Y:S05]  /*5ca0*/  BRA `(.L_x_4874) ;  /* 0x0000000800d47947 */ /* 0x000fea0003800000 */
.L_x_4879:
[----:B------:R-:W-:-:S05]  /*5cb0*/  HADD2.F32 R4, -RZ, R24.H0_H0 ;  /* 0x20000018ff047230 */ /* 0x000fca0000004100 */
[----:B------:R-:W-:-:S06]  /*5cc0*/  FMUL.FTZ R4, R4, 1 ;  /* 0x3f80000004047820 */ /* 0x000fcc0000410000 */
[----:B------:R-:W0:Y:S02]  /*5cd0*/  F2F.F64.F32 R4, R4 ;  /* 0x0000000400047310 */ /* 0x000e240000201800 */
[----:B0-----:R0:W-:Y:S01]  /*5ce0*/  STG.E.64 desc[UR36][R2.64], R4 ;  /* 0x0000000402007986 */ /* 0x0011e2000c101b24 */
[----:B------:R-:W-:Y:S05]  /*5cf0*/  BRA `(.L_x_4874) ;  /* 0x0000000800c07947 */ /* 0x000fea0003800000 */
.L_x_4869:
        /* <DEDUP_REMOVED lines=13> */
.L_x_4883:
[----:B------:R-:W-:Y:S01]  /*5dd0*/  HADD2.F32 R24, -RZ, R24.H0_H0 ;  /* 0x20000018ff187230 */ /* 0x000fe20000004100 */
[----:B------:R-:W-:-:S04]  /*5de0*/  CS2R R6, SRZ ;  /* 0x0000000000067805 */ /* 0x000fc8000001ff00 */
[----:B------:R-:W-:-:S06]  /*5df0*/  FMUL.FTZ R4, R24, 1 ;  /* 0x3f80000018047820 */ /* 0x000fcc0000410000 */
[----:B------:R-:W0:Y:S02]  /*5e00*/  F2F.F64.F32 R4, R4 ;  /* 0x0000000400047310 */ /* 0x000e240000201800 */
[----:B0-----:R0:W-:Y:S01]  /*5e10*/  STG.E.128 desc[UR36][R2.64], R4 ;  /* 0x0000000402007986 */ /* 0x0011e2000c101d24 */
[----:B------:R-:W-:Y:S05]  /*5e20*/  BRA `(.L_x_4874) ;  /* 0x0000000800747947 */ /* 0x000fea0003800000 */
.L_x_4882:
        /* <DEDUP_REMOVED lines=21> */
.L_x_4887:
[----:B------:R-:W-:Y:S05]  /*5f80*/  BSYNC B0 ;  /* 0x0000000000007941 */ /* 0x000fea0003800000 */
.L_x_4886:
[----:B------:R-:W-:-:S05]  /*5f90*/  LOP3.LUT R5, R0, R5, RZ, 0xfc, !PT ;  /* 0x0000000500057212 */ /* 0x000fca00078efcff */
[----:B------:R0:W-:Y:S01]  /*5fa0*/  STG.E.U8 desc[UR36][R2.64], R5 ;  /* 0x0000000502007986 */ /* 0x0001e2000c101124 */
[----:B------:R-:W-:Y:S05]  /*5fb0*/  BRA `(.L_x_4874) ;  /* 0x0000000800107947 */ /* 0x000fea0003800000 */
.L_x_4885:
        /* <DEDUP_REMOVED lines=13> */
.L_x_4889:
[----:B------:R-:W-:Y:S01]  /*6090*/  IMAD.MOV.U32 R0, RZ, RZ, 0x7f ;  /* 0x0000007fff007424 */ /* 0x000fe200078e00ff */
[----:B------:R-:W-:-:S04]  /*60a0*/  ISETP.GT.U32.AND P0, PT, R4, 0x7f800000, PT ;  /* 0x7f8000000400780c */ /* 0x000fc80003f04070 */
[----:B------:R-:W-:-:S09]  /*60b0*/  SEL R0, R0, 0x7c, P0 ;  /* 0x0000007c00007807 */ /* 0x000fd20000000000 */
.L_x_4890:
[----:B------:R-:W-:Y:S05]  /*60c0*/  BSYNC B0 ;  /* 0x0000000000007941 */ /* 0x000fea0003800000 */
.L_x_4888:
[----:B------:R-:W-:-:S04]  /*60d0*/  LOP3.LUT R4, R5, 0x80000000, RZ, 0xc0, !PT ;  /* 0x8000000005047812 */ /* 0x000fc800078ec0ff */
[----:B------:R-:W-:-:S04]  /*60e0*/  SHF.R.U32.HI R5, RZ, 0x18, R4 ;  /* 0x00000018ff057819 */ /* 0x000fc80000011604 */
[----:B------:R-:W-:-:S05]  /*60f0*/  LOP3.LUT R5, R0, R5, RZ, 0xfc, !PT ;  /* 0x0000000500057212 */ /* 0x000fca00078efcff */
[----:B------:R0:W-:Y:S01]  /*6100*/  STG.E.U8 desc[UR36][R2.64], R5 ;  /* 0x0000000502007986 */ /* 0x0001e2000c101124 */
[----:B------:R-:W-:Y:S05]  /*6110*/  BRA `(.L_x_4874) ;  /* 0x0000000400b87947 */ /* 0x000fea0003800000 */
.L_x_4884:
[----:B------:R-:W-:-:S05]  /*6120*/  HADD2.F32 R0, -RZ, R24.H0_H0 ;  /* 0x20000018ff007230 */ /* 0x000fca0000004100 */
[----:B------:R-:W-:-:S05]  /*6130*/  F2FP.BF16.F32.PACK_AB R0, RZ, R0 ;  /* 0x00000000ff00723e */ /* 0x000fca00000010ff */
[----:B------:R0:W-:Y:S01]  /*6140*/  STG.E.U16 desc[UR36][R2.64], R0 ;  /* 0x0000000002007986 */ /* 0x0001e2000c101524 */
[----:B------:R-:W-:Y:S05]  /*6150*/  BRA `(.L_x_4874) ;  /* 0x0000000400a87947 */ /* 0x000fea0003800000 */
.L_x_4881:
        /* <DEDUP_REMOVED lines=12> */
.L_x_4893:
        /* <DEDUP_REMOVED lines=17> */
.L_x_4896:
[----:B------:R-:W-:-:S04]  /*6330*/  LOP3.LUT R0, R7, 0x80000000, RZ, 0xc0, !PT ;  /* 0x8000000007007812 */ /* 0x000fc800078ec0ff */
[----:B------:R-:W-:-:S04]  /*6340*/  SHF.R.U32.HI R5, RZ, 0x18, R0 ;  /* 0x00000018ff057819 */ /* 0x000fc80000011600 */
[----:B------:R-:W-:-:S04]  /*6350*/  LOP3.LUT R4, R4, R5, RZ, 0xfc, !PT ;  /* 0x0000000504047212 */ /* 0x000fc800078efcff */
[----:B------:R-:W-:-:S07]  /*6360*/  PRMT R0, R4, 0x7610, R0 ;  /* 0x0000761004007816 */ /* 0x000fce0000000000 */
.L_x_4895:
[----:B------:R-:W-:Y:S05]  /*6370*/  BSYNC B0 ;  /* 0x0000000000007941 */ /* 0x000fea0003800000 */
.L_x_4894:
[----:B------:R3:W-:Y:S01]  /*6380*/  STG.E.U8 desc[UR36][R2.64], R0 ;  /* 0x0000000002007986 */ /* 0x0007e2000c101124 */
[----:B------:R-:W-:Y:S05]  /*6390*/  BRA `(.L_x_4874) ;  /* 0x0000000400187947 */ /* 0x000fea0003800000 */
.L_x_4892:
        /* <DEDUP_REMOVED lines=17> */
.L_x_4899:
[----:B------:R-:W-:-:S04]  /*64b0*/  LOP3.LUT R0, R7, 0x80000000, RZ, 0xc0, !PT ;  /* 0x8000000007007812 */ /* 0x000fc800078ec0ff */
[----:B------:R-:W-:-:S04]  /*64c0*/  SHF.R.U32.HI R5, RZ, 0x18, R0 ;  /* 0x00000018ff057819 */ /* 0x000fc80000011600 */
[----:B------:R-:W-:-:S04]  /*64d0*/  LOP3.LUT R4, R4, R5, RZ, 0xfc, !PT ;  /* 0x0000000504047212 */ /* 0x000fc800078efcff */
[----:B------:R-:W-:-:S07]  /*64e0*/  PRMT R0, R4, 0x7610, R0 ;  /* 0x0000761004007816 */ /* 0x000fce0000000000 */
.L_x_4898:
[----:B------:R-:W-:Y:S05]  /*64f0*/  BSYNC B0 ;  /* 0x0000000000007941 */ /* 0x000fea0003800000 */
.L_x_4897:
[----:B------:R0:W-:Y:S01]  /*6500*/  STG.E.U8 desc[UR36][R2.64], R0 ;  /* 0x0000000002007986 */ /* 0x0001e2000c101124 */
[----:B------:R-:W-:Y:S05]  /*6510*/  BRA `(.L_x_4874) ;  /* 0x0000000000b87947 */ /* 0x000fea0003800000 */
.L_x_4891:
        /* <DEDUP_REMOVED lines=22> */
.L_x_4873:
        /* <DEDUP_REMOVED lines=16> */
.L_x_4902:
[----:B------:R-:W-:Y:S05]  /*6780*/  BRA `(.L_x_4874) ;  /* 0x00000000001c7947 */ /* 0x000fea0003800000 */
.L_x_4901:
[----:B------:R-:W-:-:S06]  /*6790*/  HADD2.F32 R4, -RZ, R24.H0_H0 ;  /* 0x20000018ff047230 */ /* 0x000fcc0000004100 */
[----:B------:R-:W0:Y:S02]  /*67a0*/  F2I.U64.TRUNC R4, R4 ;  /* 0x0000000400047311 */ /* 0x000e24000020d800 */
[----:B0-----:R2:W-:Y:S01]  /*67b0*/  STG.E.64 desc[UR36][R2.64], R4 ;  /* 0x0000000402007986 */ /* 0x0015e2000c101b24 */
[----:B------:R-:W-:Y:S05]  /*67c0*/  BRA `(.L_x_4874) ;  /* 0x00000000000c7947 */ /* 0x000fea0003800000 */
.L_x_4900:
[----:B------:R-:W-:-:S04]  /*67d0*/  HADD2.F32 R24, -RZ, R24.H0_H0 ;  /* 0x20000018ff187230 */ /* 0x000fc80000004100 */
[----:B------:R-:W0:Y:S02]  /*67e0*/  F2I.FTZ.U32.TRUNC.NTZ R5, R24 ;  /* 0x0000001800057305 */ /* 0x000e24000021f000 */
[----:B0-----:R0:W-:Y:S02]  /*67f0*/  STG.E desc[UR36][R2.64], R5 ;  /* 0x0000000502007986 */ /* 0x0011e4000c101924 */
.L_x_4874:
        /* <DEDUP_REMOVED lines=23> */
[----:B0-----:R4:W-:Y:S01]  /*6970*/  STG.E.U8 desc[UR36][R2.64], R23 ;  /* 0x0000001702007986 */ /* 0x0019e2000c101124 */
[----:B------:R-:W-:Y:S05]  /*6980*/  BRA `(.L_x_4908) ;  /* 0x0000000c00947947 */ /* 0x000fea0003800000 */
.L_x_4906:
[----:B------:R-:W-:-:S06]  /*6990*/  HADD2.F32 R5, -RZ, R23.H0_H0 ;  /* 0x20000017ff057230 */ /* 0x000fcc0000004100 */
[----:B------:R-:W0:Y:S02]  /*69a0*/  F2I.S64.TRUNC R4, R5 ;  /* 0x0000000500047311 */ /* 0x000e24000020d900 */
[----:B0-----:R3:W-:Y:S01]  /*69b0*/  STG.E.U8 desc[UR36][R2.64], R4 ;  /* 0x0000000402007986 */ /* 0x0017e2000c101124 */
[----:B------:R-:W-:Y:S05]  /*69c0*/  BRA `(.L_x_4908) ;  /* 0x0000000c00847947 */ /* 0x000fea0003800000 */
.L_x_4905:
        /* <DEDUP_REMOVED lines=10> */
.L_x_4910:
[----:B------:R-:W-:-:S06]  /*6a70*/  HADD2.F32 R23, -RZ, R23.H0_H0 ;  /* 0x20000017ff177230 */ /* 0x000fcc0000004100 */
[----:B------:R-:W0:Y:S02]  /*6a80*/  F2I.FTZ.TRUNC.NTZ R23, R23 ;  /* 0x0000001700177305 */ /* 0x000e24000021f100 */
[----:B0-----:R2:W-:Y:S01]  /*6a90*/  STG.E desc[UR36][R2.64], R23 ;  /* 0x0000001702007986 */ /* 0x0015e2000c101924 */
[----:B------:R-:W-:Y:S05]  /*6aa0*/  BRA `(.L_x_4908) ;  /* 0x0000000c004c7947 */ /* 0x000fea0003800000 */
.L_x_4909:
[----:B------:R-:W-:-:S06]  /*6ab0*/  HADD2.F32 R23, -RZ, R23.H0_H0 ;  /* 0x20000017ff177230 */ /* 0x000fcc0000004100 */
[----:B------:R-:W0:Y:S02]  /*6ac0*/  F2I.FTZ.TRUNC.NTZ R23, R23 ;  /* 0x0000001700177305 */ /* 0x000e24000021f100 */
[----:B0-----:R0:W-:Y:S01]  /*6ad0*/  STG.E.U16 desc[UR36][R2.64], R23 ;  /* 0x0000001702007986 */ /* 0x0011e2000c101524 */
[----:B------:R-:W-:Y:S05]  /*6ae0*/  BRA `(.L_x_4908) ;  /* 0x0000000c003c7947 */ /* 0x000fea0003800000 */
.L_x_4904:
        /* <DEDUP_REMOVED lines=9> */
.L_x_4912:
[----:B------:R0:W-:Y:S01]  /*6b80*/  STG.E.U16 desc[UR36][R2.64], R23 ;  /* 0x0000001702007986 */ /* 0x0001e2000c101524 */
[----:B------:R-:W-:Y:S05]  /*6b90*/  BRA `(.L_x_4908) ;  /* 0x0000000c00107947 */ /* 0x000fea0003800000 */
.L_x_4911:
        /* <DEDUP_REMOVED lines=10> */
.L_x_4914:
[----:B------:R-:W-:-:S05]  /*6c40*/  HADD2.F32 R0, -RZ, R23.H0_H0 ;  /* 0x20000017ff007230 */ /* 0x000fca0000004100 */
[----:B------:R-:W-:-:S04]  /*6c50*/  F2FP.F16.F32.PACK_AB R0, RZ, R0 ;  /* 0x00000000ff00723e */ /* 0x000fc800000000ff */
[----:B------:R-:W-:-:S05]  /*6c60*/  PRMT R0, R0, 0x5410, RZ ;  /* 0x0000541000007816 */ /* 0x000fca00000000ff */
[----:B------:R0:W-:Y:S01]  /*6c70*/  STG.E desc[UR36][R2.64], R0 ;  /* 0x0000000002007986 */ /* 0x0001e2000c101924 */
[----:B------:R-:W-:Y:S05]  /*6c80*/  BRA `(.L_x_4908) ;  /* 0x0000000800d47947 */ /* 0x000fea0003800000 */
.L_x_4913:
[----:B------:R-:W-:-:S05]  /*6c90*/  HADD2.F32 R4, -RZ, R23.H0_H0 ;  /* 0x20000017ff047230 */ /* 0x000fca0000004100 */
[----:B------:R-:W-:-:S06]  /*6ca0*/  FMUL.FTZ R4, R4, 1 ;  /* 0x3f80000004047820 */ /* 0x000fcc0000410000 */
[----:B------:R-:W0:Y:S02]  /*6cb0*/  F2F.F64.F32 R4, R4 ;  /* 0x0000000400047310 */ /* 0x000e240000201800 */
[----:B0-----:R0:W-:Y:S01]  /*6cc0*/  STG.E.64 desc[UR36][R2.64], R4 ;  /* 0x0000000402007986 */ /* 0x0011e2000c101b24 */
[----:B------:R-:W-:Y:S05]  /*6cd0*/  BRA `(.L_x_4908) ;  /* 0x0000000800c07947 */ /* 0x000fea0003800000 */
.L_x_4903:
        /* <DEDUP_REMOVED lines=13> */
.L_x_4917:
[----:B------:R-:W-:Y:S01]  /*6db0*/  HADD2.F32 R23, -RZ, R23.H0_H0 ;  /* 0x20000017ff177230 */ /* 0x000fe20000004100 */
[----:B------:R-:W-:-:S04]  /*6dc0*/  CS2R R6, SRZ ;  /* 0x0000000000067805 */ /* 0x000fc8000001ff00 */
[----:B------:R-:W-:-:S06]  /*6dd0*/  FMUL.FTZ R4, R23, 1 ;  /* 0x3f80000017047820 */ /* 0x000fcc0000410000 */
[----:B------:R-:W0:Y:S02]  /*6de0*/  F2F.F64.F32 R4, R4 ;  /* 0x0000000400047310 */ /* 0x000e240000201800 */
[----:B0-----:R0:W-:Y:S01]  /*6df0*/  STG.E.128 desc[UR36][R2.64], R4 ;  /* 0x0000000402007986 */ /* 0x0011e2000c101d24 */
[----:B------:R-:W-:Y:S05]  /*6e00*/  BRA `(.L_x_4908) ;  /* 0x0000000800747947 */ /* 0x000fea0003800000 */
.L_x_4916:
        /* <DEDUP_REMOVED lines=21> */
.L_x_4921:
[----:B------:R-:W-:Y:S05]  /*6f60*/  BSYNC B0 ;  /* 0x0000000000007941 */ /* 0x000fea0003800000 */
.L_x_4920:
[----:B------:R-:W-:-:S05]  /*6f70*/  LOP3.LUT R5, R0, R5, RZ, 0xfc, !PT ;  /* 0x0000000500057212 */ /* 0x000fca00078efcff */
[----:B------:R0:W-:Y:S01]  /*6f80*/  STG.E.U8 desc[UR36][R2.64], R5 ;  /* 0x0000000502007986 */ /* 0x0001e2000c101124 */
[----:B------:R-:W-:Y:S05]  /*6f90*/  BRA `(.L_x_4908) ;  /* 0x0000000800107947 */ /* 0x000fea0003800000 */
.L_x_4919:
        /* <DEDUP_REMOVED lines=13> */
.L_x_4923:
[----:B------:R-:W-:Y:S01]  /*7070*/  IMAD.MOV.U32 R0, RZ, RZ, 0x7f ;  /* 0x0000007fff007424 */ /* 0x000fe200078e00ff */
[----:B------:R-:W-:-:S04]  /*7080*/  ISETP.GT.U32.AND P0, PT, R4, 0x7f800000, PT ;  /* 0x7f8000000400780c */ /* 0x000fc80003f04070 */
[----:B------:R-:W-:-:S09]  /*7090*/  SEL R0, R0, 0x7c, P0 ;  /* 0x0000007c00007807 */ /* 0x000fd20000000000 */
.L_x_4924:
[----:B------:R-:W-:Y:S05]  /*70a0*/  BSYNC B0 ;  /* 0x0000000000007941 */ /* 0x000fea0003800000 */
.L_x_4922:
[----:B------:R-:W-:-:S04]  /*70b0*/  LOP3.LUT R4, R23, 0x80000000, RZ, 0xc0, !PT ;  /* 0x8000000017047812 */ /* 0x000fc800078ec0ff */
[----:B------:R-:W-:-:S04]  /*70c0*/  SHF.R.U32.HI R5, RZ, 0x18, R4 ;  /* 0x00000018ff057819 */ /* 0x000fc80000011604 */
[----:B------:R-:W-:-:S05]  /*70d0*/  LOP3.LUT R5, R0, R5, RZ, 0xfc, !PT ;  /* 0x0000000500057212 */ /* 0x000fca00078efcff */
[----:B------:R0:W-:Y:S01]  /*70e0*/  STG.E.U8 desc[UR36][R2.64], R5 ;  /* 0x0000000502007986 */ /* 0x0001e2000c101124 */
[----:B------:R-:W-:Y:S05]  /*70f0*/  BRA `(.L_x_4908) ;  /* 0x0000000400b87947 */ /* 0x000fea0003800000 */
.L_x_4918:
[----:B------:R-:W-:-:S05]  /*7100*/  HADD2.F32 R0, -RZ, R23.H0_H0 ;  /* 0x20000017ff007230 */ /* 0x000fca0000004100 */
[----:B------:R-:W-:-:S05]  /*7110*/  F2FP.BF16.F32.PACK_AB R0, RZ, R0 ;  /* 0x00000000ff00723e */ /* 0x000fca00000010ff */
[----:B------:R0:W-:Y:S01]  /*7120*/  STG.E.U16 desc[UR36][R2.64], R0 ;  /* 0x0000000002007986 */ /* 0x0001e2000c101524 */
[----:B------:R-:W-:Y:S05]  /*7130*/  BRA `(.L_x_4908) ;  /* 0x0000000400a87947 */ /* 0x000fea0003800000 */
.L_x_4915:
        /* <DEDUP_REMOVED lines=12> */
.L_x_4927:
        /* <DEDUP_REMOVED lines=17> */
.L_x_4930:
[----:B------:R-:W-:-:S04]  /*7310*/  LOP3.LUT R0, R23, 0x80000000, RZ, 0xc0, !PT ;  /* 0x8000000017007812 */ /* 0x000fc800078ec0ff */
[----:B------:R-:W-:-:S04]  /*7320*/  SHF.R.U32.HI R5, RZ, 0x18, R0 ;  /* 0x00000018ff057819 */ /* 0x000fc80000011600 */
[----:B------:R-:W-:-:S04]  /*7330*/  LOP3.LUT R4, R4, R5, RZ, 0xfc, !PT ;  /* 0x0000000504047212 */ /* 0x000fc800078efcff */
[----:B------:R-:W-:-:S07]  /*7340*/  PRMT R0, R4, 0x7610, R0 ;  /* 0x0000761004007816 */ /* 0x000fce0000000000 */
.L_x_4929:
[----:B------:R-:W-:Y:S05]  /*7350*/  BSYNC B0 ;  /* 0x0000000000007941 */ /* 0x000fea0003800000 */
.L_x_4928:
[----:B------:R0:W-:Y:S01]  /*7360*/  STG.E.U8 desc[UR36][R2.64], R0 ;  /* 0x0000000002007986 */ /* 0x0001e2000c101124 */
[----:B------:R-:W-:Y:S05]  /*7370*/  BRA `(.L_x_4908) ;  /* 0x0000000400187947 */ /* 0x000fea0003800000 */
.L_x_4926:
        /* <DEDUP_REMOVED lines=17> */
.L_x_4933:
[----:B------:R-:W-:-:S04]  /*7490*/  LOP3.LUT R0, R23, 0x80000000, RZ, 0xc0, !PT ;  /* 0x8000000017007812 */ /* 0x000fc800078ec0ff */
[----:B------:R-:W-:-:S04]  /*74a0*/  SHF.R.U32.HI R5, RZ, 0x18, R0 ;  /* 0x00000018ff057819 */ /* 0x000fc80000011600 */
[----:B------:R-:W-:-:S04]  /*74b0*/  LOP3.LUT R4, R4, R5, RZ, 0xfc, !PT ;  /* 0x0000000504047212 */ /* 0x000fc800078efcff */
[----:B------:R-:W-:-:S07]  /*74c0*/  PRMT R0, R4, 0x7610, R0 ;  /* 0x0000761004007816 */ /* 0x000fce0000000000 */
.L_x_4932:
[----:B------:R-:W-:Y:S05]  /*74d0*/  BSYNC B0 ;  /* 0x0000000000007941 */ /* 0x000fea0003800000 */
.L_x_4931:
[----:B------:R0:W-:Y:S01]  /*74e0*/  STG.E.U8 desc[UR36][R2.64], R0 ;  /* 0x0000000002007986 */ /* 0x0001e2000c101124 */
[----:B------:R-:W-:Y:S05]  /*74f0*/  BRA `(.L_x_4908) ;  /* 0x0000000000b87947 */ /* 0x000fea0003800000 */
.L_x_4925:
        /* <DEDUP_REMOVED lines=22> */
.L_x_4907:
        /* <DEDUP_REMOVED lines=16> */
.L_x_4936:
[----:B------:R-:W-:Y:S05]  /*7760*/  BRA `(.L_x_4908) ;  /* 0x00000000001c7947 */ /* 0x000fea0003800000 */
.L_x_4935:
[----:B------:R-:W-:-:S06]  /*7770*/  HADD2.F32 R4, -RZ, R23.H0_H0 ;  /* 0x20000017ff047230 */ /* 0x000fcc0000004100 */
[----:B------:R-:W0:Y:S02]  /*7780*/  F2I.U64.TRUNC R4, R4 ;  /* 0x0000000400047311 */ /* 0x000e24000020d800 */
[----:B0-----:R0:W-:Y:S01]  /*7790*/  STG.E.64 desc[UR36][R2.64], R4 ;  /* 0x0000000402007986 */ /* 0x0011e2000c101b24 */
[----:B------:R-:W-:Y:S05]  /*77a0*/  BRA `(.L_x_4908) ;  /* 0x00000000000c7947 */ /* 0x000fea0003800000 */
.L_x_4934:
[----:B------:R-:W-:-:S06]  /*77b0*/  HADD2.F32 R23, -RZ, R23.H0_H0 ;  /* 0x20000017ff177230 */ /* 0x000fcc0000004100 */
[----:B------:R-:W0:Y:S02]  /*77c0*/  F2I.FTZ.U32.TRUNC.NTZ R23, R23 ;  /* 0x0000001700177305 */ /* 0x000e24000021f000 */
[----:B0-----:R0:W-:Y:S02]  /*77d0*/  STG.E desc[UR36][R2.64], R23 ;  /* 0x0000001702007986 */ /* 0x0011e4000c101924 */
.L_x_4908:
[----:B------:R-:W-:-:S07]  /*77e0*/  VIADD R17, R17, 0x80 ;  /* 0x0000008011117836 */ /* 0x000fce0000000000 */
.L_x_4868:
[----:B------:R-:W-:Y:S05]  /*77f0*/  BSYNC B6 ;  /* 0x0000000000067941 */ /* 0x000fea0003800000 */
.L_x_4867:
[----:B------:R-:W-:-:S13]  /*7800*/  ISETP.GE.AND P0, PT, R17, R16, PT ;  /* 0x000000101100720c */ /* 0x000fda0003f06270 */
[----:B------:R-:W-:Y:S05]  /*7810*/  @P0 EXIT ;  /* 0x000000000000094d */ /* 0x000fea0003800000 */
[----:B01234-:R-:W0:Y:S01]  /*7820*/  LDC.64 R2, c[0x0][0x218] ;  /* 0x00008600ff027b82 */ /* 0x01fe220000000a00 */
        /* <DEDUP_REMOVED lines=20> */
.L_x_4940:
[----:B------:R-:W-:-:S06]  /*7970*/  HADD2.F32 R5, -RZ, R22.H0_H0 ;  /* 0x20000016ff057230 */ /* 0x000fcc0000004100 */
[----:B------:R-:W0:Y:S02]  /*7980*/  F2I.S64.TRUNC R4, R5 ;  /* 0x0000000500047311 */ /* 0x000e24000020d900 */
[----:B0-----:R-:W-:Y:S01]  /*7990*/  STG.E.U8 desc[UR36][R2.64], R4 ;  /* 0x0000000402007986 */ /* 0x001fe2000c101124 */
[----:B------:R-:W-:Y:S05]  /*79a0*/  EXIT ;  /* 0x000000000000794d */ /* 0x000fea0003800000 */
.L_x_4939:
        /* <DEDUP_REMOVED lines=10> */
.L_x_4943:
[----:B------:R-:W-:-:S04]  /*7a50*/  HADD2.F32 R22, -RZ, R22.H0_H0 ;  /* 0x20000016ff167230 */ /* 0x000fc80000004100 */
[----:B------:R-:W0:Y:S02]  /*7a60*/  F2I.FTZ.TRUNC.NTZ R5, R22 ;  /* 0x0000001600057305 */ /* 0x000e24000021f100 */
[----:B0-----:R-:W-:Y:S01]  /*7a70*/  STG.E desc[UR36][R2.64], R5 ;  /* 0x0000000502007986 */ /* 0x001fe2000c101924 */
[----:B------:R-:W-:Y:S05]  /*7a80*/  EXIT ;  /* 0x000000000000794d */ /* 0x000fea0003800000 */
.L_x_4942:
[----:B------:R-:W-:-:S04]  /*7a90*/  HADD2.F32 R22, -RZ, R22.H0_H0 ;  /* 0x20000016ff167230 */ /* 0x000fc80000004100 */
[----:B------:R-:W0:Y:S02]  /*7aa0*/  F2I.FTZ.TRUNC.NTZ R5, R22 ;  /* 0x0000001600057305 */ /* 0x000e24000021f100 */
[----:B0-----:R-:W-:Y:S01]  /*7ab0*/  STG.E.U16 desc[UR36][R2.64], R5 ;  /* 0x0000000502007986 */ /* 0x001fe2000c101524 */
[----:B------:R-:W-:Y:S05]  /*7ac0*/  EXIT ;  /* 0x000000000000794d */ /* 0x000fea0003800000 */
.L_x_4938:
        /* <DEDUP_REMOVED lines=9> */
.L_x_4945:
[----:B------:R-:W-:Y:S01]  /*7b60*/  STG.E.U16 desc[UR36][R2.64], R22 ;  /* 0x0000001602007986 */ /* 0x000fe2000c101524 */
[----:B------:R-:W-:Y:S05]  /*7b70*/  EXIT ;  /* 0x000000000000794d */ /* 0x000fea0003800000 */
.L_x_4944:
        /* <DEDUP_REMOVED lines=10> */
.L_x_4947:
[----:B------:R-:W-:-:S05]  /*7c20*/  HADD2.F32 R0, -RZ, R22.H0_H0 ;  /* 0x20000016ff007230 */ /* 0x000fca0000004100 */
[----:B------:R-:W-:-:S04]  /*7c30*/  F2FP.F16.F32.PACK_AB R0, RZ, R0 ;  /* 0x00000000ff00723e */ /* 0x000fc800000000ff */
[----:B------:R-:W-:-:S05]  /*7c40*/  PRMT R0, R0, 0x5410, RZ ;  /* 0x0000541000007816 */ /* 0x000fca00000000ff */
[----:B------:R-:W-:Y:S01]  /*7c50*/  STG.E desc[UR36][R2.64], R0 ;  /* 0x0000000002007986 */ /* 0x000fe2000c101924 */
[----:B------:R-:W-:Y:S05]  /*7c60*/  EXIT ;  /* 0x000000000000794d */ /* 0x000fea0003800000 */
.L_x_4946:
[----:B------:R-:W-:-:S05]  /*7c70*/  HADD2.F32 R4, -RZ, R22.H0_H0 ;  /* 0x20000016ff047230 */ /* 0x000fca0000004100 */
[----:B------:R-:W-:-:S06]  /*7c80*/  FMUL.FTZ R4, R4, 1 ;  /* 0x3f80000004047820 */ /* 0x000fcc0000410000 */
[----:B------:R-:W0:Y:S02]  /*7c90*/  F2F.F64.F32 R4, R4 ;  /* 0x0000000400047310 */ /* 0x000e240000201800 */
[----:B0-----:R-:W-:Y:S01]  /*7ca0*/  STG.E.64 desc[UR36][R2.64], R4 ;  /* 0x0000000402007986 */ /* 0x001fe2000c101b24 */
[----:B------:R-:W-:Y:S05]  /*7cb0*/  EXIT ;  /* 0x000000000000794d */ /* 0x000fea0003800000 */
.L_x_4937:
        /* <DEDUP_REMOVED lines=13> */
.L_x_4950:
[----:B------:R-:W-:Y:S01]  /*7d90*/  HADD2.F32 R22, -RZ, R22.H0_H0 ;  /* 0x20000016ff167230 */ /* 0x000fe20000004100 */
[----:B------:R-:W-:-:S04]  /*7da0*/  CS2R R6, SRZ ;  /* 0x0000000000067805 */ /* 0x000fc8000001ff00 */
[----:B------:R-:W-:-:S06]  /*7db0*/  FMUL.FTZ R4, R22, 1 ;  /* 0x3f80000016047820 */ /* 0x000fcc0000410000 */
[----:B------:R-:W0:Y:S02]  /*7dc0*/  F2F.F64.F32 R4, R4 ;  /* 0x0000000400047310 */ /* 0x000e240000201800 */
[----:B0-----:R-:W-:Y:S01]  /*7dd0*/  STG.E.128 desc[UR36][R2.64], R4 ;  /* 0x0000000402007986 */ /* 0x001fe2000c101d24 */
[----:B------:R-:W-:Y:S05]  /*7de0*/  EXIT ;  /* 0x000000000000794d */ /* 0x000fea0003800000 */
.L_x_4949:
        /* <DEDUP_REMOVED lines=21> */
.L_x_4954:
[----:B------:R-:W-:Y:S05]  /*7f40*/  BSYNC B0 ;  /* 0x0000000000007941 */ /* 0x000fea0003800000 */
.L_x_4953:
[----:B------:R-:W-:-:S05]  /*7f50*/  LOP3.LUT R5, R0, R5, RZ, 0xfc, !PT ;  /* 0x0000000500057212 */ /* 0x000fca00078efcff */
[----:B------:R-:W-:Y:S01]  /*7f60*/  STG.E.U8 desc[UR36][R2.64], R5 ;  /* 0x0000000502007986 */ /* 0x000fe2000c101124 */
[----:B------:R-:W-:Y:S05]  /*7f70*/  EXIT ;  /* 0x000000000000794d */ /* 0x000fea0003800000 */
.L_x_4952:
        /* <DEDUP_REMOVED lines=13> */
.L_x_4956:
[----:B------:R-:W-:Y:S01]  /*8050*/  IMAD.MOV.U32 R0, RZ, RZ, 0x7f ;  /* 0x0000007fff007424 */ /* 0x000fe200078e00ff */
[----:B------:R-:W-:-:S04]  /*8060*/  ISETP.GT.U32.AND P0, PT, R4, 0x7f800000, PT ;  /* 0x7f8000000400780c */ /* 0x000fc80003f04070 */
[----:B------:R-:W-:-:S09]  /*8070*/  SEL R0, R0, 0x7c, P0 ;  /* 0x0000007c00007807 */ /* 0x000fd20000000000 */
.L_x_4957:
[----:B------:R-:W-:Y:S05]  /*8080*/  BSYNC B0 ;  /* 0x0000000000007941 */ /* 0x000fea0003800000 */
.L_x_4955:
[----:B------:R-:W-:-:S04]  /*8090*/  LOP3.LUT R4, R5, 0x80000000, RZ, 0xc0, !PT ;  /* 0x8000000005047812 */ /* 0x000fc800078ec0ff */
[----:B------:R-:W-:-:S04]  /*80a0*/  SHF.R.U32.HI R5, RZ, 0x18, R4 ;  /* 0x00000018ff057819 */ /* 0x000fc80000011604 */
[----:B------:R-:W-:-:S05]  /*80b0*/  LOP3.LUT R5, R0, R5, RZ, 0xfc, !PT ;  /* 0x0000000500057212 */ /* 0x000fca00078efcff */
[----:B------:R-:W-:Y:S01]  /*80c0*/  STG.E.U8 desc[UR36][R2.64], R5 ;  /* 0x0000000502007986 */ /* 0x000fe2000c101124 */
[----:B------:R-:W-:Y:S05]  /*80d0*/  EXIT ;  /* 0x000000000000794d */ /* 0x000fea0003800000 */
.L_x_4951:
[----:B------:R-:W-:-:S05]  /*80e0*/  HADD2.F32 R0, -RZ, R22.H0_H0 ;  /* 0x20000016ff007230 */ /* 0x000fca0000004100 */
[----:B------:R-:W-:-:S05]  /*80f0*/  F2FP.BF16.F32.PACK_AB R0, RZ, R0 ;  /* 0x00000000ff00723e */ /* 0x000fca00000010ff */
[----:B------:R-:W-:Y:S01]  /*8100*/  STG.E.U16 desc[UR36][R2.64], R0 ;  /* 0x0000000002007986 */ /* 0x000fe2000c101524 */
[----:B------:R-:W-:Y:S05]  /*8110*/  EXIT ;  /* 0x000000000000794d */ /* 0x000fea0003800000 */
.L_x_4948:
        /* <DEDUP_REMOVED lines=12> */
.L_x_4960:
        /* <DEDUP_REMOVED lines=17> */
.L_x_4963:
[----:B------:R-:W-:-:S04]  /*82f0*/  LOP3.LUT R0, R7, 0x80000000, RZ, 0xc0, !PT ;  /* 0x8000000007007812 */ /* 0x000fc800078ec0ff */
[----:B------:R-:W-:-:S04]  /*8300*/  SHF.R.U32.HI R5, RZ, 0x18, R0 ;  /* 0x00000018ff057819 */ /* 0x000fc80000011600 */
[----:B------:R-:W-:-:S04]  /*8310*/  LOP3.LUT R4, R4, R5, RZ, 0xfc, !PT ;  /* 0x0000000504047212 */ /* 0x000fc800078efcff */
[----:B------:R-:W-:-:S07]  /*8320*/  PRMT R0, R4, 0x7610, R0 ;  /* 0x0000761004007816 */ /* 0x000fce0000000000 */
.L_x_4962:
[----:B------:R-:W-:Y:S05]  /*8330*/  BSYNC B0 ;  /* 0x0000000000007941 */ /* 0x000fea0003800000 */
.L_x_4961:
[----:B------:R-:W-:Y:S01]  /*8340*/  STG.E.U8 desc[UR36][R2.64], R0 ;  /* 0x0000000002007986 */ /* 0x000fe2000c101124 */
[----:B------:R-:W-:Y:S05]  /*8350*/  EXIT ;  /* 0x000000000000794d */ /* 0x000fea0003800000 */
.L_x_4959:
        /* <DEDUP_REMOVED lines=17> */
.L_x_4966:
[----:B------:R-:W-:-:S04]  /*8470*/  LOP3.LUT R0, R7, 0x80000000, RZ, 0xc0, !PT ;  /* 0x8000000007007812 */ /* 0x000fc800078ec0ff */
[----:B------:R-:W-:-:S04]  /*8480*/  SHF.R.U32.HI R5, RZ, 0x18, R0 ;  /* 0x00000018ff057819 */ /* 0x000fc80000011600 */
[----:B------:R-:W-:-:S04]  /*8490*/  LOP3.LUT R4, R4, R5, RZ, 0xfc, !PT ;  /* 0x0000000504047212 */ /* 0x000fc800078efcff */
[----:B------:R-:W-:-:S07]  /*84a0*/  PRMT R0, R4, 0x7610, R0 ;  /* 0x0000761004007816 */ /* 0x000fce0000000000 */
.L_x_4965:
[----:B------:R-:W-:Y:S05]  /*84b0*/  BSYNC B0 ;  /* 0x0000000000007941 */ /* 0x000fea0003800000 */
.L_x_4964:
[----:B------:R-:W-:Y:S01]  /*84c0*/  STG.E.U8 desc[UR36][R2.64], R0 ;  /* 0x0000000002007986 */ /* 0x000fe2000c101124 */
[----:B------:R-:W-:Y:S05]  /*84d0*/  EXIT ;  /* 0x000000000000794d */ /* 0x000fea0003800000 */
.L_x_4958:
        /* <DEDUP_REMOVED lines=22> */
.L_x_4941:
        /* <DEDUP_REMOVED lines=16> */
.L_x_4969:
[----:B------:R-:W-:Y:S05]  /*8740*/  EXIT ;  /* 0x000000000000794d */ /* 0x000fea0003800000 */
.L_x_4968:
[----:B------:R-:W-:-:S06]  /*8750*/  HADD2.F32 R4, -RZ, R22.H0_H0 ;  /* 0x20000016ff047230 */ /* 0x000fcc0000004100 */
[----:B------:R-:W0:Y:S02]  /*8760*/  F2I.U64.TRUNC R4, R4 ;  /* 0x0000000400047311 */ /* 0x000e24000020d800 */
[----:B0-----:R-:W-:Y:S01]  /*8770*/  STG.E.64 desc[UR36][R2.64], R4 ;  /* 0x0000000402007986 */ /* 0x001fe2000c101b24 */
[----:B------:R-:W-:Y:S05]  /*8780*/  EXIT ;  /* 0x000000000000794d */ /* 0x000fea0003800000 */
.L_x_4967:
[----:B------:R-:W-:-:S04]  /*8790*/  HADD2.F32 R22, -RZ, R22.H0_H0 ;  /* 0x20000016ff167230 */ /* 0x000fc80000004100 */
[----:B------:R-:W0:Y:S02]  /*87a0*/  F2I.FTZ.U32.TRUNC.NTZ R5, R22 ;  /* 0x0000001600057305 */ /* 0x000e24000021f000 */
[----:B0-----:R-:W-:Y:S01]  /*87b0*/  STG.E desc[UR36][R2.64], R5 ;  /* 0x0000000502007986 */ /* 0x001fe2000c101924 */
[----:B------:R-:W-:Y:S05]  /*87c0*/  EXIT ;  /* 0x000000000000794d */ /* 0x000fea0003800000 */
.L_x_4970:
        /* <DEDUP_REMOVED lines=11> */
.L_x_11117:


//--------------------- .text._ZN2at6native18elementwise_kernelILi128ELi4EZNS0_22gpu_kernel_impl_nocastIZZZNS0_61_GLOBAL__N__132982cb_23_ActivationSiluKernel_cu_1520ed90_292411silu_kernelERNS_18TensorIteratorBaseEENKUlvE_clEvENKUlvE3_clEvEUlN3c104HalfEE_EEvS5_RKT_EUliE_EEviT1_ --------------------------
	.section	.text._ZN2at6native18elementwise_kernelILi128ELi4EZNS0_22gpu_kernel_impl_nocastIZZZNS0_61_GLOBAL__N__132982cb_23_ActivationSiluKernel_cu_1520ed90_292411silu_kernelERNS_18TensorIteratorBaseEENKUlvE_clEvENKUlvE3_clEvEUlN3c104HalfEE_EEvS5_RKT_EUliE_EEviT1_,"ax",@progbits
	.align	128
        .global         _ZN2at6native18elementwise_kernelILi128ELi4EZNS0_22gpu_kernel_impl_nocastIZZZNS0_61_GLOBAL__N__132982cb_23_ActivationSiluKernel_cu_1520ed90_292411silu_kernelERNS_18TensorIteratorBaseEENKUlvE_clEvENKUlvE3_clEvEUlN3c104HalfEE_EEvS5_RKT_EUliE_EEviT1_
        .type           _ZN2at6native18elementwise_kernelILi128ELi4EZNS0_22gpu_kernel_impl_nocastIZZZNS0_61_GLOBAL__N__132982cb_23_ActivationSiluKernel_cu_1520ed90_292411silu_kernelERNS_18TensorIteratorBaseEENKUlvE_clEvENKUlvE3_clEvEUlN3c104HalfEE_EEvS5_RKT_EUliE_EEviT1_,@function
        .size           _ZN2at6native18elementwise_kernelILi128ELi4EZNS0_22gpu_kernel_impl_nocastIZZZNS0_61_GLOBAL__N__132982cb_23_ActivationSiluKernel_cu_1520ed90_292411silu_kernelERNS_18TensorIteratorBaseEENKUlvE_clEvENKUlvE3_clEvEUlN3c104HalfEE_EEvS5_RKT_EUliE_EEviT1_,(.L_x_11118 - _ZN2at6native18elementwise_kernelILi128ELi4EZNS0_22gpu_kernel_impl_nocastIZZZNS0_61_GLOBAL__N__132982cb_23_ActivationSiluKernel_cu_1520ed90_292411silu_kernelERNS_18TensorIteratorBaseEENKUlvE_clEvENKUlvE3_clEvEUlN3c104HalfEE_EEvS5_RKT_EUliE_EEviT1_)
        .other          _ZN2at6native18elementwise_kernelILi128ELi4EZNS0_22gpu_kernel_impl_nocastIZZZNS0_61_GLOBAL__N__132982cb_23_ActivationSiluKernel_cu_1520ed90_292411silu_kernelERNS_18TensorIteratorBaseEENKUlvE_clEvENKUlvE3_clEvEUlN3c104HalfEE_EEvS5_RKT_EUliE_EEviT1_,@"STO_CUDA_ENTRY STV_DEFAULT"
_ZN2at6native18elementwise_kernelILi128ELi4EZNS0_22gpu_kernel_impl_nocastIZZZNS0_61_GLOBAL__N__132982cb_23_ActivationSiluKernel_cu_1520ed90_292411silu_kernelERNS_18TensorIteratorBaseEENKUlvE_clEvENKUlvE3_clEvEUlN3c104HalfEE_EEvS5_RKT_EUliE_EEviT1_:
.text._ZN2at6native18elementwise_kernelILi128ELi4EZNS0_22gpu_kernel_impl_nocastIZZZNS0_61_GLOBAL__N__132982cb_23_ActivationSiluKernel_cu_1520ed90_292411silu_kernelERNS_18TensorIteratorBaseEENKUlvE_clEvENKUlvE3_clEvEUlN3c104HalfEE_EEvS5_RKT_EUliE_EEviT1_:
        /* <DEDUP_REMOVED lines=297> */
[----:B------:R-:W-:Y:S02]  /*1290*/  @P0 MOV R8, RZ ;  /* 0x000000ff00080202 */ /* 0x000fe40000000f00 */
[C---:B------:R-:W-:Y:S01]  /*12a0*/  IADD3 R11, -R9.reuse, RZ, RZ ;  /* 0x000000ff090b7210 */ /* 0x040fe20007ffe1ff */
        /* <DEDUP_REMOVED lines=12> */
.L_x_4973:
[----:B------:R-:W-:Y:S02]  /*1370*/  ULDC.64 UR8, c[0x0][0x418] ;  /* 0x0001060000087ab9 */ /* 0x000fe40000000a00 */
[----:B------:R-:W-:-:S04]  /*1380*/  IADD3 R4, P0, R2, UR8, RZ ;  /* 0x0000000802047c10 */ /* 0x000fc8000ff1e0ff */
[----:B------:R-:W-:Y:S01]  /*1390*/  IADD3.X R5, RZ, UR9, RZ, P0, !PT ;  /* 0x00000009ff057c10 */ /* 0x000fe200087fe4ff */
[----:B------:R-:W-:-:S04]  /*13a0*/  ULDC.64 UR8, c[0x0][0x410] ;  /* 0x0001040000087ab9 */ /* 0x000fc80000000a00 */
[----:B------:R-:W2:Y:S01]  /*13b0*/  LDG.E.U16 R4, desc[UR4][R4.64] ;  /* 0x0000000404047981 */ /* 0x000ea2000c1e1500 */
[----:B------:R-:W-:Y:S01]  /*13c0*/  IADD3 R0, R0, 0x80, RZ ;  /* 0x0000008000007810 */ /* 0x000fe20007ffe0ff */
[----:B--2---:R-:W-:-:S05]  /*13d0*/  HADD2.F32 R2, -RZ, R4.H0_H0 ;  /* 0x20000004ff027230 */ /* 0x004fca0000004100 */
[----:B------:R-:W-:-:S06]  /*13e0*/  FMUL.FTZ R6, R2, -1.4426950216293334961 ;  /* 0xbfb8aa3b02067820 */ /* 0x000fcc0000410000 */
[----:B------:R-:W0:Y:S02]  /*13f0*/  MUFU.EX2 R6, R6 ;  /* 0x0000000600067308 */ /* 0x000e240000000800 */
[----:B0-----:R-:W-:-:S06]  /*1400*/  FADD.FTZ R7, R6, 1 ;  /* 0x3f80000006077421 */ /* 0x001fcc0000010000 */
[----:B------:R-:W0:Y:S02]  /*1410*/  MUFU.RCP R7, R7 ;  /* 0x0000000700077308 */ /* 0x000e240000001000 */
[----:B0-----:R-:W-:Y:S01]  /*1420*/  FMUL.FTZ R8, R2, R7 ;  /* 0x0000000702087220 */ /* 0x001fe20000410000 */
[----:B------:R-:W-:-:S04]  /*1430*/  IADD3 R2, P0, R3, UR8, RZ ;  /* 0x0000000803027c10 */ /* 0x000fc8000ff1e0ff */
[----:B------:R-:W-:Y:S02]  /*1440*/  F2FP.F16.F32.PACK_AB R8, RZ, R8 ;  /* 0x00000008ff08723e */ /* 0x000fe400000000ff */
[----:B------:R-:W-:-:S05]  /*1450*/  IADD3.X R3, RZ, UR9, RZ, P0, !PT ;  /* 0x00000009ff037c10 */ /* 0x000fca00087fe4ff */
[----:B------:R0:W-:Y:S02]  /*1460*/  STG.E.U16 desc[UR4][R2.64], R8 ;  /* 0x0000000802007986 */ /* 0x0001e4000c101504 */
.L_x_4972:
[----:B------:R-:W-:Y:S05]  /*1470*/  BSYNC B0 ;  /* 0x0000000000007941 */ /* 0x000fea0003800000 */
.L_x_4971:
[----:B------:R-:W-:Y:S01]  /*1480*/  ISETP.GE.AND P0, PT, R0, UR6, PT ;  /* 0x0000000600007c0c */ /* 0x000fe2000bf06270 */
[----:B------:R-:W-:-:S12]  /*1490*/  BSSY B0, `(.L_x_4974) ;  /* 0x0000280000007945 */ /* 0x000fd80003800000 */
[----:B------:R-:W-:Y:S05]  /*14a0*/  @P0 BRA `(.L_x_4975) ;  /* 0x0000002400f80947 */ /* 0x000fea0003800000 */
[----:B0-----:R-:W0:Y:S01]  /*14b0*/  LDC R8, c[0x0][0x218] ;  /* 0x00008600ff087b82 */ /* 0x001e220000000800 */
        /* <DEDUP_REMOVED lines=301> */
.L_x_4976:
        /* <DEDUP_REMOVED lines=300> */
[----:B------:R-:W-:Y:S01]  /*3a50*/  IMAD.MOV.U32 R4, RZ, RZ, RZ ;  /* 0x000000ffff047224 */ /* 0x000fe200078e00ff */
[----:B------:R-:W-:Y:S01]  /*3a60*/  ULDC.64 UR8, c[0x0][0x330] ;  /* 0x0000cc0000087ab9 */ /* 0x000fe20000000a00 */
[----:B------:R-:W-:Y:S02]  /*3a70*/  ULDC UR7, c[0x0][0x338] ;  /* 0x0000ce0000077ab9 */ /* 0x000fe40000000800 */
[----:B------:R-:W-:-:S05]  /*3a80*/  IMAD.HI.U32 R8, R5, UR9, R4 ;  /* 0x0000000905087c27 */ /* 0x000fca000f8e0004 */
[----:B------:R-:W-:-:S03]  /*3a90*/  SHF.R.U32.HI R9, RZ, UR7, R8 ;  /* 0x00000007ff097c19 */ /* 0x000fc60008011608 */
        /* <DEDUP_REMOVED lines=15> */
.L_x_4977:
        /* <DEDUP_REMOVED lines=16> */
.L_x_4975:
[----:B------:R-:W-:Y:S05]  /*3c90*/  BSYNC B0 ;  /* 0x0000000000007941 */ /* 0x000fea0003800000 */
.L_x_4974:
        /* <DEDUP_REMOVED lines=304> */
.L_x_4978:
[----:B------:R-:W-:Y:S02]  /*4fa0*/  ULDC.64 UR6, c[0x0][0x418] ;  /* 0x0001060000067ab9 */ /* 0x000fe40000000a00 */
[----:B------:R-:W-:-:S04]  /*4fb0*/  IADD3 R4, P0, R2, UR6, RZ ;  /* 0x0000000602047c10 */ /* 0x000fc8000ff1e0ff */
[----:B------:R-:W-:Y:S01]  /*4fc0*/  IADD3.X R5, RZ, UR7, RZ, P0, !PT ;  /* 0x00000007ff057c10 */ /* 0x000fe200087fe4ff */
[----:B------:R-:W-:-:S04]  /*4fd0*/  ULDC.64 UR6, c[0x0][0x410] ;  /* 0x0001040000067ab9 */ /* 0x000fc80000000a00 */
[----:B------:R-:W2:Y:S01]  /*4fe0*/  LDG.E.U16 R4, desc[UR4][R4.64] ;  /* 0x0000000404047981 */ /* 0x000ea2000c1e1500 */
[----:B------:R-:W-:-:S04]  /*4ff0*/  IADD3 R2, P0, R3, UR6, RZ ;  /* 0x0000000603027c10 */ /* 0x000fc8000ff1e0ff */
[----:B------:R-:W-:Y:S01]  /*5000*/  IADD3.X R3, RZ, UR7, RZ, P0, !PT ;  /* 0x00000007ff037c10 */ /* 0x000fe200087fe4ff */
[----:B--2---:R-:W-:-:S05]  /*5010*/  HADD2.F32 R0, -RZ, R4.H0_H0 ;  /* 0x20000004ff007230 */ /* 0x004fca0000004100 */
[----:B------:R-:W-:-:S06]  /*5020*/  FMUL.FTZ R6, R0, -1.4426950216293334961 ;  /* 0xbfb8aa3b00067820 */ /* 0x000fcc0000410000 */
[----:B------:R-:W0:Y:S02]  /*5030*/  MUFU.EX2 R6, R6 ;  /* 0x0000000600067308 */ /* 0x000e240000000800 */
[----:B0-----:R-:W-:-:S06]  /*5040*/  FADD.FTZ R7, R6, 1 ;  /* 0x3f80000006077421 */ /* 0x001fcc0000010000 */
[----:B------:R-:W0:Y:S02]  /*5050*/  MUFU.RCP R7, R7 ;  /* 0x0000000700077308 */ /* 0x000e240000001000 */
[----:B0-----:R-:W-:-:S05]  /*5060*/  FMUL.FTZ R0, R0, R7 ;  /* 0x0000000700007220 */ /* 0x001fca0000410000 */
[----:B------:R-:W-:-:S05]  /*5070*/  F2FP.F16.F32.PACK_AB R0, RZ, R0 ;  /* 0x00000000ff00723e */ /* 0x000fca00000000ff */
[----:B------:R-:W-:Y:S01]  /*5080*/  STG.E.U16 desc[UR4][R2.64], R0 ;  /* 0x0000000002007986 */ /* 0x000fe2000c101504 */
[----:B------:R-:W-:Y:S05]  /*5090*/  EXIT ;  /* 0x000000000000794d */ /* 0x000fea0003800000 */
.L_x_4979:
        /* <DEDUP_REMOVED lines=14> */
.L_x_11118:


//--------------------- .text._ZN2at6native27unrolled_elementwise_kernelIZZZNS0_61_GLOBAL__N__132982cb_23_ActivationSiluKernel_cu_1520ed90_292411silu_kernelERNS_18TensorIteratorBaseEENKUlvE_clEvENKUlvE3_clEvEUlN3c104HalfEE_St5arrayIPcLm2EELi4E23TrivialOffsetCalculatorILi1EjESE_NS0_6memory15LoadWithoutCastENSF_16StoreWithoutCastEEEviT_T0_T2_T3_T4_T5_ --------------------------
	.section	.text._ZN2at6native27unrolled_elementwise_kernelIZZZNS0_61_GLOBAL__N__132982cb_23_ActivationSiluKernel_cu_1520ed90_292411silu_kernelERNS_18TensorIteratorBaseEENKUlvE_clEvENKUlvE3_clEvEUlN3c104HalfEE_St5arrayIPcLm2EELi4E23TrivialOffsetCalculatorILi1EjESE_NS0_6memory15LoadWithoutCastENSF_16StoreWithoutCastEEEviT_T0_T2_T3_T4_T5_,"ax",@progbits
	.align	128
        .global         _ZN2at6native27unrolled_elementwise_kernelIZZZNS0_61_GLOBAL__N__132982cb_23_ActivationSiluKernel_cu_1520ed90_292411silu_kernelERNS_18TensorIteratorBaseEENKUlvE_clEvENKUlvE3_clEvEUlN3c104HalfEE_St5arrayIPcLm2EELi4E23TrivialOffsetCalculatorILi1EjESE_NS0_6memory15LoadWithoutCastENSF_16StoreWithoutCastEEEviT_T0_T2_T3_T4_T5_
        .type           _ZN2at6native27unrolled_elementwise_kernelIZZZNS0_61_GLOBAL__N__132982cb_23_ActivationSiluKernel_cu_1520ed90_292411silu_kernelERNS_18TensorIteratorBaseEENKUlvE_clEvENKUlvE3_clEvEUlN3c104HalfEE_St5arrayIPcLm2EELi4E23TrivialOffsetCalculatorILi1EjESE_NS0_6memory15LoadWithoutCastENSF_16StoreWithoutCastEEEviT_T0_T2_T3_T4_T5_,@function
        .size           _ZN2at6native27unrolled_elementwise_kernelIZZZNS0_61_GLOBAL__N__132982cb_23_ActivationSiluKernel_cu_1520ed90_292411silu_kernelERNS_18TensorIteratorBaseEENKUlvE_clEvENKUlvE3_clEvEUlN3c104HalfEE_St5arrayIPcLm2EELi4E23TrivialOffsetCalculatorILi1EjESE_NS0_6memory15LoadWithoutCastENSF_16StoreWithoutCastEEEviT_T0_T2_T3_T4_T5_,(.L_x_11119 - _ZN2at6native27unrolled_elementwise_kernelIZZZNS0_61_GLOBAL__N__132982cb_23_ActivationSiluKernel_cu_1520ed90_292411silu_kernelERNS_18TensorIteratorBaseEENKUlvE_clEvENKUlvE3_clEvEUlN3c104HalfEE_St5arrayIPcLm2EELi4E23TrivialOffsetCalculatorILi1EjESE_NS0_6memory15LoadWithoutCastENSF_16StoreWithoutCastEEEviT_T0_T2_T3_T4_T5_)
        .other          _ZN2at6native27unrolled_elementwise_kernelIZZZNS0_61_GLOBAL__N__132982cb_23_ActivationSiluKernel_cu_1520ed90_292411silu_kernelERNS_18TensorIteratorBaseEENKUlvE_clEvENKUlvE3_clEvEUlN3c104HalfEE_St5arrayIPcLm2EELi4E23TrivialOffsetCalculatorILi1EjESE_NS0_6memory15LoadWithoutCastENSF_16StoreWithoutCastEEEviT_T0_T2_T3_T4_T5_,@"STO_CUDA_ENTRY STV_DEFAULT"
_ZN2at6native27unrolled_elementwise_kernelIZZZNS0_61_GLOBAL__N__132982cb_23_ActivationSiluKernel_cu_1520ed90_292411silu_kernelERNS_18TensorIteratorBaseEENKUlvE_clEvENKUlvE3_clEvEUlN3c104HalfEE_St5arrayIPcLm2EELi4E23TrivialOffsetCalculatorILi1EjESE_NS0_6memory15LoadWithoutCastENSF_16StoreWithoutCastEEEviT_T0_T2_T3_T4_T5_:
.text._ZN2at6native27unrolled_elementwise_kernelIZZZNS0_61_GLOBAL__N__132982cb_23_ActivationSiluKernel_cu_1520ed90_292411silu_kernelERNS_18TensorIteratorBaseEENKUlvE_clEvENKUlvE3_clEvEUlN3c104HalfEE_St5arrayIPcLm2EELi4E23TrivialOffsetCalculatorILi1EjESE_NS0_6memory15LoadWithoutCastENSF_16StoreWithoutCastEEEviT_T0_T2_T3_T4_T5_:
        /* <DEDUP_REMOVED lines=9> */
[----:B------:R-:W-:Y:S01]  /*0090*/  @!P0 IADD3 R19, R9, 0x80, RZ ;  /* 0x0000008009138810 */ /* 0x000fe20007ffe0ff */
[----:B------:R-:W0:Y:S01]  /*00a0*/  @!P0 LDC.64 R12, c[0x0][0x220] ;  /* 0x00008800ff0c8b82 */ /* 0x000e220000000a00 */
[----:B------:R-:W-:Y:S02]  /*00b0*/  @!P0 LEA R15, R0, R9, 0x9 ;  /* 0x00000009000f8211 */ /* 0x000fe400078e48ff */
[----:B------:R-:W-:-:S13]  /*00c0*/  ISETP.GE.AND P1, PT, R19, R4, PT ;  /* 0x000000041300720c */ /* 0x000fda0003f26270 */
[----:B------:R-:W-:Y:S01]  /*00d0*/  @!P1 IMAD R17, R0, 0x200, R19 ;  /* 0x0000020000119824 */ /* 0x000fe200078e0213 */
[----:B------:R-:W-:Y:S01]  /*00e0*/  @!P1 IADD3 R19, R19, 0x80, RZ ;  /* 0x0000008013139810 */ /* 0x000fe20007ffe0ff */
[----:B------:R-:W1:Y:S03]  /*00f0*/  @!P1 LDC.64 R10, c[0x0][0x220] ;  /* 0x00008800ff0a9b82 */ /* 0x000e660000000a00 */
[----:B------:R-:W-:Y:S01]  /*0100*/  ISETP.GE.AND P3, PT, R19, R4, PT ;  /* 0x000000041300720c */ /* 0x000fe20003f66270 */
[----:B0-----:R-:W-:-:S05]  /*0110*/  @!P0 IMAD.WIDE.U32 R12, R15, 0x2, R12 ;  /* 0x000000020f0c8825 */ /* 0x001fca00078e000c */
[----:B------:R0:W2:Y:S07]  /*0120*/  @!P0 LDG.E.U16 R8, desc[UR4][R12.64] ;  /* 0x000000040c088981 */ /* 0x0000ae000c1e1500 */
[----:B------:R-:W3:Y:S01]  /*0130*/  @!P3 LDC.64 R2, c[0x0][0x220] ;  /* 0x00008800ff02bb82 */ /* 0x000ee20000000a00 */
[----:B------:R-:W-:Y:S01]  /*0140*/  @!P3 IMAD R21, R0, 0x200, R19 ;  /* 0x000002000015b824 */ /* 0x000fe200078e0213 */
[----:B------:R-:W-:Y:S02]  /*0150*/  @!P3 IADD3 R19, R19, 0x80, RZ ;  /* 0x000000801313b810 */ /* 0x000fe40007ffe0ff */
[----:B------:R-:W-:-:S02]  /*0160*/  PRMT R20, RZ, 0x7610, R20 ;  /* 0x00007610ff147816 */ /* 0x000fc40000000014 */
[----:B------:R-:W-:Y:S01]  /*0170*/  ISETP.GE.AND P2, PT, R19, R4, PT ;  /* 0x000000041300720c */ /* 0x000fe20003f46270 */
[----:B-1----:R-:W-:Y:S01]  /*0180*/  @!P1 IMAD.WIDE.U32 R14, R17, 0x2, R10 ;  /* 0x00000002110e9825 */ /* 0x002fe200078e000a */
[----:B------:R-:W-:-:S06]  /*0190*/  PRMT R18, RZ, 0x7610, R18 ;  /* 0x00007610ff127816 */ /* 0x000fcc0000000012 */
[----:B------:R-:W4:Y:S01]  /*01a0*/  @!P1 LDG.E.U16 R18, desc[UR4][R14.64] ;  /* 0x000000040e129981 */ /* 0x000f22000c1e1500 */
[----:B---3--:R-:W-:-:S04]  /*01b0*/  @!P3 IMAD.WIDE.U32 R16, R21, 0x2, R2 ;  /* 0x000000021510b825 */ /* 0x008fc800078e0002 */
[----:B------:R-:W1:Y:S01]  /*01c0*/  @!P2 LDC.64 R2, c[0x0][0x220] ;  /* 0x00008800ff02ab82 */ /* 0x000e620000000a00 */
[----:B------:R-:W3:Y:S01]  /*01d0*/  @!P3 LDG.E.U16 R20, desc[UR4][R16.64] ;  /* 0x000000041014b981 */ /* 0x000ee2000c1e1500 */
[----:B------:R-:W-:Y:S02]  /*01e0*/  @!P2 LEA R11, R0, R19, 0x9 ;  /* 0x00000013000ba211 */ /* 0x000fe400078e48ff */
[----:B------:R-:W-:-:S03]  /*01f0*/  PRMT R10, RZ, 0x7610, R10 ;  /* 0x00007610ff0a7816 */ /* 0x000fc6000000000a */
[----:B-1----:R-:W-:-:S05]  /*0200*/  @!P2 IMAD.WIDE.U32 R2, R11, 0x2, R2 ;  /* 0x000000020b02a825 */ /* 0x002fca00078e0002 */
[----:B------:R1:W5:Y:S01]  /*0210*/  @!P2 LDG.E.U16 R10, desc[UR4][R2.64] ;  /* 0x00000004020aa981 */ /* 0x000362000c1e1500 */
[----:B0-----:R-:W-:-:S04]  /*0220*/  IADD3 R13, R9, 0x100, RZ ;  /* 0x00000100090d7810 */ /* 0x001fc80007ffe0ff */
[----:B------:R-:W-:Y:S01]  /*0230*/  ISETP.GE.AND P3, PT, R13, R4, PT ;  /* 0x000000040d00720c */ /* 0x000fe20003f66270 */
[----:B------:R-:W-:-:S05]  /*0240*/  VIADD R11, R9, 0x80 ;  /* 0x00000080090b7836 */ /* 0x000fca0000000000 */
[----:B------:R-:W-:Y:S02]  /*0250*/  ISETP.GE.AND P2, PT, R11, R4, PT ;  /* 0x000000040b00720c */ /* 0x000fe40003f46270 */
[----:B-1----:R-:W-:-:S04]  /*0260*/  IADD3 R3, R9, 0x180, RZ ;  /* 0x0000018009037810 */ /* 0x002fc80007ffe0ff */
[----:B------:R-:W-:Y:S02]  /*0270*/  ISETP.GE.AND P1, PT, R3, R4, PT ;  /* 0x000000040300720c */ /* 0x000fe40003f26270 */
[----:B------:R-:W0:Y:S01]  /*0280*/  @!P0 LDC.64 R2, c[0x0][0x218] ;  /* 0x00008600ff028b82 */ /* 0x000e220000000a00 */
[----:B------:R-:W-:Y:S01]  /*0290*/  BSSY B0, `(.L_x_4980) ;  /* 0x0000029000007945 */ /* 0x000fe20003800000 */
[----:B--2---:R-:W-:-:S05]  /*02a0*/  @!P0 HADD2.F32 R13, -RZ, R8.H0_H0 ;  /* 0x20000008ff0d8230 */ /* 0x004fca0000004100 */
[----:B------:R-:W-:-:S06]  /*02b0*/  @!P0 FMUL.FTZ R14, R13, -1.4426950216293334961 ;  /* 0xbfb8aa3b0d0e8820 */ /* 0x000fcc0000410000 */
[----:B------:R-:W1:Y:S01]  /*02c0*/  @!P0 MUFU.EX2 R14, R14 ;  /* 0x0000000e000e8308 */ /* 0x000e620000000800 */
[----:B----4-:R-:W-:-:S05]  /*02d0*/  @!P2 HADD2.F32 R8, -RZ, R18.H0_H0 ;  /* 0x20000012ff08a230 */ /* 0x010fca0000004100 */
[----:B------:R-:W-:Y:S01]  /*02e0*/  @!P2 FMUL.FTZ R16, R8, -1.4426950216293334961 ;  /* 0xbfb8aa3b0810a820 */ /* 0x000fe20000410000 */
[----:B---3--:R-:W-:Y:S02]  /*02f0*/  @!P3 HADD2.F32 R12, -RZ, R20.H0_H0 ;  /* 0x20000014ff0cb230 */ /* 0x008fe40000004100 */
[----:B-1----:R-:W-:-:S03]  /*0300*/  @!P0 FADD.FTZ R15, R14, 1 ;  /* 0x3f8000000e0f8421 */ /* 0x002fc60000010000 */
[----:B------:R-:W-:Y:S01]  /*0310*/  @!P3 FMUL.FTZ R17, R12, -1.4426950216293334961 ;  /* 0xbfb8aa3b0c11b820 */ /* 0x000fe20000410000 */
[----:B------:R-:W1:Y:S08]  /*0320*/  @!P0 MUFU.RCP R20, R15 ;  /* 0x0000000f00148308 */ /* 0x000e700000001000 */
[----:B------:R-:W2:Y:S08]  /*0330*/  @!P3 MUFU.EX2 R17, R17 ;  /* 0x000000110011b308 */ /* 0x000eb00000000800 */
[----:B------:R-:W3:Y:S01]  /*0340*/  @!P2 MUFU.EX2 R16, R16 ;  /* 0x000000100010a308 */ /* 0x000ee20000000800 */
[----:B-1----:R-:W-:Y:S01]  /*0350*/  @!P0 FMUL.FTZ R13, R13, R20 ;  /* 0x000000140d0d8220 */ /* 0x002fe20000410000 */
[----:B--2---:R-:W-:Y:S01]  /*0360*/  @!P3 FADD.FTZ R18, R17, 1 ;  /* 0x3f8000001112b421 */ /* 0x004fe20000010000 */
[----:B------:R-:W-:-:S03]  /*0370*/  @!P0 IMAD R17, R0, 0x200, R9 ;  /* 0x0000020000118824 */ /* 0x000fc600078e0209 */
[----:B------:R-:W-:Y:S01]  /*0380*/  @!P0 F2FP.F16.F32.PACK_AB R7, RZ, R13 ;  /* 0x0000000dff07823e */ /* 0x000fe200000000ff */
[----:B0-----:R-:W-:-:S04]  /*0390*/  @!P0 IMAD.WIDE.U32 R2, R17, 0x2, R2 ;  /* 0x0000000211028825 */ /* 0x001fc800078e0002 */
[----:B---3--:R-:W-:Y:S01]  /*03a0*/  @!P2 FADD.FTZ R14, R16, 1 ;  /* 0x3f800000100ea421 */ /* 0x008fe20000010000 */
[----:B------:R-:W0:Y:S01]  /*03b0*/  @!P3 MUFU.RCP R21, R18 ;  /* 0x000000120015b308 */ /* 0x000e220000001000 */
[----:B-----5:R-:W-:Y:S01]  /*03c0*/  @!P1 HADD2.F32 R10, -RZ, R10.H0_H0 ;  /* 0x2000000aff0a9230 */ /* 0x020fe20000004100 */
[----:B------:R1:W-:Y:S01]  /*03d0*/  @!P0 STG.E.U16 desc[UR4][R2.64], R7 ;  /* 0x0000000702008986 */ /* 0x0003e2000c101504 */
[----:B------:R-:W-:-:S05]  /*03e0*/  @!P0 MOV R9, R11 ;  /* 0x0000000b00098202 */ /* 0x000fca0000000f00 */
[----:B------:R-:W2:Y:S01]  /*03f0*/  @!P2 MUFU.RCP R19, R14 ;  /* 0x0000000e0013a308 */ /* 0x000ea20000001000 */
[----:B------:R-:W-:Y:S01]  /*0400*/  @!P1 FMUL.FTZ R16, R10, -1.4426950216293334961 ;  /* 0xbfb8aa3b0a109820 */ /* 0x000fe20000410000 */
[----:B------:R-:W-:-:S06]  /*0410*/  ISETP.GE.AND P4, PT, R9, R4, PT ;  /* 0x000000040900720c */ /* 0x000fcc0003f86270 */
[----:B------:R1:W3:Y:S01]  /*0420*/  @!P1 MUFU.EX2 R11, R16 ;  /* 0x00000010000b9308 */ /* 0x0002e20000000800 */
[----:B0-----:R-:W-:Y:S01]  /*0430*/  @!P3 FMUL.FTZ R12, R12, R21 ;  /* 0x000000150c0cb220 */ /* 0x001fe20000410000 */
[----:B--2---:R-:W-:-:S04]  /*0440*/  @!P2 FMUL.FTZ R8, R8, R19 ;  /* 0x000000130808a220 */ /* 0x004fc80000410000 */
[----:B------:R-:W-:Y:S02]  /*0450*/  @!P3 F2FP.F16.F32.PACK_AB R5, RZ, R12 ;  /* 0x0000000cff05b23e */ /* 0x000fe400000000ff */
[----:B------:R-:W-:Y:S01]  /*0460*/  @!P2 F2FP.F16.F32.PACK_AB R6, RZ, R8 ;  /* 0x00000008ff06a23e */ /* 0x000fe200000000ff */
[----:B-1----:R-:W-:Y:S06]  /*0470*/  @P4 BRA `(.L_x_4981) ;  /* 0x0000000000284947 */ /* 0x002fec0003800000 */
[----:B------:R-:W0:Y:S01]  /*0480*/  LDC.64 R12, c[0x0][0x218] ;  /* 0x00008600ff0c7b82 */ /* 0x000e220000000a00 */
[----:B------:R-:W-:Y:S01]  /*0490*/  LEA R3, R0, R9, 0x9 ;  /* 0x0000000900037211 */ /* 0x000fe200078e48ff */
[----:B------:R-:W-:-:S05]  /*04a0*/  VIADD R9, R9, 0x80 ;  /* 0x0000008009097836 */ /* 0x000fca0000000000 */
[----:B------:R-:W-:-:S13]  /*04b0*/  ISETP.GE.AND P0, PT, R9, R4, PT ;  /* 0x000000040900720c */ /* 0x000fda0003f06270 */
[----:B------:R-:W-:Y:S02]  /*04c0*/  @!P0 LEA R7, R0, R9, 0x9 ;  /* 0x0000000900078211 */ /* 0x000fe400078e48ff */
[----:B------:R-:W-:Y:S01]  /*04d0*/  @!P0 IADD3 R9, R9, 0x80, RZ ;  /* 0x0000008009098810 */ /* 0x000fe20007ffe0ff */
[----:B0-----:R-:W-:-:S04]  /*04e0*/  IMAD.WIDE.U32 R2, R3, 0x2, R12 ;  /* 0x0000000203027825 */ /* 0x001fc800078e000c */
[----:B------:R-:W-:Y:S01]  /*04f0*/  @!P0 IMAD.WIDE.U32 R12, R7, 0x2, R12 ;  /* 0x00000002070c8825 */ /* 0x000fe200078e000c */
[----:B------:R0:W-:Y:S04]  /*0500*/  STG.E.U16 desc[UR4][R2.64], R6 ;  /* 0x0000000602007986 */ /* 0x0001e8000c101504 */
[----:B------:R0:W-:Y:S02]  /*0510*/  @!P0 STG.E.U16 desc[UR4][R12.64], R5 ;  /* 0x000000050c008986 */ /* 0x0001e4000c101504 */
.L_x_4981:
[----:B------:R-:W-:Y:S05]  /*0520*/  BSYNC B0 ;  /* 0x0000000000007941 */ /* 0x000fea0003800000 */
.L_x_4980:
[----:B---3--:R-:W-:Y:S01]  /*0530*/  @!P1 FADD.FTZ R11, R11, 1 ;  /* 0x3f8000000b0b9421 */ /* 0x008fe20000010000 */
[----:B------:R-:W-:-:S05]  /*0540*/  ISETP.GE.AND P0, PT, R9, R4, PT ;  /* 0x000000040900720c */ /* 0x000fca0003f06270 */
[----:B------:R-:W1:Y:S08]  /*0550*/  @!P1 MUFU.RCP R11, R11 ;  /* 0x0000000b000b9308 */ /* 0x000e700000001000 */
[----:B------:R-:W-:Y:S05]  /*0560*/  @P0 EXIT ;  /* 0x000000000000094d */ /* 0x000fea0003800000 */
[----:B0-----:R-:W0:Y:S01]  /*0570*/  LDC.64 R2, c[0x0][0x218] ;  /* 0x00008600ff027b82 */ /* 0x001e220000000a00 */
[----:B-1----:R-:W-:Y:S01]  /*0580*/  @!P1 FMUL.FTZ R10, R10, R11 ;  /* 0x0000000b0a0a9220 */ /* 0x002fe20000410000 */
[----:B------:R-:W-:-:S04]  /*0590*/  LEA R9, R0, R9, 0x9 ;  /* 0x0000000900097211 */ /* 0x000fc800078e48ff */
[----:B------:R-:W-:Y:S01]  /*05a0*/  @!P1 F2FP.F16.F32.PACK_AB R4, RZ, R10 ;  /* 0x0000000aff04923e */ /* 0x000fe200000000ff */
[----:B0-----:R-:W-:-:S05]  /*05b0*/  IMAD.WIDE.U32 R2, R9, 0x2, R2 ;  /* 0x0000000209027825 */ /* 0x001fca00078e0002 */
[----:B------:R-:W-:Y:S01]  /*05c0*/  STG.E.U16 desc[UR4][R2.64], R4 ;  /* 0x0000000402007986 */ /* 0x000fe2000c101504 */
[----:B------:R-:W-:Y:S05]  /*05d0*/  EXIT ;  /* 0x000000000000794d */ /* 0x000fea0003800000 */
.L_x_4982:
        /* <DEDUP_REMOVED lines=10> */
.L_x_11119:


//--------------------- .text._ZN2at6native29vectorized_elementwise_kernelILi2EZZZNS0_61_GLOBAL__N__132982cb_23_ActivationSiluKernel_cu_1520ed90_292411silu_kernelERNS_18TensorIteratorBaseEENKUlvE_clEvENKUlvE3_clEvEUlN3c104HalfEE_St5arrayIPcLm2EEEEviT0_T1_ --------------------------
	.section	.text._ZN2at6native29vectorized_elementwise_kernelILi2EZZZNS0_61_GLOBAL__N__132982cb_23_ActivationSiluKernel_cu_1520ed90_292411silu_kernelERNS_18TensorIteratorBaseEENKUlvE_clEvENKUlvE3_clEvEUlN3c104HalfEE_St5arrayIPcLm2EEEEviT0_T1_,"ax",@progbits
	.align	128
        .global         _ZN2at6native29vectorized_elementwise_kernelILi2EZZZNS0_61_GLOBAL__N__132982cb_23_ActivationSiluKernel_cu_1520ed90_292411silu_kernelERNS_18TensorIteratorBaseEENKUlvE_clEvENKUlvE3_clEvEUlN3c104HalfEE_St5arrayIPcLm2EEEEviT0_T1_
        .type           _ZN2at6native29vectorized_elementwise_kernelILi2EZZZNS0_61_GLOBAL__N__132982cb_23_ActivationSiluKernel_cu_1520ed90_292411silu_kernelERNS_18TensorIteratorBaseEENKUlvE_clEvENKUlvE3_clEvEUlN3c104HalfEE_St5arrayIPcLm2EEEEviT0_T1_,@function
        .size           _ZN2at6native29vectorized_elementwise_kernelILi2EZZZNS0_61_GLOBAL__N__132982cb_23_ActivationSiluKernel_cu_1520ed90_292411silu_kernelERNS_18TensorIteratorBaseEENKUlvE_clEvENKUlvE3_clEvEUlN3c104HalfEE_St5arrayIPcLm2EEEEviT0_T1_,(.L_x_11120 - _ZN2at6native29vectorized_elementwise_kernelILi2EZZZNS0_61_GLOBAL__N__132982cb_23_ActivationSiluKernel_cu_1520ed90_292411silu_kernelERNS_18TensorIteratorBaseEENKUlvE_clEvENKUlvE3_clEvEUlN3c104HalfEE_St5arrayIPcLm2EEEEviT0_T1_)
        .other          _ZN2at6native29vectorized_elementwise_kernelILi2EZZZNS0_61_GLOBAL__N__132982cb_23_ActivationSiluKernel_cu_1520ed90_292411silu_kernelERNS_18TensorIteratorBaseEENKUlvE_clEvENKUlvE3_clEvEUlN3c104HalfEE_St5arrayIPcLm2EEEEviT0_T1_,@"STO_CUDA_ENTRY STV_DEFAULT"
_ZN2at6native29vectorized_elementwise_kernelILi2EZZZNS0_61_GLOBAL__N__132982cb_23_ActivationSiluKernel_cu_1520ed90_292411silu_kernelERNS_18TensorIteratorBaseEENKUlvE_clEvENKUlvE3_clEvEUlN3c104HalfEE_St5arrayIPcLm2EEEEviT0_T1_:
.text._ZN2at6native29vectorized_elementwise_kernelILi2EZZZNS0_61_GLOBAL__N__132982cb_23_ActivationSiluKernel_cu_1520ed90_292411silu_kernelERNS_18TensorIteratorBaseEENKUlvE_clEvENKUlvE3_clEvEUlN3c104HalfEE_St5arrayIPcLm2EEEEviT0_T1_:
        /* <DEDUP_REMOVED lines=16> */
[----:B--2---:R-:W-:-:S02]  /*0100*/  HADD2.F32 R12, -RZ, R6.H0_H0 ;  /* 0x20000006ff0c7230 */ /* 0x004fc40000004100 */
[----:B------:R-:W-:Y:S02]  /*0110*/  HADD2.F32 R6, -RZ, R6.H1_H1 ;  /* 0x30000006ff067230 */ /* 0x000fe40000004100 */
[--C-:B---3--:R-:W-:Y:S02]  /*0120*/  HADD2.F32 R5, -RZ, R7.reuse.H0_H0 ;  /* 0x20000007ff057230 */ /* 0x108fe40000004100 */
[----:B------:R-:W-:Y:S01]  /*0130*/  FMUL.FTZ R10, R12, -1.4426950216293334961 ;  /* 0xbfb8aa3b0c0a7820 */ /* 0x000fe20000410000 */
[----:B------:R-:W-:Y:S02]  /*0140*/  HADD2.F32 R7, -RZ, R7.H1_H1 ;  /* 0x30000007ff077230 */ /* 0x000fe40000004100 */
[----:B------:R-:W-:Y:S01]  /*0150*/  FMUL.FTZ R11, R6, -1.4426950216293334961 ;  /* 0xbfb8aa3b060b7820 */ /* 0x000fe20000410000 */
[--C-:B----4-:R-:W-:Y:S01]  /*0160*/  HADD2.F32 R8, -RZ, R9.reuse.H0_H0 ;  /* 0x20000009ff087230 */ /* 0x110fe20000004100 */
[----:B------:R5:W1:Y:S01]  /*0170*/  MUFU.EX2 R15, R10 ;  /* 0x0000000a000f7308 */ /* 0x000a620000000800 */
[----:B------:R-:W-:-:S02]  /*0180*/  HADD2.F32 R9, -RZ, R9.H1_H1 ;  /* 0x30000009ff097230 */ /* 0x000fc40000004100 */
[----:B------:R-:W-:Y:S01]  /*0190*/  FMUL.FTZ R13, R5, -1.4426950216293334961 ;  /* 0xbfb8aa3b050d7820 */ /* 0x000fe20000410000 */
[----:B0-----:R-:W-:Y:S01]  /*01a0*/  FMUL.FTZ R3, R7, -1.4426950216293334961 ;  /* 0xbfb8aa3b07037820 */ /* 0x001fe20000410000 */
[----:B------:R-:W-:Y:S01]  /*01b0*/  FMUL.FTZ R19, R8, -1.4426950216293334961 ;  /* 0xbfb8aa3b08137820 */ /* 0x000fe20000410000 */
[----:B------:R-:W-:Y:S02]  /*01c0*/  FMUL.FTZ R2, R9, -1.4426950216293334961 ;  /* 0xbfb8aa3b09027820 */ /* 0x000fe40000410000 */
[----:B------:R0:W2:Y:S01]  /*01d0*/  MUFU.EX2 R16, R11 ;  /* 0x0000000b00107308 */ /* 0x0000a20000000800 */
[----:B-----5:R-:W-:-:S07]  /*01e0*/  HADD2.F32 R10, -RZ, R14.H0_H0 ;  /* 0x2000000eff0a7230 */ /* 0x020fce0000004100 */
[----:B------:R3:W4:Y:S01]  /*01f0*/  MUFU.EX2 R18, R13 ;  /* 0x0000000d00127308 */ /* 0x0007220000000800 */
[----:B0-----:R-:W-:Y:S02]  /*0200*/  HADD2.F32 R11, -RZ, R14.H1_H1 ;  /* 0x3000000eff0b7230 */ /* 0x001fe40000004100 */
[----:B------:R-:W-:Y:S01]  /*0210*/  FMUL.FTZ R14, R10, -1.4426950216293334961 ;  /* 0xbfb8aa3b0a0e7820 */ /* 0x000fe20000410000 */
[----:B-1----:R-:W-:-:S04]  /*0220*/  FADD.FTZ R15, R15, 1 ;  /* 0x3f8000000f0f7421 */ /* 0x002fc80000010000 */
[----:B------:R-:W0:Y:S01]  /*0230*/  MUFU.EX2 R3, R3 ;  /* 0x0000000300037308 */ /* 0x000e220000000800 */
[----:B---3--:R-:W-:Y:S01]  /*0240*/  FMUL.FTZ R13, R11, -1.4426950216293334961 ;  /* 0xbfb8aa3b0b0d7820 */ /* 0x008fe20000410000 */
[----:B--2---:R-:W-:-:S06]  /*0250*/  FADD.FTZ R17, R16, 1 ;  /* 0x3f80000010117421 */ /* 0x004fcc0000010000 */
[----:B------:R-:W1:Y:S01]  /*0260*/  MUFU.EX2 R2, R2 ;  /* 0x0000000200027308 */ /* 0x000e620000000800 */
[----:B----4-:R-:W-:-:S07]  /*0270*/  FADD.FTZ R16, R18, 1 ;  /* 0x3f80000012107421 */ /* 0x010fce0000010000 */
[----:B------:R-:W2:Y:S01]  /*0280*/  MUFU.EX2 R19, R19 ;  /* 0x0000001300137308 */ /* 0x000ea20000000800 */
[----:B0-----:R-:W-:-:S07]  /*0290*/  FADD.FTZ R18, R3, 1 ;  /* 0x3f80000003127421 */ /* 0x001fce0000010000 */
[----:B------:R-:W0:Y:S01]  /*02a0*/  MUFU.EX2 R14, R14 ;  /* 0x0000000e000e7308 */ /* 0x000e220000000800 */
[----:B-1----:R-:W-:Y:S02]  /*02b0*/  FADD.FTZ R20, R2, 1 ;  /* 0x3f80000002147421 */ /* 0x002fe40000010000 */
[----:B------:R-:W1:Y:S05]  /*02c0*/  LDC.64 R2, c[0x0][0x218] ;  /* 0x00008600ff027b82 */ /* 0x000e6a0000000a00 */
[----:B------:R-:W3:Y:S01]  /*02d0*/  MUFU.EX2 R13, R13 ;  /* 0x0000000d000d7308 */ /* 0x000ee20000000800 */
[----:B--2---:R-:W-:-:S07]  /*02e0*/  FADD.FTZ R19, R19, 1 ;  /* 0x3f80000013137421 */ /* 0x004fce0000010000 */
[----:B------:R-:W2:Y:S01]  /*02f0*/  MUFU.RCP R15, R15 ;  /* 0x0000000f000f7308 */ /* 0x000ea20000001000 */
[----:B0-----:R-:W-:-:S07]  /*0300*/  FADD.FTZ R14, R14, 1 ;  /* 0x3f8000000e0e7421 */ /* 0x001fce0000010000 */
[----:B------:R-:W0:Y:S01]  /*0310*/  MUFU.RCP R17, R17 ;  /* 0x0000001100117308 */ /* 0x000e220000001000 */
[----:B---3--:R-:W-:Y:S01]  /*0320*/  FADD.FTZ R13, R13, 1 ;  /* 0x3f8000000d0d7421 */ /* 0x008fe20000010000 */
[----:B-1----:R-:W-:-:S06]  /*0330*/  IMAD.WIDE.U32 R2, R0, 0x2, R2 ;  /* 0x0000000200027825 */ /* 0x002fcc00078e0002 */
[----:B------:R-:W1:Y:S01]  /*0340*/  MUFU.RCP R16, R16 ;  /* 0x0000001000107308 */ /* 0x000e620000001000 */
[----:B--2---:R-:W-:Y:S01]  /*0350*/  FMUL.FTZ R15, R12, R15 ;  /* 0x0000000f0c0f7220 */ /* 0x004fe20000410000 */
[----:B------:R-:W-:-:S06]  /*0360*/  IMAD.WIDE R2, R4, 0x4, R2 ;  /* 0x0000000404027825 */ /* 0x000fcc00078e0202 */
[----:B------:R-:W2:Y:S01]  /*0370*/  MUFU.RCP R18, R18 ;  /* 0x0000001200127308 */ /* 0x000ea20000001000 */
[----:B0-----:R-:W-:-:S05]  /*0380*/  FMUL.FTZ R6, R6, R17 ;  /* 0x0000001106067220 */ /* 0x001fca0000410000 */
[----:B------:R-:W-:Y:S02]  /*0390*/  F2FP.F16.F32.PACK_AB R15, R6, R15 ;  /* 0x0000000f060f723e */ /* 0x000fe400000000ff */
[----:B------:R-:W0:Y:S01]  /*03a0*/  MUFU.RCP R19, R19 ;  /* 0x0000001300137308 */ /* 0x000e220000001000 */
[----:B-1----:R-:W-:Y:S02]  /*03b0*/  FMUL.FTZ R16, R5, R16 ;  /* 0x0000001005107220 */ /* 0x002fe40000410000 */
[----:B------:R-:W-:Y:S05]  /*03c0*/  STG.E desc[UR4][R2.64], R15 ;  /* 0x0000000f02007986 */ /* 0x000fea000c101904 */
[----:B------:R-:W1:Y:S01]  /*03d0*/  MUFU.RCP R20, R20 ;  /* 0x0000001400147308 */ /* 0x000e620000001000 */
[----:B--2---:R-:W-:-:S05]  /*03e0*/  FMUL.FTZ R7, R7, R18 ;  /* 0x0000001207077220 */ /* 0x004fca0000410000 */
[----:B------:R-:W-:Y:S02]  /*03f0*/  F2FP.F16.F32.PACK_AB R7, R7, R16 ;  /* 0x000000100707723e */ /* 0x000fe400000000ff */
[----:B------:R-:W2:Y:S01]  /*0400*/  MUFU.RCP R21, R14 ;  /* 0x0000000e00157308 */ /* 0x000ea20000001000 */
[----:B0-----:R-:W-:Y:S02]  /*0410*/  FMUL.FTZ R19, R8, R19 ;  /* 0x0000001308137220 */ /* 0x001fe40000410000 */
[----:B------:R-:W-:Y:S05]  /*0420*/  STG.E desc[UR4][R2.64+0x200], R7 ;  /* 0x0002000702007986 */ /* 0x000fea000c101904 */
[----:B------:R-:W0:Y:S01]  /*0430*/  MUFU.RCP R22, R13 ;  /* 0x0000000d00167308 */ /* 0x000e220000001000 */
[----:B-1----:R-:W-:-:S05]  /*0440*/  FMUL.FTZ R20, R9, R20 ;  /* 0x0000001409147220 */ /* 0x002fca0000410000 */
[----:B------:R-:W-:Y:S01]  /*0450*/  F2FP.F16.F32.PACK_AB R19, R20, R19 ;  /* 0x000000131413723e */ /* 0x000fe200000000ff */
[----:B--2---:R-:W-:-:S04]  /*0460*/  FMUL.FTZ R21, R10, R21 ;  /* 0x000000150a157220 */ /* 0x004fc80000410000 */
[----:B------:R-:W-:Y:S01]  /*0470*/  STG.E desc[UR4][R2.64+0x400], R19 ;  /* 0x0004001302007986 */ /* 0x000fe2000c101904 */
[----:B0-----:R-:W-:-:S05]  /*0480*/  FMUL.FTZ R0, R11, R22 ;  /* 0x000000160b007220 */ /* 0x001fca0000410000 */
[----:B------:R-:W-:-:S05]  /*0490*/  F2FP.F16.F32.PACK_AB R21, R0, R21 ;  /* 0x000000150015723e */ /* 0x000fca00000000ff */
[----:B------:R-:W-:Y:S01]  /*04a0*/  STG.E desc[UR4][R2.64+0x600], R21 ;  /* 0x0006001502007986 */ /* 0x000fe2000c101904 */
[----:B------:R-:W-:Y:S05]  /*04b0*/  EXIT ;  /* 0x000000000000794d */ /* 0x000fea0003800000 */
.L_x_4983:
        /* <DEDUP_REMOVED lines=8> */
[----:B------:R-:W-:Y:S01]  /*0540*/  @!P3 IADD3 R29, R0, R23, RZ ;  /* 0x00000017001db210 */ /* 0x000fe20007ffe0ff */
[----:B------:R-:W1:Y:S01]  /*0550*/  @!P3 LDC.64 R14, c[0x0][0x220] ;  /* 0x00008800ff0ebb82 */ /* 0x000e620000000a00 */
[----:B------:R-:W-:-:S04]  /*0560*/  @!P3 IADD3 R23, R23, 0x80, RZ ;  /* 0x000000801717b810 */ /* 0x000fc80007ffe0ff */
[----:B------:R-:W-:-:S13]  /*0570*/  ISETP.GE.AND P4, PT, R23, R2, PT ;  /* 0x000000021700720c */ /* 0x000fda0003f86270 */
[----:B------:R-:W-:Y:S01]  /*0580*/  @!P4 IADD3 R13, R0, R23, RZ ;  /* 0x00000017000dc210 */ /* 0x000fe20007ffe0ff */
[----:B------:R-:W2:Y:S01]  /*0590*/  @!P4 LDC.64 R18, c[0x0][0x220] ;  /* 0x00008800ff12cb82 */ /* 0x000ea20000000a00 */
[----:B------:R-:W-:-:S04]  /*05a0*/  @!P4 IADD3 R23, R23, 0x80, RZ ;  /* 0x000000801717c810 */ /* 0x000fc80007ffe0ff */
[----:B------:R-:W-:-:S13]  /*05b0*/  ISETP.GE.AND P5, PT, R23, R2, PT ;  /* 0x000000021700720c */ /* 0x000fda0003fa6270 */
[----:B------:R-:W-:Y:S02]  /*05c0*/  @!P5 IADD3 R21, R0, R23, RZ ;  /* 0x000000170015d210 */ /* 0x000fe40007ffe0ff */
[----:B------:R-:W-:-:S04]  /*05d0*/  @!P5 IADD3 R23, R23, 0x80, RZ ;  /* 0x000000801717d810 */ /* 0x000fc80007ffe0ff */
[----:B------:R-:W-:Y:S01]  /*05e0*/  ISETP.GE.AND P1, PT, R23, R2, PT ;  /* 0x000000021700720c */ /* 0x000fe20003f26270 */
[----:B--2---:R-:W-:Y:S02]  /*05f0*/  @!P4 IMAD.WIDE.U32 R18, R13, 0x2, R18 ;  /* 0x000000020d12c825 */ /* 0x004fe400078e0012 */
[----:B------:R-:W2:Y:S03]  /*0600*/  @!P5 LDC.64 R12, c[0x0][0x220] ;  /* 0x00008800ff0cdb82 */ /* 0x000ea60000000a00 */
[----:B------:R3:W4:Y:S07]  /*0610*/  @!P4 LDG.E.U16 R24, desc[UR4][R18.64] ;  /* 0x000000041218c981 */ /* 0x00072e000c1e1500 */
[----:B------:R-:W-:-:S02]  /*0620*/  @!P1 IADD3 R25, R0, R23, RZ ;  /* 0x0000001700199210 */ /* 0x000fc40007ffe0ff */
        /* <DEDUP_REMOVED lines=8> */
[----:B------:R-:W-:Y:S01]  /*06b0*/  @!P2 IADD3 R22, R0, R23, RZ ;  /* 0x000000170016a210 */ /* 0x000fe20007ffe0ff */
[----:B--2---:R-:W-:Y:S01]  /*06c0*/  @!P5 IMAD.WIDE.U32 R12, R21, 0x2, R12 ;  /* 0x00000002150cd825 */ /* 0x004fe200078e000c */
[----:B------:R-:W-:Y:S01]  /*06d0*/  @!P2 IADD3 R23, R23, 0x80, RZ ;  /* 0x000000801717a810 */ /* 0x000fe20007ffe0ff */
[----:B---3--:R-:W1:Y:S03]  /*06e0*/  @!P2 LDC.64 R18, c[0x0][0x220] ;  /* 0x00008800ff12ab82 */ /* 0x008e660000000a00 */
[----:B------:R-:W-:-:S02]  /*06f0*/  ISETP.GE.AND P4, PT, R23, R2, PT ;  /* 0x000000021700720c */ /* 0x000fc40003f86270 */
[----:B------:R-:W-:-:S03]  /*0700*/  PRMT R21, RZ, 0x7610, R21 ;  /* 0x00007610ff157816 */ /* 0x000fc60000000015 */
[----:B0-----:R-:W0:Y:S03]  /*0710*/  @!P1 LDC.64 R16, c[0x0][0x220] ;  /* 0x00008800ff109b82 */ /* 0x001e260000000a00 */
[----:B------:R2:W3:Y:S05]  /*0720*/  @!P5 LDG.E.U16 R21, desc[UR4][R12.64] ;  /* 0x000000040c15d981 */ /* 0x0004ea000c1e1500 */
[----:B------:R-:W-:Y:S02]  /*0730*/  @!P4 IADD3 R29, R0, R23, RZ ;  /* 0x00000017001dc210 */ /* 0x000fe40007ffe0ff */
[----:B------:R-:W-:Y:S01]  /*0740*/  @!P4 IADD3 R23, R23, 0x80, RZ ;  /* 0x000000801717c810 */ /* 0x000fe20007ffe0ff */
[----:B--2---:R-:W2:Y:S03]  /*0750*/  @!P4 LDC.64 R12, c[0x0][0x220] ;  /* 0x00008800ff0ccb82 */ /* 0x004ea60000000a00 */
        /* <DEDUP_REMOVED lines=16> */
[-C--:B------:R-:W-:Y:S02]  /*0860*/  ISETP.GE.AND P6, PT, R15, R2.reuse, PT ;  /* 0x000000020f00720c */ /* 0x080fe40003fc6270 */
[C---:B------:R-:W-:Y:S02]  /*0870*/  IADD3 R15, R11.reuse, 0x180, RZ ;  /* 0x000001800b0f7810 */ /* 0x040fe40007ffe0ff */
[----:B------:R-:W-:Y:S02]  /*0880*/  IADD3 R23, R11, 0x80, RZ ;  /* 0x000000800b177810 */ /* 0x000fe40007ffe0ff */
[-C--:B------:R-:W-:Y:S02]  /*0890*/  ISETP.GE.AND P2, PT, R15, R2.reuse, PT ;  /* 0x000000020f00720c */ /* 0x080fe40003f46270 */
[----:B------:R-:W-:Y:S01]  /*08a0*/  ISETP.GE.AND P1, PT, R23, R2, PT ;  /* 0x000000021700720c */ /* 0x000fe20003f26270 */
[----:B------:R-:W-:Y:S04]  /*08b0*/  BSSY B0, `(.L_x_4984) ;  /* 0x0000072000007945 */ /* 0x000fe80003800000 */
[----:B------:R-:W-:Y:S01]  /*08c0*/  BSSY B1, `(.L_x_4985) ;  /* 0x000006a000017945 */ /* 0x000fe20003800000 */
[----:B----4-:R-:W-:-:S05]  /*08d0*/  @!P6 HADD2.F32 R12, -RZ, R24.H0_H0 ;  /* 0x20000018ff0ce230 */ /* 0x010fca0000004100 */
[----:B-1----:R-:W-:-:S06]  /*08e0*/  @!P6 FMUL.FTZ R18, R12, -1.4426950216293334961 ;  /* 0xbfb8aa3b0c12e820 */ /* 0x002fcc0000410000 */
[----:B------:R-:W1:Y:S01]  /*08f0*/  @!P6 MUFU.EX2 R18, R18 ;  /* 0x000000120012e308 */ /* 0x000e620000000800 */
[----:B-----5:R-:W-:-:S05]  /*0900*/  @!P0 HADD2.F32 R27, -RZ, R27.H0_H0 ;  /* 0x2000001bff1b8230 */ /* 0x020fca0000004100 */
[----:B0-----:R-:W-:Y:S01]  /*0910*/  @!P0 FMUL.FTZ R17, R27, -1.4426950216293334961 ;  /* 0xbfb8aa3b1b118820 */ /* 0x001fe20000410000 */
[----:B-1----:R-:W-:-:S05]  /*0920*/  @!P6 FADD.FTZ R29, R18, 1 ;  /* 0x3f800000121de421 */ /* 0x002fca0000010000 */
[----:B------:R-:W0:Y:S08]  /*0930*/  @!P0 MUFU.EX2 R17, R17 ;  /* 0x0000001100118308 */ /* 0x000e300000000800 */
[----:B------:R-:W1:Y:S01]  /*0940*/  @!P6 MUFU.RCP R29, R29 ;  /* 0x0000001d001de308 */ /* 0x000e620000001000 */
[----:B---3--:R-:W-:Y:S02]  /*0950*/  @!P2 HADD2.F32 R19, -RZ, R21.H0_H0 ;  /* 0x20000015ff13a230 */ /* 0x008fe40000004100 */
[----:B------:R-:W-:-:S03]  /*0960*/  @!P1 HADD2.F32 R20, -RZ, R20.H0_H0 ;  /* 0x20000014ff149230 */ /* 0x000fc60000004100 */
[----:B------:R-:W-:Y:S01]  /*0970*/  @!P2 FMUL.FTZ R16, R19, -1.4426950216293334961 ;  /* 0xbfb8aa3b1310a820 */ /* 0x000fe20000410000 */
[----:B0-----:R-:W-:Y:S01]  /*0980*/  @!P0 FADD.FTZ R24, R17, 1 ;  /* 0x3f80000011188421 */ /* 0x001fe20000010000 */
[----:B------:R-:W-:Y:S01]  /*0990*/  IADD3 R17, R11, 0x280, RZ ;  /* 0x000002800b117810 */ /* 0x000fe20007ffe0ff */
[----:B------:R-:W-:-:S03]  /*09a0*/  @!P1 FMUL.FTZ R15, R20, -1.4426950216293334961 ;  /* 0xbfb8aa3b140f9820 */ /* 0x000fc60000410000 */
[----:B------:R-:W0:Y:S01]  /*09b0*/  @!P2 MUFU.EX2 R16, R16 ;  /* 0x000000100010a308 */ /* 0x000e220000000800 */
[C---:B------:R-:W-:Y:S02]  /*09c0*/  IADD3 R21, R11.reuse, 0x200, RZ ;  /* 0x000002000b157810 */ /* 0x040fe40007ffe0ff */
[----:B------:R-:W-:Y:S01]  /*09d0*/  IADD3 R18, R11, 0x300, RZ ;  /* 0x000003000b127810 */ /* 0x000fe20007ffe0ff */
[----:B-1----:R-:W-:Y:S01]  /*09e0*/  @!P6 FMUL.FTZ R29, R12, R29 ;  /* 0x0000001d0c1de220 */ /* 0x002fe20000410000 */
[-C--:B------:R-:W-:Y:S02]  /*09f0*/  ISETP.GE.AND P4, PT, R17, R2.reuse, PT ;  /* 0x000000021100720c */ /* 0x080fe40003f86270 */
[----:B------:R-:W-:Y:S01]  /*0a00*/  IADD3 R17, R11, 0x380, RZ ;  /* 0x000003800b117810 */ /* 0x000fe20007ffe0ff */
[----:B------:R-:W1:Y:S01]  /*0a10*/  @!P1 MUFU.EX2 R15, R15 ;  /* 0x0000000f000f9308 */ /* 0x000e620000000800 */
[-C--:B------:R-:W-:Y:S02]  /*0a20*/  ISETP.GE.AND P3, PT, R21, R2.reuse, PT ;  /* 0x000000021500720c */ /* 0x080fe40003f66270 */
[----:B------:R-:W-:-:S02]  /*0a30*/  ISETP.GE.AND P5, PT, R18, R2, PT ;  /* 0x000000021200720c */ /* 0x000fc40003fa6270 */
[----:B------:R-:W-:Y:S02]  /*0a40*/  @!P6 F2FP.F16.F32.PACK_AB R9, RZ, R29 ;  /* 0x0000001dff09e23e */ /* 0x000fe400000000ff */
[----:B------:R-:W-:Y:S01]  /*0a50*/  ISETP.GE.AND P6, PT, R17, R2, PT ;  /* 0x000000021100720c */ /* 0x000fe20003fc6270 */
[----:B0-----:R-:W-:-:S06]  /*0a60*/  @!P2 FADD.FTZ R12, R16, 1 ;  /* 0x3f800000100ca421 */ /* 0x001fcc0000010000 */
[----:B------:R-:W-:Y:S02]  /*0a70*/  @!P3 HADD2.F32 R18, -RZ, R25.H0_H0 ;  /* 0x20000019ff12b230 */ /* 0x000fe40000004100 */
[----:B--2---:R-:W-:Y:S02]  /*0a80*/  @!P4 HADD2.F32 R17, -RZ, R22.H0_H0 ;  /* 0x20000016ff11c230 */ /* 0x004fe40000004100 */
[----:B------:R-:W-:Y:S02]  /*0a90*/  @!P5 HADD2.F32 R16, -RZ, R13.H0_H0 ;  /* 0x2000000dff10d230 */ /* 0x000fe40000004100 */
[----:B-1----:R-:W-:Y:S01]  /*0aa0*/  @!P1 FADD.FTZ R15, R15, 1 ;  /* 0x3f8000000f0f9421 */ /* 0x002fe20000010000 */
[----:B------:R-:W-:Y:S01]  /*0ab0*/  @!P3 FMUL.FTZ R25, R18, -1.4426950216293334961 ;  /* 0xbfb8aa3b1219b820 */ /* 0x000fe20000410000 */
[----:B------:R-:W-:Y:S01]  /*0ac0*/  @!P4 FMUL.FTZ R29, R17, -1.4426950216293334961 ;  /* 0xbfb8aa3b111dc820 */ /* 0x000fe20000410000 */
[----:B------:R-:W-:Y:S01]  /*0ad0*/  @!P5 FMUL.FTZ R26, R16, -1.4426950216293334961 ;  /* 0xbfb8aa3b101ad820 */ /* 0x000fe20000410000 */
[----:B------:R0:W-:Y:S01]  /*0ae0*/  @!P1 MUFU.RCP R21, R15 ;  /* 0x0000000f00159308 */ /* 0x0001e20000001000 */
[----:B------:R-:W-:-:S07]  /*0af0*/  @!P6 HADD2.F32 R13, -RZ, R14.H0_H0 ;  /* 0x2000000eff0de230 */ /* 0x000fce0000004100 */
        /* <DEDUP_REMOVED lines=12> */
[----:B------:R-:W-:Y:S01]  /*0bc0*/  @!P0 F2FP.F16.F32.PACK_AB R10, RZ, R24 ;  /* 0x00000018ff0a823e */ /* 0x000fe200000000ff */
[----:B------:R-:W1:Y:S01]  /*0bd0*/  @!P2 MUFU.RCP R12, R12 ;  /* 0x0000000c000ca308 */ /* 0x000e620000001000 */
[----:B0-----:R-:W-:-:S04]  /*0be0*/  @!P0 IMAD.WIDE.U32 R14, R29, 0x2, R14 ;  /* 0x000000021d0e8825 */ /* 0x001fc800078e000e */
[----:B----4-:R-:W-:-:S03]  /*0bf0*/  @!P6 FADD.FTZ R28, R28, 1 ;  /* 0x3f8000001c1ce421 */ /* 0x010fc60000010000 */
[----:B------:R-:W0:Y:S01]  /*0c00*/  @!P3 MUFU.RCP R25, R25 ;  /* 0x000000190019b308 */ /* 0x000e220000001000 */
[----:B------:R-:W-:Y:S01]  /*0c10*/  @!P0 MOV R11, R23 ;  /* 0x00000017000b8202 */ /* 0x000fe20000000f00 */
        /* <DEDUP_REMOVED lines=10> */
[----:B------:R-:W-:-:S02]  /*0cc0*/  @!P1 F2FP.F16.F32.PACK_AB R3, RZ, R21 ;  /* 0x00000015ff03923e */ /* 0x000fc400000000ff */
[----:B------:R-:W-:Y:S01]  /*0cd0*/  @!P2 F2FP.F16.F32.PACK_AB R4, RZ, R12 ;  /* 0x0000000cff04a23e */ /* 0x000fe200000000ff */
[----:B-----5:R-:W-:Y:S01]  /*0ce0*/  @!P6 FMUL.FTZ R24, R13, R24 ;  /* 0x000000180d18e220 */ /* 0x020fe20000410000 */
[----:B------:R-:W-:Y:S02]  /*0cf0*/  @!P3 F2FP.F16.F32.PACK_AB R5, RZ, R25 ;  /* 0x00000019ff05b23e */ /* 0x000fe400000000ff */
[----:B------:R-:W-:Y:S02]  /*0d00*/  @!P4 F2FP.F16.F32.PACK_AB R6, RZ, R22 ;  /* 0x00000016ff06c23e */ /* 0x000fe400000000ff */
[----:B------:R-:W-:Y:S02]  /*0d10*/  @!P5 F2FP.F16.F32.PACK_AB R7, RZ, R27 ;  /* 0x0000001bff07d23e */ /* 0x000fe400000000ff */
[----:B------:R-:W-:Y:S01]  /*0d20*/  @!P6 F2FP.F16.F32.PACK_AB R8, RZ, R24 ;  /* 0x00000018ff08e23e */ /* 0x000fe200000000ff */
        /* <DEDUP_REMOVED lines=13> */
.L_x_4986:
[----:B------:R-:W-:-:S13]  /*0e00*/  ISETP.GE.AND P0, PT, R11, R2, PT ;  /* 0x000000020b00720c */ /* 0x000fda0003f06270 */
[----:B------:R-:W-:Y:S05]  /*0e10*/  @P0 BRA `(.L_x_4988) ;  /* 0x0000000000300947 */ /* 0x000fea0003800000 */
[----:B0-----:R-:W0:Y:S01]  /*0e20*/  LDC.64 R12, c[0x0][0x218] ;  /* 0x00008600ff0c7b82 */ /* 0x001e220000000a00 */
[----:B------:R-:W-:Y:S02]  /*0e30*/  IADD3 R3, R0, R11, RZ ;  /* 0x0000000b00037210 */ /* 0x000fe40007ffe0ff */
[----:B------:R-:W-:-:S03]  /*0e40*/  IADD3 R11, R11, 0x80, RZ ;  /* 0x000000800b0b7810 */ /* 0x000fc60007ffe0ff */
[----:B0-----:R-:W-:-:S05]  /*0e50*/  IMAD.WIDE.U32 R12, R3, 0x2, R12 ;  /* 0x00000002030c7825 */ /* 0x001fca00078e000c */
[----:B------:R1:W-:Y:S02]  /*0e60*/  STG.E.U16 desc[UR4][R12.64], R4 ;  /* 0x000000040c007986 */ /* 0x0003e4000c101504 */
.L_x_4987:
[----:B------:R-:W-:-:S13]  /*0e70*/  ISETP.GE.AND P0, PT, R11, R2, PT ;  /* 0x000000020b00720c */ /* 0x000fda0003f06270 */
[----:B------:R-:W-:Y:S05]  /*0e80*/  @P0 BRA `(.L_x_4989) ;  /* 0x0000000000340947 */ /* 0x000fea0003800000 */
[----:B01----:R-:W0:Y:S01]  /*0e90*/  LDC.64 R12, c[0x0][0x218] ;  /* 0x00008600ff0c7b82 */ /* 0x003e220000000a00 */
[----:B------:R-:W-:Y:S02]  /*0ea0*/  IADD3 R3, R0, R11, RZ ;  /* 0x0000000b00037210 */ /* 0x000fe40007ffe0ff */
[----:B------:R-:W-:-:S03]  /*0eb0*/  IADD3 R11, R11, 0x80, RZ ;  /* 0x000000800b0b7810 */ /* 0x000fc60007ffe0ff */
[----:B0-----:R-:W-:-:S05]  /*0ec0*/  IMAD.WIDE.U32 R12, R3, 0x2, R12 ;  /* 0x00000002030c7825 */ /* 0x001fca00078e000c */
[----:B------:R1:W-:Y:S02]  /*0ed0*/  STG.E.U16 desc[UR4][R12.64], R5 ;  /* 0x000000050c007986 */ /* 0x0003e4000c101504 */
.L_x_4988:
[----:B------:R-:W-:-:S13]  /*0ee0*/  ISETP.GE.AND P0, PT, R11, R2, PT ;  /* 0x000000020b00720c */ /* 0x000fda0003f06270 */
[----:B------:R-:W-:Y:S05]  /*0ef0*/  @P0 BREAK B1 ;  /* 0x0000000000010942 */ /* 0x000fea0003800000 */
[----:B------:R-:W-:Y:S05]  /*0f00*/  @P0 BRA `(.L_x_4990) ;  /* 0x0000000000300947 */ /* 0x000fea0003800000 */
[----:B-1----:R-:W1:Y:S01]  /*0f10*/  LDC.64 R4, c[0x0][0x218] ;  /* 0x00008600ff047b82 */ /* 0x002e620000000a00 */
[----:B------:R-:W-:Y:S02]  /*0f20*/  IADD3 R3, R0, R11, RZ ;  /* 0x0000000b00037210 */ /* 0x000fe40007ffe0ff */
[----:B------:R-:W-:-:S03]  /*0f30*/  IADD3 R11, R11, 0x80, RZ ;  /* 0x000000800b0b7810 */ /* 0x000fc60007ffe0ff */
[----:B-1----:R-:W-:-:S05]  /*0f40*/  IMAD.WIDE.U32 R4, R3, 0x2, R4 ;  /* 0x0000000203047825 */ /* 0x002fca00078e0004 */
[----:B------:R2:W-:Y:S02]  /*0f50*/  STG.E.U16 desc[UR4][R4.64], R6 ;  /* 0x0000000604007986 */ /* 0x0005e4000c101504 */
.L_x_4989:
[----:B------:R-:W-:Y:S05]  /*0f60*/  BSYNC B1 ;  /* 0x0000000000017941 */ /* 0x000fea0003800000 */
.L_x_4985:
[----:B------:R-:W-:-:S13]  /*0f70*/  ISETP.GE.AND P0, PT, R11, R2, PT ;  /* 0x000000020b00720c */ /* 0x000fda0003f06270 */
[----:B-12---:R-:W1:Y:S01]  /*0f80*/  @!P0 LDC.64 R4, c[0x0][0x218] ;  /* 0x00008600ff048b82 */ /* 0x006e620000000a00 */
[----:B0-----:R-:W-:Y:S02]  /*0f90*/  @!P0 IADD3 R3, R0, R11, RZ ;  /* 0x0000000b00038210 */ /* 0x001fe40007ffe0ff */
[----:B------:R-:W-:-:S03]  /*0fa0*/  @!P0 IADD3 R11, R11, 0x80, RZ ;  /* 0x000000800b0b8810 */ /* 0x000fc60007ffe0ff */
[----:B-1----:R-:W-:-:S05]  /*0fb0*/  @!P0 IMAD.WIDE.U32 R4, R3, 0x2, R4 ;  /* 0x0000000203048825 */ /* 0x002fca00078e0004 */
[----:B------:R2:W-:Y:S02]  /*0fc0*/  @!P0 STG.E.U16 desc[UR4][R4.64], R7 ;  /* 0x0000000704008986 */ /* 0x0005e4000c101504 */
.L_x_4990:
[----:B------:R-:W-:Y:S05]  /*0fd0*/  BSYNC B0 ;  /* 0x0000000000007941 */ /* 0x000fea0003800000 */
.L_x_4984:
        /* <DEDUP_REMOVED lines=8> */
.L_x_4991:
        /* <DEDUP_REMOVED lines=10> */
.L_x_11120:


//--------------------- .text._ZN2at6native29vectorized_elementwise_kernelILi4EZZZNS0_61_GLOBAL__N__132982cb_23_ActivationSiluKernel_cu_1520ed90_292411silu_kernelERNS_18TensorIteratorBaseEENKUlvE_clEvENKUlvE3_clEvEUlN3c104HalfEE_St5arrayIPcLm2EEEEviT0_T1_ --------------------------
	.section	.text._ZN2at6native29vectorized_elementwise_kernelILi4EZZZNS0_61_GLOBAL__N__132982cb_23_ActivationSiluKernel_cu_1520ed90_292411silu_kernelERNS_18TensorIteratorBaseEENKUlvE_clEvENKUlvE3_clEvEUlN3c104HalfEE_St5arrayIPcLm2EEEEviT0_T1_,"ax",@progbits
	.align	128
        .global         _ZN2at6native29vectorized_elementwise_kernelILi4EZZZNS0_61_GLOBAL__N__132982cb_23_ActivationSiluKernel_cu_1520ed90_292411silu_kernelERNS_18TensorIteratorBaseEENKUlvE_clEvENKUlvE3_clEvEUlN3c104HalfEE_St5arrayIPcLm2EEEEviT0_T1_
        .type           _ZN2at6native29vectorized_elementwise_kernelILi4EZZZNS0_61_GLOBAL__N__132982cb_23_ActivationSiluKernel_cu_1520ed90_292411silu_kernelERNS_18TensorIteratorBaseEENKUlvE_clEvENKUlvE3_clEvEUlN3c104HalfEE_St5arrayIPcLm2EEEEviT0_T1_,@function
        .size           _ZN2at6native29vectorized_elementwise_kernelILi4EZZZNS0_61_GLOBAL__N__132982cb_23_ActivationSiluKernel_cu_1520ed90_292411silu_kernelERNS_18TensorIteratorBaseEENKUlvE_clEvENKUlvE3_clEvEUlN3c104HalfEE_St5arrayIPcLm2EEEEviT0_T1_,(.L_x_11121 - _ZN2at6native29vectorized_elementwise_kernelILi4EZZZNS0_61_GLOBAL__N__132982cb_23_ActivationSiluKernel_cu_1520ed90_292411silu_kernelERNS_18TensorIteratorBaseEENKUlvE_clEvENKUlvE3_clEvEUlN3c104HalfEE_St5arrayIPcLm2EEEEviT0_T1_)
        .other          _ZN2at6native29vectorized_elementwise_kernelILi4EZZZNS0_61_GLOBAL__N__132982cb_23_ActivationSiluKernel_cu_1520ed90_292411silu_kernelERNS_18TensorIteratorBaseEENKUlvE_clEvENKUlvE3_clEvEUlN3c104HalfEE_St5arrayIPcLm2EEEEviT0_T1_,@"STO_CUDA_ENTRY STV_DEFAULT"
_ZN2at6native29vectorized_elementwise_kernelILi4EZZZNS0_61_GLOBAL__N__132982cb_23_ActivationSiluKernel_cu_1520ed90_292411silu_kernelERNS_18TensorIteratorBaseEENKUlvE_clEvENKUlvE3_clEvEUlN3c104HalfEE_St5arrayIPcLm2EEEEviT0_T1_:
.text._ZN2at6native29vectorized_elementwise_kernelILi4EZZZNS0_61_GLOBAL__N__132982cb_23_ActivationSiluKernel_cu_1520ed90_292411silu_kernelERNS_18TensorIteratorBaseEENKUlvE_clEvENKUlvE3_clEvEUlN3c104HalfEE_St5arrayIPcLm2EEEEviT0_T1_:
        /* <DEDUP_REMOVED lines=14> */
[--C-:B--2---:R-:W-:Y:S02]  /*00e0*/  HADD2.F32 R10, -RZ, R16.reuse.H0_H0 ;  /* 0x20000010ff0a7230 */ /* 0x104fe40000004100 */
[----:B------:R-:W-:Y:S02]  /*00f0*/  HADD2.F32 R9, -RZ, R16.H1_H1 ;  /* 0x30000010ff097230 */ /* 0x000fe40000004100 */
[----:B------:R-:W-:Y:S02]  /*0100*/  HADD2.F32 R11, -RZ, R17.H0_H0 ;  /* 0x20000011ff0b7230 */ /* 0x000fe40000004100 */
[----:B------:R-:W-:Y:S01]  /*0110*/  FMUL.FTZ R12, R10, -1.4426950216293334961 ;  /* 0xbfb8aa3b0a0c7820 */ /* 0x000fe20000410000 */
[----:B---3--:R-:W-:-:S02]  /*0120*/  HADD2.F32 R8, -RZ, R2.H1_H1 ;  /* 0x30000002ff087230 */ /* 0x008fc40000004100 */
[----:B------:R-:W-:Y:S01]  /*0130*/  FMUL.FTZ R13, R9, -1.4426950216293334961 ;  /* 0xbfb8aa3b090d7820 */ /* 0x000fe20000410000 */
[----:B------:R-:W-:Y:S01]  /*0140*/  HADD2.F32 R5, -RZ, R17.H1_H1 ;  /* 0x30000011ff057230 */ /* 0x000fe20000004100 */
[----:B------:R0:W1:Y:S01]  /*0150*/  MUFU.EX2 R15, R12 ;  /* 0x0000000c000f7308 */ /* 0x0000620000000800 */
[----:B------:R-:W-:Y:S01]  /*0160*/  FMUL.FTZ R14, R11, -1.4426950216293334961 ;  /* 0xbfb8aa3b0b0e7820 */ /* 0x000fe20000410000 */
[----:B------:R-:W-:Y:S02]  /*0170*/  HADD2.F32 R6, -RZ, R2.H0_H0 ;  /* 0x20000002ff067230 */ /* 0x000fe40000004100 */
[----:B------:R-:W-:Y:S01]  /*0180*/  FMUL.FTZ R2, R8, -1.4426950216293334961 ;  /* 0xbfb8aa3b08027820 */ /* 0x000fe20000410000 */
[--C-:B------:R-:W-:Y:S02]  /*0190*/  HADD2.F32 R7, -RZ, R3.reuse.H0_H0 ;  /* 0x20000003ff077230 */ /* 0x100fe40000004100 */
[----:B------:R-:W-:Y:S01]  /*01a0*/  FMUL.FTZ R16, R5, -1.4426950216293334961 ;  /* 0xbfb8aa3b05107820 */ /* 0x000fe20000410000 */
[----:B------:R-:W-:Y:S01]  /*01b0*/  FMUL.FTZ R17, R6, -1.4426950216293334961 ;  /* 0xbfb8aa3b06117820 */ /* 0x000fe20000410000 */
[----:B------:R2:W3:Y:S01]  /*01c0*/  MUFU.EX2 R18, R13 ;  /* 0x0000000d00127308 */ /* 0x0004e20000000800 */
[----:B0-----:R-:W-:-:S07]  /*01d0*/  HADD2.F32 R12, -RZ, R3.H1_H1 ;  /* 0x30000003ff0c7230 */ /* 0x001fce0000004100 */
[----:B------:R0:W4:Y:S01]  /*01e0*/  MUFU.EX2 R19, R14 ;  /* 0x0000000e00137308 */ /* 0x0001220000000800 */
[----:B--2---:R-:W-:Y:S01]  /*01f0*/  FMUL.FTZ R13, R12, -1.4426950216293334961 ;  /* 0xbfb8aa3b0c0d7820 */ /* 0x004fe20000410000 */
[----:B-1----:R-:W-:-:S06]  /*0200*/  FADD.FTZ R15, R15, 1 ;  /* 0x3f8000000f0f7421 */ /* 0x002fcc0000010000 */
[----:B------:R-:W1:Y:S01]  /*0210*/  MUFU.EX2 R2, R2 ;  /* 0x0000000200027308 */ /* 0x000e620000000800 */
[----:B0-----:R-:W-:Y:S01]  /*0220*/  FMUL.FTZ R14, R7, -1.4426950216293334961 ;  /* 0xbfb8aa3b070e7820 */ /* 0x001fe20000410000 */
[----:B---3--:R-:W-:-:S06]  /*0230*/  FADD.FTZ R18, R18, 1 ;  /* 0x3f80000012127421 */ /* 0x008fcc0000010000 */
[----:B------:R-:W0:Y:S01]  /*0240*/  MUFU.EX2 R16, R16 ;  /* 0x0000001000107308 */ /* 0x000e220000000800 */
[----:B----4-:R-:W-:-:S07]  /*0250*/  FADD.FTZ R20, R19, 1 ;  /* 0x3f80000013147421 */ /* 0x010fce0000010000 */
[----:B------:R-:W2:Y:S01]  /*0260*/  MUFU.EX2 R17, R17 ;  /* 0x0000001100117308 */ /* 0x000ea20000000800 */
[----:B-1----:R-:W-:Y:S02]  /*0270*/  FADD.FTZ R19, R2, 1 ;  /* 0x3f80000002137421 */ /* 0x002fe40000010000 */
[----:B------:R-:W1:Y:S05]  /*0280*/  LDC.64 R2, c[0x0][0x218] ;  /* 0x00008600ff027b82 */ /* 0x000e6a0000000a00 */
[----:B------:R-:W3:Y:S01]  /*0290*/  MUFU.EX2 R14, R14 ;  /* 0x0000000e000e7308 */ /* 0x000ee20000000800 */
[----:B0-----:R-:W-:-:S07]  /*02a0*/  FADD.FTZ R16, R16, 1 ;  /* 0x3f80000010107421 */ /* 0x001fce0000010000 */
[----:B------:R-:W0:Y:S01]  /*02b0*/  MUFU.EX2 R13, R13 ;  /* 0x0000000d000d7308 */ /* 0x000e220000000800 */
[----:B--2---:R-:W-:-:S07]  /*02c0*/  FADD.FTZ R17, R17, 1 ;  /* 0x3f80000011117421 */ /* 0x004fce0000010000 */
[----:B------:R-:W2:Y:S01]  /*02d0*/  MUFU.RCP R15, R15 ;  /* 0x0000000f000f7308 */ /* 0x000ea20000001000 */
[----:B---3--:R-:W-:Y:S01]  /*02e0*/  FADD.FTZ R14, R14, 1 ;  /* 0x3f8000000e0e7421 */ /* 0x008fe20000010000 */
[----:B-1----:R-:W-:-:S06]  /*02f0*/  IMAD.WIDE.U32 R2, R0, 0x2, R2 ;  /* 0x0000000200027825 */ /* 0x002fcc00078e0002 */
[----:B------:R-:W1:Y:S01]  /*0300*/  MUFU.RCP R18, R18 ;  /* 0x0000001200127308 */ /* 0x000e620000001000 */
[----:B0-----:R-:W-:Y:S01]  /*0310*/  FADD.FTZ R13, R13, 1 ;  /* 0x3f8000000d0d7421 */ /* 0x001fe20000010000 */
[----:B------:R-:W-:-:S06]  /*0320*/  IMAD.WIDE R2, R4, 0x8, R2 ;  /* 0x0000000804027825 */ /* 0x000fcc00078e0202 */
[----:B------:R-:W0:Y:S01]  /*0330*/  MUFU.RCP R20, R20 ;  /* 0x0000001400147308 */ /* 0x000e220000001000 */
[----:B--2---:R-:W-:-:S07]  /*0340*/  FMUL.FTZ R15, R10, R15 ;  /* 0x0000000f0a0f7220 */ /* 0x004fce0000410000 */
[----:B------:R-:W2:Y:S01]  /*0350*/  MUFU.RCP R16, R16 ;  /* 0x0000001000107308 */ /* 0x000ea20000001000 */
[----:B-1----:R-:W-:-:S05]  /*0360*/  FMUL.FTZ R18, R9, R18 ;  /* 0x0000001209127220 */ /* 0x002fca0000410000 */
[----:B------:R-:W-:Y:S02]  /*0370*/  F2FP.F16.F32.PACK_AB R4, R18, R15 ;  /* 0x0000000f1204723e */ /* 0x000fe400000000ff */
[----:B------:R-:W1:Y:S01]  /*0380*/  MUFU.RCP R17, R17 ;  /* 0x0000001100117308 */ /* 0x000e620000001000 */
[----:B0-----:R-:W-:-:S07]  /*0390*/  FMUL.FTZ R20, R11, R20 ;  /* 0x000000140b147220 */ /* 0x001fce0000410000 */
[----:B------:R-:W0:Y:S01]  /*03a0*/  MUFU.RCP R19, R19 ;  /* 0x0000001300137308 */ /* 0x000e220000001000 */
[----:B--2---:R-:W-:-:S05]  /*03b0*/  FMUL.FTZ R5, R5, R16 ;  /* 0x0000001005057220 */ /* 0x004fca0000410000 */
[----:B------:R-:W-:Y:S02]  /*03c0*/  F2FP.F16.F32.PACK_AB R5, R5, R20 ;  /* 0x000000140505723e */ /* 0x000fe400000000ff */
[----:B------:R-:W2:Y:S01]  /*03d0*/  MUFU.RCP R14, R14 ;  /* 0x0000000e000e7308 */ /* 0x000ea20000001000 */
[----:B-1----:R-:W-:Y:S02]  /*03e0*/  FMUL.FTZ R17, R6, R17 ;  /* 0x0000001106117220 */ /* 0x002fe40000410000 */
[----:B------:R-:W-:Y:S05]  /*03f0*/  STG.E.64 desc[UR4][R2.64], R4 ;  /* 0x0000000402007986 */ /* 0x000fea000c101b04 */
[----:B------:R-:W1:Y:S01]  /*0400*/  MUFU.RCP R13, R13 ;  /* 0x0000000d000d7308 */ /* 0x000e620000001000 */
[----:B0-----:R-:W-:-:S05]  /*0410*/  FMUL.FTZ R8, R8, R19 ;  /* 0x0000001308087220 */ /* 0x001fca0000410000 */
[----:B------:R-:W-:Y:S01]  /*0420*/  F2FP.F16.F32.PACK_AB R6, R8, R17 ;  /* 0x000000110806723e */ /* 0x000fe200000000ff */
[----:B--2---:R-:W-:Y:S01]  /*0430*/  FMUL.FTZ R7, R7, R14 ;  /* 0x0000000e07077220 */ /* 0x004fe20000410000 */
[----:B-1----:R-:W-:-:S05]  /*0440*/  FMUL.FTZ R12, R12, R13 ;  /* 0x0000000d0c0c7220 */ /* 0x002fca0000410000 */
[----:B------:R-:W-:-:S05]  /*0450*/  F2FP.F16.F32.PACK_AB R7, R12, R7 ;  /* 0x000000070c07723e */ /* 0x000fca00000000ff */
[----:B------:R-:W-:Y:S01]  /*0460*/  STG.E.64 desc[UR4][R2.64+0x400], R6 ;  /* 0x0004000602007986 */ /* 0x000fe2000c101b04 */
[----:B------:R-:W-:Y:S05]  /*0470*/  EXIT ;  /* 0x000000000000794d */ /* 0x000fea0003800000 */
.L_x_4992:
        /* <DEDUP_REMOVED lines=148> */
.L_x_4995:
[----:B------:R-:W-:-:S13]  /*0dc0*/  ISETP.GE.AND P0, PT, R11, R2, PT ;  /* 0x000000020b00720c */ /* 0x000fda0003f06270 */
[----:B------:R-:W-:Y:S05]  /*0dd0*/  @P0 BRA `(.L_x_4997) ;  /* 0x0000000000300947 */ /* 0x000fea0003800000 */
[----:B0-----:R-:W0:Y:S01]  /*0de0*/  LDC.64 R12, c[0x0][0x218] ;  /* 0x00008600ff0c7b82 */ /* 0x001e220000000a00 */
[----:B------:R-:W-:Y:S02]  /*0df0*/  IADD3 R3, R0, R11, RZ ;  /* 0x0000000b00037210 */ /* 0x000fe40007ffe0ff */
[----:B------:R-:W-:-:S03]  /*0e00*/  IADD3 R11, R11, 0x80, RZ ;  /* 0x000000800b0b7810 */ /* 0x000fc60007ffe0ff */
[----:B0-----:R-:W-:-:S05]  /*0e10*/  IMAD.WIDE.U32 R12, R3, 0x2, R12 ;  /* 0x00000002030c7825 */ /* 0x001fca00078e000c */
[----:B------:R1:W-:Y:S02]  /*0e20*/  STG.E.U16 desc[UR4][R12.64], R4 ;  /* 0x000000040c007986 */ /* 0x0003e4000c101504 */
.L_x_4996:
[----:B------:R-:W-:-:S13]  /*0e30*/  ISETP.GE.AND P0, PT, R11, R2, PT ;  /* 0x000000020b00720c */ /* 0x000fda0003f06270 */
[----:B------:R-:W-:Y:S05]  /*0e40*/  @P0 BRA `(.L_x_4998) ;  /* 0x0000000000340947 */ /* 0x000fea0003800000 */
[----:B01----:R-:W0:Y:S01]  /*0e50*/  LDC.64 R12, c[0x0][0x218] ;  /* 0x00008600ff0c7b82 */ /* 0x003e220000000a00 */
[----:B------:R-:W-:Y:S02]  /*0e60*/  IADD3 R3, R0, R11, RZ ;  /* 0x0000000b00037210 */ /* 0x000fe40007ffe0ff */
[----:B------:R-:W-:-:S03]  /*0e70*/  IADD3 R11, R11, 0x80, RZ ;  /* 0x000000800b0b7810 */ /* 0x000fc60007ffe0ff */
[----:B0-----:R-:W-:-:S05]  /*0e80*/  IMAD.WIDE.U32 R12, R3, 0x2, R12 ;  /* 0x00000002030c7825 */ /* 0x001fca00078e000c */
[----:B------:R1:W-:Y:S02]  /*0e90*/  STG.E.U16 desc[UR4][R12.64], R5 ;  /* 0x000000050c007986 */ /* 0x0003e4000c101504 */
.L_x_4997:
        /* <DEDUP_REMOVED lines=8> */
.L_x_4998:
[----:B------:R-:W-:Y:S05]  /*0f20*/  BSYNC B1 ;  /* 0x0000000000017941 */ /* 0x000fea0003800000 */
.L_x_4994:
[----:B------:R-:W-:-:S13]  /*0f30*/  ISETP.GE.AND P0, PT, R11, R2, PT ;  /* 0x000000020b00720c */ /* 0x000fda0003f06270 */
[----:B-12---:R-:W1:Y:S01]  /*0f40*/  @!P0 LDC.64 R4, c[0x0][0x218] ;  /* 0x00008600ff048b82 */ /* 0x006e620000000a00 */
[----:B0-----:R-:W-:Y:S02]  /*0f50*/  @!P0 IADD3 R3, R0, R11, RZ ;  /* 0x0000000b00038210 */ /* 0x001fe40007ffe0ff */
[----:B------:R-:W-:-:S03]  /*0f60*/  @!P0 IADD3 R11, R11, 0x80, RZ ;  /* 0x000000800b0b8810 */ /* 0x000fc60007ffe0ff */
[----:B-1----:R-:W-:-:S05]  /*0f70*/  @!P0 IMAD.WIDE.U32 R4, R3, 0x2, R4 ;  /* 0x0000000203048825 */ /* 0x002fca00078e0004 */
[----:B------:R2:W-:Y:S02]  /*0f80*/  @!P0 STG.E.U16 desc[UR4][R4.64], R7 ;  /* 0x0000000704008986 */ /* 0x0005e4000c101504 */
.L_x_4999:
[----:B------:R-:W-:Y:S05]  /*0f90*/  BSYNC B0 ;  /* 0x0000000000007941 */ /* 0x000fea0003800000 */
.L_x_4993:
        /* <DEDUP_REMOVED lines=8> */
.L_x_5000:
        /* <DEDUP_REMOVED lines=14> */
.L_x_11121:


//--------------------- .text._ZN2at6native29vectorized_elementwise_kernelILi8EZZZNS0_61_GLOBAL__N__132982cb_23_ActivationSiluKernel_cu_1520ed90_292411silu_kernelERNS_18TensorIteratorBaseEENKUlvE_clEvENKUlvE3_clEvEUlN3c104HalfEE_St5arrayIPcLm2EEEEviT0_T1_ --------------------------
	.section	.text._ZN2at6native29vectorized_elementwise_kernelILi8EZZZNS0_61_GLOBAL__N__132982cb_23_ActivationSiluKernel_cu_1520ed90_292411silu_kernelERNS_18TensorIteratorBaseEENKUlvE_clEvENKUlvE3_clEvEUlN3c104HalfEE_St5arrayIPcLm2EEEEviT0_T1_,"ax",@progbits
	.align	128
        .global         _ZN2at6native29vectorized_elementwise_kernelILi8EZZZNS0_61_GLOBAL__N__132982cb_23_ActivationSiluKernel_cu_1520ed90_292411silu_kernelERNS_18TensorIteratorBaseEENKUlvE_clEvENKUlvE3_clEvEUlN3c104HalfEE_St5arrayIPcLm2EEEEviT0_T1_
        .type           _ZN2at6native29vectorized_elementwise_kernelILi8EZZZNS0_61_GLOBAL__N__132982cb_23_ActivationSiluKernel_cu_1520ed90_292411silu_kernelERNS_18TensorIteratorBaseEENKUlvE_clEvENKUlvE3_clEvEUlN3c104HalfEE_St5arrayIPcLm2EEEEviT0_T1_,@function
        .size           _ZN2at6native29vectorized_elementwise_kernelILi8EZZZNS0_61_GLOBAL__N__132982cb_23_ActivationSiluKernel_cu_1520ed90_292411silu_kernelERNS_18TensorIteratorBaseEENKUlvE_clEvENKUlvE3_clEvEUlN3c104HalfEE_St5arrayIPcLm2EEEEviT0_T1_,(.L_x_11122 - _ZN2at6native29vectorized_elementwise_kernelILi8EZZZNS0_61_GLOBAL__N__132982cb_23_ActivationSiluKernel_cu_1520ed90_292411silu_kernelERNS_18TensorIteratorBaseEENKUlvE_clEvENKUlvE3_clEvEUlN3c104HalfEE_St5arrayIPcLm2EEEEviT0_T1_)
        .other          _ZN2at6native29vectorized_elementwise_kernelILi8EZZZNS0_61_GLOBAL__N__132982cb_23_ActivationSiluKernel_cu_1520ed90_292411silu_kernelERNS_18TensorIteratorBaseEENKUlvE_clEvENKUlvE3_clEvEUlN3c104HalfEE_St5arrayIPcLm2EEEEviT0_T1_,@"STO_CUDA_ENTRY STV_DEFAULT"
_ZN2at6native29vectorized_elementwise_kernelILi8EZZZNS0_61_GLOBAL__N__132982cb_23_ActivationSiluKernel_cu_1520ed90_292411silu_kernelERNS_18TensorIteratorBaseEENKUlvE_clEvENKUlvE3_clEvEUlN3c104HalfEE_St5arrayIPcLm2EEEEviT0_T1_:
.text._ZN2at6native29vectorized_elementwise_kernelILi8EZZZNS0_61_GLOBAL__N__132982cb_23_ActivationSiluKernel_cu_1520ed90_292411silu_kernelERNS_18TensorIteratorBaseEENKUlvE_clEvENKUlvE3_clEvEUlN3c104HalfEE_St5arrayIPcLm2EEEEviT0_T1_:
        /* <DEDUP_REMOVED lines=12> */
[----:B------:R-:W2:Y:S02]  /*00c0*/  LDG.E.128 R4, desc[UR4][R2.64] ;  /* 0x0000000402047981 */ /* 0x000ea4000c1e1d00 */
[--C-:B--2---:R-:W-:Y:S02]  /*00d0*/  HADD2.F32 R12, -RZ, R5.reuse.H0_H0 ;  /* 0x20000005ff0c7230 */ /* 0x104fe40000004100 */
[--C-:B------:R-:W-:Y:S02]  /*00e0*/  HADD2.F32 R9, -RZ, R4.reuse.H0_H0 ;  /* 0x20000004ff097230 */ /* 0x100fe40000004100 */
[----:B------:R-:W-:Y:S02]  /*00f0*/  HADD2.F32 R5, -RZ, R5.H1_H1 ;  /* 0x30000005ff057230 */ /* 0x000fe40000004100 */
[----:B------:R-:W-:Y:S01]  /*0100*/  FMUL.FTZ R16, R12, -1.4426950216293334961 ;  /* 0xbfb8aa3b0c107820 */ /* 0x000fe20000410000 */
[----:B------:R-:W-:Y:S02]  /*0110*/  HADD2.F32 R4, -RZ, R4.H1_H1 ;  /* 0x30000004ff047230 */ /* 0x000fe40000004100 */
[----:B------:R-:W-:Y:S01]  /*0120*/  FMUL.FTZ R13, R9, -1.4426950216293334961 ;  /* 0xbfb8aa3b090d7820 */ /* 0x000fe20000410000 */
[----:B------:R-:W-:-:S02]  /*0130*/  HADD2.F32 R10, -RZ, R6.H0_H0 ;  /* 0x20000006ff0a7230 */ /* 0x000fc40000004100 */
[----:B------:R-:W-:Y:S01]  /*0140*/  FMUL.FTZ R17, R5, -1.4426950216293334961 ;  /* 0xbfb8aa3b05117820 */ /* 0x000fe20000410000 */
[----:B------:R-:W-:Y:S02]  /*0150*/  HADD2.F32 R11, -RZ, R6.H1_H1 ;  /* 0x30000006ff0b7230 */ /* 0x000fe40000004100 */
[----:B------:R-:W-:Y:S01]  /*0160*/  FMUL.FTZ R14, R4, -1.4426950216293334961 ;  /* 0xbfb8aa3b040e7820 */ /* 0x000fe20000410000 */
[--C-:B------:R-:W-:Y:S02]  /*0170*/  HADD2.F32 R6, -RZ, R7.reuse.H0_H0 ;  /* 0x20000007ff067230 */ /* 0x100fe40000004100 */
[----:B------:R-:W-:Y:S01]  /*0180*/  FMUL.FTZ R3, R10, -1.4426950216293334961 ;  /* 0xbfb8aa3b0a037820 */ /* 0x000fe20000410000 */
[----:B------:R-:W-:Y:S02]  /*0190*/  HADD2.F32 R7, -RZ, R7.H1_H1 ;  /* 0x30000007ff077230 */ /* 0x000fe40000004100 */
[----:B------:R-:W-:Y:S01]  /*01a0*/  FMUL.FTZ R2, R11, -1.4426950216293334961 ;  /* 0xbfb8aa3b0b027820 */ /* 0x000fe20000410000 */
[----:B------:R0:W1:Y:S08]  /*01b0*/  MUFU.EX2 R15, R13 ;  /* 0x0000000d000f7308 */ /* 0x0000700000000800 */
[----:B------:R2:W3:Y:S01]  /*01c0*/  MUFU.EX2 R18, R14 ;  /* 0x0000000e00127308 */ /* 0x0004e20000000800 */
[----:B0-----:R-:W-:-:S07]  /*01d0*/  FMUL.FTZ R13, R7, -1.4426950216293334961 ;  /* 0xbfb8aa3b070d7820 */ /* 0x001fce0000410000 */
[----:B------:R-:W0:Y:S01]  /*01e0*/  MUFU.EX2 R17, R17 ;  /* 0x0000001100117308 */ /* 0x000e220000000800 */
[----:B--2---:R-:W-:-:S07]  /*01f0*/  FMUL.FTZ R14, R6, -1.4426950216293334961 ;  /* 0xbfb8aa3b060e7820 */ /* 0x004fce0000410000 */
[----:B------:R-:W2:Y:S08]  /*0200*/  MUFU.EX2 R3, R3 ;  /* 0x0000000300037308 */ /* 0x000eb00000000800 */
[----:B------:R-:W4:Y:S08]  /*0210*/  MUFU.EX2 R2, R2 ;  /* 0x0000000200027308 */ /* 0x000f300000000800 */
[----:B------:R1:W5:Y:S08]  /*0220*/  MUFU.EX2 R19, R16 ;  /* 0x0000001000137308 */ /* 0x0003700000000800 */
[----:B------:R-:W5:Y:S01]  /*0230*/  MUFU.EX2 R14, R14 ;  /* 0x0000000e000e7308 */ /* 0x000f620000000800 */
[----:B-1----:R-:W-:Y:S01]  /*0240*/  FADD.FTZ R16, R15, 1 ;  /* 0x3f8000000f107421 */ /* 0x002fe20000010000 */
[----:B---3--:R-:W-:Y:S01]  /*0250*/  FADD.FTZ R15, R18, 1 ;  /* 0x3f800000120f7421 */ /* 0x008fe20000010000 */
[----:B0-----:R-:W-:Y:S01]  /*0260*/  FADD.FTZ R18, R17, 1 ;  /* 0x3f80000011127421 */ /* 0x001fe20000010000 */
[----:B--2---:R-:W-:Y:S01]  /*0270*/  FADD.FTZ R17, R3, 1 ;  /* 0x3f80000003117421 */ /* 0x004fe20000010000 */
[----:B----4-:R-:W-:-:S02]  /*0280*/  FADD.FTZ R20, R2, 1 ;  /* 0x3f80000002147421 */ /* 0x010fc40000010000 */
[----:B------:R-:W0:Y:S01]  /*0290*/  LDC.64 R2, c[0x0][0x218] ;  /* 0x00008600ff027b82 */ /* 0x000e220000000a00 */
[----:B------:R-:W1:Y:S01]  /*02a0*/  MUFU.EX2 R13, R13 ;  /* 0x0000000d000d7308 */ /* 0x000e620000000800 */
[----:B-----5:R-:W-:-:S07]  /*02b0*/  FADD.FTZ R19, R19, 1 ;  /* 0x3f80000013137421 */ /* 0x020fce0000010000 */
[----:B------:R-:W2:Y:S01]  /*02c0*/  MUFU.RCP R16, R16 ;  /* 0x0000001000107308 */ /* 0x000ea20000001000 */
[----:B------:R-:W-:-:S07]  /*02d0*/  FADD.FTZ R14, R14, 1 ;  /* 0x3f8000000e0e7421 */ /* 0x000fce0000010000 */
[----:B------:R-:W3:Y:S01]  /*02e0*/  MUFU.RCP R15, R15 ;  /* 0x0000000f000f7308 */ /* 0x000ee20000001000 */
[----:B-1----:R-:W-:Y:S01]  /*02f0*/  FADD.FTZ R13, R13, 1 ;  /* 0x3f8000000d0d7421 */ /* 0x002fe20000010000 */
[----:B0-----:R-:W-:-:S06]  /*0300*/  IMAD.WIDE.U32 R2, R0, 0x2, R2 ;  /* 0x0000000200027825 */ /* 0x001fcc00078e0002 */
[----:B------:R-:W0:Y:S01]  /*0310*/  MUFU.RCP R19, R19 ;  /* 0x0000001300137308 */ /* 0x000e220000001000 */
[----:B--2---:R-:W-:Y:S01]  /*0320*/  FMUL.FTZ R16, R9, R16 ;  /* 0x0000001009107220 */ /* 0x004fe20000410000 */
[----:B------:R-:W-:-:S06]  /*0330*/  IMAD.WIDE R2, R8, 0x10, R2 ;  /* 0x0000001008027825 */ /* 0x000fcc00078e0202 */
[----:B------:R-:W1:Y:S01]  /*0340*/  MUFU.RCP R18, R18 ;  /* 0x0000001200127308 */ /* 0x000e620000001000 */
[----:B---3--:R-:W-:-:S05]  /*0350*/  FMUL.FTZ R15, R4, R15 ;  /* 0x0000000f040f7220 */ /* 0x008fca0000410000 */
[----:B------:R-:W-:Y:S02]  /*0360*/  F2FP.F16.F32.PACK_AB R4, R15, R16 ;  /* 0x000000100f04723e */ /* 0x000fe400000000ff */
[----:B------:R-:W2:Y:S01]  /*0370*/  MUFU.RCP R17, R17 ;  /* 0x0000001100117308 */ /* 0x000ea20000001000 */
[----:B0-----:R-:W-:-:S07]  /*0380*/  FMUL.FTZ R19, R12, R19 ;  /* 0x000000130c137220 */ /* 0x001fce0000410000 */
[----:B------:R-:W0:Y:S01]  /*0390*/  MUFU.RCP R20, R20 ;  /* 0x0000001400147308 */ /* 0x000e220000001000 */
[----:B-1----:R-:W-:-:S05]  /*03a0*/  FMUL.FTZ R18, R5, R18 ;  /* 0x0000001205127220 */ /* 0x002fca0000410000 */
[----:B------:R-:W-:Y:S02]  /*03b0*/  F2FP.F16.F32.PACK_AB R5, R18, R19 ;  /* 0x000000131205723e */ /* 0x000fe400000000ff */
[----:B------:R-:W1:Y:S01]  /*03c0*/  MUFU.RCP R21, R14 ;  /* 0x0000000e00157308 */ /* 0x000e620000001000 */
[----:B--2---:R-:W-:-:S07]  /*03d0*/  FMUL.FTZ R17, R10, R17 ;  /* 0x000000110a117220 */ /* 0x004fce0000410000 */
[----:B------:R-:W2:Y:S01]  /*03e0*/  MUFU.RCP R22, R13 ;  /* 0x0000000d00167308 */ /* 0x000ea20000001000 */
[----:B0-----:R-:W-:Y:S01]  /*03f0*/  FMUL.FTZ R20, R11, R20 ;  /* 0x000000140b147220 */ /* 0x001fe20000410000 */
[----:B-1----:R-:W-:-:S04]  /*0400*/  FMUL.FTZ R21, R6, R21 ;  /* 0x0000001506157220 */ /* 0x002fc80000410000 */
[----:B------:R-:W-:Y:S01]  /*0410*/  F2FP.F16.F32.PACK_AB R6, R20, R17 ;  /* 0x000000111406723e */ /* 0x000fe200000000ff */
[----:B--2---:R-:W-:-:S05]  /*0420*/  FMUL.FTZ R0, R7, R22 ;  /* 0x0000001607007220 */ /* 0x004fca0000410000 */
[----:B------:R-:W-:-:S05]  /*0430*/  F2FP.F16.F32.PACK_AB R7, R0, R21 ;  /* 0x000000150007723e */ /* 0x000fca00000000ff */
[----:B------:R-:W-:Y:S01]  /*0440*/  STG.E.128 desc[UR4][R2.64], R4 ;  /* 0x0000000402007986 */ /* 0x000fe2000c101d04 */
[----:B------:R-:W-:Y:S05]  /*0450*/  EXIT ;  /* 0x000000000000794d */ /* 0x000fea0003800000 */
.L_x_5001:
        /* <DEDUP_REMOVED lines=148> */
.L_x_5004:
[----:B------:R-:W-:-:S13]  /*0da0*/  ISETP.GE.AND P0, PT, R11, R2, PT ;  /* 0x000000020b00720c */ /* 0x000fda0003f06270 */
[----:B------:R-:W-:Y:S05]  /*0db0*/  @P0 BRA `(.L_x_5006) ;  /* 0x0000000000300947 */ /* 0x000fea0003800000 */
[----:B0-----:R-:W0:Y:S01]  /*0dc0*/  LDC.64 R12, c[0x0][0x218] ;  /* 0x00008600ff0c7b82 */ /* 0x001e220000000a00 */
[----:B------:R-:W-:Y:S02]  /*0dd0*/  IADD3 R3, R0, R11, RZ ;  /* 0x0000000b00037210 */ /* 0x000fe40007ffe0ff */
[----:B------:R-:W-:-:S03]  /*0de0*/  IADD3 R11, R11, 0x80, RZ ;  /* 0x000000800b0b7810 */ /* 0x000fc60007ffe0ff */
[----:B0-----:R-:W-:-:S05]  /*0df0*/  IMAD.WIDE.U32 R12, R3, 0x2, R12 ;  /* 0x00000002030c7825 */ /* 0x001fca00078e000c */
[----:B------:R1:W-:Y:S02]  /*0e00*/  STG.E.U16 desc[UR4][R12.64], R4 ;  /* 0x000000040c007986 */ /* 0x0003e4000c101504 */
.L_x_5005:
[----:B------:R-:W-:-:S13]  /*0e10*/  ISETP.GE.AND P0, PT, R11, R2, PT ;  /* 0x000000020b00720c */ /* 0x000fda0003f06270 */
[----:B------:R-:W-:Y:S05]  /*0e20*/  @P0 BRA `(.L_x_5007) ;  /* 0x0000000000340947 */ /* 0x000fea0003800000 */
[----:B01----:R-:W0:Y:S01]  /*0e30*/  LDC.64 R12, c[0x0][0x218] ;  /* 0x00008600ff0c7b82 */ /* 0x003e220000000a00 */
[----:B------:R-:W-:Y:S02]  /*0e40*/  IADD3 R3, R0, R11, RZ ;  /* 0x0000000b00037210 */ /* 0x000fe40007ffe0ff */
[----:B------:R-:W-:-:S03]  /*0e50*/  IADD3 R11, R11, 0x80, RZ ;  /* 0x000000800b0b7810 */ /* 0x000fc60007ffe0ff */
[----:B0-----:R-:W-:-:S05]  /*0e60*/  IMAD.WIDE.U32 R12, R3, 0x2, R12 ;  /* 0x00000002030c7825 */ /* 0x001fca00078e000c */
[----:B------:R1:W-:Y:S02]  /*0e70*/  STG.E.U16 desc[UR4][R12.64], R5 ;  /* 0x000000050c007986 */ /* 0x0003e4000c101504 */
.L_x_5006:
        /* <DEDUP_REMOVED lines=8> */
.L_x_5007:
[----:B------:R-:W-:Y:S05]  /*0f00*/  BSYNC B1 ;  /* 0x0000000000017941 */ /* 0x000fea0003800000 */
.L_x_5003:
[----:B------:R-:W-:-:S13]  /*0f10*/  ISETP.GE.AND P0, PT, R11, R2, PT ;  /* 0x000000020b00720c */ /* 0x000fda0003f06270 */
[----:B-12---:R-:W1:Y:S01]  /*0f20*/  @!P0 LDC.64 R4, c[0x0][0x218] ;  /* 0x00008600ff048b82 */ /* 0x006e620000000a00 */
[----:B0-----:R-:W-:Y:S02]  /*0f30*/  @!P0 IADD3 R3, R0, R11, RZ ;  /* 0x0000000b00038210 */ /* 0x001fe40007ffe0ff */
[----:B------:R-:W-:-:S03]  /*0f40*/  @!P0 IADD3 R11, R11, 0x80, RZ ;  /* 0x000000800b0b8810 */ /* 0x000fc60007ffe0ff */
[----:B-1----:R-:W-:-:S05]  /*0f50*/  @!P0 IMAD.WIDE.U32 R4, R3, 0x2, R4 ;  /* 0x0000000203048825 */ /* 0x002fca00078e0004 */
[----:B------:R2:W-:Y:S02]  /*0f60*/  @!P0 STG.E.U16 desc[UR4][R4.64], R7 ;  /* 0x0000000704008986 */ /* 0x0005e4000c101504 */
.L_x_5008:
[----:B------:R-:W-:Y:S05]  /*0f70*/  BSYNC B0 ;  /* 0x0000000000007941 */ /* 0x000fea0003800000 */
.L_x_5002:
        /* <DEDUP_REMOVED lines=8> */
.L_x_5009:
        /* <DEDUP_REMOVED lines=16> */
.L_x_11122:


//--------------------- .text._ZN2at6native18elementwise_kernelILi128ELi4EZNS0_15gpu_kernel_implIZZZNS0_61_GLOBAL__N__132982cb_23_ActivationSiluKernel_cu_1520ed90_292411silu_kernelERNS_18TensorIteratorBaseEENKUlvE_clEvENKUlvE2_clEvEUlN3c107complexIfEEE_EEvS5_RKT_EUliE_EEviT1_ --------------------------
	.section	.text._ZN2at6native18elementwise_kernelILi128ELi4EZNS0_15gpu_kernel_implIZZZNS0_61_GLOBAL__N__132982cb_23_ActivationSiluKernel_cu_1520ed90_292411silu_kernelERNS_18TensorIteratorBaseEENKUlvE_clEvENKUlvE2_clEvEUlN3c107complexIfEEE_EEvS5_RKT_EUliE_EEviT1_,"ax",@progbits
	.align	128
        .global         _ZN2at6native18elementwise_kernelILi128ELi4EZNS0_15gpu_kernel_implIZZZNS0_61_GLOBAL__N__132982cb_23_ActivationSiluKernel_cu_1520ed90_292411silu_kernelERNS_18TensorIteratorBaseEENKUlvE_clEvENKUlvE2_clEvEUlN3c107complexIfEEE_EEvS5_RKT_EUliE_EEviT1_
        .type           _ZN2at6native18elementwise_kernelILi128ELi4EZNS0_15gpu_kernel_implIZZZNS0_61_GLOBAL__N__132982cb_23_ActivationSiluKernel_cu_1520ed90_292411silu_kernelERNS_18TensorIteratorBaseEENKUlvE_clEvENKUlvE2_clEvEUlN3c107complexIfEEE_EEvS5_RKT_EUliE_EEviT1_,@function
        .size           _ZN2at6native18elementwise_kernelILi128ELi4EZNS0_15gpu_kernel_implIZZZNS0_61_GLOBAL__N__132982cb_23_ActivationSiluKernel_cu_1520ed90_292411silu_kernelERNS_18TensorIteratorBaseEENKUlvE_clEvENKUlvE2_clEvEUlN3c107complexIfEEE_EEvS5_RKT_EUliE_EEviT1_,(.L_x_11123 - _ZN2at6native18elementwise_kernelILi128ELi4EZNS0_15gpu_kernel_implIZZZNS0_61_GLOBAL__N__132982cb_23_ActivationSiluKernel_cu_1520ed90_292411silu_kernelERNS_18TensorIteratorBaseEENKUlvE_clEvENKUlvE2_clEvEUlN3c107complexIfEEE_EEvS5_RKT_EUliE_EEviT1_)
        .other          _ZN2at6native18elementwise_kernelILi128ELi4EZNS0_15gpu_kernel_implIZZZNS0_61_GLOBAL__N__132982cb_23_ActivationSiluKernel_cu_1520ed90_292411silu_kernelERNS_18TensorIteratorBaseEENKUlvE_clEvENKUlvE2_clEvEUlN3c107complexIfEEE_EEvS5_RKT_EUliE_EEviT1_,@"STO_CUDA_ENTRY STV_DEFAULT"
_ZN2at6native18elementwise_kernelILi128ELi4EZNS0_15gpu_kernel_implIZZZNS0_61_GLOBAL__N__132982cb_23_ActivationSiluKernel_cu_1520ed90_292411silu_kernelERNS_18TensorIteratorBaseEENKUlvE_clEvENKUlvE2_clEvEUlN3c107complexIfEEE_EEvS5_RKT_EUliE_EEviT1_:
.text._ZN2at6native18elementwise_kernelILi128ELi4EZNS0_15gpu_kernel_implIZZZNS0_61_GLOBAL__N__132982cb_23_ActivationSiluKernel_cu_1520ed90_292411silu_kernelERNS_18TensorIteratorBaseEENKUlvE_clEvENKUlvE2_clEvEUlN3c107complexIfEEE_EEvS5_RKT_EUliE_EEviT1_:
        /* <DEDUP_REMOVED lines=313> */
.L_x_5012:
[----:B------:R-:W0:Y:S01]  /*1390*/  LDC.U8 R3, c[0x0][0x422] ;  /* 0x00010880ff037b82 */ /* 0x000e220000000000 */
[----:B------:R-:W-:Y:S01]  /*13a0*/  ULDC.64 UR4, c[0x0][0x410] ;  /* 0x0001040000047ab9 */ /* 0x000fe20000000a00 */
[----:B------:R-:W-:Y:S01]  /*13b0*/  ULDC.64 UR6, c[0x0][0x418] ;  /* 0x0001060000067ab9 */ /* 0x000fe20000000a00 */
[----:B------:R-:W-:Y:S01]  /*13c0*/  IADD3 R16, P1, R16, UR4, RZ ;  /* 0x0000000410107c10 */ /* 0x000fe2000ff3e0ff */
[----:B------:R-:W-:Y:S01]  /*13d0*/  BSSY B6, `(.L_x_5013) ;  /* 0x00000f6000067945 */ /* 0x000fe20003800000 */
[----:B------:R-:W-:-:S03]  /*13e0*/  IADD3 R4, P2, R0, UR6, RZ ;  /* 0x0000000600047c10 */ /* 0x000fc6000ff5e0ff */
[----:B------:R-:W-:Y:S01]  /*13f0*/  IMAD.X R17, RZ, RZ, UR5, P1 ;  /* 0x00000005ff117e24 */ /* 0x000fe200088e06ff */
[----:B------:R-:W-:Y:S02]  /*1400*/  IADD3.X R5, RZ, UR7, RZ, P2, !PT ;  /* 0x00000007ff057c10 */ /* 0x000fe400097fe4ff */
        /* <DEDUP_REMOVED lines=11> */
[----:B------:R-:W2:Y:S01]  /*14c0*/  LDG.E.S8 R2, desc[UR36][R4.64] ;  /* 0x0000002404027981 */ /* 0x000ea2000c1e1300 */
[----:B------:R-:W-:Y:S01]  /*14d0*/  IMAD.MOV.U32 R3, RZ, RZ, RZ ;  /* 0x000000ffff037224 */ /* 0x000fe200078e00ff */
[----:B--2---:R-:W0:Y:S01]  /*14e0*/  I2F.S16 R2, R2 ;  /* 0x0000000200027306 */ /* 0x004e220000101400 */
[----:B------:R-:W-:Y:S05]  /*14f0*/  BRA `(.L_x_5019) ;  /* 0x0000000c008c7947 */ /* 0x000fea0003800000 */
.L_x_5017:
[----:B------:R-:W2:Y:S01]  /*1500*/  LDG.E.U8 R2, desc[UR36][R4.64] ;  /* 0x0000002404027981 */ /* 0x000ea2000c1e1100 */
[----:B------:R-:W-:Y:S01]  /*1510*/  IMAD.MOV.U32 R3, RZ, RZ, RZ ;  /* 0x000000ffff037224 */ /* 0x000fe200078e00ff */
[----:B--2---:R-:W-:Y:S01]  /*1520*/  I2FP.F32.U32 R2, R2 ;  /* 0x0000000200027245 */ /* 0x004fe20000201000 */
[----:B------:R-:W-:Y:S06]  /*1530*/  BRA `(.L_x_5019) ;  /* 0x0000000c007c7947 */ /* 0x000fec0003800000 */
.L_x_5016:
[----:B------:R-:W-:-:S13]  /*1540*/  ISETP.NE.AND P0, PT, R2, 0x2, PT ;  /* 0x000000020200780c */ /* 0x000fda0003f05270 */
[----:B------:R-:W-:Y:S05]  /*1550*/  @!P0 BRA `(.L_x_5020) ;  /* 0x0000000000308947 */ /* 0x000fea0003800000 */
[----:B------:R-:W-:-:S13]  /*1560*/  ISETP.NE.AND P0, PT, R2, 0x3, PT ;  /* 0x000000030200780c */ /* 0x000fda0003f05270 */
[----:B------:R-:W-:Y:S05]  /*1570*/  @!P0 BRA `(.L_x_5021) ;  /* 0x0000000000188947 */ /* 0x000fea0003800000 */
[----:B------:R-:W-:-:S13]  /*1580*/  ISETP.NE.AND P0, PT, R2, 0x4, PT ;  /* 0x000000040200780c */ /* 0x000fda0003f05270 */
[----:B------:R-:W-:Y:S05]  /*1590*/  @P0 BRA `(.L_x_5018) ;  /* 0x0000000c00000947 */ /* 0x000fea0003800000 */
[----:B------:R-:W2:Y:S01]  /*15a0*/  LDG.E.64 R4, desc[UR36][R4.64] ;  /* 0x0000002404047981 */ /* 0x000ea2000c1e1b00 */
[----:B------:R-:W-:Y:S01]  /*15b0*/  IMAD.MOV.U32 R3, RZ, RZ, RZ ;  /* 0x000000ffff037224 */ /* 0x000fe200078e00ff */
[----:B--2---:R4:W0:Y:S01]  /*15c0*/  I2F.S64 R2, R4 ;  /* 0x0000000400027312 */ /* 0x0048220000301400 */
[----:B------:R-:W-:Y:S05]  /*15d0*/  BRA `(.L_x_5019) ;  /* 0x0000000c00547947 */ /* 0x000fea0003800000 */
.L_x_5021:
[----:B------:R-:W2:Y:S01]  /*15e0*/  LDG.E R2, desc[UR36][R4.64] ;  /* 0x0000002404027981 */ /* 0x000ea2000c1e1900 */
[----:B------:R-:W-:Y:S01]  /*15f0*/  IMAD.MOV.U32 R3, RZ, RZ, RZ ;  /* 0x000000ffff037224 */ /* 0x000fe200078e00ff */
[----:B--2---:R-:W-:Y:S01]  /*1600*/  I2FP.F32.S32 R2, R2 ;  /* 0x0000000200027245 */ /* 0x004fe20000201400 */
[----:B------:R-:W-:Y:S06]  /*1610*/  BRA `(.L_x_5019) ;  /* 0x0000000c00447947 */ /* 0x000fec0003800000 */
.L_x_5020:
[----:B------:R-:W2:Y:S01]  /*1620*/  LDG.E.U16 R2, desc[UR36][R4.64] ;  /* 0x0000002404027981 */ /* 0x000ea2000c1e1500 */
[----:B------:R-:W-:Y:S01]  /*1630*/  IMAD.MOV.U32 R3, RZ, RZ, RZ ;  /* 0x000000ffff037224 */ /* 0x000fe200078e00ff */
[----:B--2---:R-:W0:Y:S01]  /*1640*/  I2F.S16 R2, R2 ;  /* 0x0000000200027306 */ /* 0x004e220000101400 */
[----:B------:R-:W-:Y:S05]  /*1650*/  BRA `(.L_x_5019) ;  /* 0x0000000c00347947 */ /* 0x000fea0003800000 */
.L_x_5015:
[----:B------:R-:W-:-:S13]  /*1660*/  ISETP.GT.AND P0, PT, R2, 0x6, PT ;  /* 0x000000060200780c */ /* 0x000fda0003f04270 */
[----:B------:R-:W-:Y:S05]  /*1670*/  @P0 BRA `(.L_x_5022) ;  /* 0x00000000002c0947 */ /* 0x000fea0003800000 */
[----:B------:R-:W-:-:S13]  /*1680*/  ISETP.NE.AND P0, PT, R2, 0x5, PT ;  /* 0x000000050200780c */ /* 0x000fda0003f05270 */
[----:B------:R-:W-:Y:S05]  /*1690*/  @!P0 BRA `(.L_x_5023) ;  /* 0x0000000000148947 */ /* 0x000fea0003800000 */
[----:B------:R-:W-:-:S13]  /*16a0*/  ISETP.NE.AND P0, PT, R2, 0x6, PT ;  /* 0x000000060200780c */ /* 0x000fda0003f05270 */
[----:B------:R-:W-:Y:S05]  /*16b0*/  @P0 BRA `(.L_x_5018) ;  /* 0x0000000800b80947 */ /* 0x000fea0003800000 */
[----:B------:R2:W5:Y:S01]  /*16c0*/  LDG.E R2, desc[UR36][R4.64] ;  /* 0x0000002404027981 */ /* 0x000562000c1e1900 */
[----:B------:R-:W-:Y:S01]  /*16d0*/  IMAD.MOV.U32 R3, RZ, RZ, RZ ;  /* 0x000000ffff037224 */ /* 0x000fe200078e00ff */
[----:B------:R-:W-:Y:S06]  /*16e0*/  BRA `(.L_x_5019) ;  /* 0x0000000c00107947 */ /* 0x000fec0003800000 */
.L_x_5023:
[----:B------:R-:W2:Y:S01]  /*16f0*/  LDG.E.U16 R2, desc[UR36][R4.64] ;  /* 0x0000002404027981 */ /* 0x000ea2000c1e1500 */
[----:B------:R-:W-:Y:S02]  /*1700*/  IMAD.MOV.U32 R3, RZ, RZ, RZ ;  /* 0x000000ffff037224 */ /* 0x000fe400078e00ff */
[----:B--2---:R-:W-:Y:S01]  /*1710*/  HADD2.F32 R2, -RZ, R2.H0_H0 ;  /* 0x20000002ff027230 */ /* 0x004fe20000004100 */
[----:B------:R-:W-:Y:S06]  /*1720*/  BRA `(.L_x_5019) ;  /* 0x0000000c00007947 */ /* 0x000fec0003800000 */
.L_x_5022:
[----:B------:R-:W-:-:S13]  /*1730*/  ISETP.NE.AND P0, PT, R2, 0x7, PT ;  /* 0x000000070200780c */ /* 0x000fda0003f05270 */
[----:B------:R-:W-:Y:S05]  /*1740*/  @!P0 BRA `(.L_x_5024) ;  /* 0x0000000000288947 */ /* 0x000fea0003800000 */
[----:B------:R-:W-:-:S13]  /*1750*/  ISETP.NE.AND P0, PT, R2, 0x8, PT ;  /* 0x000000080200780c */ /* 0x000fda0003f05270 */
[----:B------:R-:W-:Y:S05]  /*1760*/  @!P0 BRA `(.L_x_5025) ;  /* 0x0000000000108947 */ /* 0x000fea0003800000 */
[----:B------:R-:W-:-:S13]  /*1770*/  ISETP.NE.AND P0, PT, R2, 0x9, PT ;  /* 0x000000090200780c */ /* 0x000fda0003f05270 */
[----:B------:R-:W-:Y:S05]  /*1780*/  @P0 BRA `(.L_x_5018) ;  /* 0x0000000800840947 */ /* 0x000fea0003800000 */
[----:B------:R3:W5:Y:S01]  /*1790*/  LDG.E.64 R2, desc[UR36][R4.64] ;  /* 0x0000002404027981 */ /* 0x000762000c1e1b00 */
[----:B------:R-:W-:Y:S05]  /*17a0*/  BRA `(.L_x_5019) ;  /* 0x0000000800e07947 */ /* 0x000fea0003800000 */
.L_x_5025:
[----:B------:R-:W2:Y:S02]  /*17b0*/  LDG.E R2, desc[UR36][R4.64] ;  /* 0x0000002404027981 */ /* 0x000ea4000c1e1900 */
[--C-:B--2---:R-:W-:Y:S02]  /*17c0*/  HADD2.F32 R3, -RZ, R2.reuse.H1_H1 ;  /* 0x30000002ff037230 */ /* 0x104fe40000004100 */
[----:B------:R-:W-:Y:S01]  /*17d0*/  HADD2.F32 R2, -RZ, R2.H0_H0 ;  /* 0x20000002ff027230 */ /* 0x000fe20000004100 */
[----:B------:R-:W-:Y:S06]  /*17e0*/  BRA `(.L_x_5019) ;  /* 0x0000000800d07947 */ /* 0x000fec0003800000 */
.L_x_5024:
[----:B------:R-:W2:Y:S01]  /*17f0*/  LDG.E.64 R4, desc[UR36][R4.64] ;  /* 0x0000002404047981 */ /* 0x000ea2000c1e1b00 */
[----:B------:R-:W-:Y:S01]  /*1800*/  UMOV UR4, 0xf0000000 ;  /* 0xf000000000047882 */ /* 0x000fe20000000000 */
[----:B------:R-:W-:Y:S01]  /*1810*/  UMOV UR5, 0x380fffff ;  /* 0x380fffff00057882 */ /* 0x000fe20000000000 */
[----:B------:R-:W-:Y:S01]  /*1820*/  MOV R3, RZ ;  /* 0x000000ff00037202 */ /* 0x000fe20000000f00 */
[----:B--2---:R-:W0:Y:S01]  /*1830*/  F2F.F32.F64 R2, R4 ;  /* 0x0000000400027310 */ /* 0x004e220000301000 */
[----:B------:R-:W-:-:S14]  /*1840*/  DSETP.GEU.AND P0, PT, |R4|, UR4, PT ;  /* 0x0000000404007e2a */ /* 0x000fdc000bf0e200 */
[----:B0-----:R-:W-:Y:S01]  /*1850*/  @!P0 FMUL R2, R2, 1.175494350822287508e-38 ;  /* 0x0080000002028820 */ /* 0x001fe20000400000 */
[----:B------:R-:W-:Y:S06]  /*1860*/  BRA `(.L_x_5019) ;  /* 0x0000000800b07947 */ /* 0x000fec0003800000 */
.L_x_5014:
        /* <DEDUP_REMOVED lines=11> */
[----:B------:R-:W-:Y:S01]  /*1920*/  FSEL R2, RZ, 1, !P0 ;  /* 0x3f800000ff027808 */ /* 0x000fe20004000000 */
[----:B------:R-:W-:Y:S08]  /*1930*/  BRA `(.L_x_5019) ;  /* 0x00000008007c7947 */ /* 0x000ff00003800000 */
.L_x_5028:
[----:B------:R-:W2:Y:S01]  /*1940*/  LDG.E.128 R4, desc[UR36][R4.64] ;  /* 0x0000002404047981 */ /* 0x000ea2000c1e1d00 */
[----:B------:R-:W-:Y:S01]  /*1950*/  UMOV UR4, 0xf0000000 ;  /* 0xf000000000047882 */ /* 0x000fe20000000000 */
[----:B------:R-:W-:Y:S01]  /*1960*/  UMOV UR5, 0x380fffff ;  /* 0x380fffff00057882 */ /* 0x000fe20000000000 */
[----:B--2---:R-:W0:Y:S01]  /*1970*/  F2F.F32.F64 R3, R6 ;  /* 0x0000000600037310 */ /* 0x004e220000301000 */
[----:B------:R-:W-:Y:S02]  /*1980*/  DSETP.GEU.AND P0, PT, |R6|, UR4, PT ;  /* 0x0000000406007e2a */ /* 0x000fe4000bf0e200 */
[----:B------:R-:W-:-:S05]  /*1990*/  DSETP.GEU.AND P1, PT, |R4|, UR4, PT ;  /* 0x0000000404007e2a */ /* 0x000fca000bf2e200 */
[----:B------:R-:W1:Y:S07]  /*19a0*/  F2F.F32.F64 R2, R4 ;  /* 0x0000000400027310 */ /* 0x000e6e0000301000 */
[----:B0-----:R-:W-:Y:S02]  /*19b0*/  @!P0 FMUL R3, R3, 1.175494350822287508e-38 ;  /* 0x0080000003038820 */ /* 0x001fe40000400000 */
[----:B-1----:R-:W-:Y:S01]  /*19c0*/  @!P1 FMUL R2, R2, 1.175494350822287508e-38 ;  /* 0x0080000002029820 */ /* 0x002fe20000400000 */
[----:B------:R-:W-:Y:S06]  /*19d0*/  BRA `(.L_x_5019) ;  /* 0x0000000800547947 */ /* 0x000fec0003800000 */
.L_x_5027:
        /* <DEDUP_REMOVED lines=23> */
[----:B------:R-:W-:Y:S01]  /*1b50*/  LOP3.LUT R5, R6, R3, RZ, 0x30, !PT ;  /* 0x0000000306057212 */ /* 0x000fe200078e30ff */
[----:B------:R-:W-:-:S03]  /*1b60*/  IMAD.MOV.U32 R3, RZ, RZ, RZ ;  /* 0x000000ffff037224 */ /* 0x000fc600078e00ff */
[----:B------:R-:W-:Y:S01]  /*1b70*/  LOP3.LUT R2, R5, 0x80000000, R2, 0xf8, !PT ;  /* 0x8000000005027812 */ /* 0x000fe200078ef802 */
[----:B------:R-:W-:Y:S06]  /*1b80*/  BRA `(.L_x_5019) ;  /* 0x0000000400e87947 */ /* 0x000fec0003800000 */
.L_x_5030:
[----:B------:R-:W2:Y:S01]  /*1b90*/  LDG.E.U8 R4, desc[UR36][R4.64] ;  /* 0x0000002404047981 */ /* 0x000ea2000c1e1100 */
[----:B------:R-:W-:Y:S01]  /*1ba0*/  IMAD.MOV.U32 R3, RZ, RZ, RZ ;  /* 0x000000ffff037224 */ /* 0x000fe200078e00ff */
[C---:B--2---:R-:W-:Y:S01]  /*1bb0*/  SHF.L.U32 R0, R4.reuse, 0x19, RZ ;  /* 0x0000001904007819 */ /* 0x044fe200000006ff */
        /* <DEDUP_REMOVED lines=11> */
.L_x_5029:
[----:B------:R-:W2:Y:S01]  /*1c70*/  LDG.E.U16 R2, desc[UR36][R4.64] ;  /* 0x0000002404027981 */ /* 0x000ea2000c1e1500 */
[----:B------:R-:W-:Y:S02]  /*1c80*/  IMAD.MOV.U32 R3, RZ, RZ, RZ ;  /* 0x000000ffff037224 */ /* 0x000fe400078e00ff */
[----:B--2---:R-:W-:Y:S01]  /*1c90*/  IMAD.U32 R2, R2, 0x10000, RZ ;  /* 0x0001000002027824 */ /* 0x004fe200078e00ff */
[----:B------:R-:W-:Y:S06]  /*1ca0*/  BRA `(.L_x_5019) ;  /* 0x0000000400a07947 */ /* 0x000fec0003800000 */
.L_x_5026:
        /* <DEDUP_REMOVED lines=8> */
[----:B------:R-:W2:Y:S01]  /*1d30*/  LDG.E.U16 R2, desc[UR36][R4.64] ;  /* 0x0000002404027981 */ /* 0x000ea2000c1e1500 */
[----:B------:R-:W-:Y:S01]  /*1d40*/  IMAD.MOV.U32 R3, RZ, RZ, RZ ;  /* 0x000000ffff037224 */ /* 0x000fe200078e00ff */
[----:B--2---:R-:W-:Y:S01]  /*1d50*/  I2FP.F32.U32 R2, R2 ;  /* 0x0000000200027245 */ /* 0x004fe20000201000 */
[----:B------:R-:W-:Y:S06]  /*1d60*/  BRA `(.L_x_5019) ;  /* 0x0000000400707947 */ /* 0x000fec0003800000 */
.L_x_5033:
[----:B------:R-:W2:Y:S01]  /*1d70*/  LDG.E.U8 R5, desc[UR36][R4.64] ;  /* 0x0000002404057981 */ /* 0x000ea2000c1e1100 */
[----:B------:R-:W-:Y:S02]  /*1d80*/  CS2R R2, SRZ ;  /* 0x0000000000027805 */ /* 0x000fe4000001ff00 */
[----:B--2---:R-:W-:-:S13]  /*1d90*/  ISETP.NE.AND P0, PT, R5, RZ, PT ;  /* 0x000000ff0500720c */ /* 0x004fda0003f05270 */
        /* <DEDUP_REMOVED lines=17> */
.L_x_5035:
[----:B------:R-:W-:Y:S05]  /*1eb0*/  BSYNC B0 ;  /* 0x0000000000007941 */ /* 0x000fea0003800000 */
.L_x_5034:
[----:B------:R-:W-:Y:S01]  /*1ec0*/  IMAD.SHL.U32 R2, R2, 0x100000, RZ ;  /* 0x0010000002027824 */ /* 0x000fe200078e00ff */
[----:B------:R-:W-:-:S04]  /*1ed0*/  LEA R5, R0, 0x3b800000, 0x17 ;  /* 0x3b80000000057811 */ /* 0x000fc800078eb8ff */
[----:B------:R-:W-:Y:S01]  /*1ee0*/  LOP3.LUT R2, R5, R2, R6, 0xfe, !PT ;  /* 0x0000000205027212 */ /* 0x000fe200078efe06 */
[----:B------:R-:W-:Y:S06]  /*1ef0*/  BRA `(.L_x_5019) ;  /* 0x00000004000c7947 */ /* 0x000fec0003800000 */
.L_x_5032:
[----:B------:R-:W2:Y:S01]  /*1f00*/  LDG.E.U8 R5, desc[UR36][R4.64] ;  /* 0x0000002404057981 */ /* 0x000ea2000c1e1100 */
[----:B------:R-:W-:Y:S02]  /*1f10*/  CS2R R2, SRZ ;  /* 0x0000000000027805 */ /* 0x000fe4000001ff00 */
        /* <DEDUP_REMOVED lines=18> */
.L_x_5037:
[----:B------:R-:W-:Y:S05]  /*2040*/  BSYNC B0 ;  /* 0x0000000000007941 */ /* 0x000fea0003800000 */
.L_x_5036:
[----:B------:R-:W-:Y:S01]  /*2050*/  IMAD.SHL.U32 R2, R2, 0x200000, RZ ;  /* 0x0020000002027824 */ /* 0x000fe200078e00ff */
[----:B------:R-:W-:-:S04]  /*2060*/  LEA R5, R0, 0x37800000, 0x17 ;  /* 0x3780000000057811 */ /* 0x000fc800078eb8ff */
[----:B------:R-:W-:Y:S01]  /*2070*/  LOP3.LUT R2, R5, R2, R6, 0xfe, !PT ;  /* 0x0000000205027212 */ /* 0x000fe200078efe06 */
[----:B------:R-:W-:Y:S06]  /*2080*/  BRA `(.L_x_5019) ;  /* 0x0000000000a87947 */ /* 0x000fec0003800000 */
.L_x_5031:
        /* <DEDUP_REMOVED lines=8> */
[----:B------:R-:W-:Y:S01]  /*2110*/  HFMA2.MMA R2, -RZ, RZ, 3.814697265625e-06, 0 ;  /* 0x00400000ff027435 */ /* 0x000fe200000001ff */
[----:B--2---:R-:W-:-:S13]  /*2120*/  ISETP.NE.AND P0, PT, R4, RZ, PT ;  /* 0x000000ff0400720c */ /* 0x004fda0003f05270 */
[----:B------:R-:W-:Y:S05]  /*2130*/  @!P0 BRA `(.L_x_5041) ;  /* 0x00000000000c8947 */ /* 0x000fea0003800000 */
[----:B------:R-:W-:-:S13]  /*2140*/  ISETP.NE.AND P0, PT, R4, 0xff, PT ;  /* 0x000000ff0400780c */ /* 0x000fda0003f05270 */
[----:B------:R-:W-:Y:S02]  /*2150*/  @!P0 IMAD.MOV.U32 R2, RZ, RZ, 0x7f800001 ;  /* 0x7f800001ff028424 */ /* 0x000fe400078e00ff */
[----:B------:R-:W-:-:S07]  /*2160*/  @P0 IMAD.SHL.U32 R2, R4, 0x800000, RZ ;  /* 0x0080000004020824 */ /* 0x000fce00078e00ff */
.L_x_5041:
[----:B------:R-:W-:Y:S05]  /*2170*/  BSYNC B0 ;  /* 0x0000000000007941 */ /* 0x000fea0003800000 */
.L_x_5040:
[----:B------:R-:W-:Y:S01]  /*2180*/  IMAD.MOV.U32 R3, RZ, RZ, RZ ;  /* 0x000000ffff037224 */ /* 0x000fe200078e00ff */
[----:B------:R-:W-:Y:S06]  /*2190*/  BRA `(.L_x_5019) ;  /* 0x0000000000647947 */ /* 0x000fec0003800000 */
.L_x_5018:
        /* <DEDUP_REMOVED lines=16> */
.L_x_5042:
[----:B------:R-:W-:Y:S01]  /*22a0*/  CS2R R2, SRZ ;  /* 0x0000000000027805 */ /* 0x000fe2000001ff00 */
[----:B------:R-:W-:Y:S06]  /*22b0*/  BRA `(.L_x_5019) ;  /* 0x00000000001c7947 */ /* 0x000fec0003800000 */
.L_x_5039:
[----:B------:R-:W2:Y:S01]  /*22c0*/  LDG.E.64 R4, desc[UR36][R4.64] ;  /* 0x0000002404047981 */ /* 0x000ea2000c1e1b00 */
[----:B------:R-:W-:Y:S01]  /*22d0*/  IMAD.MOV.U32 R3, RZ, RZ, RZ ;  /* 0x000000ffff037224 */ /* 0x000fe200078e00ff */
[----:B--2---:R0:W1:Y:S01]  /*22e0*/  I2F.U64 R2, R4 ;  /* 0x0000000400027312 */ /* 0x0040620000301000 */
[----:B------:R-:W-:Y:S05]  /*22f0*/  BRA `(.L_x_5019) ;  /* 0x00000000000c7947 */ /* 0x000fea0003800000 */
.L_x_5038:
[----:B------:R-:W2:Y:S01]  /*2300*/  LDG.E R2, desc[UR36][R4.64] ;  /* 0x0000002404027981 */ /* 0x000ea2000c1e1900 */
[----:B------:R-:W-:Y:S01]  /*2310*/  IMAD.MOV.U32 R3, RZ, RZ, RZ ;  /* 0x000000ffff037224 */ /* 0x000fe200078e00ff */
[----:B--2---:R-:W-:-:S07]  /*2320*/  I2FP.F32.U32 R2, R2 ;  /* 0x0000000200027245 */ /* 0x004fce0000201000 */
.L_x_5019:
[----:B------:R-:W-:Y:S05]  /*2330*/  BSYNC B6 ;  /* 0x0000000000067941 */ /* 0x000fea0003800000 */
.L_x_5013:
[----:B-----5:R-:W-:Y:S01]  /*2340*/  FADD.FTZ R7, -R3, -RZ ;  /* 0x800000ff03077221 */ /* 0x020fe20000010100 */
[----:B------:R-:W-:Y:S04]  /*2350*/  BSSY B0, `(.L_x_5043) ;  /* 0x000003a000007945 */ /* 0x000fe80003800000 */
[----:B------:R-:W-:-:S13]  /*2360*/  LOP3.LUT P0, RZ, R7, 0x7fffffff, RZ, 0xc0, !PT ;  /* 0x7fffffff07ff7812 */ /* 0x000fda000780c0ff */
[----:B------:R-:W-:Y:S05]  /*2370*/  @!P0 BRA `(.L_x_5044) ;  /* 0x0000000000d08947 */ /* 0x000fea0003800000 */
[----:B01234-:R-:W-:-:S05]  /*2380*/  FADD.FTZ R5, -R2, -RZ ;  /* 0x800000ff02057221 */ /* 0x01ffca0000010100 */
[----:B------:R-:W-:-:S13]  /*2390*/  LOP3.LUT P0, R4, R5, 0x7fffffff, RZ, 0xc0, !PT ;  /* 0x7fffffff05047812 */ /* 0x000fda000780c0ff */
[----:B------:R-:W-:Y:S05]  /*23a0*/  @!P0 BRA `(.L_x_5045) ;  /* 0x0000000000b48947 */ /* 0x000fea0003800000 */
[----:B------:R-:W-:-:S04]  /*23b0*/  LOP3.LUT R0, R7, 0x7fffffff, RZ, 0xc0, !PT ;  /* 0x7fffffff07007812 */ /* 0x000fc800078ec0ff */
[----:B------:R-:W-:-:S13]  /*23c0*/  ISETP.GT.U32.AND P0, PT, R0, 0x7f7fffff, PT ;  /* 0x7f7fffff0000780c */ /* 0x000fda0003f04070 */
[----:B------:R-:W-:Y:S05]  /*23d0*/  @P0 BRA `(.L_x_5046) ;  /* 0x00000000007c0947 */ /* 0x000fea0003800000 */
[----:B------:R-:W-:-:S05]  /*23e0*/  VIADD R0, R5, 0xbd4e8de8 ;  /* 0xbd4e8de805007836 */ /* 0x000fca0000000000 */
[----:B------:R-:W-:-:S13]  /*23f0*/  ISETP.GE.U32.AND P0, PT, R0, 0x8e8e5d, PT ;  /* 0x008e8e5d0000780c */ /* 0x000fda0003f06070 */
[----:B------:R-:W-:Y:S01]  /*2400*/  @P0 FMUL.FTZ R5, R2, -1.4426950216293334961 ;  /* 0xbfb8aa3b02050820 */ /* 0x000fe20000410000 */
[----:B------:R-:W-:-:S04]  /*2410*/  @P0 FMUL.RZ R6, R7, 0.15915493667125701904 ;  /* 0x3e22f98307060820 */ /* 0x000fc8000040c000 */
[----:B------:R-:W-:Y:S08]  /*2420*/  @P0 MUFU.SIN R4, R6 ;  /* 0x0000000600040308 */ /* 0x000ff00000000400 */
[----:B------:R-:W0:Y:S08]  /*2430*/  @P0 MUFU.EX2 R5, R5 ;  /* 0x0000000500050308 */ /* 0x000e300000000800 */
[----:B------:R-:W1:Y:S01]  /*2440*/  @P0 MUFU.COS R0, R6 ;  /* 0x0000000600000308 */ /* 0x000e620000000000 */
[C---:B0-----:R-:W-:Y:S01]  /*2450*/  @P0 FMUL.FTZ R4, R5.reuse, R4 ;  /* 0x0000000405040220 */ /* 0x041fe20000410000 */
[----:B-1----:R-:W-:Y:S01]  /*2460*/  @P0 FMUL.FTZ R0, R5, R0 ;  /* 0x0000000005000220 */ /* 0x002fe20000410000 */
[----:B------:R-:W-:Y:S06]  /*2470*/  @P0 BRA `(.L_x_5047) ;  /* 0x00000000009c0947 */ /* 0x000fec0003800000 */
[----:B------:R-:W-:Y:S01]  /*2480*/  FADD.FTZ R0, -R2, -162.88958740234375 ;  /* 0xc322e3bc02007421 */ /* 0x000fe20000010100 */
[----:B------:R-:W-:-:S03]  /*2490*/  FMUL.RZ R8, R7, 0.15915493667125701904 ;  /* 0x3e22f98307087820 */ /* 0x000fc6000040c000 */
[----:B------:R-:W-:Y:S01]  /*24a0*/  FMUL.FTZ R0, R0, 1.4426950216293334961 ;  /* 0x3fb8aa3b00007820 */ /* 0x000fe20000410000 */
[----:B------:R-:W-:Y:S08]  /*24b0*/  MUFU.SIN R9, R8 ;  /* 0x0000000800097308 */ /* 0x000ff00000000400 */
[----:B------:R-:W0:Y:S08]  /*24c0*/  MUFU.EX2 R0, R0 ;  /* 0x0000000000007308 */ /* 0x000e300000000800 */
[----:B------:R-:W1:Y:S01]  /*24d0*/  MUFU.COS R7, R8 ;  /* 0x0000000800077308 */ /* 0x000e620000000000 */
[----:B0-----:R-:W-:-:S02]  /*24e0*/  LEA.HI R5, R0, 0xffffffed, RZ, 0x9 ;  /* 0xffffffed00057811 */ /* 0x001fc400078f48ff */
[----:B------:R-:W-:Y:S02]  /*24f0*/  LOP3.LUT R4, R0, 0x7fffff, RZ, 0xc0, !PT ;  /* 0x007fffff00047812 */ /* 0x000fe400078ec0ff */
[----:B------:R-:W-:Y:S02]  /*2500*/  LEA.HI R6, R5, R5, RZ, 0x1 ;  /* 0x0000000505067211 */ /* 0x000fe400078f08ff */
[----:B------:R-:W-:Y:S02]  /*2510*/  LOP3.LUT R4, R4, 0x7f000000, RZ, 0xfc, !PT ;  /* 0x7f00000004047812 */ /* 0x000fe400078efcff */
[----:B------:R-:W-:-:S03]  /*2520*/  SHF.R.S32.HI R6, RZ, 0x1, R6 ;  /* 0x00000001ff067819 */ /* 0x000fc60000011406 */
[C---:B------:R-:W-:Y:S01]  /*2530*/  FMUL.FTZ R9, R4.reuse, R9 ;  /* 0x0000000904097220 */ /* 0x040fe20000410000 */
[----:B------:R-:W-:Y:S01]  /*2540*/  IADD3 R5, R5, -R6, RZ ;  /* 0x8000000605057210 */ /* 0x000fe20007ffe0ff */
[----:B-1----:R-:W-:Y:S01]  /*2550*/  FMUL.FTZ R7, R4, R7 ;  /* 0x0000000704077220 */ /* 0x002fe20000410000 */
[----:B------:R-:W-:Y:S02]  /*2560*/  LEA R6, R6, 0x3f800000, 0x17 ;  /* 0x3f80000006067811 */ /* 0x000fe400078eb8ff */
[----:B------:R-:W-:-:S03]  /*2570*/  LEA R5, R5, 0x3f800000, 0x17 ;  /* 0x3f80000005057811 */ /* 0x000fc600078eb8ff */
[C---:B------:R-:W-:Y:S01]  /*2580*/  FMUL.FTZ R4, R6.reuse, R9 ;  /* 0x0000000906047220 */ /* 0x040fe20000410000 */
[----:B------:R-:W-:-:S03]  /*2590*/  FMUL.FTZ R0, R6, R7 ;  /* 0x0000000706007220 */ /* 0x000fc60000410000 */
[C---:B------:R-:W-:Y:S01]  /*25a0*/  FMUL.FTZ R4, R5.reuse, R4 ;  /* 0x0000000405047220 */ /* 0x040fe20000410000 */
[----:B------:R-:W-:Y:S01]  /*25b0*/  FMUL.FTZ R0, R5, R0 ;  /* 0x0000000005007220 */ /* 0x000fe20000410000 */
[----:B------:R-:W-:Y:S06]  /*25c0*/  BRA `(.L_x_5047) ;  /* 0x0000000000487947 */ /* 0x000fec0003800000 */
.L_x_5046:
[----:B------:R-:W-:-:S13]  /*25d0*/  ISETP.NE.AND P0, PT, R4, 0x7f800000, PT ;  /* 0x7f8000000400780c */ /* 0x000fda0003f05270 */
[----:B------:R-:W-:-:S04]  /*25e0*/  @P0 FADD.FTZ R0, R3, -R3 ;  /* 0x8000000303000221 */ /* 0x000fc80000010000 */
[----:B------:R-:W-:Y:S01]  /*25f0*/  @P0 IMAD.MOV.U32 R4, RZ, RZ, R0 ;  /* 0x000000ffff040224 */ /* 0x000fe200078e0000 */
[----:B------:R-:W-:Y:S06]  /*2600*/  @P0 BRA `(.L_x_5047) ;  /* 0x0000000000380947 */ /* 0x000fec0003800000 */
[----:B------:R-:W-:Y:S01]  /*2610*/  ISETP.GE.AND P0, PT, R5, RZ, PT ;  /* 0x000000ff0500720c */ /* 0x000fe20003f06270 */
[----:B------:R-:W-:Y:S02]  /*2620*/  IMAD.MOV.U32 R0, RZ, RZ, RZ ;  /* 0x000000ffff007224 */ /* 0x000fe400078e00ff */
[----:B------:R-:W-:-:S10]  /*2630*/  IMAD.MOV.U32 R4, RZ, RZ, RZ ;  /* 0x000000ffff047224 */ /* 0x000fd400078e00ff */
[----:B------:R-:W-:Y:S05]  /*2640*/  @!P0 BRA `(.L_x_5047) ;  /* 0x0000000000288947 */ /* 0x000fea0003800000 */
[----:B------:R-:W-:Y:S02]  /*2650*/  IMAD.MOV.U32 R0, RZ, RZ, R5 ;  /* 0x000000ffff007224 */ /* 0x000fe400078e0005 */
[----:B------:R-:W-:Y:S01]  /*2660*/  FADD.FTZ R4, R3, -R3 ;  /* 0x8000000303047221 */ /* 0x000fe20000010000 */
[----:B------:R-:W-:Y:S06]  /*2670*/  BRA `(.L_x_5047) ;  /* 0x00000000001c7947 */ /* 0x000fec0003800000 */
.L_x_5045:
[----:B------:R-:W-:-:S04]  /*2680*/  FMUL.RZ R5, R7, 0.15915493667125701904 ;  /* 0x3e22f98307057820 */ /* 0x000fc8000040c000 */
[----:B------:R1:W2:Y:S08]  /*2690*/  MUFU.SIN R4, R5 ;  /* 0x0000000500047308 */ /* 0x0002b00000000400 */
[----:B------:R1:W3:Y:S01]  /*26a0*/  MUFU.COS R0, R5 ;  /* 0x0000000500007308 */ /* 0x0002e20000000000 */
[----:B------:R-:W-:Y:S05]  /*26b0*/  BRA `(.L_x_5047) ;  /* 0x00000000000c7947 */ /* 0x000fea0003800000 */
.L_x_5044:
[----:B01----:R-:W-:Y:S01]  /*26c0*/  FMUL.FTZ R0, R2, -1.4426950216293334961 ;  /* 0xbfb8aa3b02007820 */ /* 0x003fe20000410000 */
[----:B--234-:R-:W-:-:S05]  /*26d0*/  IMAD.MOV.U32 R4, RZ, RZ, R7 ;  /* 0x000000ffff047224 */ /* 0x01cfca00078e0007 */
[----:B------:R-:W0:Y:S02]  /*26e0*/  MUFU.EX2 R0, R0 ;  /* 0x0000000000007308 */ /* 0x000e240000000800 */
.L_x_5047:
[----:B------:R-:W-:Y:S05]  /*26f0*/  BSYNC B0 ;  /* 0x0000000000007941 */ /* 0x000fea0003800000 */
.L_x_5043:
[----:B0--3--:R-:W-:Y:S01]  /*2700*/  FADD.FTZ R9, R0, 1 ;  /* 0x3f80000000097421 */ /* 0x009fe20000010000 */
[----:B--2---:R-:W-:Y:S01]  /*2710*/  FADD.FTZ R6, RZ, R4 ;  /* 0x00000004ff067221 */ /* 0x004fe20000010000 */
[----:B------:R-:W-:Y:S04]  /*2720*/  BSSY B0, `(.L_x_5048) ;  /* 0x000001e000007945 */ /* 0x000fe80003800000 */
[----:B------:R-:W-:-:S13]  /*2730*/  FSETP.GE.FTZ.AND P0, PT, |R9|, |R6|, PT ;  /* 0x400000060900720b */ /* 0x000fda0003f16200 */
[----:B------:R-:W-:Y:S05]  /*2740*/  @!P0 BRA `(.L_x_5049) ;  /* 0x00000000004c8947 */ /* 0x000fea0003800000 */
[C---:B------:R-:W-:Y:S01]  /*2750*/  FSETP.NEU.FTZ.AND P1, PT, |R9|.reuse, RZ, PT ;  /* 0x000000ff0900720b */ /* 0x040fe20003f3d200 */
[----:B-1----:R-:W-:Y:S01]  /*2760*/  FADD.FTZ R5, |R9|, -RZ ;  /* 0x800000ff09057221 */ /* 0x002fe20000010200 */
[C---:B------:R-:W-:Y:S01]  /*2770*/  FSETP.NEU.FTZ.AND P0, PT, |R6|.reuse, RZ, PT ;  /* 0x000000ff0600720b */ /* 0x040fe20003f1d200 */
[----:B------:R-:W-:-:S12]  /*2780*/  FADD.FTZ R0, |R6|, -RZ ;  /* 0x800000ff06007221 */ /* 0x000fd80000010200 */
[----:B------:R-:W-:Y:S05]  /*2790*/  @!P0 BRA !P1, `(.L_x_5050) ;  /* 0x0000000000248947 */ /* 0x000fea0004800000 */
[----:B------:R-:W0:Y:S02]  /*27a0*/  MUFU.RCP R5, R9 ;  /* 0x0000000900057308 */ /* 0x000e240000001000 */
[----:B0-----:R-:W-:-:S04]  /*27b0*/  FMUL.FTZ R5, R6, R5 ;  /* 0x0000000506057220 */ /* 0x001fc80000410000 */
[----:B------:R-:W-:Y:S01]  /*27c0*/  FFMA.FTZ R0, R6, R5, R9 ;  /* 0x0000000506007223 */ /* 0x000fe20000010009 */
[C---:B------:R-:W-:Y:S01]  /*27d0*/  FFMA.FTZ R7, R5.reuse, R3, R2 ;  /* 0x0000000305077223 */ /* 0x040fe20000010002 */
[----:B------:R-:W-:-:S04]  /*27e0*/  FFMA.FTZ R3, R5, -R2, R3 ;  /* 0x8000000205037223 */ /* 0x000fc80000010003 */
[----:B------:R-:W0:Y:S02]  /*27f0*/  MUFU.RCP R0, R0 ;  /* 0x0000000000007308 */ /* 0x000e240000001000 */
[C---:B0-----:R-:W-:Y:S01]  /*2800*/  FMUL.FTZ R2, R0.reuse, R7 ;  /* 0x0000000700027220 */ /* 0x041fe20000410000 */
[----:B------:R-:W-:Y:S01]  /*2810*/  FMUL.FTZ R3, R0, R3 ;  /* 0x0000000300037220 */ /* 0x000fe20000410000 */
[----:B------:R-:W-:Y:S06]  /*2820*/  BRA `(.L_x_5051) ;  /* 0x0000000000347947 */ /* 0x000fec0003800000 */
.L_x_5050:
[----:B------:R-:W0:Y:S08]  /*2830*/  MUFU.RCP R5, R5 ;  /* 0x0000000500057308 */ /* 0x000e300000001000 */
[----:B------:R-:W1:Y:S01]  /*2840*/  MUFU.RCP R0, R0 ;  /* 0x0000000000007308 */ /* 0x000e620000001000 */
[----:B0-----:R-:W-:Y:S01]  /*2850*/  FMUL.FTZ R2, R5, R2 ;  /* 0x0000000205027220 */ /* 0x001fe20000410000 */
[----:B-1----:R-:W-:Y:S01]  /*2860*/  FMUL.FTZ R3, R0, R3 ;  /* 0x0000000300037220 */ /* 0x002fe20000410000 */
[----:B------:R-:W-:Y:S06]  /*2870*/  BRA `(.L_x_5051) ;  /* 0x0000000000207947 */ /* 0x000fec0003800000 */
.L_x_5049:
[----:B------:R-:W0:Y:S02]  /*2880*/  MUFU.RCP R0, R6 ;  /* 0x0000000600007308 */ /* 0x000e240000001000 */
[----:B0-----:R-:W-:-:S04]  /*2890*/  FMUL.FTZ R0, R9, R0 ;  /* 0x0000000009007220 */ /* 0x001fc80000410000 */
[----:B------:R-:W-:Y:S01]  /*28a0*/  FFMA.FTZ R4, R9, R0, R6 ;  /* 0x0000000009047223 */ /* 0x000fe20000010006 */
[C---:B-1----:R-:W-:Y:S01]  /*28b0*/  FFMA.FTZ R5, R0.reuse, R2, R3 ;  /* 0x0000000200057223 */ /* 0x042fe20000010003 */
[----:B------:R-:W-:-:S04]  /*28c0*/  FFMA.FTZ R3, R0, R3, -R2 ;  /* 0x0000000300037223 */ /* 0x000fc80000010802 */
[----:B------:R-:W0:Y:S02]  /*28d0*/  MUFU.RCP R4, R4 ;  /* 0x0000000400047308 */ /* 0x000e240000001000 */
[C---:B0-----:R-:W-:Y:S01]  /*28e0*/  FMUL.FTZ R2, R4.reuse, R5 ;  /* 0x0000000504027220 */ /* 0x041fe20000410000 */
[----:B------:R-:W-:-:S07]  /*28f0*/  FMUL.FTZ R3, R4, R3 ;  /* 0x0000000304037220 */ /* 0x000fce0000410000 */
.L_x_5051:
[----:B------:R-:W-:Y:S05]  /*2900*/  BSYNC B0 ;  /* 0x0000000000007941 */ /* 0x000fea0003800000 */
.L_x_5048:
[----:B------:R-:W0:Y:S02]  /*2910*/  LDC.U8 R4, c[0x0][0x421] ;  /* 0x00010840ff047b82 */ /* 0x000e240000000000 */
        /* <DEDUP_REMOVED lines=14> */
.L_x_5055:
[----:B------:R-:W0:Y:S02]  /*2a00*/  F2I.S64.TRUNC R2, R2 ;  /* 0x0000000200027311 */ /* 0x000e24000020d900 */
[----:B0-----:R-:W-:-:S05]  /*2a10*/  IMAD.MOV.U32 R5, RZ, RZ, R2 ;  /* 0x000000ffff057224 */ /* 0x001fca00078e0002 */
[----:B------:R1:W-:Y:S01]  /*2a20*/  STG.E.U8 desc[UR36][R16.64], R5 ;  /* 0x0000000510007986 */ /* 0x0003e2000c101124 */
[----:B------:R-:W-:Y:S05]  /*2a30*/  BRA `(.L_x_5057) ;  /* 0x0000000c00447947 */ /* 0x000fea0003800000 */
.L_x_5054:
        /* <DEDUP_REMOVED lines=9> */
.L_x_5059:
[----:B------:R-:W0:Y:S02]  /*2ad0*/  F2I.FTZ.TRUNC.NTZ R3, R2 ;  /* 0x0000000200037305 */ /* 0x000e24000021f100 */
[----:B0-----:R3:W-:Y:S01]  /*2ae0*/  STG.E desc[UR36][R16.64], R3 ;  /* 0x0000000310007986 */ /* 0x0017e2000c101924 */
[----:B------:R-:W-:Y:S05]  /*2af0*/  BRA `(.L_x_5057) ;  /* 0x0000000c00147947 */ /* 0x000fea0003800000 */
.L_x_5058:
[----:B------:R-:W0:Y:S02]  /*2b00*/  F2I.FTZ.TRUNC.NTZ R3, R2 ;  /* 0x0000000200037305 */ /* 0x000e24000021f100 */
[----:B0-----:R2:W-:Y:S01]  /*2b10*/  STG.E.U16 desc[UR36][R16.64], R3 ;  /* 0x0000000310007986 */ /* 0x0015e2000c101524 */
[----:B------:R-:W-:Y:S05]  /*2b20*/  BRA `(.L_x_5057) ;  /* 0x0000000c00087947 */ /* 0x000fea0003800000 */
.L_x_5053:
        /* <DEDUP_REMOVED lines=8> */
.L_x_5061:
[----:B------:R-:W-:-:S05]  /*2bb0*/  F2FP.F16.F32.PACK_AB R2, RZ, R2 ;  /* 0x00000002ff02723e */ /* 0x000fca00000000ff */
[----:B------:R0:W-:Y:S01]  /*2bc0*/  STG.E.U16 desc[UR36][R16.64], R2 ;  /* 0x0000000210007986 */ /* 0x0001e2000c101524 */
[----:B------:R-:W-:Y:S05]  /*2bd0*/  BRA `(.L_x_5057) ;  /* 0x0000000800dc7947 */ /* 0x000fea0003800000 */
.L_x_5060:
[----:B------:R-:W-:-:S13]  /*2be0*/  ISETP.NE.AND P0, PT, R0, 0x7, PT ;  /* 0x000000070000780c */ /* 0x000fda0003f05270 */
[----:B------:R-:W-:Y:S05]  /*2bf0*/  @!P0 BRA `(.L_x_5062) ;  /* 0x0000000000248947 */ /* 0x000fea0003800000 */
[----:B------:R-:W-:-:S13]  /*2c00*/  ISETP.NE.AND P0, PT, R0, 0x8, PT ;  /* 0x000000080000780c */ /* 0x000fda0003f05270 */
[----:B------:R-:W-:Y:S05]  /*2c10*/  @!P0 BRA `(.L_x_5063) ;  /* 0x0000000000108947 */ /* 0x000fea0003800000 */
[----:B------:R-:W-:-:S13]  /*2c20*/  ISETP.NE.AND P0, PT, R0, 0x9, PT ;  /* 0x000000090000780c */ /* 0x000fda0003f05270 */
[----:B------:R-:W-:Y:S05]  /*2c30*/  @P0 BRA `(.L_x_5056) ;  /* 0x00000008006c0947 */ /* 0x000fea0003800000 */
[----:B------:R0:W-:Y:S01]  /*2c40*/  STG.E.64 desc[UR36][R16.64], R2 ;  /* 0x0000000210007986 */ /* 0x0001e2000c101b24 */
[----:B------:R-:W-:Y:S05]  /*2c50*/  BRA `(.L_x_5057) ;  /* 0x0000000800bc7947 */ /* 0x000fea0003800000 */
.L_x_5063:
[----:B------:R-:W-:-:S05]  /*2c60*/  F2FP.F16.F32.PACK_AB R3, R3, R2 ;  /* 0x000000020303723e */ /* 0x000fca00000000ff */
[----:B------:R0:W-:Y:S01]  /*2c70*/  STG.E desc[UR36][R16.64], R3 ;  /* 0x0000000310007986 */ /* 0x0001e2000c101924 */
[----:B------:R-:W-:Y:S05]  /*2c80*/  BRA `(.L_x_5057) ;  /* 0x0000000800b07947 */ /* 0x000fea0003800000 */
.L_x_5062:
[----:B------:R-:W-:-:S06]  /*2c90*/  FMUL.FTZ R2, R2, 1 ;  /* 0x3f80000002027820 */ /* 0x000fcc0000410000 */
[----:B------:R-:W0:Y:S02]  /*2ca0*/  F2F.F64.F32 R2, R2 ;  /* 0x0000000200027310 */ /* 0x000e240000201800 */
[----:B0-----:R0:W-:Y:S01]  /*2cb0*/  STG.E.64 desc[UR36][R16.64], R2 ;  /* 0x0000000210007986 */ /* 0x0011e2000c101b24 */
[----:B------:R-:W-:Y:S05]  /*2cc0*/  BRA `(.L_x_5057) ;  /* 0x0000000800a07947 */ /* 0x000fea0003800000 */
.L_x_5052:
        /* <DEDUP_REMOVED lines=8> */
[----:B------:R-:W-:Y:S02]  /*2d50*/  FSETP.NEU.FTZ.AND P0, PT, R2, RZ, PT ;  /* 0x000000ff0200720b */ /* 0x000fe40003f1d000 */
[----:B------:R-:W-:-:S04]  /*2d60*/  FSETP.NEU.FTZ.AND P1, PT, R3, RZ, PT ;  /* 0x000000ff0300720b */ /* 0x000fc80003f3d000 */
[----:B------:R-:W-:-:S04]  /*2d70*/  PLOP3.LUT P0, PT, P0, P1, PT, 0xa8, 0x0 ;  /* 0x000000000000781c */ /* 0x000fc80000703570 */
[----:B------:R-:W-:-:S05]  /*2d80*/  SEL R3, RZ, 0x1, !P0 ;  /* 0x00000001ff037807 */ /* 0x000fca0004000000 */
[----:B------:R0:W-:Y:S01]  /*2d90*/  STG.E.U8 desc[UR36][R16.64], R3 ;  /* 0x0000000310007986 */ /* 0x0001e2000c101124 */
[----:B------:R-:W-:Y:S05]  /*2da0*/  BRA `(.L_x_5057) ;  /* 0x0000000800687947 */ /* 0x000fea0003800000 */
.L_x_5066:
[----:B------:R-:W-:Y:S01]  /*2db0*/  FMUL.FTZ R6, R3, 1 ;  /* 0x3f80000003067820 */ /* 0x000fe20000410000 */
[----:B------:R-:W-:-:S05]  /*2dc0*/  FMUL.FTZ R4, R2, 1 ;  /* 0x3f80000002047820 */ /* 0x000fca0000410000 */
[----:B------:R-:W-:Y:S08]  /*2dd0*/  F2F.F64.F32 R6, R6 ;  /* 0x0000000600067310 */ /* 0x000ff00000201800 */
[----:B------:R-:W0:Y:S02]  /*2de0*/  F2F.F64.F32 R4, R4 ;  /* 0x0000000400047310 */ /* 0x000e240000201800 */
[----:B0-----:R0:W-:Y:S01]  /*2df0*/  STG.E.128 desc[UR36][R16.64], R4 ;  /* 0x0000000410007986 */ /* 0x0011e2000c101d24 */
[----:B------:R-:W-:Y:S05]  /*2e00*/  BRA `(.L_x_5057) ;  /* 0x0000000800507947 */ /* 0x000fea0003800000 */
.L_x_5065:
        /* <DEDUP_REMOVED lines=18> */
[----:B------:R-:W-:Y:S02]  /*2f30*/  @P0 SHF.R.U32.HI R0, RZ, 0x14, R3 ;  /* 0x00000014ff000819 */ /* 0x000fe40000011603 */
[----:B------:R-:W-:-:S07]  /*2f40*/  @!P0 IADD3 R0, R2, -0x46800000, RZ ;  /* 0xb980000002008810 */ /* 0x000fce0007ffe0ff */
.L_x_5070:
[----:B------:R-:W-:Y:S05]  /*2f50*/  BSYNC B0 ;  /* 0x0000000000007941 */ /* 0x000fea0003800000 */
.L_x_5069:
[----:B------:R-:W-:-:S05]  /*2f60*/  LOP3.LUT R5, R0, R5, RZ, 0xfc, !PT ;  /* 0x0000000500057212 */ /* 0x000fca00078efcff */
[----:B------:R0:W-:Y:S01]  /*2f70*/  STG.E.U8 desc[UR36][R16.64], R5 ;  /* 0x0000000510007986 */ /* 0x0001e2000c101124 */
[----:B------:R-:W-:Y:S05]  /*2f80*/  BRA `(.L_x_5057) ;  /* 0x0000000400f07947 */ /* 0x000fea0003800000 */
.L_x_5068:
        /* <DEDUP_REMOVED lines=12> */
.L_x_5072:
[----:B------:R-:W-:Y:S01]  /*3050*/  IMAD.MOV.U32 R0, RZ, RZ, 0x7f ;  /* 0x0000007fff007424 */ /* 0x000fe200078e00ff */
[----:B------:R-:W-:-:S04]  /*3060*/  ISETP.GT.U32.AND P0, PT, R4, 0x7f800000, PT ;  /* 0x7f8000000400780c */ /* 0x000fc80003f04070 */
[----:B------:R-:W-:-:S09]  /*3070*/  SEL R0, R0, 0x7c, P0 ;  /* 0x0000007c00007807 */ /* 0x000fd20000000000 */
.L_x_5073:
[----:B------:R-:W-:Y:S05]  /*3080*/  BSYNC B0 ;  /* 0x0000000000007941 */ /* 0x000fea0003800000 */
.L_x_5071:
[----:B------:R-:W-:-:S04]  /*3090*/  LOP3.LUT R2, R2, 0x80000000, RZ, 0xc0, !PT ;  /* 0x8000000002027812 */ /* 0x000fc800078ec0ff */
[----:B------:R-:W-:-:S04]  /*30a0*/  SHF.R.U32.HI R3, RZ, 0x18, R2 ;  /* 0x00000018ff037819 */ /* 0x000fc80000011602 */
[----:B------:R-:W-:-:S05]  /*30b0*/  LOP3.LUT R3, R0, R3, RZ, 0xfc, !PT ;  /* 0x0000000300037212 */ /* 0x000fca00078efcff */
[----:B------:R0:W-:Y:S01]  /*30c0*/  STG.E.U8 desc[UR36][R16.64], R3 ;  /* 0x0000000310007986 */ /* 0x0001e2000c101124 */
[----:B------:R-:W-:Y:S05]  /*30d0*/  BRA `(.L_x_5057) ;  /* 0x00000004009c7947 */ /* 0x000fea0003800000 */
.L_x_5067:
[----:B------:R-:W-:-:S05]  /*30e0*/  F2FP.BF16.F32.PACK_AB R2, RZ, R2 ;  /* 0x00000002ff02723e */ /* 0x000fca00000010ff */
[----:B------:R0:W-:Y:S01]  /*30f0*/  STG.E.U16 desc[UR36][R16.64], R2 ;  /* 0x0000000210007986 */ /* 0x0001e2000c101524 */
[----:B------:R-:W-:Y:S05]  /*3100*/  BRA `(.L_x_5057) ;  /* 0x0000000400907947 */ /* 0x000fea0003800000 */
.L_x_5064:
        /* <DEDUP_REMOVED lines=11> */
.L_x_5076:
        /* <DEDUP_REMOVED lines=16> */
.L_x_5079:
[----:B------:R-:W-:-:S04]  /*32c0*/  LOP3.LUT R2, R2, 0x80000000, RZ, 0xc0, !PT ;  /* 0x8000000002027812 */ /* 0x000fc800078ec0ff */
[----:B------:R-:W-:-:S04]  /*32d0*/  SHF.R.U32.HI R3, RZ, 0x18, R2 ;  /* 0x00000018ff037819 */ /* 0x000fc80000011602 */
[----:B------:R-:W-:-:S04]  /*32e0*/  LOP3.LUT R0, R0, R3, RZ, 0xfc, !PT ;  /* 0x0000000300007212 */ /* 0x000fc800078efcff */
[----:B------:R-:W-:-:S07]  /*32f0*/  PRMT R8, R0, 0x7610, R8 ;  /* 0x0000761000087816 */ /* 0x000fce0000000008 */
.L_x_5078:
[----:B------:R-:W-:Y:S05]  /*3300*/  BSYNC B0 ;  /* 0x0000000000007941 */ /* 0x000fea0003800000 */
.L_x_5077:
[----:B------:R0:W-:Y:S01]  /*3310*/  STG.E.U8 desc[UR36][R16.64], R8 ;  /* 0x0000000810007986 */ /* 0x0001e2000c101124 */
[----:B------:R-:W-:Y:S05]  /*3320*/  BRA `(.L_x_5057) ;  /* 0x0000000400087947 */ /* 0x000fea0003800000 */
.L_x_5075:
        /* <DEDUP_REMOVED lines=16> */
.L_x_5082:
[----:B------:R-:W-:-:S04]  /*3430*/  LOP3.LUT R2, R2, 0x80000000, RZ, 0xc0, !PT ;  /* 0x8000000002027812 */ /* 0x000fc800078ec0ff */
[----:B------:R-:W-:-:S04]  /*3440*/  SHF.R.U32.HI R3, RZ, 0x18, R2 ;  /* 0x00000018ff037819 */ /* 0x000fc80000011602 */
[----:B------:R-:W-:-:S04]  /*3450*/  LOP3.LUT R0, R0, R3, RZ, 0xfc, !PT ;  /* 0x0000000300007212 */ /* 0x000fc800078efcff */
[----:B------:R-:W-:-:S07]  /*3460*/  PRMT R8, R0, 0x7610, R8 ;  /* 0x0000761000087816 */ /* 0x000fce0000000008 */
.L_x_5081:
[----:B------:R-:W-:Y:S05]  /*3470*/  BSYNC B0 ;  /* 0x0000000000007941 */ /* 0x000fea0003800000 */
.L_x_5080:
[----:B------:R0:W-:Y:S01]  /*3480*/  STG.E.U8 desc[UR36][R16.64], R8 ;  /* 0x0000000810007986 */ /* 0x0001e2000c101124 */
[----:B------:R-:W-:Y:S05]  /*3490*/  BRA `(.L_x_5057) ;  /* 0x0000000000ac7947 */ /* 0x000fea0003800000 */
.L_x_5074:
        /* <DEDUP_REMOVED lines=19> */
[----:B------:R0:W-:Y:S01]  /*35d0*/  STG.E.U8 desc[UR36][R16.64], R3 ;  /* 0x0000000310007986 */ /* 0x0001e2000c101124 */
[----:B------:R-:W-:Y:S05]  /*35e0*/  BRA `(.L_x_5057) ;  /* 0x0000000000587947 */ /* 0x000fea0003800000 */
.L_x_5056:
[----:B------:R-:W-:Y:S01]  /*35f0*/  MOV R2, 0x0 ;  /* 0x0000000000027802 */ /* 0x000fe20000000f00 */
[----:B------:R-:W-:Y:S01]  /*3600*/  ULDC.64 UR4, c[0x4][0x148] ;  /* 0x0100520000047ab9 */ /* 0x000fe20000000a00 */
[----:B------:R-:W-:Y:S01]  /*3610*/  ULDC.64 UR6, c[0x4][0x150] ;  /* 0x0100540000067ab9 */ /* 0x000fe20000000a00 */
[----:B------:R-:W-:Y:S01]  /*3620*/  IMAD.U32 R4, RZ, RZ, UR4 ;  /* 0x00000004ff047e24 */ /* 0x000fe2000f8e00ff */
[----:B------:R-:W-:Y:S01]  /*3630*/  HFMA2.MMA R12, -RZ, RZ, 0, 5.9604644775390625e-08 ;  /* 0x00000001ff0c7435 */ /* 0x000fe200000001ff */
        /* <DEDUP_REMOVED lines=10> */
[----:B0-----:R-:W-:Y:S05]  /*36e0*/  CALL.ABS.NOINC R2 ;  /* 0x0000000002007343 */ /* 0x001fea0003c00000 */
.L_x_5085:
[----:B------:R-:W-:Y:S05]  /*36f0*/  BRA `(.L_x_5057) ;  /* 0x0000000000147947 */ /* 0x000fea0003800000 */
.L_x_5084:
[----:B------:R-:W0:Y:S02]  /*3700*/  F2I.U64.TRUNC R2, R2 ;  /* 0x0000000200027311 */ /* 0x000e24000020d800 */
[----:B0-----:R0:W-:Y:S01]  /*3710*/  STG.E.64 desc[UR36][R16.64], R2 ;  /* 0x0000000210007986 */ /* 0x0011e2000c101b24 */
[----:B------:R-:W-:Y:S05]  /*3720*/  BRA `(.L_x_5057) ;  /* 0x0000000000087947 */ /* 0x000fea0003800000 */
.L_x_5083:
[----:B------:R-:W0:Y:S02]  /*3730*/  F2I.FTZ.U32.TRUNC.NTZ R3, R2 ;  /* 0x0000000200037305 */ /* 0x000e24000021f000 */
[----:B0-----:R0:W-:Y:S02]  /*3740*/  STG.E desc[UR36][R16.64], R3 ;  /* 0x0000000310007986 */ /* 0x0011e4000c101924 */
.L_x_5057:
[----:B------:R-:W-:-:S04]  /*3750*/  IMAD R18, R23, 0x200, R18 ;  /* 0x0000020017127824 */ /* 0x000fc800078e0212 */
[----:B------:R-:W-:-:S07]  /*3760*/  VIADD R19, R18, 0x80 ;  /* 0x0000008012137836 */ /* 0x000fce0000000000 */
.L_x_5011:
[----:B------:R-:W-:Y:S05]  /*3770*/  BSYNC B7 ;  /* 0x0000000000077941 */ /* 0x000fea0003800000 */
.L_x_5010:
        /* <DEDUP_REMOVED lines=307> */
.L_x_5088:
        /* <DEDUP_REMOVED lines=23> */
.L_x_5093:
[----:B------:R-:W2:Y:S01]  /*4c20*/  LDG.E.U8 R2, desc[UR36][R4.64] ;  /* 0x0000002404027981 */ /* 0x000ea2000c1e1100 */
[----:B------:R-:W-:Y:S01]  /*4c30*/  IMAD.MOV.U32 R3, RZ, RZ, RZ ;  /* 0x000000ffff037224 */ /* 0x000fe200078e00ff */
[----:B--2---:R-:W-:Y:S01]  /*4c40*/  I2FP.F32.U32 R2, R2 ;  /* 0x0000000200027245 */ /* 0x004fe20000201000 */
[----:B------:R-:W-:Y:S06]  /*4c50*/  BRA `(.L_x_5095) ;  /* 0x0000000c007c7947 */ /* 0x000fec0003800000 */
.L_x_5092:
        /* <DEDUP_REMOVED lines=10> */
.L_x_5097:
[----:B------:R-:W2:Y:S01]  /*4d00*/  LDG.E R2, desc[UR36][R4.64] ;  /* 0x0000002404027981 */ /* 0x000ea2000c1e1900 */
[----:B------:R-:W-:Y:S01]  /*4d10*/  IMAD.MOV.U32 R3, RZ, RZ, RZ ;  /* 0x000000ffff037224 */ /* 0x000fe200078e00ff */
[----:B--2---:R-:W-:Y:S01]  /*4d20*/  I2FP.F32.S32 R2, R2 ;  /* 0x0000000200027245 */ /* 0x004fe20000201400 */
[----:B------:R-:W-:Y:S06]  /*4d30*/  BRA `(.L_x_5095) ;  /* 0x0000000c00447947 */ /* 0x000fec0003800000 */
.L_x_5096:
[----:B------:R-:W2:Y:S01]  /*4d40*/  LDG.E.U16 R2, desc[UR36][R4.64] ;  /* 0x0000002404027981 */ /* 0x000ea2000c1e1500 */
[----:B------:R-:W-:Y:S01]  /*4d50*/  IMAD.MOV.U32 R3, RZ, RZ, RZ ;  /* 0x000000ffff037224 */ /* 0x000fe200078e00ff */
[----:B--2---:R-:W0:Y:S01]  /*4d60*/  I2F.S16 R2, R2 ;  /* 0x0000000200027306 */ /* 0x004e220000101400 */
[----:B------:R-:W-:Y:S05]  /*4d70*/  BRA `(.L_x_5095) ;  /* 0x0000000c00347947 */ /* 0x000fea0003800000 */
.L_x_5091:
        /* <DEDUP_REMOVED lines=9> */
.L_x_5099:
[----:B------:R-:W2:Y:S01]  /*4e10*/  LDG.E.U16 R2, desc[UR36][R4.64] ;  /* 0x0000002404027981 */ /* 0x000ea2000c1e1500 */
[----:B------:R-:W-:Y:S01]  /*4e20*/  MOV R3, RZ ;  /* 0x000000ff00037202 */ /* 0x000fe20000000f00 */
[----:B--2---:R-:W-:Y:S01]  /*4e30*/  HADD2.F32 R2, -RZ, R2.H0_H0 ;  /* 0x20000002ff027230 */ /* 0x004fe20000004100 */
[----:B------:R-:W-:Y:S06]  /*4e40*/  BRA `(.L_x_5095) ;  /* 0x0000000c00007947 */ /* 0x000fec0003800000 */
.L_x_5098:
        /* <DEDUP_REMOVED lines=8> */
.L_x_5101:
[----:B------:R-:W2:Y:S02]  /*4ed0*/  LDG.E R2, desc[UR36][R4.64] ;  /* 0x0000002404027981 */ /* 0x000ea4000c1e1900 */
[--C-:B--2---:R-:W-:Y:S02]  /*4ee0*/  HADD2.F32 R3, -RZ, R2.reuse.H1_H1 ;  /* 0x30000002ff037230 */ /* 0x104fe40000004100 */
[----:B------:R-:W-:Y:S01]  /*4ef0*/  HADD2.F32 R2, -RZ, R2.H0_H0 ;  /* 0x20000002ff027230 */ /* 0x000fe20000004100 */
[----:B------:R-:W-:Y:S06]  /*4f00*/  BRA `(.L_x_5095) ;  /* 0x0000000800d07947 */ /* 0x000fec0003800000 */
.L_x_5100:
[----:B------:R-:W2:Y:S01]  /*4f10*/  LDG.E.64 R4, desc[UR36][R4.64] ;  /* 0x0000002404047981 */ /* 0x000ea2000c1e1b00 */
[----:B------:R-:W-:Y:S01]  /*4f20*/  UMOV UR4, 0xf0000000 ;  /* 0xf000000000047882 */ /* 0x000fe20000000000 */
[----:B------:R-:W-:Y:S01]  /*4f30*/  UMOV UR5, 0x380fffff ;  /* 0x380fffff00057882 */ /* 0x000fe20000000000 */
[----:B------:R-:W-:Y:S01]  /*4f40*/  IMAD.MOV.U32 R3, RZ, RZ, RZ ;  /* 0x000000ffff037224 */ /* 0x000fe200078e00ff */
[----:B--2---:R-:W0:Y:S01]  /*4f50*/  F2F.F32.F64 R2, R4 ;  /* 0x0000000400027310 */ /* 0x004e220000301000 */
[----:B------:R-:W-:-:S14]  /*4f60*/  DSETP.GEU.AND P0, PT, |R4|, UR4, PT ;  /* 0x0000000404007e2a */ /* 0x000fdc000bf0e200 */
[----:B0-----:R-:W-:Y:S01]  /*4f70*/  @!P0 FMUL R2, R2, 1.175494350822287508e-38 ;  /* 0x0080000002028820 */ /* 0x001fe20000400000 */
[----:B------:R-:W-:Y:S06]  /*4f80*/  BRA `(.L_x_5095) ;  /* 0x0000000800b07947 */ /* 0x000fec0003800000 */
.L_x_5090:
        /* <DEDUP_REMOVED lines=13> */
.L_x_5104:
        /* <DEDUP_REMOVED lines=10> */
.L_x_5103:
        /* <DEDUP_REMOVED lines=23> */
[----:B------:R-:W-:Y:S02]  /*5270*/  LOP3.LUT R5, R6, R3, RZ, 0x30, !PT ;  /* 0x0000000306057212 */ /* 0x000fe400078e30ff */
[----:B------:R-:W-:Y:S02]  /*5280*/  MOV R3, RZ ;  /* 0x000000ff00037202 */ /* 0x000fe40000000f00 */
[----:B------:R-:W-:Y:S01]  /*5290*/  LOP3.LUT R2, R5, 0x80000000, R2, 0xf8, !PT ;  /* 0x8000000005027812 */ /* 0x000fe200078ef802 */
[----:B------:R-:W-:Y:S06]  /*52a0*/  BRA `(.L_x_5095) ;  /* 0x0000000400e87947 */ /* 0x000fec0003800000 */
.L_x_5106:
[----:B------:R-:W2:Y:S01]  /*52b0*/  LDG.E.U8 R4, desc[UR36][R4.64] ;  /* 0x0000002404047981 */ /* 0x000ea2000c1e1100 */
[----:B------:R-:W-:Y:S02]  /*52c0*/  IMAD.MOV.U32 R3, RZ, RZ, RZ ;  /* 0x000000ffff037224 */ /* 0x000fe400078e00ff */
        /* <DEDUP_REMOVED lines=12> */
.L_x_5105:
[----:B------:R-:W2:Y:S01]  /*5390*/  LDG.E.U16 R2, desc[UR36][R4.64] ;  /* 0x0000002404027981 */ /* 0x000ea2000c1e1500 */
[----:B------:R-:W-:Y:S02]  /*53a0*/  IMAD.MOV.U32 R3, RZ, RZ, RZ ;  /* 0x000000ffff037224 */ /* 0x000fe400078e00ff */
[----:B--2---:R-:W-:Y:S01]  /*53b0*/  IMAD.U32 R2, R2, 0x10000, RZ ;  /* 0x0001000002027824 */ /* 0x004fe200078e00ff */
[----:B------:R-:W-:Y:S06]  /*53c0*/  BRA `(.L_x_5095) ;  /* 0x0000000400a07947 */ /* 0x000fec0003800000 */
.L_x_5102:
        /* <DEDUP_REMOVED lines=9> */
[----:B------:R-:W-:Y:S01]  /*5460*/  HFMA2.MMA R3, -RZ, RZ, 0, 0 ;  /* 0x00000000ff037435 */ /* 0x000fe200000001ff */
[----:B--2---:R-:W-:Y:S01]  /*5470*/  I2FP.F32.U32 R2, R2 ;  /* 0x0000000200027245 */ /* 0x004fe20000201000 */
[----:B------:R-:W-:Y:S09]  /*5480*/  BRA `(.L_x_5095) ;  /* 0x0000000400707947 */ /* 0x000ff20003800000 */
.L_x_5109:
        /* <DEDUP_REMOVED lines=20> */
.L_x_5111:
[----:B------:R-:W-:Y:S05]  /*55d0*/  BSYNC B0 ;  /* 0x0000000000007941 */ /* 0x000fea0003800000 */
.L_x_5110:
[----:B------:R-:W-:Y:S01]  /*55e0*/  IMAD.SHL.U32 R2, R2, 0x100000, RZ ;  /* 0x0010000002027824 */ /* 0x000fe200078e00ff */
[----:B------:R-:W-:-:S04]  /*55f0*/  LEA R5, R0, 0x3b800000, 0x17 ;  /* 0x3b80000000057811 */ /* 0x000fc800078eb8ff */
[----:B------:R-:W-:Y:S01]  /*5600*/  LOP3.LUT R2, R5, R2, R6, 0xfe, !PT ;  /* 0x0000000205027212 */ /* 0x000fe200078efe06 */
[----:B------:R-:W-:Y:S06]  /*5610*/  BRA `(.L_x_5095) ;  /* 0x00000004000c7947 */ /* 0x000fec0003800000 */
.L_x_5108:
        /* <DEDUP_REMOVED lines=20> */
.L_x_5113:
[----:B------:R-:W-:Y:S05]  /*5760*/  BSYNC B0 ;  /* 0x0000000000007941 */ /* 0x000fea0003800000 */
.L_x_5112:
[----:B------:R-:W-:Y:S02]  /*5770*/  LEA R5, R0, 0x37800000, 0x17 ;  /* 0x3780000000057811 */ /* 0x000fe400078eb8ff */
[----:B------:R-:W-:-:S04]  /*5780*/  SHF.L.U32 R2, R2, 0x15, RZ ;  /* 0x0000001502027819 */ /* 0x000fc800000006ff */
[----:B------:R-:W-:Y:S01]  /*5790*/  LOP3.LUT R2, R5, R2, R6, 0xfe, !PT ;  /* 0x0000000205027212 */ /* 0x000fe200078efe06 */
[----:B------:R-:W-:Y:S06]  /*57a0*/  BRA `(.L_x_5095) ;  /* 0x0000000000a87947 */ /* 0x000fec0003800000 */
.L_x_5107:
        /* <DEDUP_REMOVED lines=14> */
.L_x_5117:
[----:B------:R-:W-:Y:S05]  /*5890*/  BSYNC B0 ;  /* 0x0000000000007941 */ /* 0x000fea0003800000 */
.L_x_5116:
[----:B------:R-:W-:Y:S01]  /*58a0*/  IMAD.MOV.U32 R3, RZ, RZ, RZ ;  /* 0x000000ffff037224 */ /* 0x000fe200078e00ff */
[----:B------:R-:W-:Y:S06]  /*58b0*/  BRA `(.L_x_5095) ;  /* 0x0000000000647947 */ /* 0x000fec0003800000 */
.L_x_5094:
        /* <DEDUP_REMOVED lines=16> */
.L_x_5118:
[----:B------:R-:W-:Y:S01]  /*59c0*/  CS2R R2, SRZ ;  /* 0x0000000000027805 */ /* 0x000fe2000001ff00 */
[----:B------:R-:W-:Y:S06]  /*59d0*/  BRA `(.L_x_5095) ;  /* 0x00000000001c7947 */ /* 0x000fec0003800000 */
.L_x_5115:
[----:B------:R-:W2:Y:S01]  /*59e0*/  LDG.E.64 R4, desc[UR36][R4.64] ;  /* 0x0000002404047981 */ /* 0x000ea2000c1e1b00 */
[----:B------:R-:W-:Y:S01]  /*59f0*/  IMAD.MOV.U32 R3, RZ, RZ, RZ ;  /* 0x000000ffff037224 */ /* 0x000fe200078e00ff */
[----:B--2---:R0:W1:Y:S01]  /*5a00*/  I2F.U64 R2, R4 ;  /* 0x0000000400027312 */ /* 0x0040620000301000 */
[----:B------:R-:W-:Y:S05]  /*5a10*/  BRA `(.L_x_5095) ;  /* 0x00000000000c7947 */ /* 0x000fea0003800000 */
.L_x_5114:
[----:B------:R-:W2:Y:S01]  /*5a20*/  LDG.E R2, desc[UR36][R4.64] ;  /* 0x0000002404027981 */ /* 0x000ea2000c1e1900 */
[----:B------:R-:W-:Y:S01]  /*5a30*/  IMAD.MOV.U32 R3, RZ, RZ, RZ ;  /* 0x000000ffff037224 */ /* 0x000fe200078e00ff */
[----:B--2---:R-:W-:-:S07]  /*5a40*/  I2FP.F32.U32 R2, R2 ;  /* 0x0000000200027245 */ /* 0x004fce0000201000 */
.L_x_5095:
[----:B------:R-:W-:Y:S05]  /*5a50*/  BSYNC B6 ;  /* 0x0000000000067941 */ /* 0x000fea0003800000 */
.L_x_5089:
        /* <DEDUP_REMOVED lines=10> */
[----:B------:R-:W-:-:S04]  /*5b00*/  IADD3 R0, R5, -0x42b17218, RZ ;  /* 0xbd4e8de805007810 */ /* 0x000fc80007ffe0ff */
        /* <DEDUP_REMOVED lines=21> */
[----:B-1----:R-:W-:Y:S01]  /*5c60*/  FMUL.FTZ R7, R4, R7 ;  /* 0x0000000704077220 */ /* 0x002fe20000410000 */
[----:B------:R-:W-:Y:S01]  /*5c70*/  IMAD.IADD R5, R5, 0x1, -R6 ;  /* 0x0000000105057824 */ /* 0x000fe200078e0a06 */
[----:B------:R-:W-:-:S04]  /*5c80*/  LEA R6, R6, 0x3f800000, 0x17 ;  /* 0x3f80000006067811 */ /* 0x000fc800078eb8ff */
[----:B------:R-:W-:Y:S01]  /*5c90*/  LEA R5, R5, 0x3f800000, 0x17 ;  /* 0x3f80000005057811 */ /* 0x000fe200078eb8ff */
[C---:B------:R-:W-:Y:S01]  /*5ca0*/  FMUL.FTZ R4, R6.reuse, R9 ;  /* 0x0000000906047220 */ /* 0x040fe20000410000 */
[----:B------:R-:W-:-:S03]  /*5cb0*/  FMUL.FTZ R0, R6, R7 ;  /* 0x0000000706007220 */ /* 0x000fc60000410000 */
[C---:B------:R-:W-:Y:S01]  /*5cc0*/  FMUL.FTZ R4, R5.reuse, R4 ;  /* 0x0000000405047220 */ /* 0x040fe20000410000 */
[----:B------:R-:W-:Y:S01]  /*5cd0*/  FMUL.FTZ R0, R5, R0 ;  /* 0x0000000005007220 */ /* 0x000fe20000410000 */
[----:B------:R-:W-:Y:S06]  /*5ce0*/  BRA `(.L_x_5123) ;  /* 0x0000000000487947 */ /* 0x000fec0003800000 */
.L_x_5122:
        /* <DEDUP_REMOVED lines=11> */
.L_x_5121:
[----:B------:R-:W-:-:S04]  /*5da0*/  FMUL.RZ R5, R7, 0.15915493667125701904 ;  /* 0x3e22f98307057820 */ /* 0x000fc8000040c000 */
[----:B------:R1:W2:Y:S08]  /*5db0*/  MUFU.SIN R4, R5 ;  /* 0x0000000500047308 */ /* 0x0002b00000000400 */
[----:B------:R1:W3:Y:S01]  /*5dc0*/  MUFU.COS R0, R5 ;  /* 0x0000000500007308 */ /* 0x0002e20000000000 */
[----:B------:R-:W-:Y:S05]  /*5dd0*/  BRA `(.L_x_5123) ;  /* 0x00000000000c7947 */ /* 0x000fea0003800000 */
.L_x_5120:
[----:B01----:R-:W-:Y:S01]  /*5de0*/  FMUL.FTZ R0, R2, -1.4426950216293334961 ;  /* 0xbfb8aa3b02007820 */ /* 0x003fe20000410000 */
[----:B--234-:R-:W-:-:S05]  /*5df0*/  IMAD.MOV.U32 R4, RZ, RZ, R7 ;  /* 0x000000ffff047224 */ /* 0x01cfca00078e0007 */
[----:B------:R-:W0:Y:S02]  /*5e00*/  MUFU.EX2 R0, R0 ;  /* 0x0000000000007308 */ /* 0x000e240000000800 */
.L_x_5123:
[----:B------:R-:W-:Y:S05]  /*5e10*/  BSYNC B0 ;  /* 0x0000000000007941 */ /* 0x000fea0003800000 */
.L_x_5119:
        /* <DEDUP_REMOVED lines=19> */
.L_x_5126:
[----:B------:R-:W0:Y:S08]  /*5f50*/  MUFU.RCP R5, R5 ;  /* 0x0000000500057308 */ /* 0x000e300000001000 */
[----:B------:R-:W1:Y:S01]  /*5f60*/  MUFU.RCP R0, R0 ;  /* 0x0000000000007308 */ /* 0x000e620000001000 */
[----:B0-----:R-:W-:Y:S01]  /*5f70*/  FMUL.FTZ R2, R5, R2 ;  /* 0x0000000205027220 */ /* 0x001fe20000410000 */
[----:B-1----:R-:W-:Y:S01]  /*5f80*/  FMUL.FTZ R3, R0, R3 ;  /* 0x0000000300037220 */ /* 0x002fe20000410000 */
[----:B------:R-:W-:Y:S06]  /*5f90*/  BRA `(.L_x_5127) ;  /* 0x0000000000207947 */ /* 0x000fec0003800000 */
.L_x_5125:
        /* <DEDUP_REMOVED lines=8> */
.L_x_5127:
[----:B------:R-:W-:Y:S05]  /*6020*/  BSYNC B0 ;  /* 0x0000000000007941 */ /* 0x000fea0003800000 */
.L_x_5124:
        /* <DEDUP_REMOVED lines=15> */
.L_x_5131:
[----:B------:R-:W0:Y:S02]  /*6120*/  F2I.S64.TRUNC R2, R2 ;  /* 0x0000000200027311 */ /* 0x000e24000020d900 */
[----:B0-----:R-:W-:-:S05]  /*6130*/  IMAD.MOV.U32 R5, RZ, RZ, R2 ;  /* 0x000000ffff057224 */ /* 0x001fca00078e0002 */
[----:B------:R0:W-:Y:S01]  /*6140*/  STG.E.U8 desc[UR36][R16.64], R5 ;  /* 0x0000000510007986 */ /* 0x0001e2000c101124 */
[----:B------:R-:W-:Y:S05]  /*6150*/  BRA `(.L_x_5133) ;  /* 0x0000000c00447947 */ /* 0x000fea0003800000 */
.L_x_5130:
        /* <DEDUP_REMOVED lines=9> */
.L_x_5135:
[----:B------:R-:W0:Y:S02]  /*61f0*/  F2I.FTZ.TRUNC.NTZ R3, R2 ;  /* 0x0000000200037305 */ /* 0x000e24000021f100 */
[----:B0-----:R3:W-:Y:S01]  /*6200*/  STG.E desc[UR36][R16.64], R3 ;  /* 0x0000000310007986 */ /* 0x0017e2000c101924 */
[----:B------:R-:W-:Y:S05]  /*6210*/  BRA `(.L_x_5133) ;  /* 0x0000000c00147947 */ /* 0x000fea0003800000 */
.L_x_5134:
[----:B------:R-:W0:Y:S02]  /*6220*/  F2I.FTZ.TRUNC.NTZ R3, R2 ;  /* 0x0000000200037305 */ /* 0x000e24000021f100 */
[----:B0-----:R2:W-:Y:S01]  /*6230*/  STG.E.U16 desc[UR36][R16.64], R3 ;  /* 0x0000000310007986 */ /* 0x0015e2000c101524 */
[----:B------:R-:W-:Y:S05]  /*6240*/  BRA `(.L_x_5133) ;  /* 0x0000000c00087947 */ /* 0x000fea0003800000 */
.L_x_5129:
        /* <DEDUP_REMOVED lines=8> */
.L_x_5137:
[----:B------:R-:W-:-:S05]  /*62d0*/  F2FP.F16.F32.PACK_AB R2, RZ, R2 ;  /* 0x00000002ff02723e */ /* 0x000fca00000000ff */
[----:B------:R0:W-:Y:S01]  /*62e0*/  STG.E.U16 desc[UR36][R16.64], R2 ;  /* 0x0000000210007986 */ /* 0x0001e2000c101524 */
[----:B------:R-:W-:Y:S05]  /*62f0*/  BRA `(.L_x_5133) ;  /* 0x0000000800dc7947 */ /* 0x000fea0003800000 */
.L_x_5136:
        /* <DEDUP_REMOVED lines=8> */
.L_x_5139:
[----:B------:R-:W-:-:S05]  /*6380*/  F2FP.F16.F32.PACK_AB R3, R3, R2 ;  /* 0x000000020303723e */ /* 0x000fca00000000ff */
[----:B------:R0:W-:Y:S01]  /*6390*/  STG.E desc[UR36][R16.64], R3 ;  /* 0x0000000310007986 */ /* 0x0001e2000c101924 */
[----:B------:R-:W-:Y:S05]  /*63a0*/  BRA `(.L_x_5133) ;  /* 0x0000000800b07947 */ /* 0x000fea0003800000 */
.L_x_5138:
[----:B------:R-:W-:-:S06]  /*63b0*/  FMUL.FTZ R2, R2, 1 ;  /* 0x3f80000002027820 */ /* 0x000fcc0000410000 */
[----:B------:R-:W0:Y:S02]  /*63c0*/  F2F.F64.F32 R2, R2 ;  /* 0x0000000200027310 */ /* 0x000e240000201800 */
[----:B0-----:R0:W-:Y:S01]  /*63d0*/  STG.E.64 desc[UR36][R16.64], R2 ;  /* 0x0000000210007986 */ /* 0x0011e2000c101b24 */
[----:B------:R-:W-:Y:S05]  /*63e0*/  BRA `(.L_x_5133) ;  /* 0x0000000800a07947 */ /* 0x000fea0003800000 */
.L_x_5128:
        /* <DEDUP_REMOVED lines=14> */
.L_x_5142:
[----:B------:R-:W-:Y:S01]  /*64d0*/  FMUL.FTZ R6, R3, 1 ;  /* 0x3f80000003067820 */ /* 0x000fe20000410000 */
[----:B------:R-:W-:-:S05]  /*64e0*/  FMUL.FTZ R4, R2, 1 ;  /* 0x3f80000002047820 */ /* 0x000fca0000410000 */
[----:B------:R-:W-:Y:S08]  /*64f0*/  F2F.F64.F32 R6, R6 ;  /* 0x0000000600067310 */ /* 0x000ff00000201800 */
[----:B------:R-:W0:Y:S02]  /*6500*/  F2F.F64.F32 R4, R4 ;  /* 0x0000000400047310 */ /* 0x000e240000201800 */
[----:B0-----:R0:W-:Y:S01]  /*6510*/  STG.E.128 desc[UR36][R16.64], R4 ;  /* 0x0000000410007986 */ /* 0x0011e2000c101d24 */
[----:B------:R-:W-:Y:S05]  /*6520*/  BRA `(.L_x_5133) ;  /* 0x0000000800507947 */ /* 0x000fea0003800000 */
.L_x_5141:
        /* <DEDUP_REMOVED lines=11> */
[----:B------:R-:W-:-:S10]  /*65e0*/  HFMA2.MMA R0, -RZ, RZ, 0, 7.569789886474609375e-06 ;  /* 0x0000007fff007435 */ /* 0x000fd400000001ff */
        /* <DEDUP_REMOVED lines=8> */
.L_x_5146:
[----:B------:R-:W-:Y:S05]  /*6670*/  BSYNC B0 ;  /* 0x0000000000007941 */ /* 0x000fea0003800000 */
.L_x_5145:
[----:B------:R-:W-:-:S05]  /*6680*/  LOP3.LUT R5, R0, R5, RZ, 0xfc, !PT ;  /* 0x0000000500057212 */ /* 0x000fca00078efcff */
[----:B------:R0:W-:Y:S01]  /*6690*/  STG.E.U8 desc[UR36][R16.64], R5 ;  /* 0x0000000510007986 */ /* 0x0001e2000c101124 */
[----:B------:R-:W-:Y:S05]  /*66a0*/  BRA `(.L_x_5133) ;  /* 0x0000000400f07947 */ /* 0x000fea0003800000 */
.L_x_5144:
        /* <DEDUP_REMOVED lines=12> */
.L_x_5148:
[----:B------:R-:W-:Y:S01]  /*6770*/  IMAD.MOV.U32 R0, RZ, RZ, 0x7f ;  /* 0x0000007fff007424 */ /* 0x000fe200078e00ff */
[----:B------:R-:W-:-:S04]  /*6780*/  ISETP.GT.U32.AND P0, PT, R4, 0x7f800000, PT ;  /* 0x7f8000000400780c */ /* 0x000fc80003f04070 */
[----:B------:R-:W-:-:S09]  /*6790*/  SEL R0, R0, 0x7c, P0 ;  /* 0x0000007c00007807 */ /* 0x000fd20000000000 */
.L_x_5149:
[----:B------:R-:W-:Y:S05]  /*67a0*/  BSYNC B0 ;  /* 0x0000000000007941 */ /* 0x000fea0003800000 */
.L_x_5147:
[----:B------:R-:W-:-:S04]  /*67b0*/  LOP3.LUT R2, R2, 0x80000000, RZ, 0xc0, !PT ;  /* 0x8000000002027812 */ /* 0x000fc800078ec0ff */
[----:B------:R-:W-:-:S04]  /*67c0*/  SHF.R.U32.HI R3, RZ, 0x18, R2 ;  /* 0x00000018ff037819 */ /* 0x000fc80000011602 */
[----:B------:R-:W-:-:S05]  /*67d0*/  LOP3.LUT R3, R0, R3, RZ, 0xfc, !PT ;  /* 0x0000000300037212 */ /* 0x000fca00078efcff */
[----:B------:R0:W-:Y:S01]  /*67e0*/  STG.E.U8 desc[UR36][R16.64], R3 ;  /* 0x0000000310007986 */ /* 0x0001e2000c101124 */
[----:B------:R-:W-:Y:S05]  /*67f0*/  BRA `(.L_x_5133) ;  /* 0x00000004009c7947 */ /* 0x000fea0003800000 */
.L_x_5143:
[----:B------:R-:W-:-:S05]  /*6800*/  F2FP.BF16.F32.PACK_AB R2, RZ, R2 ;  /* 0x00000002ff02723e */ /* 0x000fca00000010ff */
[----:B------:R0:W-:Y:S01]  /*6810*/  STG.E.U16 desc[UR36][R16.64], R2 ;  /* 0x0000000210007986 */ /* 0x0001e2000c101524 */
[----:B------:R-:W-:Y:S05]  /*6820*/  BRA `(.L_x_5133) ;  /* 0x0000000400907947 */ /* 0x000fea0003800000 */
.L_x_5140:
        /* <DEDUP_REMOVED lines=11> */
.L_x_5152:
        /* <DEDUP_REMOVED lines=16> */
.L_x_5155:
[----:B------:R-:W-:-:S04]  /*69e0*/  LOP3.LUT R2, R2, 0x80000000, RZ, 0xc0, !PT ;  /* 0x8000000002027812 */ /* 0x000fc800078ec0ff */
[----:B------:R-:W-:-:S04]  /*69f0*/  SHF.R.U32.HI R3, RZ, 0x18, R2 ;  /* 0x00000018ff037819 */ /* 0x000fc80000011602 */
[----:B------:R-:W-:-:S04]  /*6a00*/  LOP3.LUT R0, R0, R3, RZ, 0xfc, !PT ;  /* 0x0000000300007212 */ /* 0x000fc800078efcff */
[----:B------:R-:W-:-:S07]  /*6a10*/  PRMT R8, R0, 0x7610, R8 ;  /* 0x0000761000087816 */ /* 0x000fce0000000008 */
.L_x_5154:
[----:B------:R-:W-:Y:S05]  /*6a20*/  BSYNC B0 ;  /* 0x0000000000007941 */ /* 0x000fea0003800000 */
.L_x_5153:
[----:B------:R0:W-:Y:S01]  /*6a30*/  STG.E.U8 desc[UR36][R16.64], R8 ;  /* 0x0000000810007986 */ /* 0x0001e2000c101124 */
[----:B------:R-:W-:Y:S05]  /*6a40*/  BRA `(.L_x_5133) ;  /* 0x0000000400087947 */ /* 0x000fea0003800000 */
.L_x_5151:
        /* <DEDUP_REMOVED lines=16> */
.L_x_5158:
[----:B------:R-:W-:-:S04]  /*6b50*/  LOP3.LUT R2, R2, 0x80000000, RZ, 0xc0, !PT ;  /* 0x8000000002027812 */ /* 0x000fc800078ec0ff */
[----:B------:R-:W-:-:S04]  /*6b60*/  SHF.R.U32.HI R3, RZ, 0x18, R2 ;  /* 0x00000018ff037819 */ /* 0x000fc80000011602 */
[----:B------:R-:W-:-:S04]  /*6b70*/  LOP3.LUT R0, R0, R3, RZ, 0xfc, !PT ;  /* 0x0000000300007212 */ /* 0x000fc800078efcff */
[----:B------:R-:W-:-:S07]  /*6b80*/  PRMT R8, R0, 0x7610, R8 ;  /* 0x0000761000087816 */ /* 0x000fce0000000008 */
.L_x_5157:
[----:B------:R-:W-:Y:S05]  /*6b90*/  BSYNC B0 ;  /* 0x0000000000007941 */ /* 0x000fea0003800000 */
.L_x_5156:
[----:B------:R0:W-:Y:S01]  /*6ba0*/  STG.E.U8 desc[UR36][R16.64], R8 ;  /* 0x0000000810007986 */ /* 0x0001e2000c101124 */
[----:B------:R-:W-:Y:S05]  /*6bb0*/  BRA `(.L_x_5133) ;  /* 0x0000000000ac7947 */ /* 0x000fea0003800000 */
.L_x_5150:
        /* <DEDUP_REMOVED lines=17> */
[----:B------:R-:W-:-:S05]  /*6cd0*/  @!P0 IADD3 R0, R4, RZ, RZ ;  /* 0x000000ff04008210 */ /* 0x000fca0007ffe0ff */
[----:B------:R-:W-:-:S05]  /*6ce0*/  @P1 IMAD.MOV.U32 R3, RZ, RZ, R0 ;  /* 0x000000ffff031224 */ /* 0x000fca00078e0000 */
[----:B------:R0:W-:Y:S01]  /*6cf0*/  STG.E.U8 desc[UR36][R16.64], R3 ;  /* 0x0000000310007986 */ /* 0x0001e2000c101124 */
[----:B------:R-:W-:Y:S05]  /*6d00*/  BRA `(.L_x_5133) ;  /* 0x0000000000587947 */ /* 0x000fea0003800000 */
.L_x_5132:
[----:B------:R-:W-:Y:S01]  /*6d10*/  MOV R0, 0x0 ;  /* 0x0000000000007802 */ /* 0x000fe20000000f00 */
[----:B------:R-:W-:Y:S01]  /*6d20*/  ULDC.64 UR4, c[0x4][0x148] ;  /* 0x0100520000047ab9 */ /* 0x000fe20000000a00 */
[----:B------:R-:W-:Y:S01]  /*6d30*/  ULDC.64 UR6, c[0x4][0x40] ;  /* 0x0100100000067ab9 */ /* 0x000fe20000000a00 */
[----:B------:R-:W-:Y:S01]  /*6d40*/  IMAD.U32 R4, RZ, RZ, UR4 ;  /* 0x00000004ff047e24 */ /* 0x000fe2000f8e00ff */
[----:B------:R0:W1:Y:S01]  /*6d50*/  LDC.64 R2, c[0x4][R0] ;  /* 0x0100000000027b82 */ /* 0x0000620000000a00 */
[----:B------:R-:W-:Y:S01]  /*6d60*/  IMAD.U32 R5, RZ, RZ, UR5 ;  /* 0x00000005ff057e24 */ /* 0x000fe2000f8e00ff */
[----:B------:R-:W-:Y:S01]  /*6d70*/  ULDC.64 UR4, c[0x4][0x150] ;  /* 0x0100540000047ab9 */ /* 0x000fe20000000a00 */
[----:B------:R-:W-:Y:S01]  /*6d80*/  HFMA2.MMA R8, -RZ, RZ, 0, 6.020069122314453125e-06 ;  /* 0x00000065ff087435 */ /* 0x000fe200000001ff */
[----:B------:R-:W-:Y:S02]  /*6d90*/  IMAD.U32 R6, RZ, RZ, UR4 ;  /* 0x00000004ff067e24 */ /* 0x000fe4000f8e00ff */
[----:B------:R-:W-:-:S02]  /*6da0*/  IMAD.U32 R7, RZ, RZ, UR5 ;  /* 0x00000005ff077e24 */ /* 0x000fc4000f8e00ff */
[----:B------:R-:W-:Y:S02]  /*6db0*/  IMAD.U32 R10, RZ, RZ, UR6 ;  /* 0x00000006ff0a7e24 */ /* 0x000fe4000f8e00ff */
[----:B------:R-:W-:Y:S02]  /*6dc0*/  IMAD.U32 R11, RZ, RZ, UR7 ;  /* 0x00000007ff0b7e24 */ /* 0x000fe4000f8e00ff */
[----:B------:R-:W-:Y:S02]  /*6dd0*/  IMAD.MOV.U32 R12, RZ, RZ, 0x1 ;  /* 0x00000001ff0c7424 */ /* 0x000fe400078e00ff */
[----:B0-----:R-:W-:-:S07]  /*6de0*/  IMAD.MOV.U32 R13, RZ, RZ, RZ ;  /* 0x000000ffff0d7224 */ /* 0x001fce00078e00ff */
[----:B------:R-:W-:-:S07]  /*6df0*/  LEPC R20, `(.L_x_5161) ;  /* 0x000000001014794e */ /* 0x000fce0000000000 */
[----:B-1----:R-:W-:Y:S05]  /*6e00*/  CALL.ABS.NOINC R2 ;  /* 0x0000000002007343 */ /* 0x002fea0003c00000 */
.L_x_5161:
[----:B------:R-:W-:Y:S05]  /*6e10*/  BRA `(.L_x_5133) ;  /* 0x0000000000147947 */ /* 0x000fea0003800000 */
.L_x_5160:
[----:B------:R-:W0:Y:S02]  /*6e20*/  F2I.U64.TRUNC R2, R2 ;  /* 0x0000000200027311 */ /* 0x000e24000020d800 */
[----:B0-----:R0:W-:Y:S01]  /*6e30*/  STG.E.64 desc[UR36][R16.64], R2 ;  /* 0x0000000210007986 */ /* 0x0011e2000c101b24 */
[----:B------:R-:W-:Y:S05]  /*6e40*/  BRA `(.L_x_5133) ;  /* 0x0000000000087947 */ /* 0x000fea0003800000 */
.L_x_5159:
[----:B------:R-:W0:Y:S02]  /*6e50*/  F2I.FTZ.U32.TRUNC.NTZ R3, R2 ;  /* 0x0000000200037305 */ /* 0x000e24000021f000 */
[----:B0-----:R0:W-:Y:S02]  /*6e60*/  STG.E desc[UR36][R16.64], R3 ;  /* 0x0000000310007986 */ /* 0x0011e4000c101924 */
.L_x_5133:
[----:B------:R-:W-:-:S07]  /*6e70*/  VIADD R19, R19, 0x80 ;  /* 0x0000008013137836 */ /* 0x000fce0000000000 */
.L_x_5087:
[----:B------:R-:W-:Y:S05]  /*6e80*/  BSYNC B7 ;  /* 0x0000000000077941 */ /* 0x000fea0003800000 */
.L_x_5086:
        /* <DEDUP_REMOVED lines=307> */
.L_x_5164:
        /* <DEDUP_REMOVED lines=21> */
[----:B--2---:R-:W2:Y:S01]  /*8310*/  I2F.S16 R2, R2 ;  /* 0x0000000200027306 */ /* 0x004ea20000101400 */
[----:B------:R-:W-:Y:S05]  /*8320*/  BRA `(.L_x_5171) ;  /* 0x0000000c008c7947 */ /* 0x000fea0003800000 */
.L_x_5169:
[----:B------:R-:W2:Y:S01]  /*8330*/  LDG.E.U8 R2, desc[UR36][R4.64] ;  /* 0x0000002404027981 */ /* 0x000ea2000c1e1100 */
[----:B------:R-:W-:Y:S01]  /*8340*/  IMAD.MOV.U32 R3, RZ, RZ, RZ ;  /* 0x000000ffff037224 */ /* 0x000fe200078e00ff */
[----:B--2---:R-:W-:Y:S01]  /*8350*/  I2FP.F32.U32 R2, R2 ;  /* 0x0000000200027245 */ /* 0x004fe20000201000 */
[----:B------:R-:W-:Y:S06]  /*8360*/  BRA `(.L_x_5171) ;  /* 0x0000000c007c7947 */ /* 0x000fec0003800000 */
.L_x_5168:
        /* <DEDUP_REMOVED lines=8> */
[----:B--2---:R3:W4:Y:S01]  /*83f0*/  I2F.S64 R2, R4 ;  /* 0x0000000400027312 */ /* 0x0047220000301400 */
[----:B------:R-:W-:Y:S05]  /*8400*/  BRA `(.L_x_5171) ;  /* 0x0000000c00547947 */ /* 0x000fea0003800000 */
.L_x_5173:
[----:B------:R-:W2:Y:S01]  /*8410*/  LDG.E R2, desc[UR36][R4.64] ;  /* 0x0000002404027981 */ /* 0x000ea2000c1e1900 */
[----:B------:R-:W-:Y:S01]  /*8420*/  IMAD.MOV.U32 R3, RZ, RZ, RZ ;  /* 0x000000ffff037224 */ /* 0x000fe200078e00ff */
[----:B--2---:R-:W-:Y:S01]  /*8430*/  I2FP.F32.S32 R2, R2 ;  /* 0x0000000200027245 */ /* 0x004fe20000201400 */
[----:B------:R-:W-:Y:S06]  /*8440*/  BRA `(.L_x_5171) ;  /* 0x0000000c00447947 */ /* 0x000fec0003800000 */
.L_x_5172:
[----:B------:R-:W2:Y:S01]  /*8450*/  LDG.E.U16 R2, desc[UR36][R4.64] ;  /* 0x0000002404027981 */ /* 0x000ea2000c1e1500 */
[----:B------:R-:W-:Y:S01]  /*8460*/  IMAD.MOV.U32 R3, RZ, RZ, RZ ;  /* 0x000000ffff037224 */ /* 0x000fe200078e00ff */
[----:B--2---:R-:W0:Y:S01]  /*8470*/  I2F.S16 R2, R2 ;  /* 0x0000000200027306 */ /* 0x004e220000101400 */
[----:B------:R-:W-:Y:S05]  /*8480*/  BRA `(.L_x_5171) ;  /* 0x0000000c00347947 */ /* 0x000fea0003800000 */
.L_x_5167:
        /* <DEDUP_REMOVED lines=9> */
.L_x_5175:
[----:B------:R-:W2:Y:S01]  /*8520*/  LDG.E.U16 R2, desc[UR36][R4.64] ;  /* 0x0000002404027981 */ /* 0x000ea2000c1e1500 */
[----:B------:R-:W-:Y:S01]  /*8530*/  MOV R3, RZ ;  /* 0x000000ff00037202 */ /* 0x000fe20000000f00 */
[----:B--2---:R-:W-:Y:S01]  /*8540*/  HADD2.F32 R2, -RZ, R2.H0_H0 ;  /* 0x20000002ff027230 */ /* 0x004fe20000004100 */
[----:B------:R-:W-:Y:S06]  /*8550*/  BRA `(.L_x_5171) ;  /* 0x0000000c00007947 */ /* 0x000fec0003800000 */
.L_x_5174:
        /* <DEDUP_REMOVED lines=8> */
.L_x_5177:
[----:B------:R-:W2:Y:S02]  /*85e0*/  LDG.E R2, desc[UR36][R4.64] ;  /* 0x0000002404027981 */ /* 0x000ea4000c1e1900 */
[--C-:B--2---:R-:W-:Y:S02]  /*85f0*/  HADD2.F32 R3, -RZ, R2.reuse.H1_H1 ;  /* 0x30000002ff037230 */ /* 0x104fe40000004100 */
[----:B------:R-:W-:Y:S01]  /*8600*/  HADD2.F32 R2, -RZ, R2.H0_H0 ;  /* 0x20000002ff027230 */ /* 0x000fe20000004100 */
[----:B------:R-:W-:Y:S06]  /*8610*/  BRA `(.L_x_5171) ;  /* 0x0000000800d07947 */ /* 0x000fec0003800000 */
.L_x_5176:
        /* <DEDUP_REMOVED lines=8> */
.L_x_5166:
        /* <DEDUP_REMOVED lines=13> */
.L_x_5180:
        /* <DEDUP_REMOVED lines=10> */
.L_x_5179:
        /* <DEDUP_REMOVED lines=23> */
[----:B------:R-:W-:Y:S01]  /*8980*/  LOP3.LUT R5, R6, R3, RZ, 0x30, !PT ;  /* 0x0000000306057212 */ /* 0x000fe200078e30ff */
[----:B------:R-:W-:-:S03]  /*8990*/  IMAD.MOV.U32 R3, RZ, RZ, RZ ;  /* 0x000000ffff037224 */ /* 0x000fc600078e00ff */
[----:B------:R-:W-:Y:S01]  /*89a0*/  LOP3.LUT R2, R5, 0x80000000, R2, 0xf8, !PT ;  /* 0x8000000005027812 */ /* 0x000fe200078ef802 */
[----:B------:R-:W-:Y:S06]  /*89b0*/  BRA `(.L_x_5171) ;  /* 0x0000000400e87947 */ /* 0x000fec0003800000 */
.L_x_5182:
        /* <DEDUP_REMOVED lines=14> */
.L_x_5181:
[----:B------:R-:W2:Y:S01]  /*8aa0*/  LDG.E.U16 R2, desc[UR36][R4.64] ;  /* 0x0000002404027981 */ /* 0x000ea2000c1e1500 */
[----:B------:R-:W-:Y:S01]  /*8ab0*/  MOV R3, RZ ;  /* 0x000000ff00037202 */ /* 0x000fe20000000f00 */
[----:B--2---:R-:W-:Y:S01]  /*8ac0*/  IMAD.U32 R2, R2, 0x10000, RZ ;  /* 0x0001000002027824 */ /* 0x004fe200078e00ff */
[----:B------:R-:W-:Y:S06]  /*8ad0*/  BRA `(.L_x_5171) ;  /* 0x0000000400a07947 */ /* 0x000fec0003800000 */
.L_x_5178:
        /* <DEDUP_REMOVED lines=12> */
.L_x_5185:
        /* <DEDUP_REMOVED lines=20> */
.L_x_5187:
[----:B------:R-:W-:Y:S05]  /*8ce0*/  BSYNC B0 ;  /* 0x0000000000007941 */ /* 0x000fea0003800000 */
.L_x_5186:
[----:B------:R-:W-:Y:S01]  /*8cf0*/  IMAD.SHL.U32 R2, R2, 0x100000, RZ ;  /* 0x0010000002027824 */ /* 0x000fe200078e00ff */
[----:B------:R-:W-:-:S04]  /*8d00*/  LEA R5, R0, 0x3b800000, 0x17 ;  /* 0x3b80000000057811 */ /* 0x000fc800078eb8ff */
[----:B------:R-:W-:Y:S01]  /*8d10*/  LOP3.LUT R2, R5, R2, R6, 0xfe, !PT ;  /* 0x0000000205027212 */ /* 0x000fe200078efe06 */
[----:B------:R-:W-:Y:S06]  /*8d20*/  BRA `(.L_x_5171) ;  /* 0x00000004000c7947 */ /* 0x000fec0003800000 */
.L_x_5184:
        /* <DEDUP_REMOVED lines=20> */
.L_x_5189:
[----:B------:R-:W-:Y:S05]  /*8e70*/  BSYNC B0 ;  /* 0x0000000000007941 */ /* 0x000fea0003800000 */
.L_x_5188:
[----:B------:R-:W-:Y:S01]  /*8e80*/  IMAD.SHL.U32 R2, R2, 0x200000, RZ ;  /* 0x0020000002027824 */ /* 0x000fe200078e00ff */
[----:B------:R-:W-:-:S04]  /*8e90*/  LEA R5, R0, 0x37800000, 0x17 ;  /* 0x3780000000057811 */ /* 0x000fc800078eb8ff */
[----:B------:R-:W-:Y:S01]  /*8ea0*/  LOP3.LUT R2, R5, R2, R6, 0xfe, !PT ;  /* 0x0000000205027212 */ /* 0x000fe200078efe06 */
[----:B------:R-:W-:Y:S06]  /*8eb0*/  BRA `(.L_x_5171) ;  /* 0x0000000000a87947 */ /* 0x000fec0003800000 */
.L_x_5183:
        /* <DEDUP_REMOVED lines=14> */
.L_x_5193:
[----:B------:R-:W-:Y:S05]  /*8fa0*/  BSYNC B0 ;  /* 0x0000000000007941 */ /* 0x000fea0003800000 */
.L_x_5192:
[----:B------:R-:W-:Y:S01]  /*8fb0*/  HFMA2.MMA R3, -RZ, RZ, 0, 0 ;  /* 0x00000000ff037435 */ /* 0x000fe200000001ff */
[----:B------:R-:W-:Y:S10]  /*8fc0*/  BRA `(.L_x_5171) ;  /* 0x0000000000647947 */ /* 0x000ff40003800000 */
.L_x_5170:
        /* <DEDUP_REMOVED lines=16> */
.L_x_5194:
[----:B------:R-:W-:Y:S01]  /*90d0*/  CS2R R2, SRZ ;  /* 0x0000000000027805 */ /* 0x000fe2000001ff00 */
[----:B------:R-:W-:Y:S06]  /*90e0*/  BRA `(.L_x_5171) ;  /* 0x00000000001c7947 */ /* 0x000fec0003800000 */
.L_x_5191:
[----:B------:R-:W2:Y:S01]  /*90f0*/  LDG.E.64 R4, desc[UR36][R4.64] ;  /* 0x0000002404047981 */ /* 0x000ea2000c1e1b00 */
[----:B------:R-:W-:Y:S01]  /*9100*/  IMAD.MOV.U32 R3, RZ, RZ, RZ ;  /* 0x000000ffff037224 */ /* 0x000fe200078e00ff */
[----:B--2---:R0:W1:Y:S01]  /*9110*/  I2F.U64 R2, R4 ;  /* 0x0000000400027312 */ /* 0x0040620000301000 */
[----:B------:R-:W-:Y:S05]  /*9120*/  BRA `(.L_x_5171) ;  /* 0x00000000000c7947 */ /* 0x000fea0003800000 */
.L_x_5190:
[----:B------:R-:W2:Y:S01]  /*9130*/  LDG.E R2, desc[UR36][R4.64] ;  /* 0x0000002404027981 */ /* 0x000ea2000c1e1900 */
[----:B------:R-:W-:Y:S01]  /*9140*/  IMAD.MOV.U32 R3, RZ, RZ, RZ ;  /* 0x000000ffff037224 */ /* 0x000fe200078e00ff */
[----:B--2---:R-:W-:-:S07]  /*9150*/  I2FP.F32.U32 R2, R2 ;  /* 0x0000000200027245 */ /* 0x004fce0000201000 */
.L_x_5171:
[----:B------:R-:W-:Y:S05]  /*9160*/  BSYNC B6 ;  /* 0x0000000000067941 */ /* 0x000fea0003800000 */
.L_x_5165:
[----:B-----5:R-:W-:Y:S01]  /*9170*/  FADD.FTZ R7, -R3, -RZ ;  /* 0x800000ff03077221 */ /* 0x020fe20000010100 */
[----:B------:R-:W-:Y:S04]  /*9180*/  BSSY B0, `(.L_x_5195) ;  /* 0x0000039000007945 */ /* 0x000fe80003800000 */
[----:B------:R-:W-:-:S13]  /*9190*/  LOP3.LUT P0, R0, R7, 0x7fffffff, RZ, 0xc0, !PT ;  /* 0x7fffffff07007812 */ /* 0x000fda000780c0ff */
[----:B------:R-:W-:Y:S05]  /*91a0*/  @!P0 BRA `(.L_x_5196) ;  /* 0x0000000000cc8947 */ /* 0x000fea0003800000 */
[----:B01234-:R-:W-:-:S05]  /*91b0*/  FADD.FTZ R5, -R2, -RZ ;  /* 0x800000ff02057221 */ /* 0x01ffca0000010100 */
[----:B------:R-:W-:-:S13]  /*91c0*/  LOP3.LUT P0, R4, R5, 0x7fffffff, RZ, 0xc0, !PT ;  /* 0x7fffffff05047812 */ /* 0x000fda000780c0ff */
[----:B------:R-:W-:Y:S05]  /*91d0*/  @!P0 BRA `(.L_x_5197) ;  /* 0x0000000000b08947 */ /* 0x000fea0003800000 */
        /* <DEDUP_REMOVED lines=33> */
.L_x_5198:
[----:B------:R-:W-:-:S13]  /*93f0*/  ISETP.NE.AND P0, PT, R4, 0x7f800000, PT ;  /* 0x7f8000000400780c */ /* 0x000fda0003f05270 */
[----:B------:R-:W-:-:S05]  /*9400*/  @P0 FADD.FTZ R0, R3, -R3 ;  /* 0x8000000303000221 */ /* 0x000fca0000010000 */
[----:B------:R-:W-:Y:S01]  /*9410*/  @P0 MOV R4, R0 ;  /* 0x0000000000040202 */ /* 0x000fe20000000f00 */
        /* <DEDUP_REMOVED lines=8> */
.L_x_5197:
[----:B------:R-:W-:-:S04]  /*94a0*/  FMUL.RZ R7, R7, 0.15915493667125701904 ;  /* 0x3e22f98307077820 */ /* 0x000fc8000040c000 */
[----:B------:R1:W2:Y:S08]  /*94b0*/  MUFU.SIN R4, R7 ;  /* 0x0000000700047308 */ /* 0x0002b00000000400 */
[----:B------:R1:W3:Y:S01]  /*94c0*/  MUFU.COS R0, R7 ;  /* 0x0000000700007308 */ /* 0x0002e20000000000 */
[----:B------:R-:W-:Y:S05]  /*94d0*/  BRA `(.L_x_5199) ;  /* 0x00000000000c7947 */ /* 0x000fea0003800000 */
.L_x_5196:
[----:B012-4-:R-:W-:Y:S01]  /*94e0*/  FMUL.FTZ R0, R2, -1.4426950216293334961 ;  /* 0xbfb8aa3b02007820 */ /* 0x017fe20000410000 */
[----:B---3--:R-:W-:-:S05]  /*94f0*/  IMAD.MOV.U32 R4, RZ, RZ, R7 ;  /* 0x000000ffff047224 */ /* 0x008fca00078e0007 */
[----:B------:R-:W0:Y:S02]  /*9500*/  MUFU.EX2 R0, R0 ;  /* 0x0000000000007308 */ /* 0x000e240000000800 */
.L_x_5199:
[----:B------:R-:W-:Y:S05]  /*9510*/  BSYNC B0 ;  /* 0x0000000000007941 */ /* 0x000fea0003800000 */
.L_x_5195:
[----:B0--3--:R-:W-:Y:S01]  /*9520*/  FADD.FTZ R9, R0, 1 ;  /* 0x3f80000000097421 */ /* 0x009fe20000010000 */
[----:B--2---:R-:W-:Y:S01]  /*9530*/  FADD.FTZ R6, RZ, R4 ;  /* 0x00000004ff067221 */ /* 0x004fe20000010000 */
[----:B------:R-:W-:Y:S04]  /*9540*/  BSSY B0, `(.L_x_5200) ;  /* 0x000001e000007945 */ /* 0x000fe80003800000 */
[----:B------:R-:W-:-:S13]  /*9550*/  FSETP.GE.FTZ.AND P0, PT, |R9|, |R6|, PT ;  /* 0x400000060900720b */ /* 0x000fda0003f16200 */
[----:B------:R-:W-:Y:S05]  /*9560*/  @!P0 BRA `(.L_x_5201) ;  /* 0x00000000004c8947 */ /* 0x000fea0003800000 */
[C---:B------:R-:W-:Y:S01]  /*9570*/  FSETP.NEU.FTZ.AND P1, PT, |R9|.reuse, RZ, PT ;  /* 0x000000ff0900720b */ /* 0x040fe20003f3d200 */
[----:B------:R-:W-:Y:S01]  /*9580*/  FADD.FTZ R5, |R9|, -RZ ;  /* 0x800000ff09057221 */ /* 0x000fe20000010200 */
[C---:B------:R-:W-:Y:S01]  /*9590*/  FSETP.NEU.FTZ.AND P0, PT, |R6|.reuse, RZ, PT ;  /* 0x000000ff0600720b */ /* 0x040fe20003f1d200 */
[----:B------:R-:W-:-:S12]  /*95a0*/  FADD.FTZ R0, |R6|, -RZ ;  /* 0x800000ff06007221 */ /* 0x000fd80000010200 */
[----:B------:R-:W-:Y:S05]  /*95b0*/  @!P0 BRA !P1, `(.L_x_5202) ;  /* 0x0000000000248947 */ /* 0x000fea0004800000 */
[----:B------:R-:W0:Y:S02]  /*95c0*/  MUFU.RCP R5, R9 ;  /* 0x0000000900057308 */ /* 0x000e240000001000 */
[----:B0-----:R-:W-:-:S04]  /*95d0*/  FMUL.FTZ R5, R6, R5 ;  /* 0x0000000506057220 */ /* 0x001fc80000410000 */
[----:B------:R-:W-:Y:S01]  /*95e0*/  FFMA.FTZ R0, R6, R5, R9 ;  /* 0x0000000506007223 */ /* 0x000fe20000010009 */
[C---:B-1----:R-:W-:Y:S01]  /*95f0*/  FFMA.FTZ R7, R5.reuse, R3, R2 ;  /* 0x0000000305077223 */ /* 0x042fe20000010002 */
[----:B------:R-:W-:-:S04]  /*9600*/  FFMA.FTZ R3, R5, -R2, R3 ;  /* 0x8000000205037223 */ /* 0x000fc80000010003 */
[----:B------:R-:W0:Y:S02]  /*9610*/  MUFU.RCP R0, R0 ;  /* 0x0000000000007308 */ /* 0x000e240000001000 */
[C---:B0-----:R-:W-:Y:S01]  /*9620*/  FMUL.FTZ R2, R0.reuse, R7 ;  /* 0x0000000700027220 */ /* 0x041fe20000410000 */
[----:B------:R-:W-:Y:S01]  /*9630*/  FMUL.FTZ R3, R0, R3 ;  /* 0x0000000300037220 */ /* 0x000fe20000410000 */
[----:B------:R-:W-:Y:S06]  /*9640*/  BRA `(.L_x_5203) ;  /* 0x0000000000347947 */ /* 0x000fec0003800000 */
.L_x_5202:
[----:B------:R-:W0:Y:S08]  /*9650*/  MUFU.RCP R5, R5 ;  /* 0x0000000500057308 */ /* 0x000e300000001000 */
[----:B------:R-:W2:Y:S01]  /*9660*/  MUFU.RCP R0, R0 ;  /* 0x0000000000007308 */ /* 0x000ea20000001000 */
[----:B0-----:R-:W-:Y:S01]  /*9670*/  FMUL.FTZ R2, R5, R2 ;  /* 0x0000000205027220 */ /* 0x001fe20000410000 */
[----:B--2---:R-:W-:Y:S01]  /*9680*/  FMUL.FTZ R3, R0, R3 ;  /* 0x0000000300037220 */ /* 0x004fe20000410000 */
[----:B------:R-:W-:Y:S06]  /*9690*/  BRA `(.L_x_5203) ;  /* 0x0000000000207947 */ /* 0x000fec0003800000 */
.L_x_5201:
[----:B------:R-:W0:Y:S02]  /*96a0*/  MUFU.RCP R0, R6 ;  /* 0x0000000600007308 */ /* 0x000e240000001000 */
[----:B0-----:R-:W-:-:S04]  /*96b0*/  FMUL.FTZ R0, R9, R0 ;  /* 0x0000000009007220 */ /* 0x001fc80000410000 */
[----:B------:R-:W-:Y:S01]  /*96c0*/  FFMA.FTZ R4, R9, R0, R6 ;  /* 0x0000000009047223 */ /* 0x000fe20000010006 */
[C---:B------:R-:W-:Y:S01]  /*96d0*/  FFMA.FTZ R5, R0.reuse, R2, R3 ;  /* 0x0000000200057223 */ /* 0x040fe20000010003 */
[----:B------:R-:W-:-:S04]  /*96e0*/  FFMA.FTZ R3, R0, R3, -R2 ;  /* 0x0000000300037223 */ /* 0x000fc80000010802 */
[----:B------:R-:W0:Y:S02]  /*96f0*/  MUFU.RCP R4, R4 ;  /* 0x0000000400047308 */ /* 0x000e240000001000 */
[C---:B0-----:R-:W-:Y:S01]  /*9700*/  FMUL.FTZ R2, R4.reuse, R5 ;  /* 0x0000000504027220 */ /* 0x041fe20000410000 */
[----:B------:R-:W-:-:S07]  /*9710*/  FMUL.FTZ R3, R4, R3 ;  /* 0x0000000304037220 */ /* 0x000fce0000410000 */
.L_x_5203:
[----:B------:R-:W-:Y:S05]  /*9720*/  BSYNC B0 ;  /* 0x0000000000007941 */ /* 0x000fea0003800000 */
.L_x_5200:
        /* <DEDUP_REMOVED lines=15> */
.L_x_5207:
[----:B------:R-:W0:Y:S02]  /*9820*/  F2I.S64.TRUNC R2, R2 ;  /* 0x0000000200027311 */ /* 0x000e24000020d900 */
[----:B0-----:R-:W-:-:S05]  /*9830*/  IMAD.MOV.U32 R5, RZ, RZ, R2 ;  /* 0x000000ffff057224 */ /* 0x001fca00078e0002 */
[----:B------:R0:W-:Y:S01]  /*9840*/  STG.E.U8 desc[UR36][R16.64], R5 ;  /* 0x0000000510007986 */ /* 0x0001e2000c101124 */
[----:B------:R-:W-:Y:S05]  /*9850*/  BRA `(.L_x_5209) ;  /* 0x0000000c00447947 */ /* 0x000fea0003800000 */
.L_x_5206:
        /* <DEDUP_REMOVED lines=9> */
.L_x_5211:
[----:B------:R-:W0:Y:S02]  /*98f0*/  F2I.FTZ.TRUNC.NTZ R3, R2 ;  /* 0x0000000200037305 */ /* 0x000e24000021f100 */
[----:B0-----:R0:W-:Y:S01]  /*9900*/  STG.E desc[UR36][R16.64], R3 ;  /* 0x0000000310007986 */ /* 0x0011e2000c101924 */
[----:B------:R-:W-:Y:S05]  /*9910*/  BRA `(.L_x_5209) ;  /* 0x0000000c00147947 */ /* 0x000fea0003800000 */
.L_x_5210:
[----:B------:R-:W0:Y:S02]  /*9920*/  F2I.FTZ.TRUNC.NTZ R3, R2 ;  /* 0x0000000200037305 */ /* 0x000e24000021f100 */
[----:B0-----:R0:W-:Y:S01]  /*9930*/  STG.E.U16 desc[UR36][R16.64], R3 ;  /* 0x0000000310007986 */ /* 0x0011e2000c101524 */
[----:B------:R-:W-:Y:S05]  /*9940*/  BRA `(.L_x_5209) ;  /* 0x0000000c00087947 */ /* 0x000fea0003800000 */
.L_x_5205:
        /* <DEDUP_REMOVED lines=8> */
.L_x_5213:
[----:B------:R-:W-:-:S05]  /*99d0*/  F2FP.F16.F32.PACK_AB R2, RZ, R2 ;  /* 0x00000002ff02723e */ /* 0x000fca00000000ff */
[----:B------:R0:W-:Y:S01]  /*99e0*/  STG.E.U16 desc[UR36][R16.64], R2 ;  /* 0x0000000210007986 */ /* 0x0001e2000c101524 */
[----:B------:R-:W-:Y:S05]  /*99f0*/  BRA `(.L_x_5209) ;  /* 0x0000000800dc7947 */ /* 0x000fea0003800000 */
.L_x_5212:
        /* <DEDUP_REMOVED lines=8> */
.L_x_5215:
[----:B------:R-:W-:-:S05]  /*9a80*/  F2FP.F16.F32.PACK_AB R3, R3, R2 ;  /* 0x000000020303723e */ /* 0x000fca00000000ff */
[----:B------:R0:W-:Y:S01]  /*9a90*/  STG.E desc[UR36][R16.64], R3 ;  /* 0x0000000310007986 */ /* 0x0001e2000c101924 */
[----:B------:R-:W-:Y:S05]  /*9aa0*/  BRA `(.L_x_5209) ;  /* 0x0000000800b07947 */ /* 0x000fea0003800000 */
.L_x_5214:
[----:B------:R-:W-:-:S06]  /*9ab0*/  FMUL.FTZ R2, R2, 1 ;  /* 0x3f80000002027820 */ /* 0x000fcc0000410000 */
[----:B------:R-:W0:Y:S02]  /*9ac0*/  F2F.F64.F32 R2, R2 ;  /* 0x0000000200027310 */ /* 0x000e240000201800 */
[----:B0-----:R0:W-:Y:S01]  /*9ad0*/  STG.E.64 desc[UR36][R16.64], R2 ;  /* 0x0000000210007986 */ /* 0x0011e2000c101b24 */
[----:B------:R-:W-:Y:S05]  /*9ae0*/  BRA `(.L_x_5209) ;  /* 0x0000000800a07947 */ /* 0x000fea0003800000 */
.L_x_5204:
        /* <DEDUP_REMOVED lines=14> */
.L_x_5218:
[----:B------:R-:W-:Y:S01]  /*9bd0*/  FMUL.FTZ R6, R3, 1 ;  /* 0x3f80000003067820 */ /* 0x000fe20000410000 */
[----:B------:R-:W-:-:S05]  /*9be0*/  FMUL.FTZ R4, R2, 1 ;  /* 0x3f80000002047820 */ /* 0x000fca0000410000 */
[----:B-1----:R-:W-:Y:S08]  /*9bf0*/  F2F.F64.F32 R6, R6 ;  /* 0x0000000600067310 */ /* 0x002ff00000201800 */
[----:B------:R-:W0:Y:S02]  /*9c00*/  F2F.F64.F32 R4, R4 ;  /* 0x0000000400047310 */ /* 0x000e240000201800 */
[----:B0-----:R0:W-:Y:S01]  /*9c10*/  STG.E.128 desc[UR36][R16.64], R4 ;  /* 0x0000000410007986 */ /* 0x0011e2000c101d24 */
[----:B------:R-:W-:Y:S05]  /*9c20*/  BRA `(.L_x_5209) ;  /* 0x0000000800507947 */ /* 0x000fea0003800000 */
.L_x_5217:
        /* <DEDUP_REMOVED lines=20> */
.L_x_5222:
[----:B------:R-:W-:Y:S05]  /*9d70*/  BSYNC B0 ;  /* 0x0000000000007941 */ /* 0x000fea0003800000 */
.L_x_5221:
[----:B------:R-:W-:-:S05]  /*9d80*/  LOP3.LUT R5, R0, R5, RZ, 0xfc, !PT ;  /* 0x0000000500057212 */ /* 0x000fca00078efcff */
[----:B------:R0:W-:Y:S01]  /*9d90*/  STG.E.U8 desc[UR36][R16.64], R5 ;  /* 0x0000000510007986 */ /* 0x0001e2000c101124 */
[----:B------:R-:W-:Y:S05]  /*9da0*/  BRA `(.L_x_5209) ;  /* 0x0000000400f07947 */ /* 0x000fea0003800000 */
.L_x_5220:
        /* <DEDUP_REMOVED lines=12> */
.L_x_5224:
[----:B------:R-:W-:Y:S01]  /*9e70*/  IMAD.MOV.U32 R0, RZ, RZ, 0x7f ;  /* 0x0000007fff007424 */ /* 0x000fe200078e00ff */
[----:B------:R-:W-:-:S04]  /*9e80*/  ISETP.GT.U32.AND P0, PT, R4, 0x7f800000, PT ;  /* 0x7f8000000400780c */ /* 0x000fc80003f04070 */
[----:B------:R-:W-:-:S09]  /*9e90*/  SEL R0, R0, 0x7c, P0 ;  /* 0x0000007c00007807 */ /* 0x000fd20000000000 */
.L_x_5225:
[----:B------:R-:W-:Y:S05]  /*9ea0*/  BSYNC B0 ;  /* 0x0000000000007941 */ /* 0x000fea0003800000 */
.L_x_5223:
[----:B------:R-:W-:-:S04]  /*9eb0*/  LOP3.LUT R2, R2, 0x80000000, RZ, 0xc0, !PT ;  /* 0x8000000002027812 */ /* 0x000fc800078ec0ff */
[----:B------:R-:W-:-:S04]  /*9ec0*/  SHF.R.U32.HI R3, RZ, 0x18, R2 ;  /* 0x00000018ff037819 */ /* 0x000fc80000011602 */
[----:B------:R-:W-:-:S05]  /*9ed0*/  LOP3.LUT R3, R0, R3, RZ, 0xfc, !PT ;  /* 0x0000000300037212 */ /* 0x000fca00078efcff */
[----:B------:R0:W-:Y:S01]  /*9ee0*/  STG.E.U8 desc[UR36][R16.64], R3 ;  /* 0x0000000310007986 */ /* 0x0001e2000c101124 */
[----:B------:R-:W-:Y:S05]  /*9ef0*/  BRA `(.L_x_5209) ;  /* 0x00000004009c7947 */ /* 0x000fea0003800000 */
.L_x_5219:
[----:B------:R-:W-:-:S05]  /*9f00*/  F2FP.BF16.F32.PACK_AB R2, RZ, R2 ;  /* 0x00000002ff02723e */ /* 0x000fca00000010ff */
[----:B------:R0:W-:Y:S01]  /*9f10*/  STG.E.U16 desc[UR36][R16.64], R2 ;  /* 0x0000000210007986 */ /* 0x0001e2000c101524 */
[----:B------:R-:W-:Y:S05]  /*9f20*/  BRA `(.L_x_5209) ;  /* 0x0000000400907947 */ /* 0x000fea0003800000 */
.L_x_5216:
        /* <DEDUP_REMOVED lines=11> */
.L_x_5228:
        /* <DEDUP_REMOVED lines=16> */
.L_x_5231:
[----:B------:R-:W-:-:S04]  /*a0e0*/  LOP3.LUT R2, R2, 0x80000000, RZ, 0xc0, !PT ;  /* 0x8000000002027812 */ /* 0x000fc800078ec0ff */
[----:B------:R-:W-:-:S04]  /*a0f0*/  SHF.R.U32.HI R3, RZ, 0x18, R2 ;  /* 0x00000018ff037819 */ /* 0x000fc80000011602 */
[----:B------:R-:W-:-:S04]  /*a100*/  LOP3.LUT R0, R0, R3, RZ, 0xfc, !PT ;  /* 0x0000000300007212 */ /* 0x000fc800078efcff */
[----:B------:R-:W-:-:S07]  /*a110*/  PRMT R8, R0, 0x7610, R8 ;  /* 0x0000761000087816 */ /* 0x000fce0000000008 */
.L_x_5230:
[----:B------:R-:W-:Y:S05]  /*a120*/  BSYNC B0 ;  /* 0x0000000000007941 */ /* 0x000fea0003800000 */
.L_x_5229:
[----:B------:R4:W-:Y:S01]  /*a130*/  STG.E.U8 desc[UR36][R16.64], R8 ;  /* 0x0000000810007986 */ /* 0x0009e2000c101124 */
[----:B------:R-:W-:Y:S05]  /*a140*/  BRA `(.L_x_5209) ;  /* 0x0000000400087947 */ /* 0x000fea0003800000 */
.L_x_5227:
        /* <DEDUP_REMOVED lines=16> */
.L_x_5234:
[----:B------:R-:W-:-:S04]  /*a250*/  LOP3.LUT R2, R2, 0x80000000, RZ, 0xc0, !PT ;  /* 0x8000000002027812 */ /* 0x000fc800078ec0ff */
[----:B------:R-:W-:-:S04]  /*a260*/  SHF.R.U32.HI R3, RZ, 0x18, R2 ;  /* 0x00000018ff037819 */ /* 0x000fc80000011602 */
[----:B------:R-:W-:-:S04]  /*a270*/  LOP3.LUT R0, R0, R3, RZ, 0xfc, !PT ;  /* 0x0000000300007212 */ /* 0x000fc800078efcff */
[----:B------:R-:W-:-:S07]  /*a280*/  PRMT R8, R0, 0x7610, R8 ;  /* 0x0000761000087816 */ /* 0x000fce0000000008 */
.L_x_5233:
[----:B------:R-:W-:Y:S05]  /*a290*/  BSYNC B0 ;  /* 0x0000000000007941 */ /* 0x000fea0003800000 */
.L_x_5232:
[----:B------:R0:W-:Y:S01]  /*a2a0*/  STG.E.U8 desc[UR36][R16.64], R8 ;  /* 0x0000000810007986 */ /* 0x0001e2000c101124 */
[----:B------:R-:W-:Y:S05]  /*a2b0*/  BRA `(.L_x_5209) ;  /* 0x0000000000ac7947 */ /* 0x000fea0003800000 */
.L_x_5226:
        /* <DEDUP_REMOVED lines=21> */
.L_x_5208:
[----:B------:R-:W-:Y:S01]  /*a410*/  MOV R0, 0x0 ;  /* 0x0000000000007802 */ /* 0x000fe20000000f00 */
[----:B------:R-:W-:Y:S01]  /*a420*/  ULDC.64 UR4, c[0x4][0x148] ;  /* 0x0100520000047ab9 */ /* 0x000fe20000000a00 */
[----:B------:R-:W-:Y:S01]  /*a430*/  ULDC.64 UR6, c[0x4][0x40] ;  /* 0x0100100000067ab9 */ /* 0x000fe20000000a00 */
[----:B------:R-:W-:Y:S01]  /*a440*/  IMAD.U32 R4, RZ, RZ, UR4 ;  /* 0x00000004ff047e24 */ /* 0x000fe2000f8e00ff */
[----:B------:R0:W2:Y:S01]  /*a450*/  LDC.64 R2, c[0x4][R0] ;  /* 0x0100000000027b82 */ /* 0x0000a20000000a00 */
[----:B------:R-:W-:Y:S01]  /*a460*/  IMAD.U32 R5, RZ, RZ, UR5 ;  /* 0x00000005ff057e24 */ /* 0x000fe2000f8e00ff */
[----:B------:R-:W-:Y:S01]  /*a470*/  ULDC.64 UR4, c[0x4][0x150] ;  /* 0x0100540000047ab9 */ /* 0x000fe20000000a00 */
[----:B------:R-:W-:Y:S01]  /*a480*/  IMAD.U32 R10, RZ, RZ, UR6 ;  /* 0x00000006ff0a7e24 */ /* 0x000fe2000f8e00ff */
[----:B------:R-:W-:Y:S01]  /*a490*/  MOV R11, UR7 ;  /* 0x00000007000b7c02 */ /* 0x000fe20008000f00 */
[----:B------:R-:W-:Y:S02]  /*a4a0*/  IMAD.U32 R6, RZ, RZ, UR4 ;  /* 0x00000004ff067e24 */ /* 0x000fe4000f8e00ff */
[----:B-1----:R-:W-:-:S02]  /*a4b0*/  IMAD.U32 R7, RZ, RZ, UR5 ;  /* 0x00000005ff077e24 */ /* 0x002fc4000f8e00ff */
[----:B------:R-:W-:Y:S02]  /*a4c0*/  IMAD.MOV.U32 R8, RZ, RZ, 0x65 ;  /* 0x00000065ff087424 */ /* 0x000fe400078e00ff */
[----:B------:R-:W-:Y:S02]  /*a4d0*/  IMAD.MOV.U32 R12, RZ, RZ, 0x1 ;  /* 0x00000001ff0c7424 */ /* 0x000fe400078e00ff */
[----:B0-----:R-:W-:-:S07]  /*a4e0*/  IMAD.MOV.U32 R13, RZ, RZ, RZ ;  /* 0x000000ffff0d7224 */ /* 0x001fce00078e00ff */
[----:B------:R-:W-:-:S07]  /*a4f0*/  LEPC R20, `(.L_x_5237) ;  /* 0x000000001014794e */ /* 0x000fce0000000000 */
[----:B--2---:R-:W-:Y:S05]  /*a500*/  CALL.ABS.NOINC R2 ;  /* 0x0000000002007343 */ /* 0x004fea0003c00000 */
.L_x_5237:
[----:B------:R-:W-:Y:S05]  /*a510*/  BRA `(.L_x_5209) ;  /* 0x0000000000147947 */ /* 0x000fea0003800000 */
.L_x_5236:
[----:B------:R-:W0:Y:S02]  /*a520*/  F2I.U64.TRUNC R2, R2 ;  /* 0x0000000200027311 */ /* 0x000e24000020d800 */
[----:B0-----:R2:W-:Y:S01]  /*a530*/  STG.E.64 desc[UR36][R16.64], R2 ;  /* 0x0000000210007986 */ /* 0x0015e2000c101b24 */
[----:B------:R-:W-:Y:S05]  /*a540*/  BRA `(.L_x_5209) ;  /* 0x0000000000087947 */ /* 0x000fea0003800000 */
.L_x_5235:
[----:B------:R-:W0:Y:S02]  /*a550*/  F2I.FTZ.U32.TRUNC.NTZ R3, R2 ;  /* 0x0000000200037305 */ /* 0x000e24000021f000 */
[----:B0-----:R0:W-:Y:S02]  /*a560*/  STG.E desc[UR36][R16.64], R3 ;  /* 0x0000000310007986 */ /* 0x0011e4000c101924 */
.L_x_5209:
[----:B------:R-:W-:-:S07]  /*a570*/  VIADD R19, R19, 0x80 ;  /* 0x0000008013137836 */ /* 0x000fce0000000000 */
.L_x_5163:
[----:B------:R-:W-:Y:S05]  /*a580*/  BSYNC B7 ;  /* 0x0000000000077941 */ /* 0x000fea0003800000 */
.L_x_5162:
        /* <DEDUP_REMOVED lines=8> */
[----:B------:R-:W-:Y:S01]  /*a610*/  HFMA2.MMA R18, -RZ, RZ, 0, 0 ;  /* 0x00000000ff127435 */ /* 0x000fe200000001ff */
[----:B------:R-:W-:Y:S01]  /*a620*/  ULDC.64 UR4, c[0x0][0x220] ;  /* 0x0000880000047ab9 */ /* 0x000fe20000000a00 */
[----:B------:R-:W-:-:S08]  /*a630*/  ISETP.NE.AND P0, PT, R6, 0x1, PT ;  /* 0x000000010600780c */ /* 0x000fd00003f05270 */
        /* <DEDUP_REMOVED lines=289> */
[----:B------:R-:W-:-:S04]  /*b850*/  SHF.R.U32.HI R2, RZ, UR5, R2 ;  /* 0x00000005ff027c19 */ /* 0x000fc80008011602 */
[----:B------:R-:W-:-:S05]  /*b860*/  IADD3 R3, -R2, RZ, RZ ;  /* 0x000000ff02037210 */ /* 0x000fca0007ffe1ff */
[----:B------:R-:W-:Y:S01]  /*b870*/  IMAD R5, R3, UR4, R5 ;  /* 0x0000000403057c24 */ /* 0x000fe2000f8e0205 */
[----:B------:R-:W-:-:S03]  /*b880*/  ULDC.64 UR4, c[0x0][0x408] ;  /* 0x0001020000047ab9 */ /* 0x000fc60000000a00 */
[C---:B------:R-:W-:Y:S02]  /*b890*/  IMAD R16, R5.reuse, UR4, R16 ;  /* 0x0000000405107c24 */ /* 0x040fe4000f8e0210 */
[----:B------:R-:W-:-:S07]  /*b8a0*/  IMAD R0, R5, UR5, R0 ;  /* 0x0000000505007c24 */ /* 0x000fce000f8e0200 */
.L_x_5238:
        /* <DEDUP_REMOVED lines=23> */
.L_x_5243:
[----:B------:R-:W2:Y:S01]  /*ba20*/  LDG.E.U8 R2, desc[UR36][R4.64] ;  /* 0x0000002404027981 */ /* 0x000ea2000c1e1100 */
[----:B------:R-:W-:Y:S01]  /*ba30*/  IMAD.MOV.U32 R3, RZ, RZ, RZ ;  /* 0x000000ffff037224 */ /* 0x000fe200078e00ff */
[----:B--2---:R-:W-:Y:S01]  /*ba40*/  I2FP.F32.U32 R2, R2 ;  /* 0x0000000200027245 */ /* 0x004fe20000201000 */
[----:B------:R-:W-:Y:S06]  /*ba50*/  BRA `(.L_x_5245) ;  /* 0x0000000c007c7947 */ /* 0x000fec0003800000 */
.L_x_5242:
        /* <DEDUP_REMOVED lines=10> */
.L_x_5247:
[----:B------:R-:W2:Y:S01]  /*bb00*/  LDG.E R2, desc[UR36][R4.64] ;  /* 0x0000002404027981 */ /* 0x000ea2000c1e1900 */
[----:B------:R-:W-:Y:S01]  /*bb10*/  IMAD.MOV.U32 R3, RZ, RZ, RZ ;  /* 0x000000ffff037224 */ /* 0x000fe200078e00ff */
[----:B--2---:R-:W-:Y:S01]  /*bb20*/  I2FP.F32.S32 R2, R2 ;  /* 0x0000000200027245 */ /* 0x004fe20000201400 */
[----:B------:R-:W-:Y:S06]  /*bb30*/  BRA `(.L_x_5245) ;  /* 0x0000000c00447947 */ /* 0x000fec0003800000 */
.L_x_5246:
[----:B------:R-:W2:Y:S01]  /*bb40*/  LDG.E.U16 R2, desc[UR36][R4.64] ;  /* 0x0000002404027981 */ /* 0x000ea2000c1e1500 */
[----:B------:R-:W-:Y:S01]  /*bb50*/  HFMA2.MMA R3, -RZ, RZ, 0, 0 ;  /* 0x00000000ff037435 */ /* 0x000fe200000001ff */
[----:B--2---:R-:W0:Y:S01]  /*bb60*/  I2F.S16 R2, R2 ;  /* 0x0000000200027306 */ /* 0x004e220000101400 */
[----:B------:R-:W-:Y:S09]  /*bb70*/  BRA `(.L_x_5245) ;  /* 0x0000000c00347947 */ /* 0x000ff20003800000 */
.L_x_5241:
        /* <DEDUP_REMOVED lines=9> */
.L_x_5249:
[----:B------:R-:W2:Y:S01]  /*bc10*/  LDG.E.U16 R2, desc[UR36][R4.64] ;  /* 0x0000002404027981 */ /* 0x000ea2000c1e1500 */
[----:B------:R-:W-:Y:S02]  /*bc20*/  IMAD.MOV.U32 R3, RZ, RZ, RZ ;  /* 0x000000ffff037224 */ /* 0x000fe400078e00ff */
[----:B--2---:R-:W-:Y:S01]  /*bc30*/  HADD2.F32 R2, -RZ, R2.H0_H0 ;  /* 0x20000002ff027230 */ /* 0x004fe20000004100 */
[----:B------:R-:W-:Y:S06]  /*bc40*/  BRA `(.L_x_5245) ;  /* 0x0000000c00007947 */ /* 0x000fec0003800000 */
.L_x_5248:
        /* <DEDUP_REMOVED lines=8> */
.L_x_5251:
[----:B------:R-:W2:Y:S02]  /*bcd0*/  LDG.E R2, desc[UR36][R4.64] ;  /* 0x0000002404027981 */ /* 0x000ea4000c1e1900 */
[--C-:B--2---:R-:W-:Y:S02]  /*bce0*/  HADD2.F32 R3, -RZ, R2.reuse.H1_H1 ;  /* 0x30000002ff037230 */ /* 0x104fe40000004100 */
[----:B------:R-:W-:Y:S01]  /*bcf0*/  HADD2.F32 R2, -RZ, R2.H0_H0 ;  /* 0x20000002ff027230 */ /* 0x000fe20000004100 */
[----:B------:R-:W-:Y:S06]  /*bd00*/  BRA `(.L_x_5245) ;  /* 0x0000000800d07947 */ /* 0x000fec0003800000 */
.L_x_5250:
        /* <DEDUP_REMOVED lines=8> */
.L_x_5240:
        /* <DEDUP_REMOVED lines=13> */
.L_x_5254:
        /* <DEDUP_REMOVED lines=10> */
.L_x_5253:
[----:B------:R-:W-:-:S13]  /*bf00*/  ISETP.NE.AND P0, PT, R2, 0xf, PT ;  /* 0x0000000f0200780c */ /* 0x000fda0003f05270 */
[----:B------:R-:W-:Y:S05]  /*bf10*/  @!P0 BRA `(.L_x_5255) ;  /* 0x00000000009c8947 */ /* 0x000fea0003800000 */
[----:B------:R-:W-:-:S13]  /*bf20*/  ISETP.NE.AND P0, PT, R2, 0x17, PT ;  /* 0x000000170200780c */ /* 0x000fda0003f05270 */
[----:B------:R-:W-:Y:S05]  /*bf30*/  @!P0 BRA `(.L_x_5256) ;  /* 0x00000000005c8947 */ /* 0x000fea0003800000 */
[----:B------:R-:W-:-:S13]  /*bf40*/  ISETP.NE.AND P0, PT, R2, 0x18, PT ;  /* 0x000000180200780c */ /* 0x000fda0003f05270 */
[----:B------:R-:W-:Y:S05]  /*bf50*/  @P0 BRA `(.L_x_5244) ;  /* 0x0000000400d80947 */ /* 0x000fea0003800000 */
[----:B------:R-:W2:Y:S01]  /*bf60*/  LDG.E.U8 R2, desc[UR36][R4.64] ;  /* 0x0000002404027981 */ /* 0x000ea2000c1e1100 */
[----:B------:R-:W-:Y:S01]  /*bf70*/  MOV R8, 0xff800000 ;  /* 0xff80000000087802 */ /* 0x000fe20000000f00 */
        /* <DEDUP_REMOVED lines=19> */
.L_x_5256:
[----:B------:R-:W2:Y:S01]  /*c0b0*/  LDG.E.U8 R4, desc[UR36][R4.64] ;  /* 0x0000002404047981 */ /* 0x000ea2000c1e1100 */
[----:B------:R-:W-:Y:S02]  /*c0c0*/  IMAD.MOV.U32 R3, RZ, RZ, RZ ;  /* 0x000000ffff037224 */ /* 0x000fe400078e00ff */
[C---:B--2---:R-:W-:Y:S01]  /*c0d0*/  IMAD.SHL.U32 R0, R4.reuse, 0x2000000, RZ ;  /* 0x0200000004007824 */ /* 0x044fe200078e00ff */
[----:B------:R-:W-:-:S04]  /*c0e0*/  SHF.L.U32 R7, R4, 0x18, RZ ;  /* 0x0000001804077819 */ /* 0x000fc800000006ff */
        /* <DEDUP_REMOVED lines=10> */
.L_x_5255:
[----:B------:R-:W2:Y:S01]  /*c190*/  LDG.E.U16 R2, desc[UR36][R4.64] ;  /* 0x0000002404027981 */ /* 0x000ea2000c1e1500 */
[----:B------:R-:W-:Y:S02]  /*c1a0*/  IMAD.MOV.U32 R3, RZ, RZ, RZ ;  /* 0x000000ffff037224 */ /* 0x000fe400078e00ff */
[----:B--2---:R-:W-:Y:S01]  /*c1b0*/  IMAD.U32 R2, R2, 0x10000, RZ ;  /* 0x0001000002027824 */ /* 0x004fe200078e00ff */
[----:B------:R-:W-:Y:S06]  /*c1c0*/  BRA `(.L_x_5245) ;  /* 0x0000000400a07947 */ /* 0x000fec0003800000 */
.L_x_5252:
        /* <DEDUP_REMOVED lines=12> */
.L_x_5259:
        /* <DEDUP_REMOVED lines=16> */
[----:B------:R-:W-:Y:S02]  /*c390*/  IADD3 R7, R5, -0x1c, RZ ;  /* 0xffffffe405077810 */ /* 0x000fe40007ffe0ff */
[----:B------:R-:W-:Y:S02]  /*c3a0*/  IADD3 R0, R0, 0x1d, -R5 ;  /* 0x0000001d00007810 */ /* 0x000fe40007ffe805 */
[----:B------:R-:W-:-:S04]  /*c3b0*/  SHF.L.U32 R7, R2, R7, RZ ;  /* 0x0000000702077219 */ /* 0x000fc800000006ff */
[----:B------:R-:W-:-:S07]  /*c3c0*/  LOP3.LUT R2, R7, 0x7, RZ, 0xc0, !PT ;  /* 0x0000000707027812 */ /* 0x000fce00078ec0ff */
.L_x_5261:
[----:B------:R-:W-:Y:S05]  /*c3d0*/  BSYNC B0 ;  /* 0x0000000000007941 */ /* 0x000fea0003800000 */
.L_x_5260:
[----:B------:R-:W-:Y:S01]  /*c3e0*/  IMAD.SHL.U32 R2, R2, 0x100000, RZ ;  /* 0x0010000002027824 */ /* 0x000fe200078e00ff */
[----:B------:R-:W-:-:S04]  /*c3f0*/  LEA R5, R0, 0x3b800000, 0x17 ;  /* 0x3b80000000057811 */ /* 0x000fc800078eb8ff */
[----:B------:R-:W-:Y:S01]  /*c400*/  LOP3.LUT R2, R5, R2, R6, 0xfe, !PT ;  /* 0x0000000205027212 */ /* 0x000fe200078efe06 */
[----:B------:R-:W-:Y:S06]  /*c410*/  BRA `(.L_x_5245) ;  /* 0x00000004000c7947 */ /* 0x000fec0003800000 */
.L_x_5258:
        /* <DEDUP_REMOVED lines=20> */
.L_x_5263:
[----:B------:R-:W-:Y:S05]  /*c560*/  BSYNC B0 ;  /* 0x0000000000007941 */ /* 0x000fea0003800000 */
.L_x_5262:
[----:B------:R-:W-:Y:S01]  /*c570*/  IMAD.SHL.U32 R2, R2, 0x200000, RZ ;  /* 0x0020000002027824 */ /* 0x000fe200078e00ff */
[----:B------:R-:W-:-:S04]  /*c580*/  LEA R5, R0, 0x37800000, 0x17 ;  /* 0x3780000000057811 */ /* 0x000fc800078eb8ff */
[----:B------:R-:W-:Y:S01]  /*c590*/  LOP3.LUT R2, R5, R2, R6, 0xfe, !PT ;  /* 0x0000000205027212 */ /* 0x000fe200078efe06 */
[----:B------:R-:W-:Y:S06]  /*c5a0*/  BRA `(.L_x_5245) ;  /* 0x0000000000a87947 */ /* 0x000fec0003800000 */
.L_x_5257:
        /* <DEDUP_REMOVED lines=14> */
.L_x_5267:
[----:B------:R-:W-:Y:S05]  /*c690*/  BSYNC B0 ;  /* 0x0000000000007941 */ /* 0x000fea0003800000 */
.L_x_5266:
[----:B------:R-:W-:Y:S01]  /*c6a0*/  IMAD.MOV.U32 R3, RZ, RZ, RZ ;  /* 0x000000ffff037224 */ /* 0x000fe200078e00ff */
[----:B------:R-:W-:Y:S06]  /*c6b0*/  BRA `(.L_x_5245) ;  /* 0x0000000000647947 */ /* 0x000fec0003800000 */
.L_x_5244:
[----:B------:R-:W-:Y:S01]  /*c6c0*/  MOV R0, 0x0 ;  /* 0x0000000000007802 */ /* 0x000fe20000000f00 */
[----:B------:R-:W-:Y:S01]  /*c6d0*/  ULDC.64 UR4, c[0x4][0x148] ;  /* 0x0100520000047ab9 */ /* 0x000fe20000000a00 */
[----:B------:R-:W-:Y:S01]  /*c6e0*/  ULDC.64 UR6, c[0x4][0x38] ;  /* 0x01000e0000067ab9 */ /* 0x000fe20000000a00 */
[----:B------:R-:W-:Y:S01]  /*c6f0*/  IMAD.U32 R4, RZ, RZ, UR4 ;  /* 0x00000004ff047e24 */ /* 0x000fe2000f8e00ff */
[----:B------:R0:W1:Y:S01]  /*c700*/  LDC.64 R2, c[0x4][R0] ;  /* 0x0100000000027b82 */ /* 0x0000620000000a00 */
[----:B------:R-:W-:Y:S01]  /*c710*/  IMAD.U32 R5, RZ, RZ, UR5 ;  /* 0x00000005ff057e24 */ /* 0x000fe2000f8e00ff */
[----:B------:R-:W-:Y:S01]  /*c720*/  ULDC.64 UR4, c[0x4][0x150] ;  /* 0x0100540000047ab9 */ /* 0x000fe20000000a00 */
[----:B------:R-:W-:Y:S01]  /*c730*/  MOV R10, UR6 ;  /* 0x00000006000a7c02 */ /* 0x000fe20008000f00 */
        /* <DEDUP_REMOVED lines=8> */
.L_x_5268:
[----:B------:R-:W-:Y:S01]  /*c7c0*/  CS2R R2, SRZ ;  /* 0x0000000000027805 */ /* 0x000fe2000001ff00 */
[----:B------:R-:W-:Y:S06]  /*c7d0*/  BRA `(.L_x_5245) ;  /* 0x00000000001c7947 */ /* 0x000fec0003800000 */
.L_x_5265:
[----:B------:R-:W2:Y:S01]  /*c7e0*/  LDG.E.64 R4, desc[UR36][R4.64] ;  /* 0x0000002404047981 */ /* 0x000ea2000c1e1b00 */
[----:B------:R-:W-:Y:S01]  /*c7f0*/  IMAD.MOV.U32 R3, RZ, RZ, RZ ;  /* 0x000000ffff037224 */ /* 0x000fe200078e00ff */
[----:B--2---:R0:W1:Y:S01]  /*c800*/  I2F.U64 R2, R4 ;  /* 0x0000000400027312 */ /* 0x0040620000301000 */
[----:B------:R-:W-:Y:S05]  /*c810*/  BRA `(.L_x_5245) ;  /* 0x00000000000c7947 */ /* 0x000fea0003800000 */
.L_x_5264:
[----:B------:R-:W2:Y:S01]  /*c820*/  LDG.E R2, desc[UR36][R4.64] ;  /* 0x0000002404027981 */ /* 0x000ea2000c1e1900 */
[----:B------:R-:W-:Y:S01]  /*c830*/  IMAD.MOV.U32 R3, RZ, RZ, RZ ;  /* 0x000000ffff037224 */ /* 0x000fe200078e00ff */
[----:B--2---:R-:W-:-:S07]  /*c840*/  I2FP.F32.U32 R2, R2 ;  /* 0x0000000200027245 */ /* 0x004fce0000201000 */
.L_x_5245:
[----:B------:R-:W-:Y:S05]  /*c850*/  BSYNC B6 ;  /* 0x0000000000067941 */ /* 0x000fea0003800000 */
.L_x_5239:
        /* <DEDUP_REMOVED lines=40> */
.L_x_5272:
        /* <DEDUP_REMOVED lines=11> */
.L_x_5271:
[----:B------:R-:W-:-:S04]  /*cb90*/  FMUL.RZ R7, R7, 0.15915493667125701904 ;  /* 0x3e22f98307077820 */ /* 0x000fc8000040c000 */
[----:B------:R1:W2:Y:S08]  /*cba0*/  MUFU.SIN R4, R7 ;  /* 0x0000000700047308 */ /* 0x0002b00000000400 */
[----:B------:R1:W3:Y:S01]  /*cbb0*/  MUFU.COS R0, R7 ;  /* 0x0000000700007308 */ /* 0x0002e20000000000 */
[----:B------:R-:W-:Y:S05]  /*cbc0*/  BRA `(.L_x_5273) ;  /* 0x00000000000c7947 */ /* 0x000fea0003800000 */
.L_x_5270:
[----:B01----:R-:W-:Y:S01]  /*cbd0*/  FMUL.FTZ R0, R2, -1.4426950216293334961 ;  /* 0xbfb8aa3b02007820 */ /* 0x003fe20000410000 */
[----:B--234-:R-:W-:-:S05]  /*cbe0*/  IMAD.MOV.U32 R4, RZ, RZ, R7 ;  /* 0x000000ffff047224 */ /* 0x01cfca00078e0007 */
[----:B------:R-:W0:Y:S02]  /*cbf0*/  MUFU.EX2 R0, R0 ;  /* 0x0000000000007308 */ /* 0x000e240000000800 */
.L_x_5273:
[----:B------:R-:W-:Y:S05]  /*cc00*/  BSYNC B0 ;  /* 0x0000000000007941 */ /* 0x000fea0003800000 */
.L_x_5269:
        /* <DEDUP_REMOVED lines=19> */
.L_x_5276:
[----:B------:R-:W0:Y:S08]  /*cd40*/  MUFU.RCP R5, R5 ;  /* 0x0000000500057308 */ /* 0x000e300000001000 */
[----:B------:R-:W2:Y:S01]  /*cd50*/  MUFU.RCP R0, R0 ;  /* 0x0000000000007308 */ /* 0x000ea20000001000 */
[----:B0-----:R-:W-:Y:S01]  /*cd60*/  FMUL.FTZ R2, R5, R2 ;  /* 0x0000000205027220 */ /* 0x001fe20000410000 */
[----:B--2---:R-:W-:Y:S01]  /*cd70*/  FMUL.FTZ R3, R0, R3 ;  /* 0x0000000300037220 */ /* 0x004fe20000410000 */
[----:B------:R-:W-:Y:S06]  /*cd80*/  BRA `(.L_x_5277) ;  /* 0x0000000000207947 */ /* 0x000fec0003800000 */
.L_x_5275:
        /* <DEDUP_REMOVED lines=8> */
.L_x_5277:
[----:B------:R-:W-:Y:S05]  /*ce10*/  BSYNC B0 ;  /* 0x0000000000007941 */ /* 0x000fea0003800000 */
.L_x_5274:
        /* <DEDUP_REMOVED lines=15> */
.L_x_5281:
[----:B------:R-:W0:Y:S02]  /*cf10*/  F2I.S64.TRUNC R2, R2 ;  /* 0x0000000200027311 */ /* 0x000e24000020d900 */
[----:B0-----:R-:W-:-:S05]  /*cf20*/  MOV R5, R2 ;  /* 0x0000000200057202 */ /* 0x001fca0000000f00 */
[----:B------:R-:W-:Y:S01]  /*cf30*/  STG.E.U8 desc[UR36][R16.64], R5 ;  /* 0x0000000510007986 */ /* 0x000fe2000c101124 */
[----:B------:R-:W-:Y:S05]  /*cf40*/  EXIT ;  /* 0x000000000000794d */ /* 0x000fea0003800000 */
.L_x_5280:
        /* <DEDUP_REMOVED lines=9> */
.L_x_5284:
[----:B------:R-:W0:Y:S02]  /*cfe0*/  F2I.FTZ.TRUNC.NTZ R3, R2 ;  /* 0x0000000200037305 */ /* 0x000e24000021f100 */
[----:B0-----:R-:W-:Y:S01]  /*cff0*/  STG.E desc[UR36][R16.64], R3 ;  /* 0x0000000310007986 */ /* 0x001fe2000c101924 */
[----:B------:R-:W-:Y:S05]  /*d000*/  EXIT ;  /* 0x000000000000794d */ /* 0x000fea0003800000 */
.L_x_5283:
[----:B------:R-:W0:Y:S02]  /*d010*/  F2I.FTZ.TRUNC.NTZ R3, R2 ;  /* 0x0000000200037305 */ /* 0x000e24000021f100 */
[----:B0-----:R-:W-:Y:S01]  /*d020*/  STG.E.U16 desc[UR36][R16.64], R3 ;  /* 0x0000000310007986 */ /* 0x001fe2000c101524 */
[----:B------:R-:W-:Y:S05]  /*d030*/  EXIT ;  /* 0x000000000000794d */ /* 0x000fea0003800000 */
.L_x_5279:
        /* <DEDUP_REMOVED lines=8> */
.L_x_5286:
[----:B------:R-:W-:-:S05]  /*d0c0*/  F2FP.F16.F32.PACK_AB R2, RZ, R2 ;  /* 0x00000002ff02723e */ /* 0x000fca00000000ff */
[----:B------:R-:W-:Y:S01]  /*d0d0*/  STG.E.U16 desc[UR36][R16.64], R2 ;  /* 0x0000000210007986 */ /* 0x000fe2000c101524 */
[----:B------:R-:W-:Y:S05]  /*d0e0*/  EXIT ;  /* 0x000000000000794d */ /* 0x000fea0003800000 */
.L_x_5285:
[----:B------:R-:W-:-:S13]  /*d0f0*/  ISETP.NE.AND P0, PT, R0, 0x7, PT ;  /* 0x000000070000780c */ /* 0x000fda0003f05270 */
[----:B------:R-:W-:Y:S05]  /*d100*/  @!P0 BRA `(.L_x_5287) ;  /* 0x0000000000248947 */ /* 0x000fea0003800000 */
[----:B------:R-:W-:-:S13]  /*d110*/  ISETP.NE.AND P0, PT, R0, 0x8, PT ;  /* 0x000000080000780c */ /* 0x000fda0003f05270 */
[----:B------:R-:W-:Y:S05]  /*d120*/  @!P0 BRA `(.L_x_5288) ;  /* 0x0000000000108947 */ /* 0x000fea0003800000 */
[----:B------:R-:W-:-:S13]  /*d130*/  ISETP.NE.AND P0, PT, R0, 0x9, PT ;  /* 0x000000090000780c */ /* 0x000fda0003f05270 */
[----:B------:R-:W-:Y:S05]  /*d140*/  @P0 BRA `(.L_x_5282) ;  /* 0x00000008006c0947 */ /* 0x000fea0003800000 */
[----:B------:R-:W-:Y:S01]  /*d150*/  STG.E.64 desc[UR36][R16.64], R2 ;  /* 0x0000000210007986 */ /* 0x000fe2000c101b24 */
[----:B------:R-:W-:Y:S05]  /*d160*/  EXIT ;  /* 0x000000000000794d */ /* 0x000fea0003800000 */
.L_x_5288:
[----:B------:R-:W-:-:S05]  /*d170*/  F2FP.F16.F32.PACK_AB R3, R3, R2 ;  /* 0x000000020303723e */ /* 0x000fca00000000ff */
[----:B------:R-:W-:Y:S01]  /*d180*/  STG.E desc[UR36][R16.64], R3 ;  /* 0x0000000310007986 */ /* 0x000fe2000c101924 */
[----:B------:R-:W-:Y:S05]  /*d190*/  EXIT ;  /* 0x000000000000794d */ /* 0x000fea0003800000 */
.L_x_5287:
[----:B------:R-:W-:-:S06]  /*d1a0*/  FMUL.FTZ R2, R2, 1 ;  /* 0x3f80000002027820 */ /* 0x000fcc0000410000 */
[----:B------:R-:W0:Y:S02]  /*d1b0*/  F2F.F64.F32 R2, R2 ;  /* 0x0000000200027310 */ /* 0x000e240000201800 */
[----:B0-----:R-:W-:Y:S01]  /*d1c0*/  STG.E.64 desc[UR36][R16.64], R2 ;  /* 0x0000000210007986 */ /* 0x001fe2000c101b24 */
[----:B------:R-:W-:Y:S05]  /*d1d0*/  EXIT ;  /* 0x000000000000794d */ /* 0x000fea0003800000 */
.L_x_5278:
        /* <DEDUP_REMOVED lines=12> */
[----:B------:R-:W-:Y:S01]  /*d2a0*/  STG.E.U8 desc[UR36][R16.64], R3 ;  /* 0x0000000310007986 */ /* 0x000fe2000c101124 */
[----:B------:R-:W-:Y:S05]  /*d2b0*/  EXIT ;  /* 0x000000000000794d */ /* 0x000fea0003800000 */
.L_x_5291:
[----:B------:R-:W-:Y:S01]  /*d2c0*/  FMUL.FTZ R6, R3, 1 ;  /* 0x3f80000003067820 */ /* 0x000fe20000410000 */
[----:B------:R-:W-:-:S05]  /*d2d0*/  FMUL.FTZ R4, R2, 1 ;  /* 0x3f80000002047820 */ /* 0x000fca0000410000 */
[----:B-1----:R-:W-:Y:S08]  /*d2e0*/  F2F.F64.F32 R6, R6 ;  /* 0x0000000600067310 */ /* 0x002ff00000201800 */
[----:B------:R-:W0:Y:S02]  /*d2f0*/  F2F.F64.F32 R4, R4 ;  /* 0x0000000400047310 */ /* 0x000e240000201800 */
[----:B0-----:R-:W-:Y:S01]  /*d300*/  STG.E.128 desc[UR36][R16.64], R4 ;  /* 0x0000000410007986 */ /* 0x001fe2000c101d24 */
[----:B------:R-:W-:Y:S05]  /*d310*/  EXIT ;  /* 0x000000000000794d */ /* 0x000fea0003800000 */
.L_x_5290:
        /* <DEDUP_REMOVED lines=20> */
.L_x_5295:
[----:B------:R-:W-:Y:S05]  /*d460*/  BSYNC B0 ;  /* 0x0000000000007941 */ /* 0x000fea0003800000 */
.L_x_5294:
[----:B------:R-:W-:-:S05]  /*d470*/  LOP3.LUT R5, R0, R5, RZ, 0xfc, !PT ;  /* 0x0000000500057212 */ /* 0x000fca00078efcff */
[----:B------:R-:W-:Y:S01]  /*d480*/  STG.E.U8 desc[UR36][R16.64], R5 ;  /* 0x0000000510007986 */ /* 0x000fe2000c101124 */
[----:B------:R-:W-:Y:S05]  /*d490*/  EXIT ;  /* 0x000000000000794d */ /* 0x000fea0003800000 */
.L_x_5293:
        /* <DEDUP_REMOVED lines=12> */
.L_x_5297:
[----:B------:R-:W-:Y:S01]  /*d560*/  IMAD.MOV.U32 R0, RZ, RZ, 0x7f ;  /* 0x0000007fff007424 */ /* 0x000fe200078e00ff */
[----:B------:R-:W-:-:S04]  /*d570*/  ISETP.GT.U32.AND P0, PT, R4, 0x7f800000, PT ;  /* 0x7f8000000400780c */ /* 0x000fc80003f04070 */
[----:B------:R-:W-:-:S09]  /*d580*/  SEL R0, R0, 0x7c, P0 ;  /* 0x0000007c00007807 */ /* 0x000fd20000000000 */
.L_x_5298:
[----:B------:R-:W-:Y:S05]  /*d590*/  BSYNC B0 ;  /* 0x0000000000007941 */ /* 0x000fea0003800000 */
.L_x_5296:
[----:B------:R-:W-:-:S04]  /*d5a0*/  LOP3.LUT R2, R2, 0x80000000, RZ, 0xc0, !PT ;  /* 0x8000000002027812 */ /* 0x000fc800078ec0ff */
[----:B------:R-:W-:-:S04]  /*d5b0*/  SHF.R.U32.HI R3, RZ, 0x18, R2 ;  /* 0x00000018ff037819 */ /* 0x000fc80000011602 */
[----:B------:R-:W-:-:S05]  /*d5c0*/  LOP3.LUT R3, R0, R3, RZ, 0xfc, !PT ;  /* 0x0000000300037212 */ /* 0x000fca00078efcff */
[----:B------:R-:W-:Y:S01]  /*d5d0*/  STG.E.U8 desc[UR36][R16.64], R3 ;  /* 0x0000000310007986 */ /* 0x000fe2000c101124 */
[----:B------:R-:W-:Y:S05]  /*d5e0*/  EXIT ;  /* 0x000000000000794d */ /* 0x000fea0003800000 */
.L_x_5292:
[----:B------:R-:W-:-:S05]  /*d5f0*/  F2FP.BF16.F32.PACK_AB R2, RZ, R2 ;  /* 0x00000002ff02723e */ /* 0x000fca00000010ff */
[----:B------:R-:W-:Y:S01]  /*d600*/  STG.E.U16 desc[UR36][R16.64], R2 ;  /* 0x0000000210007986 */ /* 0x000fe2000c101524 */
[----:B------:R-:W-:Y:S05]  /*d610*/  EXIT ;  /* 0x000000000000794d */ /* 0x000fea0003800000 */
.L_x_5289:
        /* <DEDUP_REMOVED lines=11> */
.L_x_5301:
        /* <DEDUP_REMOVED lines=16> */
.L_x_5304:
[----:B------:R-:W-:-:S04]  /*d7d0*/  LOP3.LUT R2, R2, 0x80000000, RZ, 0xc0, !PT ;  /* 0x8000000002027812 */ /* 0x000fc800078ec0ff */
[----:B------:R-:W-:-:S04]  /*d7e0*/  SHF.R.U32.HI R3, RZ, 0x18, R2 ;  /* 0x00000018ff037819 */ /* 0x000fc80000011602 */
[----:B------:R-:W-:-:S04]  /*d7f0*/  LOP3.LUT R0, R0, R3, RZ, 0xfc, !PT ;  /* 0x0000000300007212 */ /* 0x000fc800078efcff */
[----:B------:R-:W-:-:S07]  /*d800*/  PRMT R8, R0, 0x7610, R8 ;  /* 0x0000761000087816 */ /* 0x000fce0000000008 */
.L_x_5303:
[----:B------:R-:W-:Y:S05]  /*d810*/  BSYNC B0 ;  /* 0x0000000000007941 */ /* 0x000fea0003800000 */
.L_x_5302:
[----:B------:R-:W-:Y:S01]  /*d820*/  STG.E.U8 desc[UR36][R16.64], R8 ;  /* 0x0000000810007986 */ /* 0x000fe2000c101124 */
[----:B------:R-:W-:Y:S05]  /*d830*/  EXIT ;  /* 0x000000000000794d */ /* 0x000fea0003800000 */
.L_x_5300:
        /* <DEDUP_REMOVED lines=16> */
.L_x_5307:
[----:B------:R-:W-:-:S04]  /*d940*/  LOP3.LUT R2, R2, 0x80000000, RZ, 0xc0, !PT ;  /* 0x8000000002027812 */ /* 0x000fc800078ec0ff */
[----:B------:R-:W-:-:S04]  /*d950*/  SHF.R.U32.HI R3, RZ, 0x18, R2 ;  /* 0x00000018ff037819 */ /* 0x000fc80000011602 */
[----:B------:R-:W-:-:S04]  /*d960*/  LOP3.LUT R0, R0, R3, RZ, 0xfc, !PT ;  /* 0x0000000300007212 */ /* 0x000fc800078efcff */
[----:B------:R-:W-:-:S07]  /*d970*/  PRMT R8, R0, 0x7610, R8 ;  /* 0x0000761000087816 */ /* 0x000fce0000000008 */
.L_x_5306:
[----:B------:R-:W-:Y:S05]  /*d980*/  BSYNC B0 ;  /* 0x0000000000007941 */ /* 0x000fea0003800000 */
.L_x_5305:
[----:B------:R-:W-:Y:S01]  /*d990*/  STG.E.U8 desc[UR36][R16.64], R8 ;  /* 0x0000000810007986 */ /* 0x000fe2000c101124 */
[----:B------:R-:W-:Y:S05]  /*d9a0*/  EXIT ;  /* 0x000000000000794d */ /* 0x000fea0003800000 */
.L_x_5299:
        /* <DEDUP_REMOVED lines=21> */
.L_x_5282:
        /* <DEDUP_REMOVED lines=8> */
[----:B-1----:R-:W-:Y:S01]  /*db80*/  MOV R7, UR5 ;  /* 0x0000000500077c02 */ /* 0x002fe20008000f00 */
[----:B------:R-:W-:Y:S02]  /*db90*/  IMAD.U32 R6, RZ, RZ, UR4 ;  /* 0x00000004ff067e24 */ /* 0x000fe4000f8e00ff */
[----:B------:R-:W-:-:S02]  /*dba0*/  IMAD.U32 R11, RZ, RZ, UR7 ;  /* 0x00000007ff0b7e24 */ /* 0x000fc4000f8e00ff */
[----:B------:R-:W-:Y:S02]  /*dbb0*/  IMAD.MOV.U32 R8, RZ, RZ, 0x65 ;  /* 0x00000065ff087424 */ /* 0x000fe400078e00ff */
[----:B------:R-:W-:Y:S02]  /*dbc0*/  IMAD.MOV.U32 R12, RZ, RZ, 0x1 ;  /* 0x00000001ff0c7424 */ /* 0x000fe400078e00ff */
[----:B0-----:R-:W-:-:S07]  /*dbd0*/  IMAD.MOV.U32 R13, RZ, RZ, RZ ;  /* 0x000000ffff0d7224 */ /* 0x001fce00078e00ff */
[----:B------:R-:W-:-:S07]  /*dbe0*/  LEPC R20, `(.L_x_5310) ;  /* 0x000000001014794e */ /* 0x000fce0000000000 */
[----:B--2---:R-:W-:Y:S05]  /*dbf0*/  CALL.ABS.NOINC R2 ;  /* 0x0000000002007343 */ /* 0x004fea0003c00000 */
.L_x_5310:
[----:B------:R-:W-:Y:S05]  /*dc00*/  EXIT ;  /* 0x000000000000794d */ /* 0x000fea0003800000 */
.L_x_5309:
[----:B------:R-:W0:Y:S02]  /*dc10*/  F2I.U64.TRUNC R2, R2 ;  /* 0x0000000200027311 */ /* 0x000e24000020d800 */
[----:B0-----:R-:W-:Y:S01]  /*dc20*/  STG.E.64 desc[UR36][R16.64], R2 ;  /* 0x0000000210007986 */ /* 0x001fe2000c101b24 */
[----:B------:R-:W-:Y:S05]  /*dc30*/  EXIT ;  /* 0x000000000000794d */ /* 0x000fea0003800000 */
.L_x_5308:
[----:B------:R-:W0:Y:S02]  /*dc40*/  F2I.FTZ.U32.TRUNC.NTZ R3, R2 ;  /* 0x0000000200037305 */ /* 0x000e24000021f000 */
[----:B0-----:R-:W-:Y:S01]  /*dc50*/  STG.E desc[UR36][R16.64], R3 ;  /* 0x0000000310007986 */ /* 0x001fe2000c101924 */
[----:B------:R-:W-:Y:S05]  /*dc60*/  EXIT ;  /* 0x000000000000794d */ /* 0x000fea0003800000 */
.L_x_5311:
        /* <DEDUP_REMOVED lines=9> */
.L_x_11123:


//--------------------- .text._ZN2at6native27unrolled_elementwise_kernelIZZZNS0_61_GLOBAL__N__132982cb_23_ActivationSiluKernel_cu_1520ed90_292411silu_kernelERNS_18TensorIteratorBaseEENKUlvE_clEvENKUlvE2_clEvEUlN3c107complexIfEEE_St5arrayIPcLm2EELi4E23TrivialOffsetCalculatorILi1EjESF_NS0_6memory12LoadWithCastILi1EEENSG_13StoreWithCastILi1EEEEEviT_T0_T2_T3_T4_T5_ --------------------------
	.section	.text._ZN2at6native27unrolled_elementwise_kernelIZZZNS0_61_GLOBAL__N__132982cb_23_ActivationSiluKernel_cu_1520ed90_292411silu_kernelERNS_18TensorIteratorBaseEENKUlvE_clEvENKUlvE2_clEvEUlN3c107complexIfEEE_St5arrayIPcLm2EELi4E23TrivialOffsetCalculatorILi1EjESF_NS0_6memory12LoadWithCastILi1EEENSG_13StoreWithCastILi1EEEEEviT_T0_T2_T3_T4_T5_,"ax",@progbits
	.align	128
        .global         _ZN2at6native27unrolled_elementwise_kernelIZZZNS0_61_GLOBAL__N__132982cb_23_ActivationSiluKernel_cu_1520ed90_292411silu_kernelERNS_18TensorIteratorBaseEENKUlvE_clEvENKUlvE2_clEvEUlN3c107complexIfEEE_St5arrayIPcLm2EELi4E23TrivialOffsetCalculatorILi1EjESF_NS0_6memory12LoadWithCastILi1EEENSG_13StoreWithCastILi1EEEEEviT_T0_T2_T3_T4_T5_
        .type           _ZN2at6native27unrolled_elementwise_kernelIZZZNS0_61_GLOBAL__N__132982cb_23_ActivationSiluKernel_cu_1520ed90_292411silu_kernelERNS_18TensorIteratorBaseEENKUlvE_clEvENKUlvE2_clEvEUlN3c107complexIfEEE_St5arrayIPcLm2EELi4E23TrivialOffsetCalculatorILi1EjESF_NS0_6memory12LoadWithCastILi1EEENSG_13StoreWithCastILi1EEEEEviT_T0_T2_T3_T4_T5_,@function
        .size           _ZN2at6native27unrolled_elementwise_kernelIZZZNS0_61_GLOBAL__N__132982cb_23_ActivationSiluKernel_cu_1520ed90_292411silu_kernelERNS_18TensorIteratorBaseEENKUlvE_clEvENKUlvE2_clEvEUlN3c107complexIfEEE_St5arrayIPcLm2EELi4E23TrivialOffsetCalculatorILi1EjESF_NS0_6memory12LoadWithCastILi1EEENSG_13StoreWithCastILi1EEEEEviT_T0_T2_T3_T4_T5_,(.L_x_11124 - _ZN2at6native27unrolled_elementwise_kernelIZZZNS0_61_GLOBAL__N__132982cb_23_ActivationSiluKernel_cu_1520ed90_292411silu_kernelERNS_18TensorIteratorBaseEENKUlvE_clEvENKUlvE2_clEvEUlN3c107complexIfEEE_St5arrayIPcLm2EELi4E23TrivialOffsetCalculatorILi1EjESF_NS0_6memory12LoadWithCastILi1EEENSG_13StoreWithCastILi1EEEEEviT_T0_T2_T3_T4_T5_)
        .other          _ZN2at6native27unrolled_elementwise_kernelIZZZNS0_61_GLOBAL__N__132982cb_23_ActivationSiluKernel_cu_1520ed90_292411silu_kernelERNS_18TensorIteratorBaseEENKUlvE_clEvENKUlvE2_clEvEUlN3c107complexIfEEE_St5arrayIPcLm2EELi4E23TrivialOffsetCalculatorILi1EjESF_NS0_6memory12LoadWithCastILi1EEENSG_13StoreWithCastILi1EEEEEviT_T0_T2_T3_T4_T5_,@"STO_CUDA_ENTRY STV_DEFAULT"
_ZN2at6native27unrolled_elementwise_kernelIZZZNS0_61_GLOBAL__N__132982cb_23_ActivationSiluKernel_cu_1520ed90_292411silu_kernelERNS_18TensorIteratorBaseEENKUlvE_clEvENKUlvE2_clEvEUlN3c107complexIfEEE_St5arrayIPcLm2EELi4E23TrivialOffsetCalculatorILi1EjESF_NS0_6memory12LoadWithCastILi1EEENSG_13StoreWithCastILi1EEEEEviT_T0_T2_T3_T4_T5_:
.text._ZN2at6native27unrolled_elementwise_kernelIZZZNS0_61_GLOBAL__N__132982cb_23_ActivationSiluKernel_cu_1520ed90_292411silu_kernelERNS_18TensorIteratorBaseEENKUlvE_clEvENKUlvE2_clEvEUlN3c107complexIfEEE_St5arrayIPcLm2EELi4E23TrivialOffsetCalculatorILi1EjESF_NS0_6memory12LoadWithCastILi1EEENSG_13StoreWithCastILi1EEEEEviT_T0_T2_T3_T4_T5_:
[----:B------:R-:W0:Y:S01]  /*0000*/  LDC R1, c[0x0][0x28] ;  /* 0x00000a00ff017b82 */ /* 0x000e220000000800 */
[----:B------:R-:W1:Y:S07]  /*0010*/  S2R R2, SR_CTAID.X ;  /* 0x0000000000027919 */ /* 0x000e6e0000002500 */
[----:B------:R-:W1:Y:S01]  /*0020*/  LDC R3, c[0x0][0x210] ;  /* 0x00008400ff037b82 */ /* 0x000e620000000800 */
[----:B------:R-:W-:Y:S01]  /*0030*/  ULDC.64 UR36, c[0x0][0x208] ;  /* 0x0000820000247ab9 */ /* 0x000fe20000000a00 */
[----:B------:R-:W-:Y:S01]  /*0040*/  BSSY B7, `(.L_x_5312) ;  /* 0x0000104000077945 */ /* 0x000fe20003800000 */
[----:B------:R-:W2:Y:S01]  /*0050*/  S2R R17, SR_TID.X ;  /* 0x0000000000117919 */ /* 0x000ea20000002100 */
[----:B------:R-:W-:Y:S01]  /*0060*/  IMAD.MOV.U32 R27, RZ, RZ, RZ ;  /* 0x000000ffff1b7224 */ /* 0x000fe200078e00ff */
[----:B------:R-:W-:-:S03]  /*0070*/  CS2R R24, SRZ ;  /* 0x0000000000187805 */ /* 0x000fc6000001ff00 */
[----:B------:R-:W3:Y:S01]  /*0080*/  LDC.U8 R16, c[0x0][0x22c] ;  /* 0x00008b00ff107b82 */ /* 0x000ee20000000000 */
[----:B-1----:R-:W-:-:S05]  /*0090*/  IMAD R28, R2, -0x200, R3 ;  /* 0xfffffe00021c7824 */ /* 0x002fca00078e0203 */
[----:B--2---:R-:W-:-:S13]  /*00a0*/  ISETP.GE.AND P0, PT, R17, R28, PT ;  /* 0x0000001c1100720c */ /* 0x004fda0003f06270 */
[----:B0--3--:R-:W-:Y:S05]  /*00b0*/  @P0 BRA `(.L_x_5313) ;  /* 0x0000000c00f00947 */ /* 0x009fea0003800000 */
[----:B------:R-:W0:Y:S01]  /*00c0*/  LDC.64 R4, c[0x0][0x220] ;  /* 0x00008800ff047b82 */ /* 0x000e220000000a00 */
[----:B------:R-:W-:Y:S01]  /*00d0*/  IMAD R0, R2, 0x200, R17 ;  /* 0x0000020002007824 */ /* 0x000fe200078e0211 */
[----:B------:R-:W-:Y:S01]  /*00e0*/  PRMT R6, R16, 0x9910, RZ ;  /* 0x0000991010067816 */ /* 0x000fe200000000ff */
[----:B------:R-:W-:Y:S01]  /*00f0*/  ULDC UR4, c[0x0][0x230] ;  /* 0x00008c0000047ab9 */ /* 0x000fe20000000800 */
[----:B------:R-:W-:Y:S01]  /*0100*/  BSSY B6, `(.L_x_5314) ;  /* 0x00000f6000067945 */ /* 0x000fe20003800000 */
        /* <DEDUP_REMOVED lines=16> */
[----:B--2---:R4:W0:Y:S01]  /*0210*/  I2F.S16 R24, R4 ;  /* 0x0000000400187306 */ /* 0x0048220000101400 */
[----:B------:R-:W-:Y:S05]  /*0220*/  BRA `(.L_x_5320) ;  /* 0x0000000c008c7947 */ /* 0x000fea0003800000 */
.L_x_5318:
[----:B------:R-:W2:Y:S01]  /*0230*/  LDG.E.U8 R4, desc[UR36][R4.64] ;  /* 0x0000002404047981 */ /* 0x000ea2000c1e1100 */
[----:B------:R-:W-:Y:S01]  /*0240*/  IMAD.MOV.U32 R25, RZ, RZ, RZ ;  /* 0x000000ffff197224 */ /* 0x000fe200078e00ff */
[----:B--2---:R-:W-:Y:S01]  /*0250*/  I2FP.F32.U32 R24, R4 ;  /* 0x0000000400187245 */ /* 0x004fe20000201000 */
[----:B------:R-:W-:Y:S06]  /*0260*/  BRA `(.L_x_5320) ;  /* 0x0000000c007c7947 */ /* 0x000fec0003800000 */
.L_x_5317:
        /* <DEDUP_REMOVED lines=8> */
[----:B--2---:R0:W1:Y:S01]  /*02f0*/  I2F.S64 R24, R4 ;  /* 0x0000000400187312 */ /* 0x0040620000301400 */
[----:B------:R-:W-:Y:S05]  /*0300*/  BRA `(.L_x_5320) ;  /* 0x0000000c00547947 */ /* 0x000fea0003800000 */
.L_x_5322:
[----:B------:R-:W2:Y:S01]  /*0310*/  LDG.E R4, desc[UR36][R4.64] ;  /* 0x0000002404047981 */ /* 0x000ea2000c1e1900 */
[----:B------:R-:W-:Y:S01]  /*0320*/  IMAD.MOV.U32 R25, RZ, RZ, RZ ;  /* 0x000000ffff197224 */ /* 0x000fe200078e00ff */
[----:B--2---:R-:W-:Y:S01]  /*0330*/  I2FP.F32.S32 R24, R4 ;  /* 0x0000000400187245 */ /* 0x004fe20000201400 */
[----:B------:R-:W-:Y:S06]  /*0340*/  BRA `(.L_x_5320) ;  /* 0x0000000c00447947 */ /* 0x000fec0003800000 */
.L_x_5321:
[----:B------:R-:W2:Y:S01]  /*0350*/  LDG.E.U16 R4, desc[UR36][R4.64] ;  /* 0x0000002404047981 */ /* 0x000ea2000c1e1500 */
[----:B------:R-:W-:Y:S01]  /*0360*/  IMAD.MOV.U32 R25, RZ, RZ, RZ ;  /* 0x000000ffff197224 */ /* 0x000fe200078e00ff */
[----:B--2---:R2:W3:Y:S01]  /*0370*/  I2F.S16 R24, R4 ;  /* 0x0000000400187306 */ /* 0x0044e20000101400 */
[----:B------:R-:W-:Y:S05]  /*0380*/  BRA `(.L_x_5320) ;  /* 0x0000000c00347947 */ /* 0x000fea0003800000 */
.L_x_5316:
        /* <DEDUP_REMOVED lines=9> */
.L_x_5324:
[----:B------:R-:W2:Y:S01]  /*0420*/  LDG.E.U16 R4, desc[UR36][R4.64] ;  /* 0x0000002404047981 */ /* 0x000ea2000c1e1500 */
[----:B------:R-:W-:Y:S02]  /*0430*/  IMAD.MOV.U32 R25, RZ, RZ, RZ ;  /* 0x000000ffff197224 */ /* 0x000fe400078e00ff */
[----:B--2---:R-:W-:Y:S01]  /*0440*/  HADD2.F32 R24, -RZ, R4.H0_H0 ;  /* 0x20000004ff187230 */ /* 0x004fe20000004100 */
[----:B------:R-:W-:Y:S06]  /*0450*/  BRA `(.L_x_5320) ;  /* 0x0000000c00007947 */ /* 0x000fec0003800000 */
.L_x_5323:
        /* <DEDUP_REMOVED lines=8> */
.L_x_5326:
[----:B------:R-:W2:Y:S02]  /*04e0*/  LDG.E R4, desc[UR36][R4.64] ;  /* 0x0000002404047981 */ /* 0x000ea4000c1e1900 */
[--C-:B--2---:R-:W-:Y:S02]  /*04f0*/  HADD2.F32 R25, -RZ, R4.reuse.H1_H1 ;  /* 0x30000004ff197230 */ /* 0x104fe40000004100 */
[----:B------:R-:W-:Y:S01]  /*0500*/  HADD2.F32 R24, -RZ, R4.H0_H0 ;  /* 0x20000004ff187230 */ /* 0x000fe20000004100 */
[----:B------:R-:W-:Y:S06]  /*0510*/  BRA `(.L_x_5320) ;  /* 0x0000000800d07947 */ /* 0x000fec0003800000 */
.L_x_5325:
        /* <DEDUP_REMOVED lines=8> */
.L_x_5315:
        /* <DEDUP_REMOVED lines=13> */
.L_x_5329:
        /* <DEDUP_REMOVED lines=10> */
.L_x_5328:
        /* <DEDUP_REMOVED lines=8> */
[----:B------:R-:W-:Y:S02]  /*0790*/  IMAD.MOV.U32 R25, RZ, RZ, RZ ;  /* 0x000000ffff197224 */ /* 0x000fe400078e00ff */
        /* <DEDUP_REMOVED lines=18> */
.L_x_5331:
[----:B------:R-:W2:Y:S01]  /*08c0*/  LDG.E.U8 R4, desc[UR36][R4.64] ;  /* 0x0000002404047981 */ /* 0x000ea2000c1e1100 */
[----:B------:R-:W-:Y:S02]  /*08d0*/  IMAD.MOV.U32 R25, RZ, RZ, RZ ;  /* 0x000000ffff197224 */ /* 0x000fe400078e00ff */
        /* <DEDUP_REMOVED lines=12> */
.L_x_5330:
[----:B------:R-:W2:Y:S01]  /*09a0*/  LDG.E.U16 R4, desc[UR36][R4.64] ;  /* 0x0000002404047981 */ /* 0x000ea2000c1e1500 */
[----:B------:R-:W-:Y:S02]  /*09b0*/  IMAD.MOV.U32 R25, RZ, RZ, RZ ;  /* 0x000000ffff197224 */ /* 0x000fe400078e00ff */
[----:B--2---:R-:W-:Y:S01]  /*09c0*/  IMAD.U32 R24, R4, 0x10000, RZ ;  /* 0x0001000004187824 */ /* 0x004fe200078e00ff */
[----:B------:R-:W-:Y:S06]  /*09d0*/  BRA `(.L_x_5320) ;  /* 0x0000000400a07947 */ /* 0x000fec0003800000 */
.L_x_5327:
        /* <DEDUP_REMOVED lines=12> */
.L_x_5334:
        /* <DEDUP_REMOVED lines=20> */
.L_x_5336:
[----:B------:R-:W-:Y:S05]  /*0be0*/  BSYNC B0 ;  /* 0x0000000000007941 */ /* 0x000fea0003800000 */
.L_x_5335:
[----:B------:R-:W-:Y:S01]  /*0bf0*/  IMAD.SHL.U32 R3, R3, 0x100000, RZ ;  /* 0x0010000003037824 */ /* 0x000fe200078e00ff */
[----:B------:R-:W-:-:S04]  /*0c00*/  LEA R5, R0, 0x3b800000, 0x17 ;  /* 0x3b80000000057811 */ /* 0x000fc800078eb8ff */
[----:B------:R-:W-:Y:S01]  /*0c10*/  LOP3.LUT R24, R5, R3, R24, 0xfe, !PT ;  /* 0x0000000305187212 */ /* 0x000fe200078efe18 */
[----:B------:R-:W-:Y:S06]  /*0c20*/  BRA `(.L_x_5320) ;  /* 0x00000004000c7947 */ /* 0x000fec0003800000 */
.L_x_5333:
        /* <DEDUP_REMOVED lines=20> */
.L_x_5338:
[----:B------:R-:W-:Y:S05]  /*0d70*/  BSYNC B0 ;  /* 0x0000000000007941 */ /* 0x000fea0003800000 */
.L_x_5337:
[----:B------:R-:W-:Y:S01]  /*0d80*/  IMAD.SHL.U32 R3, R3, 0x200000, RZ ;  /* 0x0020000003037824 */ /* 0x000fe200078e00ff */
[----:B------:R-:W-:-:S04]  /*0d90*/  LEA R5, R0, 0x37800000, 0x17 ;  /* 0x3780000000057811 */ /* 0x000fc800078eb8ff */
[----:B------:R-:W-:Y:S01]  /*0da0*/  LOP3.LUT R24, R5, R3, R24, 0xfe, !PT ;  /* 0x0000000305187212 */ /* 0x000fe200078efe18 */
[----:B------:R-:W-:Y:S06]  /*0db0*/  BRA `(.L_x_5320) ;  /* 0x0000000000a87947 */ /* 0x000fec0003800000 */
.L_x_5332:
        /* <DEDUP_REMOVED lines=14> */
.L_x_5342:
[----:B------:R-:W-:Y:S05]  /*0ea0*/  BSYNC B0 ;  /* 0x0000000000007941 */ /* 0x000fea0003800000 */
.L_x_5341:
[----:B------:R-:W-:Y:S01]  /*0eb0*/  IMAD.MOV.U32 R25, RZ, RZ, RZ ;  /* 0x000000ffff197224 */ /* 0x000fe200078e00ff */
[----:B------:R-:W-:Y:S06]  /*0ec0*/  BRA `(.L_x_5320) ;  /* 0x0000000000647947 */ /* 0x000fec0003800000 */
.L_x_5319:
        /* <DEDUP_REMOVED lines=16> */
.L_x_5343:
[----:B------:R-:W-:Y:S01]  /*0fd0*/  CS2R R24, SRZ ;  /* 0x0000000000187805 */ /* 0x000fe2000001ff00 */
[----:B------:R-:W-:Y:S06]  /*0fe0*/  BRA `(.L_x_5320) ;  /* 0x00000000001c7947 */ /* 0x000fec0003800000 */
.L_x_5340:
[----:B------:R-:W2:Y:S01]  /*0ff0*/  LDG.E.64 R4, desc[UR36][R4.64] ;  /* 0x0000002404047981 */ /* 0x000ea2000c1e1b00 */
[----:B------:R-:W-:Y:S01]  /*1000*/  IMAD.MOV.U32 R25, RZ, RZ, RZ ;  /* 0x000000ffff197224 */ /* 0x000fe200078e00ff */
[----:B--2---:R0:W1:Y:S01]  /*1010*/  I2F.U64 R24, R4 ;  /* 0x0000000400187312 */ /* 0x0040620000301000 */
[----:B------:R-:W-:Y:S05]  /*1020*/  BRA `(.L_x_5320) ;  /* 0x00000000000c7947 */ /* 0x000fea0003800000 */
.L_x_5339:
[----:B------:R-:W2:Y:S01]  /*1030*/  LDG.E R4, desc[UR36][R4.64] ;  /* 0x0000002404047981 */ /* 0x000ea2000c1e1900 */
[----:B------:R-:W-:Y:S01]  /*1040*/  IMAD.MOV.U32 R25, RZ, RZ, RZ ;  /* 0x000000ffff197224 */ /* 0x000fe200078e00ff */
[----:B--2---:R-:W-:-:S07]  /*1050*/  I2FP.F32.U32 R24, R4 ;  /* 0x0000000400187245 */ /* 0x004fce0000201000 */
.L_x_5320:
[----:B------:R-:W-:Y:S05]  /*1060*/  BSYNC B6 ;  /* 0x0000000000067941 */ /* 0x000fea0003800000 */
.L_x_5314:
[----:B------:R-:W-:-:S07]  /*1070*/  VIADD R17, R17, 0x80 ;  /* 0x0000008011117836 */ /* 0x000fce0000000000 */
.L_x_5313:
[----:B------:R-:W-:Y:S05]  /*1080*/  BSYNC B7 ;  /* 0x0000000000077941 */ /* 0x000fea0003800000 */
.L_x_5312:
[----:B------:R-:W-:Y:S01]  /*1090*/  ISETP.GE.AND P0, PT, R17, R28, PT ;  /* 0x0000001c1100720c */ /* 0x000fe20003f06270 */
[----:B------:R-:W-:Y:S01]  /*10a0*/  BSSY B7, `(.L_x_5344) ;  /* 0x00000ff000077945 */ /* 0x000fe20003800000 */
[----:B------:R-:W-:-:S11]  /*10b0*/  IMAD.MOV.U32 R26, RZ, RZ, RZ ;  /* 0x000000ffff1a7224 */ /* 0x000fd600078e00ff */
[----:B------:R-:W-:Y:S05]  /*10c0*/  @P0 BRA `(.L_x_5345) ;  /* 0x0000000c00f00947 */ /* 0x000fea0003800000 */
[----:B0-2-4-:R-:W0:Y:S01]  /*10d0*/  LDC.64 R4, c[0x0][0x220] ;  /* 0x00008800ff047b82 */ /* 0x015e220000000a00 */
        /* <DEDUP_REMOVED lines=20> */
[----:B--2---:R0:W2:Y:S01]  /*1220*/  I2F.S16 R26, R4 ;  /* 0x00000004001a7306 */ /* 0x0040a20000101400 */
[----:B------:R-:W-:Y:S05]  /*1230*/  BRA `(.L_x_5352) ;  /* 0x0000000c008c7947 */ /* 0x000fea0003800000 */
.L_x_5350:
[----:B------:R-:W2:Y:S01]  /*1240*/  LDG.E.U8 R4, desc[UR36][R4.64] ;  /* 0x0000002404047981 */ /* 0x000ea2000c1e1100 */
[----:B------:R-:W-:Y:S01]  /*1250*/  IMAD.MOV.U32 R27, RZ, RZ, RZ ;  /* 0x000000ffff1b7224 */ /* 0x000fe200078e00ff */
[----:B--2---:R-:W-:Y:S01]  /*1260*/  I2FP.F32.U32 R26, R4 ;  /* 0x00000004001a7245 */ /* 0x004fe20000201000 */
[----:B------:R-:W-:Y:S06]  /*1270*/  BRA `(.L_x_5352) ;  /* 0x0000000c007c7947 */ /* 0x000fec0003800000 */
.L_x_5349:
        /* <DEDUP_REMOVED lines=8> */
[----:B--2---:R0:W2:Y:S01]  /*1300*/  I2F.S64 R26, R4 ;  /* 0x00000004001a7312 */ /* 0x0040a20000301400 */
[----:B------:R-:W-:Y:S05]  /*1310*/  BRA `(.L_x_5352) ;  /* 0x0000000c00547947 */ /* 0x000fea0003800000 */
.L_x_5354:
[----:B------:R-:W2:Y:S01]  /*1320*/  LDG.E R4, desc[UR36][R4.64] ;  /* 0x0000002404047981 */ /* 0x000ea2000c1e1900 */
[----:B------:R-:W-:Y:S01]  /*1330*/  IMAD.MOV.U32 R27, RZ, RZ, RZ ;  /* 0x000000ffff1b7224 */ /* 0x000fe200078e00ff */
[----:B--2---:R-:W-:Y:S01]  /*1340*/  I2FP.F32.S32 R26, R4 ;  /* 0x00000004001a7245 */ /* 0x004fe20000201400 */
[----:B------:R-:W-:Y:S06]  /*1350*/  BRA `(.L_x_5352) ;  /* 0x0000000c00447947 */ /* 0x000fec0003800000 */
.L_x_5353:
[----:B------:R-:W2:Y:S01]  /*1360*/  LDG.E.U16 R4, desc[UR36][R4.64] ;  /* 0x0000002404047981 */ /* 0x000ea2000c1e1500 */
[----:B------:R-:W-:Y:S01]  /*1370*/  IMAD.MOV.U32 R27, RZ, RZ, RZ ;  /* 0x000000ffff1b7224 */ /* 0x000fe200078e00ff */
[----:B--2---:R4:W0:Y:S01]  /*1380*/  I2F.S16 R26, R4 ;  /* 0x00000004001a7306 */ /* 0x0048220000101400 */
[----:B------:R-:W-:Y:S05]  /*1390*/  BRA `(.L_x_5352) ;  /* 0x0000000c00347947 */ /* 0x000fea0003800000 */
.L_x_5348:
        /* <DEDUP_REMOVED lines=9> */
.L_x_5356:
[----:B------:R-:W2:Y:S01]  /*1430*/  LDG.E.U16 R4, desc[UR36][R4.64] ;  /* 0x0000002404047981 */ /* 0x000ea2000c1e1500 */
[----:B------:R-:W-:Y:S02]  /*1440*/  IMAD.MOV.U32 R27, RZ, RZ, RZ ;  /* 0x000000ffff1b7224 */ /* 0x000fe400078e00ff */
[----:B--2---:R-:W-:Y:S01]  /*1450*/  HADD2.F32 R26, -RZ, R4.H0_H0 ;  /* 0x20000004ff1a7230 */ /* 0x004fe20000004100 */
[----:B------:R-:W-:Y:S06]  /*1460*/  BRA `(.L_x_5352) ;  /* 0x0000000c00007947 */ /* 0x000fec0003800000 */
.L_x_5355:
        /* <DEDUP_REMOVED lines=8> */
.L_x_5358:
[----:B------:R-:W2:Y:S02]  /*14f0*/  LDG.E R4, desc[UR36][R4.64] ;  /* 0x0000002404047981 */ /* 0x000ea4000c1e1900 */
[--C-:B--2---:R-:W-:Y:S02]  /*1500*/  HADD2.F32 R27, -RZ, R4.reuse.H1_H1 ;  /* 0x30000004ff1b7230 */ /* 0x104fe40000004100 */
[----:B------:R-:W-:Y:S01]  /*1510*/  HADD2.F32 R26, -RZ, R4.H0_H0 ;  /* 0x20000004ff1a7230 */ /* 0x000fe20000004100 */
[----:B------:R-:W-:Y:S06]  /*1520*/  BRA `(.L_x_5352) ;  /* 0x0000000800d07947 */ /* 0x000fec0003800000 */
.L_x_5357:
        /* <DEDUP_REMOVED lines=8> */
.L_x_5347:
        /* <DEDUP_REMOVED lines=13> */
.L_x_5361:
[----:B------:R-:W2:Y:S01]  /*1680*/  LDG.E.128 R4, desc[UR36][R4.64] ;  /* 0x0000002404047981 */ /* 0x000ea2000c1e1d00 */
[----:B------:R-:W-:Y:S01]  /*1690*/  UMOV UR4, 0xf0000000 ;  /* 0xf000000000047882 */ /* 0x000fe20000000000 */
[----:B------:R-:W-:Y:S01]  /*16a0*/  UMOV UR5, 0x380fffff ;  /* 0x380fffff00057882 */ /* 0x000fe20000000000 */
[----:B--2---:R-:W0:Y:S01]  /*16b0*/  F2F.F32.F64 R27, R6 ;  /* 0x00000006001b7310 */ /* 0x004e220000301000 */
[----:B------:R-:W-:Y:S02]  /*16c0*/  DSETP.GEU.AND P0, PT, |R6|, UR4, PT ;  /* 0x0000000406007e2a */ /* 0x000fe4000bf0e200 */
[----:B------:R-:W-:-:S05]  /*16d0*/  DSETP.GEU.AND P1, PT, |R4|, UR4, PT ;  /* 0x0000000404007e2a */ /* 0x000fca000bf2e200 */
[----:B------:R-:W2:Y:S07]  /*16e0*/  F2F.F32.F64 R26, R4 ;  /* 0x00000004001a7310 */ /* 0x000eae0000301000 */
[----:B0-----:R-:W-:Y:S02]  /*16f0*/  @!P0 FMUL R27, R27, 1.175494350822287508e-38 ;  /* 0x008000001b1b8820 */ /* 0x001fe40000400000 */
[----:B--2---:R-:W-:Y:S01]  /*1700*/  @!P1 FMUL R26, R26, 1.175494350822287508e-38 ;  /* 0x008000001a1a9820 */ /* 0x004fe20000400000 */
[----:B------:R-:W-:Y:S06]  /*1710*/  BRA `(.L_x_5352) ;  /* 0x0000000800547947 */ /* 0x000fec0003800000 */
.L_x_5360:
        /* <DEDUP_REMOVED lines=27> */
.L_x_5363:
        /* <DEDUP_REMOVED lines=14> */
.L_x_5362:
[----:B------:R-:W2:Y:S01]  /*19b0*/  LDG.E.U16 R4, desc[UR36][R4.64] ;  /* 0x0000002404047981 */ /* 0x000ea2000c1e1500 */
[----:B------:R-:W-:Y:S02]  /*19c0*/  IMAD.MOV.U32 R27, RZ, RZ, RZ ;  /* 0x000000ffff1b7224 */ /* 0x000fe400078e00ff */
[----:B--2---:R-:W-:Y:S01]  /*19d0*/  IMAD.U32 R26, R4, 0x10000, RZ ;  /* 0x00010000041a7824 */ /* 0x004fe200078e00ff */
[----:B------:R-:W-:Y:S06]  /*19e0*/  BRA `(.L_x_5352) ;  /* 0x0000000400a07947 */ /* 0x000fec0003800000 */
.L_x_5359:
        /* <DEDUP_REMOVED lines=12> */
.L_x_5366:
        /* <DEDUP_REMOVED lines=20> */
.L_x_5368:
[----:B------:R-:W-:Y:S05]  /*1bf0*/  BSYNC B0 ;  /* 0x0000000000007941 */ /* 0x000fea0003800000 */
.L_x_5367:
[----:B------:R-:W-:Y:S01]  /*1c00*/  IMAD.SHL.U32 R3, R3, 0x100000, RZ ;  /* 0x0010000003037824 */ /* 0x000fe200078e00ff */
[----:B------:R-:W-:-:S04]  /*1c10*/  LEA R5, R0, 0x3b800000, 0x17 ;  /* 0x3b80000000057811 */ /* 0x000fc800078eb8ff */
[----:B------:R-:W-:Y:S01]  /*1c20*/  LOP3.LUT R26, R5, R3, R26, 0xfe, !PT ;  /* 0x00000003051a7212 */ /* 0x000fe200078efe1a */
[----:B------:R-:W-:Y:S06]  /*1c30*/  BRA `(.L_x_5352) ;  /* 0x00000004000c7947 */ /* 0x000fec0003800000 */
.L_x_5365:
        /* <DEDUP_REMOVED lines=20> */
.L_x_5370:
[----:B------:R-:W-:Y:S05]  /*1d80*/  BSYNC B0 ;  /* 0x0000000000007941 */ /* 0x000fea0003800000 */
.L_x_5369:
[----:B------:R-:W-:Y:S01]  /*1d90*/  IMAD.SHL.U32 R3, R3, 0x200000, RZ ;  /* 0x0020000003037824 */ /* 0x000fe200078e00ff */
[----:B------:R-:W-:-:S04]  /*1da0*/  LEA R5, R0, 0x37800000, 0x17 ;  /* 0x3780000000057811 */ /* 0x000fc800078eb8ff */
[----:B------:R-:W-:Y:S01]  /*1db0*/  LOP3.LUT R26, R5, R3, R26, 0xfe, !PT ;  /* 0x00000003051a7212 */ /* 0x000fe200078efe1a */
[----:B------:R-:W-:Y:S06]  /*1dc0*/  BRA `(.L_x_5352) ;  /* 0x0000000000a87947 */ /* 0x000fec0003800000 */
.L_x_5364:
        /* <DEDUP_REMOVED lines=14> */
.L_x_5374:
[----:B------:R-:W-:Y:S05]  /*1eb0*/  BSYNC B0 ;  /* 0x0000000000007941 */ /* 0x000fea0003800000 */
.L_x_5373:
[----:B------:R-:W-:Y:S01]  /*1ec0*/  IMAD.MOV.U32 R27, RZ, RZ, RZ ;  /* 0x000000ffff1b7224 */ /* 0x000fe200078e00ff */
[----:B------:R-:W-:Y:S06]  /*1ed0*/  BRA `(.L_x_5352) ;  /* 0x0000000000647947 */ /* 0x000fec0003800000 */
.L_x_5351:
        /* <DEDUP_REMOVED lines=16> */
.L_x_5375:
[----:B------:R-:W-:Y:S01]  /*1fe0*/  CS2R R26, SRZ ;  /* 0x00000000001a7805 */ /* 0x000fe2000001ff00 */
[----:B------:R-:W-:Y:S06]  /*1ff0*/  BRA `(.L_x_5352) ;  /* 0x00000000001c7947 */ /* 0x000fec0003800000 */
.L_x_5372:
[----:B------:R-:W2:Y:S01]  /*2000*/  LDG.E.64 R4, desc[UR36][R4.64] ;  /* 0x0000002404047981 */ /* 0x000ea2000c1e1b00 */
[----:B------:R-:W-:Y:S01]  /*2010*/  IMAD.MOV.U32 R27, RZ, RZ, RZ ;  /* 0x000000ffff1b7224 */ /* 0x000fe200078e00ff */
[----:B--2---:R0:W2:Y:S01]  /*2020*/  I2F.U64 R26, R4 ;  /* 0x00000004001a7312 */ /* 0x0040a20000301000 */
[----:B------:R-:W-:Y:S05]  /*2030*/  BRA `(.L_x_5352) ;  /* 0x00000000000c7947 */ /* 0x000fea0003800000 */
.L_x_5371:
[----:B------:R-:W2:Y:S01]  /*2040*/  LDG.E R4, desc[UR36][R4.64] ;  /* 0x0000002404047981 */ /* 0x000ea2000c1e1900 */
[----:B------:R-:W-:Y:S01]  /*2050*/  IMAD.MOV.U32 R27, RZ, RZ, RZ ;  /* 0x000000ffff1b7224 */ /* 0x000fe200078e00ff */
[----:B--2---:R-:W-:-:S07]  /*2060*/  I2FP.F32.U32 R26, R4 ;  /* 0x00000004001a7245 */ /* 0x004fce0000201000 */
.L_x_5352:
[----:B------:R-:W-:Y:S05]  /*2070*/  BSYNC B6 ;  /* 0x0000000000067941 */ /* 0x000fea0003800000 */
.L_x_5346:
[----:B------:R-:W-:-:S07]  /*2080*/  VIADD R17, R17, 0x80 ;  /* 0x0000008011117836 */ /* 0x000fce0000000000 */
.L_x_5345:
[----:B------:R-:W-:Y:S05]  /*2090*/  BSYNC B7 ;  /* 0x0000000000077941 */ /* 0x000fea0003800000 */
.L_x_5344:
[----:B------:R-:W-:Y:S01]  /*20a0*/  ISETP.GE.AND P0, PT, R17, R28, PT ;  /* 0x0000001c1100720c */ /* 0x000fe20003f06270 */
[----:B------:R-:W-:Y:S01]  /*20b0*/  BSSY B7, `(.L_x_5376) ;  /* 0x0000100000077945 */ /* 0x000fe20003800000 */
[----:B------:R-:W-:Y:S01]  /*20c0*/  IMAD.MOV.U32 R19, RZ, RZ, RZ ;  /* 0x000000ffff137224 */ /* 0x000fe200078e00ff */
[----:B------:R-:W-:-:S10]  /*20d0*/  CS2R R22, SRZ ;  /* 0x0000000000167805 */ /* 0x000fd4000001ff00 */
        /* <DEDUP_REMOVED lines=24> */
.L_x_5382:
[----:B------:R-:W2:Y:S01]  /*2260*/  LDG.E.U8 R4, desc[UR36][R4.64] ;  /* 0x0000002404047981 */ /* 0x000ea2000c1e1100 */
[----:B------:R-:W-:Y:S01]  /*2270*/  IMAD.MOV.U32 R23, RZ, RZ, RZ ;  /* 0x000000ffff177224 */ /* 0x000fe200078e00ff */
[----:B--2---:R-:W-:Y:S01]  /*2280*/  I2FP.F32.U32 R22, R4 ;  /* 0x0000000400167245 */ /* 0x004fe20000201000 */
[----:B------:R-:W-:Y:S06]  /*2290*/  BRA `(.L_x_5384) ;  /* 0x0000000c007c7947 */ /* 0x000fec0003800000 */
.L_x_5381:
        /* <DEDUP_REMOVED lines=10> */
.L_x_5386:
[----:B------:R-:W2:Y:S01]  /*2340*/  LDG.E R4, desc[UR36][R4.64] ;  /* 0x0000002404047981 */ /* 0x000ea2000c1e1900 */
[----:B------:R-:W-:Y:S01]  /*2350*/  IMAD.MOV.U32 R23, RZ, RZ, RZ ;  /* 0x000000ffff177224 */ /* 0x000fe200078e00ff */
[----:B--2---:R-:W-:Y:S01]  /*2360*/  I2FP.F32.S32 R22, R4 ;  /* 0x0000000400167245 */ /* 0x004fe20000201400 */
[----:B------:R-:W-:Y:S06]  /*2370*/  BRA `(.L_x_5384) ;  /* 0x0000000c00447947 */ /* 0x000fec0003800000 */
.L_x_5385:
[----:B------:R-:W2:Y:S01]  /*2380*/  LDG.E.U16 R4, desc[UR36][R4.64] ;  /* 0x0000002404047981 */ /* 0x000ea2000c1e1500 */
[----:B------:R-:W-:Y:S01]  /*2390*/  IMAD.MOV.U32 R23, RZ, RZ, RZ ;  /* 0x000000ffff177224 */ /* 0x000fe200078e00ff */
[----:B--2---:R0:W2:Y:S01]  /*23a0*/  I2F.S16 R22, R4 ;  /* 0x0000000400167306 */ /* 0x0040a20000101400 */
[----:B------:R-:W-:Y:S05]  /*23b0*/  BRA `(.L_x_5384) ;  /* 0x0000000c00347947 */ /* 0x000fea0003800000 */
.L_x_5380:
        /* <DEDUP_REMOVED lines=9> */
.L_x_5388:
[----:B------:R-:W2:Y:S01]  /*2450*/  LDG.E.U16 R4, desc[UR36][R4.64] ;  /* 0x0000002404047981 */ /* 0x000ea2000c1e1500 */
[----:B------:R-:W-:Y:S02]  /*2460*/  IMAD.MOV.U32 R23, RZ, RZ, RZ ;  /* 0x000000ffff177224 */ /* 0x000fe400078e00ff */
[----:B--2---:R-:W-:Y:S01]  /*2470*/  HADD2.F32 R22, -RZ, R4.H0_H0 ;  /* 0x20000004ff167230 */ /* 0x004fe20000004100 */
[----:B------:R-:W-:Y:S06]  /*2480*/  BRA `(.L_x_5384) ;  /* 0x0000000c00007947 */ /* 0x000fec0003800000 */
.L_x_5387:
        /* <DEDUP_REMOVED lines=8> */
.L_x_5390:
[----:B------:R-:W2:Y:S02]  /*2510*/  LDG.E R4, desc[UR36][R4.64] ;  /* 0x0000002404047981 */ /* 0x000ea4000c1e1900 */
[--C-:B--2---:R-:W-:Y:S02]  /*2520*/  HADD2.F32 R23, -RZ, R4.reuse.H1_H1 ;  /* 0x30000004ff177230 */ /* 0x104fe40000004100 */
[----:B------:R-:W-:Y:S01]  /*2530*/  HADD2.F32 R22, -RZ, R4.H0_H0 ;  /* 0x20000004ff167230 */ /* 0x000fe20000004100 */
[----:B------:R-:W-:Y:S06]  /*2540*/  BRA `(.L_x_5384) ;  /* 0x0000000800d07947 */ /* 0x000fec0003800000 */
.L_x_5389:
        /* <DEDUP_REMOVED lines=8> */
.L_x_5379:
        /* <DEDUP_REMOVED lines=13> */
.L_x_5393:
        /* <DEDUP_REMOVED lines=10> */
.L_x_5392:
        /* <DEDUP_REMOVED lines=27> */
.L_x_5395:
        /* <DEDUP_REMOVED lines=14> */
.L_x_5394:
[----:B------:R-:W2:Y:S01]  /*29d0*/  LDG.E.U16 R4, desc[UR36][R4.64] ;  /* 0x0000002404047981 */ /* 0x000ea2000c1e1500 */
[----:B------:R-:W-:Y:S02]  /*29e0*/  IMAD.MOV.U32 R23, RZ, RZ, RZ ;  /* 0x000000ffff177224 */ /* 0x000fe400078e00ff */
[----:B--2---:R-:W-:Y:S01]  /*29f0*/  IMAD.U32 R22, R4, 0x10000, RZ ;  /* 0x0001000004167824 */ /* 0x004fe200078e00ff */
[----:B------:R-:W-:Y:S06]  /*2a00*/  BRA `(.L_x_5384) ;  /* 0x0000000400a07947 */ /* 0x000fec0003800000 */
.L_x_5391:
        /* <DEDUP_REMOVED lines=12> */
.L_x_5398:
        /* <DEDUP_REMOVED lines=20> */
.L_x_5400:
[----:B------:R-:W-:Y:S05]  /*2c10*/  BSYNC B0 ;  /* 0x0000000000007941 */ /* 0x000fea0003800000 */
.L_x_5399:
[----:B------:R-:W-:Y:S01]  /*2c20*/  IMAD.SHL.U32 R3, R3, 0x100000, RZ ;  /* 0x0010000003037824 */ /* 0x000fe200078e00ff */
[----:B------:R-:W-:-:S04]  /*2c30*/  LEA R5, R0, 0x3b800000, 0x17 ;  /* 0x3b80000000057811 */ /* 0x000fc800078eb8ff */
[----:B------:R-:W-:Y:S01]  /*2c40*/  LOP3.LUT R22, R5, R3, R22, 0xfe, !PT ;  /* 0x0000000305167212 */ /* 0x000fe200078efe16 */
[----:B------:R-:W-:Y:S06]  /*2c50*/  BRA `(.L_x_5384) ;  /* 0x00000004000c7947 */ /* 0x000fec0003800000 */
.L_x_5397:
        /* <DEDUP_REMOVED lines=20> */
.L_x_5402:
[----:B------:R-:W-:Y:S05]  /*2da0*/  BSYNC B0 ;  /* 0x0000000000007941 */ /* 0x000fea0003800000 */
.L_x_5401:
[----:B------:R-:W-:Y:S01]  /*2db0*/  IMAD.SHL.U32 R3, R3, 0x200000, RZ ;  /* 0x0020000003037824 */ /* 0x000fe200078e00ff */
[----:B------:R-:W-:-:S04]  /*2dc0*/  LEA R5, R0, 0x37800000, 0x17 ;  /* 0x3780000000057811 */ /* 0x000fc800078eb8ff */
[----:B------:R-:W-:Y:S01]  /*2dd0*/  LOP3.LUT R22, R5, R3, R22, 0xfe, !PT ;  /* 0x0000000305167212 */ /* 0x000fe200078efe16 */
[----:B------:R-:W-:Y:S06]  /*2de0*/  BRA `(.L_x_5384) ;  /* 0x0000000000a87947 */ /* 0x000fec0003800000 */
.L_x_5396:
        /* <DEDUP_REMOVED lines=14> */
.L_x_5406:
[----:B------:R-:W-:Y:S05]  /*2ed0*/  BSYNC B0 ;  /* 0x0000000000007941 */ /* 0x000fea0003800000 */
.L_x_5405:
[----:B------:R-:W-:Y:S01]  /*2ee0*/  IMAD.MOV.U32 R23, RZ, RZ, RZ ;  /* 0x000000ffff177224 */ /* 0x000fe200078e00ff */
[----:B------:R-:W-:Y:S06]  /*2ef0*/  BRA `(.L_x_5384) ;  /* 0x0000000000647947 */ /* 0x000fec0003800000 */
.L_x_5383:
        /* <DEDUP_REMOVED lines=16> */
.L_x_5407:
[----:B------:R-:W-:Y:S01]  /*3000*/  CS2R R22, SRZ ;  /* 0x0000000000167805 */ /* 0x000fe2000001ff00 */
[----:B------:R-:W-:Y:S06]  /*3010*/  BRA `(.L_x_5384) ;  /* 0x00000000001c7947 */ /* 0x000fec0003800000 */
.L_x_5404:
[----:B------:R-:W2:Y:S01]  /*3020*/  LDG.E.64 R4, desc[UR36][R4.64] ;  /* 0x0000002404047981 */ /* 0x000ea2000c1e1b00 */
[----:B------:R-:W-:Y:S01]  /*3030*/  IMAD.MOV.U32 R23, RZ, RZ, RZ ;  /* 0x000000ffff177224 */ /* 0x000fe200078e00ff */
[----:B--2---:R0:W2:Y:S01]  /*3040*/  I2F.U64 R22, R4 ;  /* 0x0000000400167312 */ /* 0x0040a20000301000 */
[----:B------:R-:W-:Y:S05]  /*3050*/  BRA `(.L_x_5384) ;  /* 0x00000000000c7947 */ /* 0x000fea0003800000 */
.L_x_5403:
[----:B------:R-:W2:Y:S01]  /*3060*/  LDG.E R4, desc[UR36][R4.64] ;  /* 0x0000002404047981 */ /* 0x000ea2000c1e1900 */
[----:B------:R-:W-:Y:S01]  /*3070*/  IMAD.MOV.U32 R23, RZ, RZ, RZ ;  /* 0x000000ffff177224 */ /* 0x000fe200078e00ff */
[----:B--2---:R-:W-:-:S07]  /*3080*/  I2FP.F32.U32 R22, R4 ;  /* 0x0000000400167245 */ /* 0x004fce0000201000 */
.L_x_5384:
[----:B------:R-:W-:Y:S05]  /*3090*/  BSYNC B6 ;  /* 0x0000000000067941 */ /* 0x000fea0003800000 */
.L_x_5378:
[----:B------:R-:W-:-:S07]  /*30a0*/  VIADD R17, R17, 0x80 ;  /* 0x0000008011117836 */ /* 0x000fce0000000000 */
.L_x_5377:
[----:B------:R-:W-:Y:S05]  /*30b0*/  BSYNC B7 ;  /* 0x0000000000077941 */ /* 0x000fea0003800000 */
.L_x_5376:
[----:B------:R-:W-:Y:S01]  /*30c0*/  ISETP.GE.AND P0, PT, R17, R28, PT ;  /* 0x0000001c1100720c */ /* 0x000fe20003f06270 */
[----:B------:R-:W-:Y:S01]  /*30d0*/  BSSY B6, `(.L_x_5408) ;  /* 0x00000fb000067945 */ /* 0x000fe20003800000 */
[----:B------:R-:W-:-:S11]  /*30e0*/  IMAD.MOV.U32 R18, RZ, RZ, RZ ;  /* 0x000000ffff127224 */ /* 0x000fd600078e00ff */
[----:B------:R-:W-:Y:S05]  /*30f0*/  @P0 BRA `(.L_x_5409) ;  /* 0x0000000c00e00947 */ /* 0x000fea0003800000 */
[----:B0-2-4-:R-:W0:Y:S01]  /*3100*/  LDC.64 R4, c[0x0][0x220] ;  /* 0x00008800ff047b82 */ /* 0x015e220000000a00 */
        /* <DEDUP_REMOVED lines=20> */
.L_x_5413:
[----:B------:R-:W2:Y:S01]  /*3250*/  LDG.E.U8 R4, desc[UR36][R4.64] ;  /* 0x0000002404047981 */ /* 0x000ea2000c1e1100 */
[----:B------:R-:W-:Y:S01]  /*3260*/  IMAD.MOV.U32 R19, RZ, RZ, RZ ;  /* 0x000000ffff137224 */ /* 0x000fe200078e00ff */
[----:B--2---:R-:W-:Y:S01]  /*3270*/  I2FP.F32.U32 R18, R4 ;  /* 0x0000000400127245 */ /* 0x004fe20000201000 */
[----:B------:R-:W-:Y:S06]  /*3280*/  BRA `(.L_x_5409) ;  /* 0x0000000c007c7947 */ /* 0x000fec0003800000 */
.L_x_5412:
        /* <DEDUP_REMOVED lines=10> */
.L_x_5416:
[----:B------:R-:W2:Y:S01]  /*3330*/  LDG.E R4, desc[UR36][R4.64] ;  /* 0x0000002404047981 */ /* 0x000ea2000c1e1900 */
[----:B------:R-:W-:Y:S01]  /*3340*/  IMAD.MOV.U32 R19, RZ, RZ, RZ ;  /* 0x000000ffff137224 */ /* 0x000fe200078e00ff */
[----:B--2---:R-:W-:Y:S01]  /*3350*/  I2FP.F32.S32 R18, R4 ;  /* 0x0000000400127245 */ /* 0x004fe20000201400 */
[----:B------:R-:W-:Y:S06]  /*3360*/  BRA `(.L_x_5409) ;  /* 0x0000000c00447947 */ /* 0x000fec0003800000 */
.L_x_5415:
[----:B------:R-:W2:Y:S01]  /*3370*/  LDG.E.U16 R4, desc[UR36][R4.64] ;  /* 0x0000002404047981 */ /* 0x000ea2000c1e1500 */
[----:B------:R-:W-:Y:S01]  /*3380*/  IMAD.MOV.U32 R19, RZ, RZ, RZ ;  /* 0x000000ffff137224 */ /* 0x000fe200078e00ff */
[----:B--2---:R0:W2:Y:S01]  /*3390*/  I2F.S16 R18, R4 ;  /* 0x0000000400127306 */ /* 0x0040a20000101400 */
[----:B------:R-:W-:Y:S05]  /*33a0*/  BRA `(.L_x_5409) ;  /* 0x0000000c00347947 */ /* 0x000fea0003800000 */
.L_x_5411:
        /* <DEDUP_REMOVED lines=9> */
.L_x_5418:
[----:B------:R-:W2:Y:S01]  /*3440*/  LDG.E.U16 R4, desc[UR36][R4.64] ;  /* 0x0000002404047981 */ /* 0x000ea2000c1e1500 */
[----:B------:R-:W-:Y:S02]  /*3450*/  IMAD.MOV.U32 R19, RZ, RZ, RZ ;  /* 0x000000ffff137224 */ /* 0x000fe400078e00ff */
[----:B--2---:R-:W-:Y:S01]  /*3460*/  HADD2.F32 R18, -RZ, R4.H0_H0 ;  /* 0x20000004ff127230 */ /* 0x004fe20000004100 */
[----:B------:R-:W-:Y:S06]  /*3470*/  BRA `(.L_x_5409) ;  /* 0x0000000c00007947 */ /* 0x000fec0003800000 */
.L_x_5417:
        /* <DEDUP_REMOVED lines=8> */
.L_x_5420:
[----:B------:R-:W2:Y:S02]  /*3500*/  LDG.E R4, desc[UR36][R4.64] ;  /* 0x0000002404047981 */ /* 0x000ea4000c1e1900 */
[--C-:B--2---:R-:W-:Y:S02]  /*3510*/  HADD2.F32 R19, -RZ, R4.reuse.H1_H1 ;  /* 0x30000004ff137230 */ /* 0x104fe40000004100 */
[----:B------:R-:W-:Y:S01]  /*3520*/  HADD2.F32 R18, -RZ, R4.H0_H0 ;  /* 0x20000004ff127230 */ /* 0x000fe20000004100 */
[----:B------:R-:W-:Y:S06]  /*3530*/  BRA `(.L_x_5409) ;  /* 0x0000000800d07947 */ /* 0x000fec0003800000 */
.L_x_5419:
        /* <DEDUP_REMOVED lines=8> */
.L_x_5410:
        /* <DEDUP_REMOVED lines=13> */
.L_x_5423:
        /* <DEDUP_REMOVED lines=10> */
.L_x_5422:
        /* <DEDUP_REMOVED lines=27> */
.L_x_5425:
        /* <DEDUP_REMOVED lines=14> */
.L_x_5424:
[----:B------:R-:W2:Y:S01]  /*39c0*/  LDG.E.U16 R4, desc[UR36][R4.64] ;  /* 0x0000002404047981 */ /* 0x000ea2000c1e1500 */
[----:B------:R-:W-:Y:S02]  /*39d0*/  IMAD.MOV.U32 R19, RZ, RZ, RZ ;  /* 0x000000ffff137224 */ /* 0x000fe400078e00ff */
[----:B--2---:R-:W-:Y:S01]  /*39e0*/  IMAD.U32 R18, R4, 0x10000, RZ ;  /* 0x0001000004127824 */ /* 0x004fe200078e00ff */
[----:B------:R-:W-:Y:S06]  /*39f0*/  BRA `(.L_x_5409) ;  /* 0x0000000400a07947 */ /* 0x000fec0003800000 */
.L_x_5421:
        /* <DEDUP_REMOVED lines=12> */
.L_x_5428:
        /* <DEDUP_REMOVED lines=20> */
.L_x_5430:
[----:B------:R-:W-:Y:S05]  /*3c00*/  BSYNC B0 ;  /* 0x0000000000007941 */ /* 0x000fea0003800000 */
.L_x_5429:
[----:B------:R-:W-:Y:S01]  /*3c10*/  IMAD.SHL.U32 R3, R3, 0x100000, RZ ;  /* 0x0010000003037824 */ /* 0x000fe200078e00ff */
[----:B------:R-:W-:-:S04]  /*3c20*/  LEA R5, R0, 0x3b800000, 0x17 ;  /* 0x3b80000000057811 */ /* 0x000fc800078eb8ff */
[----:B------:R-:W-:Y:S01]  /*3c30*/  LOP3.LUT R18, R5, R3, R18, 0xfe, !PT ;  /* 0x0000000305127212 */ /* 0x000fe200078efe12 */
[----:B------:R-:W-:Y:S06]  /*3c40*/  BRA `(.L_x_5409) ;  /* 0x00000004000c7947 */ /* 0x000fec0003800000 */
.L_x_5427:
        /* <DEDUP_REMOVED lines=20> */
.L_x_5432:
[----:B------:R-:W-:Y:S05]  /*3d90*/  BSYNC B0 ;  /* 0x0000000000007941 */ /* 0x000fea0003800000 */
.L_x_5431:
[----:B------:R-:W-:Y:S01]  /*3da0*/  IMAD.SHL.U32 R3, R3, 0x200000, RZ ;  /* 0x0020000003037824 */ /* 0x000fe200078e00ff */
[----:B------:R-:W-:-:S04]  /*3db0*/  LEA R5, R0, 0x37800000, 0x17 ;  /* 0x3780000000057811 */ /* 0x000fc800078eb8ff */
[----:B------:R-:W-:Y:S01]  /*3dc0*/  LOP3.LUT R18, R5, R3, R18, 0xfe, !PT ;  /* 0x0000000305127212 */ /* 0x000fe200078efe12 */
[----:B------:R-:W-:Y:S06]  /*3dd0*/  BRA `(.L_x_5409) ;  /* 0x0000000000a87947 */ /* 0x000fec0003800000 */
.L_x_5426:
        /* <DEDUP_REMOVED lines=14> */
.L_x_5436:
[----:B------:R-:W-:Y:S05]  /*3ec0*/  BSYNC B0 ;  /* 0x0000000000007941 */ /* 0x000fea0003800000 */
.L_x_5435:
[----:B------:R-:W-:Y:S01]  /*3ed0*/  IMAD.MOV.U32 R19, RZ, RZ, RZ ;  /* 0x000000ffff137224 */ /* 0x000fe200078e00ff */
[----:B------:R-:W-:Y:S06]  /*3ee0*/  BRA `(.L_x_5409) ;  /* 0x0000000000647947 */ /* 0x000fec0003800000 */
.L_x_5414:
        /* <DEDUP_REMOVED lines=16> */
.L_x_5437:
[----:B------:R-:W-:Y:S01]  /*3ff0*/  CS2R R18, SRZ ;  /* 0x0000000000127805 */ /* 0x000fe2000001ff00 */
[----:B------:R-:W-:Y:S06]  /*4000*/  BRA `(.L_x_5409) ;  /* 0x00000000001c7947 */ /* 0x000fec0003800000 */
.L_x_5434:
[----:B------:R-:W2:Y:S01]  /*4010*/  LDG.E.64 R4, desc[UR36][R4.64] ;  /* 0x0000002404047981 */ /* 0x000ea2000c1e1b00 */
[----:B------:R-:W-:Y:S01]  /*4020*/  IMAD.MOV.U32 R19, RZ, RZ, RZ ;  /* 0x000000ffff137224 */ /* 0x000fe200078e00ff */
[----:B--2---:R0:W2:Y:S01]  /*4030*/  I2F.U64 R18, R4 ;  /* 0x0000000400127312 */ /* 0x0040a20000301000 */
[----:B------:R-:W-:Y:S05]  /*4040*/  BRA `(.L_x_5409) ;  /* 0x00000000000c7947 */ /* 0x000fea0003800000 */
.L_x_5433:
[----:B------:R-:W2:Y:S01]  /*4050*/  LDG.E R4, desc[UR36][R4.64] ;  /* 0x0000002404047981 */ /* 0x000ea2000c1e1900 */
[----:B------:R-:W-:Y:S01]  /*4060*/  IMAD.MOV.U32 R19, RZ, RZ, RZ ;  /* 0x000000ffff137224 */ /* 0x000fe200078e00ff */
[----:B--2---:R-:W-:-:S07]  /*4070*/  I2FP.F32.U32 R18, R4 ;  /* 0x0000000400127245 */ /* 0x004fce0000201000 */
.L_x_5409:
[----:B------:R-:W-:Y:S05]  /*4080*/  BSYNC B6 ;  /* 0x0000000000067941 */ /* 0x000fea0003800000 */
.L_x_5408:
[----:B------:R-:W1:Y:S01]  /*4090*/  S2R R29, SR_TID.X ;  /* 0x00000000001d7919 */ /* 0x000e620000002100 */
[----:B------:R-:W-:Y:S01]  /*40a0*/  BSSY B0, `(.L_x_5438) ;  /* 0x000005f000007945 */ /* 0x000fe20003800000 */
[----:B------:R-:W-:Y:S01]  /*40b0*/  IMAD.MOV.U32 R17, RZ, RZ, RZ ;  /* 0x000000ffff117224 */ /* 0x000fe200078e00ff */
[----:B0-2-4-:R-:W-:Y:S02]  /*40c0*/  CS2R R4, SRZ ;  /* 0x0000000000047805 */ /* 0x015fe4000001ff00 */
[----:B-1----:R-:W-:-:S13]  /*40d0*/  ISETP.GE.AND P0, PT, R29, R28, PT ;  /* 0x0000001c1d00720c */ /* 0x002fda0003f06270 */
[----:B------:R-:W-:Y:S05]  /*40e0*/  @P0 BRA `(.L_x_5439) ;  /* 0x0000000400680947 */ /* 0x000fea0003800000 */
[----:B-----5:R-:W-:Y:S01]  /*40f0*/  FADD.FTZ R7, -R25, -RZ ;  /* 0x800000ff19077221 */ /* 0x020fe20000010100 */
[----:B------:R-:W-:Y:S04]  /*4100*/  BSSY B1, `(.L_x_5440) ;  /* 0x0000039000017945 */ /* 0x000fe80003800000 */
[----:B------:R-:W-:-:S13]  /*4110*/  LOP3.LUT P1, R0, R7, 0x7fffffff, RZ, 0xc0, !PT ;  /* 0x7fffffff07007812 */ /* 0x000fda000782c0ff */
[----:B------:R-:W-:Y:S05]  /*4120*/  @!P1 BRA `(.L_x_5441) ;  /* 0x0000000000cc9947 */ /* 0x000fea0003800000 */
[----:B---3--:R-:W-:-:S05]  /*4130*/  FADD.FTZ R4, -R24, -RZ ;  /* 0x800000ff18047221 */ /* 0x008fca0000010100 */
        /* <DEDUP_REMOVED lines=35> */
.L_x_5443:
        /* <DEDUP_REMOVED lines=11> */
.L_x_5442:
[----:B------:R-:W-:-:S04]  /*4420*/  FMUL.RZ R4, R7, 0.15915493667125701904 ;  /* 0x3e22f98307047820 */ /* 0x000fc8000040c000 */
[----:B------:R1:W2:Y:S08]  /*4430*/  MUFU.SIN R3, R4 ;  /* 0x0000000400037308 */ /* 0x0002b00000000400 */
[----:B------:R1:W3:Y:S01]  /*4440*/  MUFU.COS R0, R4 ;  /* 0x0000000400007308 */ /* 0x0002e20000000000 */
[----:B------:R-:W-:Y:S05]  /*4450*/  BRA `(.L_x_5444) ;  /* 0x00000000000c7947 */ /* 0x000fea0003800000 */
.L_x_5441:
[----:B---3--:R-:W-:Y:S01]  /*4460*/  FMUL.FTZ R0, R24, -1.4426950216293334961 ;  /* 0xbfb8aa3b18007820 */ /* 0x008fe20000410000 */
[----:B------:R-:W-:-:S05]  /*4470*/  IMAD.MOV.U32 R3, RZ, RZ, R7 ;  /* 0x000000ffff037224 */ /* 0x000fca00078e0007 */
[----:B------:R-:W0:Y:S02]  /*4480*/  MUFU.EX2 R0, R0 ;  /* 0x0000000000007308 */ /* 0x000e240000000800 */
.L_x_5444:
[----:B------:R-:W-:Y:S05]  /*4490*/  BSYNC B1 ;  /* 0x0000000000017941 */ /* 0x000fea0003800000 */
.L_x_5440:
[----:B0--3--:R-:W-:Y:S01]  /*44a0*/  FADD.FTZ R7, R0, 1 ;  /* 0x3f80000000077421 */ /* 0x009fe20000010000 */
[----:B--2---:R-:W-:-:S05]  /*44b0*/  FADD.FTZ R6, RZ, R3 ;  /* 0x00000003ff067221 */ /* 0x004fca0000010000 */
        /* <DEDUP_REMOVED lines=12> */
[----:B------:R-:W1:Y:S02]  /*4580*/  MUFU.RCP R0, R0 ;  /* 0x0000000000007308 */ /* 0x000e640000001000 */
[C---:B-1----:R-:W-:Y:S01]  /*4590*/  FMUL.FTZ R4, R0.reuse, R5 ;  /* 0x0000000500047220 */ /* 0x042fe20000410000 */
[----:B------:R-:W-:Y:S01]  /*45a0*/  FMUL.FTZ R5, R0, R3 ;  /* 0x0000000300057220 */ /* 0x000fe20000410000 */
[----:B------:R-:W-:Y:S06]  /*45b0*/  BRA `(.L_x_5439) ;  /* 0x0000000000347947 */ /* 0x000fec0003800000 */
.L_x_5446:
[----:B------:R-:W1:Y:S08]  /*45c0*/  MUFU.RCP R3, R3 ;  /* 0x0000000300037308 */ /* 0x000e700000001000 */
[----:B------:R-:W0:Y:S01]  /*45d0*/  MUFU.RCP R0, R0 ;  /* 0x0000000000007308 */ /* 0x000e220000001000 */
[----:B-1----:R-:W-:Y:S01]  /*45e0*/  FMUL.FTZ R4, R3, R24 ;  /* 0x0000001803047220 */ /* 0x002fe20000410000 */
[----:B0-----:R-:W-:Y:S01]  /*45f0*/  FMUL.FTZ R5, R0, R25 ;  /* 0x0000001900057220 */ /* 0x001fe20000410000 */
[----:B------:R-:W-:Y:S06]  /*4600*/  BRA `(.L_x_5439) ;  /* 0x0000000000207947 */ /* 0x000fec0003800000 */
.L_x_5445:
        /* <DEDUP_REMOVED lines=8> */
.L_x_5439:
[----:B------:R-:W-:Y:S05]  /*4690*/  BSYNC B0 ;  /* 0x0000000000007941 */ /* 0x000fea0003800000 */
.L_x_5438:
[----:B------:R-:W-:Y:S01]  /*46a0*/  VIADD R3, R29, 0x80 ;  /* 0x000000801d037836 */ /* 0x000fe20000000000 */
[----:B------:R-:W-:Y:S01]  /*46b0*/  BSSY B0, `(.L_x_5447) ;  /* 0x000005e000007945 */ /* 0x000fe20003800000 */
[----:B------:R-:W-:-:S03]  /*46c0*/  IMAD.MOV.U32 R16, RZ, RZ, RZ ;  /* 0x000000ffff107224 */ /* 0x000fc600078e00ff */
[----:B------:R-:W-:-:S13]  /*46d0*/  ISETP.GE.AND P1, PT, R3, R28, PT ;  /* 0x0000001c0300720c */ /* 0x000fda0003f26270 */
[----:B------:R-:W-:Y:S05]  /*46e0*/  @P1 BRA `(.L_x_5448) ;  /* 0x0000000400681947 */ /* 0x000fea0003800000 */
[----:B-----5:R-:W-:Y:S01]  /*46f0*/  FADD.FTZ R9, -R27, -RZ ;  /* 0x800000ff1b097221 */ /* 0x020fe20000010100 */
[----:B------:R-:W-:Y:S04]  /*4700*/  BSSY B1, `(.L_x_5449) ;  /* 0x0000039000017945 */ /* 0x000fe80003800000 */
[----:B------:R-:W-:-:S13]  /*4710*/  LOP3.LUT P1, R0, R9, 0x7fffffff, RZ, 0xc0, !PT ;  /* 0x7fffffff09007812 */ /* 0x000fda000782c0ff */
[----:B------:R-:W-:Y:S05]  /*4720*/  @!P1 BRA `(.L_x_5450) ;  /* 0x0000000000cc9947 */ /* 0x000fea0003800000 */
[----:B------:R-:W-:-:S05]  /*4730*/  FADD.FTZ R6, -R26, -RZ ;  /* 0x800000ff1a067221 */ /* 0x000fca0000010100 */
        /* <DEDUP_REMOVED lines=35> */
.L_x_5452:
        /* <DEDUP_REMOVED lines=11> */
.L_x_5451:
[----:B------:R-:W-:-:S04]  /*4a20*/  FMUL.RZ R9, R9, 0.15915493667125701904 ;  /* 0x3e22f98309097820 */ /* 0x000fc8000040c000 */
[----:B------:R1:W2:Y:S08]  /*4a30*/  MUFU.SIN R3, R9 ;  /* 0x0000000900037308 */ /* 0x0002b00000000400 */
[----:B------:R1:W4:Y:S01]  /*4a40*/  MUFU.COS R0, R9 ;  /* 0x0000000900007308 */ /* 0x0003220000000000 */
[----:B------:R-:W-:Y:S05]  /*4a50*/  BRA `(.L_x_5453) ;  /* 0x00000000000c7947 */ /* 0x000fea0003800000 */
.L_x_5450:
[----:B------:R-:W-:Y:S01]  /*4a60*/  FMUL.FTZ R0, R26, -1.4426950216293334961 ;  /* 0xbfb8aa3b1a007820 */ /* 0x000fe20000410000 */
[----:B------:R-:W-:-:S05]  /*4a70*/  IMAD.MOV.U32 R3, RZ, RZ, R9 ;  /* 0x000000ffff037224 */ /* 0x000fca00078e0009 */
[----:B------:R-:W0:Y:S02]  /*4a80*/  MUFU.EX2 R0, R0 ;  /* 0x0000000000007308 */ /* 0x000e240000000800 */
.L_x_5453:
[----:B------:R-:W-:Y:S05]  /*4a90*/  BSYNC B1 ;  /* 0x0000000000017941 */ /* 0x000fea0003800000 */
.L_x_5449:
[----:B01--4-:R-:W-:Y:S01]  /*4aa0*/  FADD.FTZ R9, R0, 1 ;  /* 0x3f80000000097421 */ /* 0x013fe20000010000 */
        /* <DEDUP_REMOVED lines=17> */
.L_x_5455:
[----:B------:R-:W0:Y:S08]  /*4bc0*/  MUFU.RCP R3, R3 ;  /* 0x0000000300037308 */ /* 0x000e300000001000 */
[----:B------:R-:W1:Y:S01]  /*4bd0*/  MUFU.RCP R0, R0 ;  /* 0x0000000000007308 */ /* 0x000e620000001000 */
[----:B0-----:R-:W-:Y:S01]  /*4be0*/  FMUL.FTZ R16, R3, R26 ;  /* 0x0000001a03107220 */ /* 0x001fe20000410000 */
[----:B-1----:R-:W-:Y:S01]  /*4bf0*/  FMUL.FTZ R17, R0, R27 ;  /* 0x0000001b00117220 */ /* 0x002fe20000410000 */
[----:B------:R-:W-:Y:S06]  /*4c00*/  BRA `(.L_x_5448) ;  /* 0x0000000000207947 */ /* 0x000fec0003800000 */
.L_x_5454:
        /* <DEDUP_REMOVED lines=8> */
.L_x_5448:
[----:B------:R-:W-:Y:S05]  /*4c90*/  BSYNC B0 ;  /* 0x0000000000007941 */ /* 0x000fea0003800000 */
.L_x_5447:
[----:B------:R-:W-:Y:S01]  /*4ca0*/  VIADD R3, R29, 0x100 ;  /* 0x000001001d037836 */ /* 0x000fe20000000000 */
[----:B------:R-:W-:Y:S01]  /*4cb0*/  BSSY B0, `(.L_x_5456) ;  /* 0x000005f000007945 */ /* 0x000fe20003800000 */
[----:B-----5:R-:W-:Y:S01]  /*4cc0*/  IMAD.MOV.U32 R27, RZ, RZ, RZ ;  /* 0x000000ffff1b7224 */ /* 0x020fe200078e00ff */
[----:B---3--:R-:W-:Y:S02]  /*4cd0*/  CS2R R24, SRZ ;  /* 0x0000000000187805 */ /* 0x008fe4000001ff00 */
[----:B------:R-:W-:-:S13]  /*4ce0*/  ISETP.GE.AND P1, PT, R3, R28, PT ;  /* 0x0000001c0300720c */ /* 0x000fda0003f26270 */
[----:B------:R-:W-:Y:S05]  /*4cf0*/  @P1 BRA `(.L_x_5457) ;  /* 0x0000000400681947 */ /* 0x000fea0003800000 */
[----:B------:R-:W-:Y:S01]  /*4d00*/  FADD.FTZ R9, -R23, -RZ ;  /* 0x800000ff17097221 */ /* 0x000fe20000010100 */
        /* <DEDUP_REMOVED lines=39> */
.L_x_5461:
        /* <DEDUP_REMOVED lines=11> */
.L_x_5460:
[----:B------:R-:W-:-:S04]  /*5030*/  FMUL.RZ R9, R9, 0.15915493667125701904 ;  /* 0x3e22f98309097820 */ /* 0x000fc8000040c000 */
[----:B------:R1:W2:Y:S08]  /*5040*/  MUFU.SIN R3, R9 ;  /* 0x0000000900037308 */ /* 0x0002b00000000400 */
[----:B------:R1:W3:Y:S01]  /*5050*/  MUFU.COS R0, R9 ;  /* 0x0000000900007308 */ /* 0x0002e20000000000 */
[----:B------:R-:W-:Y:S05]  /*5060*/  BRA `(.L_x_5462) ;  /* 0x00000000000c7947 */ /* 0x000fea0003800000 */
.L_x_5459:
[----:B------:R-:W-:Y:S01]  /*5070*/  FMUL.FTZ R0, R22, -1.4426950216293334961 ;  /* 0xbfb8aa3b16007820 */ /* 0x000fe20000410000 */
[----:B------:R-:W-:-:S05]  /*5080*/  IMAD.MOV.U32 R3, RZ, RZ, R9 ;  /* 0x000000ffff037224 */ /* 0x000fca00078e0009 */
[----:B------:R-:W0:Y:S02]  /*5090*/  MUFU.EX2 R0, R0 ;  /* 0x0000000000007308 */ /* 0x000e240000000800 */
.L_x_5462:
[----:B------:R-:W-:Y:S05]  /*50a0*/  BSYNC B1 ;  /* 0x0000000000017941 */ /* 0x000fea0003800000 */
.L_x_5458:
[----:B01-3--:R-:W-:Y:S01]  /*50b0*/  FADD.FTZ R9, R0, 1 ;  /* 0x3f80000000097421 */ /* 0x00bfe20000010000 */
        /* <DEDUP_REMOVED lines=17> */
.L_x_5464:
[----:B------:R-:W0:Y:S08]  /*51d0*/  MUFU.RCP R3, R3 ;  /* 0x0000000300037308 */ /* 0x000e300000001000 */
[----:B------:R-:W1:Y:S01]  /*51e0*/  MUFU.RCP R0, R0 ;  /* 0x0000000000007308 */ /* 0x000e620000001000 */
[----:B0-----:R-:W-:Y:S01]  /*51f0*/  FMUL.FTZ R24, R3, R22 ;  /* 0x0000001603187220 */ /* 0x001fe20000410000 */
[----:B-1----:R-:W-:Y:S01]  /*5200*/  FMUL.FTZ R25, R0, R23 ;  /* 0x0000001700197220 */ /* 0x002fe20000410000 */
[----:B------:R-:W-:Y:S06]  /*5210*/  BRA `(.L_x_5457) ;  /* 0x0000000000207947 */ /* 0x000fec0003800000 */
.L_x_5463:
        /* <DEDUP_REMOVED lines=8> */
.L_x_5457:
[----:B------:R-:W-:Y:S05]  /*52a0*/  BSYNC B0 ;  /* 0x0000000000007941 */ /* 0x000fea0003800000 */
.L_x_5456:
[----:B------:R-:W-:Y:S01]  /*52b0*/  VIADD R3, R29, 0x180 ;  /* 0x000001801d037836 */ /* 0x000fe20000000000 */
[----:B------:R-:W-:Y:S01]  /*52c0*/  BSSY B0, `(.L_x_5465) ;  /* 0x000005e000007945 */ /* 0x000fe20003800000 */
[----:B------:R-:W-:-:S03]  /*52d0*/  IMAD.MOV.U32 R26, RZ, RZ, RZ ;  /* 0x000000ffff1a7224 */ /* 0x000fc600078e00ff */
        /* <DEDUP_REMOVED lines=42> */
.L_x_5470:
        /* <DEDUP_REMOVED lines=11> */
.L_x_5469:
[----:B------:R-:W-:-:S04]  /*5630*/  FMUL.RZ R9, R9, 0.15915493667125701904 ;  /* 0x3e22f98309097820 */ /* 0x000fc8000040c000 */
[----:B------:R1:W2:Y:S08]  /*5640*/  MUFU.SIN R3, R9 ;  /* 0x0000000900037308 */ /* 0x0002b00000000400 */
[----:B------:R1:W3:Y:S01]  /*5650*/  MUFU.COS R0, R9 ;  /* 0x0000000900007308 */ /* 0x0002e20000000000 */
[----:B------:R-:W-:Y:S05]  /*5660*/  BRA `(.L_x_5471) ;  /* 0x00000000000c7947 */ /* 0x000fea0003800000 */
.L_x_5468:
[----:B------:R-:W-:Y:S01]  /*5670*/  FMUL.FTZ R0, R18, -1.4426950216293334961 ;  /* 0xbfb8aa3b12007820 */ /* 0x000fe20000410000 */
[----:B------:R-:W-:-:S05]  /*5680*/  IMAD.MOV.U32 R3, RZ, RZ, R9 ;  /* 0x000000ffff037224 */ /* 0x000fca00078e0009 */
[----:B------:R-:W0:Y:S02]  /*5690*/  MUFU.EX2 R0, R0 ;  /* 0x0000000000007308 */ /* 0x000e240000000800 */
.L_x_5471:
[----:B------:R-:W-:Y:S05]  /*56a0*/  BSYNC B1 ;  /* 0x0000000000017941 */ /* 0x000fea0003800000 */
.L_x_5467:
        /* <DEDUP_REMOVED lines=18> */
.L_x_5473:
[----:B------:R-:W0:Y:S08]  /*57d0*/  MUFU.RCP R3, R3 ;  /* 0x0000000300037308 */ /* 0x000e300000001000 */
[----:B------:R-:W1:Y:S01]  /*57e0*/  MUFU.RCP R0, R0 ;  /* 0x0000000000007308 */ /* 0x000e620000001000 */
[----:B0-----:R-:W-:Y:S01]  /*57f0*/  FMUL.FTZ R26, R3, R18 ;  /* 0x00000012031a7220 */ /* 0x001fe20000410000 */
[----:B-1----:R-:W-:Y:S01]  /*5800*/  FMUL.FTZ R27, R0, R19 ;  /* 0x00000013001b7220 */ /* 0x002fe20000410000 */
[----:B------:R-:W-:Y:S06]  /*5810*/  BRA `(.L_x_5466) ;  /* 0x0000000000207947 */ /* 0x000fec0003800000 */
.L_x_5472:
        /* <DEDUP_REMOVED lines=8> */
.L_x_5466:
[----:B------:R-:W-:Y:S05]  /*58a0*/  BSYNC B0 ;  /* 0x0000000000007941 */ /* 0x000fea0003800000 */
.L_x_5465:
[----:B------:R-:W0:Y:S01]  /*58b0*/  LDC.U8 R18, c[0x0][0x234] ;  /* 0x00008d00ff127b82 */ /* 0x000e220000000000 */
[----:B------:R-:W-:Y:S04]  /*58c0*/  BSSY B6, `(.L_x_5474) ;  /* 0x0000102000067945 */ /* 0x000fe80003800000 */
[----:B------:R-:W-:Y:S05]  /*58d0*/  @P0 BRA `(.L_x_5475) ;  /* 0x0000001000000947 */ /* 0x000fea0003800000 */
[----:B------:R-:W1:Y:S01]  /*58e0*/  LDC.64 R8, c[0x0][0x218] ;  /* 0x00008600ff087b82 */ /* 0x000e620000000a00 */
[----:B------:R-:W-:Y:S01]  /*58f0*/  IMAD R0, R2, 0x200, R29 ;  /* 0x0000020002007824 */ /* 0x000fe200078e021d */
[----:B0-----:R-:W-:Y:S01]  /*5900*/  PRMT R6, R18, 0x9910, RZ ;  /* 0x0000991012067816 */ /* 0x001fe200000000ff */
        /* <DEDUP_REMOVED lines=16> */
[----:B------:R-:W-:Y:S01]  /*5a10*/  VIADD R29, R29, 0x80 ;  /* 0x000000801d1d7836 */ /* 0x000fe20000000000 */
[----:B0-----:R0:W-:Y:S01]  /*5a20*/  STG.E.U8 desc[UR36][R8.64], R3 ;  /* 0x0000000308007986 */ /* 0x0011e2000c101124 */
[----:B------:R-:W-:Y:S05]  /*5a30*/  BRA `(.L_x_5475) ;  /* 0x0000000c00a87947 */ /* 0x000fea0003800000 */
.L_x_5479:
[----:B------:R-:W0:Y:S01]  /*5a40*/  F2I.S64.TRUNC R4, R4 ;  /* 0x0000000400047311 */ /* 0x000e22000020d900 */
[----:B------:R-:W-:Y:S02]  /*5a50*/  VIADD R29, R29, 0x80 ;  /* 0x000000801d1d7836 */ /* 0x000fe40000000000 */
[----:B0-----:R-:W-:-:S05]  /*5a60*/  IMAD.MOV.U32 R3, RZ, RZ, R4 ;  /* 0x000000ffff037224 */ /* 0x001fca00078e0004 */
[----:B------:R0:W-:Y:S01]  /*5a70*/  STG.E.U8 desc[UR36][R8.64], R3 ;  /* 0x0000000308007986 */ /* 0x0001e2000c101124 */
[----:B------:R-:W-:Y:S05]  /*5a80*/  BRA `(.L_x_5475) ;  /* 0x0000000c00947947 */ /* 0x000fea0003800000 */
.L_x_5478:
[----:B------:R-:W-:-:S13]  /*5a90*/  ISETP.NE.AND P0, PT, R0, 0x2, PT ;  /* 0x000000020000780c */ /* 0x000fda0003f05270 */
[----:B------:R-:W-:Y:S05]  /*5aa0*/  @!P0 BRA `(.L_x_5481) ;  /* 0x0000000000308947 */ /* 0x000fea0003800000 */
[----:B------:R-:W-:-:S13]  /*5ab0*/  ISETP.NE.AND P0, PT, R0, 0x3, PT ;  /* 0x000000030000780c */ /* 0x000fda0003f05270 */
[----:B------:R-:W-:Y:S05]  /*5ac0*/  @!P0 BRA `(.L_x_5482) ;  /* 0x0000000000188947 */ /* 0x000fea0003800000 */
[----:B------:R-:W-:-:S13]  /*5ad0*/  ISETP.NE.AND P0, PT, R0, 0x4, PT ;  /* 0x000000040000780c */ /* 0x000fda0003f05270 */
[----:B------:R-:W-:Y:S05]  /*5ae0*/  @P0 BRA `(.L_x_5480) ;  /* 0x0000000c00180947 */ /* 0x000fea0003800000 */
[----:B------:R-:W0:Y:S01]  /*5af0*/  F2I.S64.TRUNC R4, R4 ;  /* 0x0000000400047311 */ /* 0x000e22000020d900 */
[----:B------:R-:W-:Y:S01]  /*5b00*/  VIADD R29, R29, 0x80 ;  /* 0x000000801d1d7836 */ /* 0x000fe20000000000 */
[----:B0-----:R0:W-:Y:S01]  /*5b10*/  STG.E.64 desc[UR36][R8.64], R4 ;  /* 0x0000000408007986 */ /* 0x0011e2000c101b24 */
[----:B------:R-:W-:Y:S05]  /*5b20*/  BRA `(.L_x_5475) ;  /* 0x0000000c006c7947 */ /* 0x000fea0003800000 */
.L_x_5482:
[----:B------:R-:W0:Y:S01]  /*5b30*/  F2I.FTZ.TRUNC.NTZ R3, R4 ;  /* 0x0000000400037305 */ /* 0x000e22000021f100 */
[----:B------:R-:W-:Y:S01]  /*5b40*/  VIADD R29, R29, 0x80 ;  /* 0x000000801d1d7836 */ /* 0x000fe20000000000 */
[----:B0-----:R0:W-:Y:S01]  /*5b50*/  STG.E desc[UR36][R8.64], R3 ;  /* 0x0000000308007986 */ /* 0x0011e2000c101924 */
[----:B------:R-:W-:Y:S05]  /*5b60*/  BRA `(.L_x_5475) ;  /* 0x0000000c005c7947 */ /* 0x000fea0003800000 */
.L_x_5481:
[----:B------:R-:W0:Y:S01]  /*5b70*/  F2I.FTZ.TRUNC.NTZ R3, R4 ;  /* 0x0000000400037305 */ /* 0x000e22000021f100 */
[----:B------:R-:W-:Y:S01]  /*5b80*/  VIADD R29, R29, 0x80 ;  /* 0x000000801d1d7836 */ /* 0x000fe20000000000 */
[----:B0-----:R0:W-:Y:S01]  /*5b90*/  STG.E.U16 desc[UR36][R8.64], R3 ;  /* 0x0000000308007986 */ /* 0x0011e2000c101524 */
[----:B------:R-:W-:Y:S05]  /*5ba0*/  BRA `(.L_x_5475) ;  /* 0x0000000c004c7947 */ /* 0x000fea0003800000 */
.L_x_5477:
[----:B------:R-:W-:-:S13]  /*5bb0*/  ISETP.GT.AND P0, PT, R0, 0x6, PT ;  /* 0x000000060000780c */ /* 0x000fda0003f04270 */
[----:B------:R-:W-:Y:S05]  /*5bc0*/  @P0 BRA `(.L_x_5483) ;  /* 0x00000000002c0947 */ /* 0x000fea0003800000 */
[----:B------:R-:W-:-:S13]  /*5bd0*/  ISETP.NE.AND P0, PT, R0, 0x5, PT ;  /* 0x000000050000780c */ /* 0x000fda0003f05270 */
[----:B------:R-:W-:Y:S05]  /*5be0*/  @!P0 BRA `(.L_x_5484) ;  /* 0x0000000000148947 */ /* 0x000fea0003800000 */
[----:B------:R-:W-:-:S13]  /*5bf0*/  ISETP.NE.AND P0, PT, R0, 0x6, PT ;  /* 0x000000060000780c */ /* 0x000fda0003f05270 */
[----:B------:R-:W-:Y:S05]  /*5c00*/  @P0 BRA `(.L_x_5480) ;  /* 0x0000000800d00947 */ /* 0x000fea0003800000 */
[----:B------:R0:W-:Y:S01]  /*5c10*/  STG.E desc[UR36][R8.64], R4 ;  /* 0x0000000408007986 */ /* 0x0001e2000c101924 */
[----:B------:R-:W-:Y:S01]  /*5c20*/  VIADD R29, R29, 0x80 ;  /* 0x000000801d1d7836 */ /* 0x000fe20000000000 */
[----:B------:R-:W-:Y:S06]  /*5c30*/  BRA `(.L_x_5475) ;  /* 0x0000000c00287947 */ /* 0x000fec0003800000 */
.L_x_5484:
[----:B------:R-:W-:Y:S01]  /*5c40*/  F2FP.F16.F32.PACK_AB R4, RZ, R4 ;  /* 0x00000004ff04723e */ /* 0x000fe200000000ff */
[----:B------:R-:W-:-:S04]  /*5c50*/  VIADD R29, R29, 0x80 ;  /* 0x000000801d1d7836 */ /* 0x000fc80000000000 */
[----:B------:R0:W-:Y:S01]  /*5c60*/  STG.E.U16 desc[UR36][R8.64], R4 ;  /* 0x0000000408007986 */ /* 0x0001e2000c101524 */
[----:B------:R-:W-:Y:S05]  /*5c70*/  BRA `(.L_x_5475) ;  /* 0x0000000c00187947 */ /* 0x000fea0003800000 */
.L_x_5483:
[----:B------:R-:W-:-:S13]  /*5c80*/  ISETP.NE.AND P0, PT, R0, 0x7, PT ;  /* 0x000000070000780c */ /* 0x000fda0003f05270 */
[----:B------:R-:W-:Y:S05]  /*5c90*/  @!P0 BRA `(.L_x_5485) ;  /* 0x00000000002c8947 */ /* 0x000fea0003800000 */
[----:B------:R-:W-:-:S13]  /*5ca0*/  ISETP.NE.AND P0, PT, R0, 0x8, PT ;  /* 0x000000080000780c */ /* 0x000fda0003f05270 */
[----:B------:R-:W-:Y:S05]  /*5cb0*/  @!P0 BRA `(.L_x_5486) ;  /* 0x0000000000148947 */ /* 0x000fea0003800000 */
[----:B------:R-:W-:-:S13]  /*5cc0*/  ISETP.NE.AND P0, PT, R0, 0x9, PT ;  /* 0x000000090000780c */ /* 0x000fda0003f05270 */
[----:B------:R-:W-:Y:S05]  /*5cd0*/  @P0 BRA `(.L_x_5480) ;  /* 0x00000008009c0947 */ /* 0x000fea0003800000 */
[----:B------:R0:W-:Y:S01]  /*5ce0*/  STG.E.64 desc[UR36][R8.64], R4 ;  /* 0x0000000408007986 */ /* 0x0001e2000c101b24 */
[----:B------:R-:W-:Y:S01]  /*5cf0*/  VIADD R29, R29, 0x80 ;  /* 0x000000801d1d7836 */ /* 0x000fe20000000000 */
[----:B------:R-:W-:Y:S06]  /*5d00*/  BRA `(.L_x_5475) ;  /* 0x0000000800f47947 */ /* 0x000fec0003800000 */
.L_x_5486:
[----:B------:R-:W-:Y:S01]  /*5d10*/  F2FP.F16.F32.PACK_AB R5, R5, R4 ;  /* 0x000000040505723e */ /* 0x000fe200000000ff */
[----:B------:R-:W-:-:S04]  /*5d20*/  VIADD R29, R29, 0x80 ;  /* 0x000000801d1d7836 */ /* 0x000fc80000000000 */
[----:B------:R0:W-:Y:S01]  /*5d30*/  STG.E desc[UR36][R8.64], R5 ;  /* 0x0000000508007986 */ /* 0x0001e2000c101924 */
[----:B------:R-:W-:Y:S05]  /*5d40*/  BRA `(.L_x_5475) ;  /* 0x0000000800e47947 */ /* 0x000fea0003800000 */
.L_x_5485:
[----:B------:R-:W-:Y:S01]  /*5d50*/  FMUL.FTZ R4, R4, 1 ;  /* 0x3f80000004047820 */ /* 0x000fe20000410000 */
[----:B------:R-:W-:-:S05]  /*5d60*/  VIADD R29, R29, 0x80 ;  /* 0x000000801d1d7836 */ /* 0x000fca0000000000 */
[----:B------:R-:W0:Y:S02]  /*5d70*/  F2F.F64.F32 R4, R4 ;  /* 0x0000000400047310 */ /* 0x000e240000201800 */
[----:B0-----:R0:W-:Y:S01]  /*5d80*/  STG.E.64 desc[UR36][R8.64], R4 ;  /* 0x0000000408007986 */ /* 0x0011e2000c101b24 */
[----:B------:R-:W-:Y:S05]  /*5d90*/  BRA `(.L_x_5475) ;  /* 0x0000000800d07947 */ /* 0x000fea0003800000 */
.L_x_5476:
        /* <DEDUP_REMOVED lines=9> */
[----:B------:R-:W-:Y:S01]  /*5e30*/  VIADD R29, R29, 0x80 ;  /* 0x000000801d1d7836 */ /* 0x000fe20000000000 */
[----:B------:R-:W-:-:S04]  /*5e40*/  FSETP.NEU.FTZ.AND P1, PT, R5, RZ, PT ;  /* 0x000000ff0500720b */ /* 0x000fc80003f3d000 */
[----:B------:R-:W-:-:S04]  /*5e50*/  PLOP3.LUT P0, PT, P0, P1, PT, 0xa8, 0x0 ;  /* 0x000000000000781c */ /* 0x000fc80000703570 */
[----:B------:R-:W-:-:S05]  /*5e60*/  SEL R3, RZ, 0x1, !P0 ;  /* 0x00000001ff037807 */ /* 0x000fca0004000000 */
[----:B------:R0:W-:Y:S01]  /*5e70*/  STG.E.U8 desc[UR36][R8.64], R3 ;  /* 0x0000000308007986 */ /* 0x0001e2000c101124 */
[----:B------:R-:W-:Y:S05]  /*5e80*/  BRA `(.L_x_5475) ;  /* 0x0000000800947947 */ /* 0x000fea0003800000 */
.L_x_5489:
[----:B------:R-:W-:Y:S01]  /*5e90*/  FMUL.FTZ R6, R5, 1 ;  /* 0x3f80000005067820 */ /* 0x000fe20000410000 */
[----:B------:R-:W-:Y:S01]  /*5ea0*/  FMUL.FTZ R4, R4, 1 ;  /* 0x3f80000004047820 */ /* 0x000fe20000410000 */
[----:B------:R-:W-:-:S04]  /*5eb0*/  VIADD R29, R29, 0x80 ;  /* 0x000000801d1d7836 */ /* 0x000fc80000000000 */
[----:B------:R-:W-:Y:S08]  /*5ec0*/  F2F.F64.F32 R6, R6 ;  /* 0x0000000600067310 */ /* 0x000ff00000201800 */
[----:B------:R-:W0:Y:S02]  /*5ed0*/  F2F.F64.F32 R4, R4 ;  /* 0x0000000400047310 */ /* 0x000e240000201800 */
[----:B0-----:R0:W-:Y:S01]  /*5ee0*/  STG.E.128 desc[UR36][R8.64], R4 ;  /* 0x0000000408007986 */ /* 0x0011e2000c101d24 */
[----:B------:R-:W-:Y:S05]  /*5ef0*/  BRA `(.L_x_5475) ;  /* 0x0000000800787947 */ /* 0x000fea0003800000 */
.L_x_5488:
        /* <DEDUP_REMOVED lines=20> */
.L_x_5493:
[----:B------:R-:W-:Y:S05]  /*6040*/  BSYNC B0 ;  /* 0x0000000000007941 */ /* 0x000fea0003800000 */
.L_x_5492:
[----:B------:R-:W-:Y:S01]  /*6050*/  LOP3.LUT R5, R0, R5, RZ, 0xfc, !PT ;  /* 0x0000000500057212 */ /* 0x000fe200078efcff */
[----:B------:R-:W-:-:S04]  /*6060*/  VIADD R29, R29, 0x80 ;  /* 0x000000801d1d7836 */ /* 0x000fc80000000000 */
[----:B------:R0:W-:Y:S01]  /*6070*/  STG.E.U8 desc[UR36][R8.64], R5 ;  /* 0x0000000508007986 */ /* 0x0001e2000c101124 */
[----:B------:R-:W-:Y:S05]  /*6080*/  BRA `(.L_x_5475) ;  /* 0x0000000800147947 */ /* 0x000fea0003800000 */
.L_x_5491:
        /* <DEDUP_REMOVED lines=12> */
.L_x_5495:
[----:B------:R-:W-:Y:S01]  /*6150*/  IMAD.MOV.U32 R0, RZ, RZ, 0x7f ;  /* 0x0000007fff007424 */ /* 0x000fe200078e00ff */
[----:B------:R-:W-:-:S04]  /*6160*/  ISETP.GT.U32.AND P0, PT, R5, 0x7f800000, PT ;  /* 0x7f8000000500780c */ /* 0x000fc80003f04070 */
[----:B------:R-:W-:-:S09]  /*6170*/  SEL R0, R0, 0x7c, P0 ;  /* 0x0000007c00007807 */ /* 0x000fd20000000000 */
.L_x_5496:
[----:B------:R-:W-:Y:S05]  /*6180*/  BSYNC B0 ;  /* 0x0000000000007941 */ /* 0x000fea0003800000 */
.L_x_5494:
[----:B------:R-:W-:Y:S01]  /*6190*/  LOP3.LUT R4, R4, 0x80000000, RZ, 0xc0, !PT ;  /* 0x8000000004047812 */ /* 0x000fe200078ec0ff */
[----:B------:R-:W-:-:S03]  /*61a0*/  VIADD R29, R29, 0x80 ;  /* 0x000000801d1d7836 */ /* 0x000fc60000000000 */
[----:B------:R-:W-:-:S04]  /*61b0*/  SHF.R.U32.HI R3, RZ, 0x18, R4 ;  /* 0x00000018ff037819 */ /* 0x000fc80000011604 */
[----:B------:R-:W-:-:S05]  /*61c0*/  LOP3.LUT R3, R0, R3, RZ, 0xfc, !PT ;  /* 0x0000000300037212 */ /* 0x000fca00078efcff */
[----:B------:R0:W-:Y:S01]  /*61d0*/  STG.E.U8 desc[UR36][R8.64], R3 ;  /* 0x0000000308007986 */ /* 0x0001e2000c101124 */
[----:B------:R-:W-:Y:S05]  /*61e0*/  BRA `(.L_x_5475) ;  /* 0x0000000400bc7947 */ /* 0x000fea0003800000 */
.L_x_5490:
[----:B------:R-:W-:Y:S01]  /*61f0*/  F2FP.BF16.F32.PACK_AB R4, RZ, R4 ;  /* 0x00000004ff04723e */ /* 0x000fe200000010ff */
[----:B------:R-:W-:-:S04]  /*6200*/  VIADD R29, R29, 0x80 ;  /* 0x000000801d1d7836 */ /* 0x000fc80000000000 */
[----:B------:R0:W-:Y:S01]  /*6210*/  STG.E.U16 desc[UR36][R8.64], R4 ;  /* 0x0000000408007986 */ /* 0x0001e2000c101524 */
[----:B------:R-:W-:Y:S05]  /*6220*/  BRA `(.L_x_5475) ;  /* 0x0000000400ac7947 */ /* 0x000fea0003800000 */
.L_x_5487:
        /* <DEDUP_REMOVED lines=9> */
[----:B------:R-:W-:Y:S01]  /*62c0*/  VIADD R29, R29, 0x80 ;  /* 0x000000801d1d7836 */ /* 0x000fe20000000000 */
[----:B0-----:R0:W-:Y:S01]  /*62d0*/  STG.E.U16 desc[UR36][R8.64], R3 ;  /* 0x0000000308007986 */ /* 0x0011e2000c101524 */
[----:B------:R-:W-:Y:S05]  /*62e0*/  BRA `(.L_x_5475) ;  /* 0x00000004007c7947 */ /* 0x000fea0003800000 */
.L_x_5499:
        /* <DEDUP_REMOVED lines=16> */
.L_x_5502:
[----:B------:R-:W-:-:S04]  /*63f0*/  LOP3.LUT R4, R4, 0x80000000, RZ, 0xc0, !PT ;  /* 0x8000000004047812 */ /* 0x000fc800078ec0ff */
[----:B------:R-:W-:-:S04]  /*6400*/  SHF.R.U32.HI R4, RZ, 0x18, R4 ;  /* 0x00000018ff047819 */ /* 0x000fc80000011604 */
[----:B------:R-:W-:-:S04]  /*6410*/  LOP3.LUT R3, R3, R4, RZ, 0xfc, !PT ;  /* 0x0000000403037212 */ /* 0x000fc800078efcff */
[----:B------:R-:W-:-:S07]  /*6420*/  PRMT R0, R3, 0x7610, R0 ;  /* 0x0000761003007816 */ /* 0x000fce0000000000 */
.L_x_5501:
[----:B------:R-:W-:Y:S05]  /*6430*/  BSYNC B0 ;  /* 0x0000000000007941 */ /* 0x000fea0003800000 */
.L_x_5500:
[----:B------:R4:W-:Y:S01]  /*6440*/  STG.E.U8 desc[UR36][R8.64], R0 ;  /* 0x0000000008007986 */ /* 0x0009e2000c101124 */
[----:B------:R-:W-:Y:S01]  /*6450*/  VIADD R29, R29, 0x80 ;  /* 0x000000801d1d7836 */ /* 0x000fe20000000000 */
[----:B------:R-:W-:Y:S06]  /*6460*/  BRA `(.L_x_5475) ;  /* 0x00000004001c7947 */ /* 0x000fec0003800000 */
.L_x_5498:
        /* <DEDUP_REMOVED lines=16> */
.L_x_5505:
[----:B------:R-:W-:-:S04]  /*6570*/  LOP3.LUT R4, R4, 0x80000000, RZ, 0xc0, !PT ;  /* 0x8000000004047812 */ /* 0x000fc800078ec0ff */
[----:B------:R-:W-:-:S04]  /*6580*/  SHF.R.U32.HI R4, RZ, 0x18, R4 ;  /* 0x00000018ff047819 */ /* 0x000fc80000011604 */
[----:B------:R-:W-:-:S04]  /*6590*/  LOP3.LUT R3, R3, R4, RZ, 0xfc, !PT ;  /* 0x0000000403037212 */ /* 0x000fc800078efcff */
[----:B------:R-:W-:-:S07]  /*65a0*/  PRMT R0, R3, 0x7610, R0 ;  /* 0x0000761003007816 */ /* 0x000fce0000000000 */
.L_x_5504:
[----:B------:R-:W-:Y:S05]  /*65b0*/  BSYNC B0 ;  /* 0x0000000000007941 */ /* 0x000fea0003800000 */
.L_x_5503:
[----:B------:R0:W-:Y:S01]  /*65c0*/  STG.E.U8 desc[UR36][R8.64], R0 ;  /* 0x0000000008007986 */ /* 0x0001e2000c101124 */
[----:B------:R-:W-:Y:S01]  /*65d0*/  VIADD R29, R29, 0x80 ;  /* 0x000000801d1d7836 */ /* 0x000fe20000000000 */
[----:B------:R-:W-:Y:S06]  /*65e0*/  BRA `(.L_x_5475) ;  /* 0x0000000000bc7947 */ /* 0x000fec0003800000 */
.L_x_5497:
[----:B------:R-:W-:-:S13]  /*65f0*/  ISETP.NE.AND P0, PT, R0, 0x1c, PT ;  /* 0x0000001c0000780c */ /* 0x000fda0003f05270 */
[----:B------:R-:W-:Y:S05]  /*6600*/  @!P0 BRA `(.L_x_5506) ;  /* 0x0000000000a88947 */ /* 0x000fea0003800000 */
[----:B------:R-:W-:-:S13]  /*6610*/  ISETP.NE.AND P0, PT, R0, 0x1d, PT ;  /* 0x0000001d0000780c */ /* 0x000fda0003f05270 */
[----:B------:R-:W-:Y:S05]  /*6620*/  @!P0 BRA `(.L_x_5507) ;  /* 0x0000000000908947 */ /* 0x000fea0003800000 */
[----:B------:R-:W-:-:S13]  /*6630*/  ISETP.NE.AND P0, PT, R0, 0x2c, PT ;  /* 0x0000002c0000780c */ /* 0x000fda0003f05270 */
[----:B------:R-:W-:Y:S05]  /*6640*/  @P0 BRA `(.L_x_5480) ;  /* 0x0000000000400947 */ /* 0x000fea0003800000 */
[----:B------:R-:W-:Y:S01]  /*6650*/  SHF.R.U32.HI R5, RZ, 0x17, R4 ;  /* 0x00000017ff057819 */ /* 0x000fe20000011604 */
[----:B------:R-:W-:-:S03]  /*6660*/  VIADD R29, R29, 0x80 ;  /* 0x000000801d1d7836 */ /* 0x000fc60000000000 */
        /* <DEDUP_REMOVED lines=14> */
.L_x_5480:
        /* <DEDUP_REMOVED lines=16> */
.L_x_5508:
[----:B------:R-:W-:Y:S01]  /*6850*/  VIADD R29, R29, 0x80 ;  /* 0x000000801d1d7836 */ /* 0x000fe20000000000 */
[----:B------:R-:W-:Y:S06]  /*6860*/  BRA `(.L_x_5475) ;  /* 0x00000000001c7947 */ /* 0x000fec0003800000 */
.L_x_5507:
[----:B------:R-:W0:Y:S01]  /*6870*/  F2I.U64.TRUNC R4, R4 ;  /* 0x0000000400047311 */ /* 0x000e22000020d800 */
[----:B------:R-:W-:Y:S01]  /*6880*/  VIADD R29, R29, 0x80 ;  /* 0x000000801d1d7836 */ /* 0x000fe20000000000 */
[----:B0-----:R3:W-:Y:S01]  /*6890*/  STG.E.64 desc[UR36][R8.64], R4 ;  /* 0x0000000408007986 */ /* 0x0017e2000c101b24 */
[----:B------:R-:W-:Y:S05]  /*68a0*/  BRA `(.L_x_5475) ;  /* 0x00000000000c7947 */ /* 0x000fea0003800000 */
.L_x_5506:
[----:B------:R-:W0:Y:S01]  /*68b0*/  F2I.FTZ.U32.TRUNC.NTZ R3, R4 ;  /* 0x0000000400037305 */ /* 0x000e22000021f000 */
[----:B------:R-:W-:Y:S01]  /*68c0*/  VIADD R29, R29, 0x80 ;  /* 0x000000801d1d7836 */ /* 0x000fe20000000000 */
[----:B0-----:R1:W-:Y:S06]  /*68d0*/  STG.E desc[UR36][R8.64], R3 ;  /* 0x0000000308007986 */ /* 0x0013ec000c101924 */
.L_x_5475:
[----:B------:R-:W-:Y:S05]  /*68e0*/  BSYNC B6 ;  /* 0x0000000000067941 */ /* 0x000fea0003800000 */
.L_x_5474:
        /* <DEDUP_REMOVED lines=24> */
.L_x_5514:
[----:B------:R-:W0:Y:S02]  /*6a70*/  F2I.S64.TRUNC R16, R16 ;  /* 0x0000001000107311 */ /* 0x000e24000020d900 */
[----:B0-----:R-:W-:-:S05]  /*6a80*/  IMAD.MOV.U32 R3, RZ, RZ, R16 ;  /* 0x000000ffff037224 */ /* 0x001fca00078e0010 */
[----:B------:R0:W-:Y:S01]  /*6a90*/  STG.E.U8 desc[UR36][R8.64], R3 ;  /* 0x0000000308007986 */ /* 0x0001e2000c101124 */
[----:B------:R-:W-:Y:S05]  /*6aa0*/  BRA `(.L_x_5516) ;  /* 0x0000000c00447947 */ /* 0x000fea0003800000 */
.L_x_5513:
        /* <DEDUP_REMOVED lines=9> */
.L_x_5518:
[----:B------:R-:W0:Y:S02]  /*6b40*/  F2I.FTZ.TRUNC.NTZ R3, R16 ;  /* 0x0000001000037305 */ /* 0x000e24000021f100 */
[----:B0-----:R0:W-:Y:S01]  /*6b50*/  STG.E desc[UR36][R8.64], R3 ;  /* 0x0000000308007986 */ /* 0x0011e2000c101924 */
[----:B------:R-:W-:Y:S05]  /*6b60*/  BRA `(.L_x_5516) ;  /* 0x0000000c00147947 */ /* 0x000fea0003800000 */
.L_x_5517:
[----:B------:R-:W0:Y:S02]  /*6b70*/  F2I.FTZ.TRUNC.NTZ R3, R16 ;  /* 0x0000001000037305 */ /* 0x000e24000021f100 */
[----:B0-----:R0:W-:Y:S01]  /*6b80*/  STG.E.U16 desc[UR36][R8.64], R3 ;  /* 0x0000000308007986 */ /* 0x0011e2000c101524 */
[----:B------:R-:W-:Y:S05]  /*6b90*/  BRA `(.L_x_5516) ;  /* 0x0000000c00087947 */ /* 0x000fea0003800000 */
.L_x_5512:
        /* <DEDUP_REMOVED lines=8> */
.L_x_5520:
[----:B------:R-:W-:-:S05]  /*6c20*/  F2FP.F16.F32.PACK_AB R16, RZ, R16 ;  /* 0x00000010ff10723e */ /* 0x000fca00000000ff */
[----:B------:R0:W-:Y:S01]  /*6c30*/  STG.E.U16 desc[UR36][R8.64], R16 ;  /* 0x0000001008007986 */ /* 0x0001e2000c101524 */
[----:B------:R-:W-:Y:S05]  /*6c40*/  BRA `(.L_x_5516) ;  /* 0x0000000800dc7947 */ /* 0x000fea0003800000 */
.L_x_5519:
        /* <DEDUP_REMOVED lines=8> */
.L_x_5522:
[----:B------:R-:W-:-:S05]  /*6cd0*/  F2FP.F16.F32.PACK_AB R17, R17, R16 ;  /* 0x000000101111723e */ /* 0x000fca00000000ff */
[----:B------:R0:W-:Y:S01]  /*6ce0*/  STG.E desc[UR36][R8.64], R17 ;  /* 0x0000001108007986 */ /* 0x0001e2000c101924 */
[----:B------:R-:W-:Y:S05]  /*6cf0*/  BRA `(.L_x_5516) ;  /* 0x0000000800b07947 */ /* 0x000fea0003800000 */
.L_x_5521:
[----:B------:R-:W-:-:S06]  /*6d00*/  FMUL.FTZ R4, R16, 1 ;  /* 0x3f80000010047820 */ /* 0x000fcc0000410000 */
[----:B------:R-:W0:Y:S02]  /*6d10*/  F2F.F64.F32 R4, R4 ;  /* 0x0000000400047310 */ /* 0x000e240000201800 */
[----:B0-----:R0:W-:Y:S01]  /*6d20*/  STG.E.64 desc[UR36][R8.64], R4 ;  /* 0x0000000408007986 */ /* 0x0011e2000c101b24 */
[----:B------:R-:W-:Y:S05]  /*6d30*/  BRA `(.L_x_5516) ;  /* 0x0000000800a07947 */ /* 0x000fea0003800000 */
.L_x_5511:
        /* <DEDUP_REMOVED lines=14> */
.L_x_5525:
[----:B------:R-:W-:Y:S01]  /*6e20*/  FMUL.FTZ R6, R17, 1 ;  /* 0x3f80000011067820 */ /* 0x000fe20000410000 */
[----:B------:R-:W-:-:S05]  /*6e30*/  FMUL.FTZ R4, R16, 1 ;  /* 0x3f80000010047820 */ /* 0x000fca0000410000 */
[----:B------:R-:W-:Y:S08]  /*6e40*/  F2F.F64.F32 R6, R6 ;  /* 0x0000000600067310 */ /* 0x000ff00000201800 */
[----:B------:R-:W0:Y:S02]  /*6e50*/  F2F.F64.F32 R4, R4 ;  /* 0x0000000400047310 */ /* 0x000e240000201800 */
[----:B0-----:R0:W-:Y:S01]  /*6e60*/  STG.E.128 desc[UR36][R8.64], R4 ;  /* 0x0000000408007986 */ /* 0x0011e2000c101d24 */
[----:B------:R-:W-:Y:S05]  /*6e70*/  BRA `(.L_x_5516) ;  /* 0x0000000800507947 */ /* 0x000fea0003800000 */
.L_x_5524:
        /* <DEDUP_REMOVED lines=20> */
.L_x_5529:
[----:B------:R-:W-:Y:S05]  /*6fc0*/  BSYNC B0 ;  /* 0x0000000000007941 */ /* 0x000fea0003800000 */
.L_x_5528:
[----:B------:R-:W-:-:S05]  /*6fd0*/  LOP3.LUT R5, R0, R5, RZ, 0xfc, !PT ;  /* 0x0000000500057212 */ /* 0x000fca00078efcff */
[----:B------:R0:W-:Y:S01]  /*6fe0*/  STG.E.U8 desc[UR36][R8.64], R5 ;  /* 0x0000000508007986 */ /* 0x0001e2000c101124 */
[----:B------:R-:W-:Y:S05]  /*6ff0*/  BRA `(.L_x_5516) ;  /* 0x0000000400f07947 */ /* 0x000fea0003800000 */
.L_x_5527:
        /* <DEDUP_REMOVED lines=12> */
.L_x_5531:
[----:B------:R-:W-:Y:S01]  /*70c0*/  IMAD.MOV.U32 R0, RZ, RZ, 0x7f ;  /* 0x0000007fff007424 */ /* 0x000fe200078e00ff */
[----:B------:R-:W-:-:S04]  /*70d0*/  ISETP.GT.U32.AND P0, PT, R4, 0x7f800000, PT ;  /* 0x7f8000000400780c */ /* 0x000fc80003f04070 */
[----:B------:R-:W-:-:S09]  /*70e0*/  SEL R0, R0, 0x7c, P0 ;  /* 0x0000007c00007807 */ /* 0x000fd20000000000 */
.L_x_5532:
[----:B------:R-:W-:Y:S05]  /*70f0*/  BSYNC B0 ;  /* 0x0000000000007941 */ /* 0x000fea0003800000 */
.L_x_5530:
[----:B------:R-:W-:-:S04]  /*7100*/  LOP3.LUT R16, R16, 0x80000000, RZ, 0xc0, !PT ;  /* 0x8000000010107812 */ /* 0x000fc800078ec0ff */
[----:B------:R-:W-:-:S04]  /*7110*/  SHF.R.U32.HI R3, RZ, 0x18, R16 ;  /* 0x00000018ff037819 */ /* 0x000fc80000011610 */
[----:B------:R-:W-:-:S05]  /*7120*/  LOP3.LUT R3, R0, R3, RZ, 0xfc, !PT ;  /* 0x0000000300037212 */ /* 0x000fca00078efcff */
[----:B------:R0:W-:Y:S01]  /*7130*/  STG.E.U8 desc[UR36][R8.64], R3 ;  /* 0x0000000308007986 */ /* 0x0001e2000c101124 */
[----:B------:R-:W-:Y:S05]  /*7140*/  BRA `(.L_x_5516) ;  /* 0x00000004009c7947 */ /* 0x000fea0003800000 */
.L_x_5526:
[----:B------:R-:W-:-:S05]  /*7150*/  F2FP.BF16.F32.PACK_AB R16, RZ, R16 ;  /* 0x00000010ff10723e */ /* 0x000fca00000010ff */
[----:B------:R0:W-:Y:S01]  /*7160*/  STG.E.U16 desc[UR36][R8.64], R16 ;  /* 0x0000001008007986 */ /* 0x0001e2000c101524 */
[----:B------:R-:W-:Y:S05]  /*7170*/  BRA `(.L_x_5516) ;  /* 0x0000000400907947 */ /* 0x000fea0003800000 */
.L_x_5523:
        /* <DEDUP_REMOVED lines=11> */
.L_x_5535:
        /* <DEDUP_REMOVED lines=16> */
.L_x_5538:
[----:B------:R-:W-:-:S04]  /*7330*/  LOP3.LUT R16, R16, 0x80000000, RZ, 0xc0, !PT ;  /* 0x8000000010107812 */ /* 0x000fc800078ec0ff */
[----:B------:R-:W-:-:S04]  /*7340*/  SHF.R.U32.HI R3, RZ, 0x18, R16 ;  /* 0x00000018ff037819 */ /* 0x000fc80000011610 */
[----:B------:R-:W-:-:S04]  /*7350*/  LOP3.LUT R0, R0, R3, RZ, 0xfc, !PT ;  /* 0x0000000300007212 */ /* 0x000fc800078efcff */
[----:B------:R-:W-:-:S07]  /*7360*/  PRMT R4, R0, 0x7610, R4 ;  /* 0x0000761000047816 */ /* 0x000fce0000000004 */
.L_x_5537:
[----:B------:R-:W-:Y:S05]  /*7370*/  BSYNC B0 ;  /* 0x0000000000007941 */ /* 0x000fea0003800000 */
.L_x_5536:
[----:B------:R3:W-:Y:S01]  /*7380*/  STG.E.U8 desc[UR36][R8.64], R4 ;  /* 0x0000000408007986 */ /* 0x0007e2000c101124 */
[----:B------:R-:W-:Y:S05]  /*7390*/  BRA `(.L_x_5516) ;  /* 0x0000000400087947 */ /* 0x000fea0003800000 */
.L_x_5534:
        /* <DEDUP_REMOVED lines=16> */
.L_x_5541:
[----:B------:R-:W-:-:S04]  /*74a0*/  LOP3.LUT R16, R16, 0x80000000, RZ, 0xc0, !PT ;  /* 0x8000000010107812 */ /* 0x000fc800078ec0ff */
[----:B------:R-:W-:-:S04]  /*74b0*/  SHF.R.U32.HI R3, RZ, 0x18, R16 ;  /* 0x00000018ff037819 */ /* 0x000fc80000011610 */
[----:B------:R-:W-:-:S04]  /*74c0*/  LOP3.LUT R0, R0, R3, RZ, 0xfc, !PT ;  /* 0x0000000300007212 */ /* 0x000fc800078efcff */
[----:B------:R-:W-:-:S07]  /*74d0*/  PRMT R4, R0, 0x7610, R4 ;  /* 0x0000761000047816 */ /* 0x000fce0000000004 */
.L_x_5540:
[----:B------:R-:W-:Y:S05]  /*74e0*/  BSYNC B0 ;  /* 0x0000000000007941 */ /* 0x000fea0003800000 */
.L_x_5539:
[----:B------:R0:W-:Y:S01]  /*74f0*/  STG.E.U8 desc[UR36][R8.64], R4 ;  /* 0x0000000408007986 */ /* 0x0001e2000c101124 */
[----:B------:R-:W-:Y:S05]  /*7500*/  BRA `(.L_x_5516) ;  /* 0x0000000000ac7947 */ /* 0x000fea0003800000 */
.L_x_5533:
        /* <DEDUP_REMOVED lines=21> */
.L_x_5515:
        /* <DEDUP_REMOVED lines=16> */
.L_x_5544:
[----:B------:R-:W-:Y:S05]  /*7760*/  BRA `(.L_x_5516) ;  /* 0x0000000000147947 */ /* 0x000fea0003800000 */
.L_x_5543:
[----:B------:R-:W0:Y:S02]  /*7770*/  F2I.U64.TRUNC R16, R16 ;  /* 0x0000001000107311 */ /* 0x000e24000020d800 */
[----:B0-----:R2:W-:Y:S01]  /*7780*/  STG.E.64 desc[UR36][R8.64], R16 ;  /* 0x0000001008007986 */ /* 0x0015e2000c101b24 */
[----:B------:R-:W-:Y:S05]  /*7790*/  BRA `(.L_x_5516) ;  /* 0x0000000000087947 */ /* 0x000fea0003800000 */
.L_x_5542:
[----:B------:R-:W0:Y:S02]  /*77a0*/  F2I.FTZ.U32.TRUNC.NTZ R3, R16 ;  /* 0x0000001000037305 */ /* 0x000e24000021f000 */
[----:B0-----:R0:W-:Y:S02]  /*77b0*/  STG.E desc[UR36][R8.64], R3 ;  /* 0x0000000308007986 */ /* 0x0011e4000c101924 */
.L_x_5516:
        /* <DEDUP_REMOVED lines=24> */
.L_x_5548:
[----:B------:R-:W0:Y:S02]  /*7940*/  F2I.S64.TRUNC R24, R24 ;  /* 0x0000001800187311 */ /* 0x000e24000020d900 */
[----:B0-----:R-:W-:-:S05]  /*7950*/  IMAD.MOV.U32 R3, RZ, RZ, R24 ;  /* 0x000000ffff037224 */ /* 0x001fca00078e0018 */
[----:B------:R0:W-:Y:S01]  /*7960*/  STG.E.U8 desc[UR36][R8.64], R3 ;  /* 0x0000000308007986 */ /* 0x0001e2000c101124 */
[----:B------:R-:W-:Y:S05]  /*7970*/  BRA `(.L_x_5550) ;  /* 0x0000000c00447947 */ /* 0x000fea0003800000 */
.L_x_5547:
        /* <DEDUP_REMOVED lines=9> */
.L_x_5552:
[----:B------:R-:W0:Y:S02]  /*7a10*/  F2I.FTZ.TRUNC.NTZ R3, R24 ;  /* 0x0000001800037305 */ /* 0x000e24000021f100 */
[----:B0-----:R3:W-:Y:S01]  /*7a20*/  STG.E desc[UR36][R8.64], R3 ;  /* 0x0000000308007986 */ /* 0x0017e2000c101924 */
[----:B------:R-:W-:Y:S05]  /*7a30*/  BRA `(.L_x_5550) ;  /* 0x0000000c00147947 */ /* 0x000fea0003800000 */
.L_x_5551:
[----:B------:R-:W0:Y:S02]  /*7a40*/  F2I.FTZ.TRUNC.NTZ R3, R24 ;  /* 0x0000001800037305 */ /* 0x000e24000021f100 */
[----:B0-----:R2:W-:Y:S01]  /*7a50*/  STG.E.U16 desc[UR36][R8.64], R3 ;  /* 0x0000000308007986 */ /* 0x0015e2000c101524 */
[----:B------:R-:W-:Y:S05]  /*7a60*/  BRA `(.L_x_5550) ;  /* 0x0000000c00087947 */ /* 0x000fea0003800000 */
.L_x_5546:
        /* <DEDUP_REMOVED lines=8> */
.L_x_5554:
[----:B------:R-:W-:-:S05]  /*7af0*/  F2FP.F16.F32.PACK_AB R24, RZ, R24 ;  /* 0x00000018ff18723e */ /* 0x000fca00000000ff */
[----:B------:R0:W-:Y:S01]  /*7b00*/  STG.E.U16 desc[UR36][R8.64], R24 ;  /* 0x0000001808007986 */ /* 0x0001e2000c101524 */
[----:B------:R-:W-:Y:S05]  /*7b10*/  BRA `(.L_x_5550) ;  /* 0x0000000800dc7947 */ /* 0x000fea0003800000 */
.L_x_5553:
        /* <DEDUP_REMOVED lines=8> */
.L_x_5556:
[----:B------:R-:W-:-:S05]  /*7ba0*/  F2FP.F16.F32.PACK_AB R25, R25, R24 ;  /* 0x000000181919723e */ /* 0x000fca00000000ff */
[----:B------:R0:W-:Y:S01]  /*7bb0*/  STG.E desc[UR36][R8.64], R25 ;  /* 0x0000001908007986 */ /* 0x0001e2000c101924 */
[----:B------:R-:W-:Y:S05]  /*7bc0*/  BRA `(.L_x_5550) ;  /* 0x0000000800b07947 */ /* 0x000fea0003800000 */
.L_x_5555:
[----:B------:R-:W-:-:S06]  /*7bd0*/  FMUL.FTZ R4, R24, 1 ;  /* 0x3f80000018047820 */ /* 0x000fcc0000410000 */
[----:B------:R-:W0:Y:S02]  /*7be0*/  F2F.F64.F32 R4, R4 ;  /* 0x0000000400047310 */ /* 0x000e240000201800 */
[----:B0-----:R0:W-:Y:S01]  /*7bf0*/  STG.E.64 desc[UR36][R8.64], R4 ;  /* 0x0000000408007986 */ /* 0x0011e2000c101b24 */
[----:B------:R-:W-:Y:S05]  /*7c00*/  BRA `(.L_x_5550) ;  /* 0x0000000800a07947 */ /* 0x000fea0003800000 */
.L_x_5545:
        /* <DEDUP_REMOVED lines=14> */
.L_x_5559:
[----:B------:R-:W-:Y:S01]  /*7cf0*/  FMUL.FTZ R6, R25, 1 ;  /* 0x3f80000019067820 */ /* 0x000fe20000410000 */
[----:B------:R-:W-:-:S05]  /*7d00*/  FMUL.FTZ R4, R24, 1 ;  /* 0x3f80000018047820 */ /* 0x000fca0000410000 */
[----:B------:R-:W-:Y:S08]  /*7d10*/  F2F.F64.F32 R6, R6 ;  /* 0x0000000600067310 */ /* 0x000ff00000201800 */
[----:B------:R-:W0:Y:S02]  /*7d20*/  F2F.F64.F32 R4, R4 ;  /* 0x0000000400047310 */ /* 0x000e240000201800 */
[----:B0-----:R0:W-:Y:S01]  /*7d30*/  STG.E.128 desc[UR36][R8.64], R4 ;  /* 0x0000000408007986 */ /* 0x0011e2000c101d24 */
[----:B------:R-:W-:Y:S05]  /*7d40*/  BRA `(.L_x_5550) ;  /* 0x0000000800507947 */ /* 0x000fea0003800000 */
.L_x_5558:
        /* <DEDUP_REMOVED lines=20> */
.L_x_5563:
[----:B------:R-:W-:Y:S05]  /*7e90*/  BSYNC B0 ;  /* 0x0000000000007941 */ /* 0x000fea0003800000 */
.L_x_5562:
[----:B------:R-:W-:-:S05]  /*7ea0*/  LOP3.LUT R5, R0, R5, RZ, 0xfc, !PT ;  /* 0x0000000500057212 */ /* 0x000fca00078efcff */
[----:B------:R0:W-:Y:S01]  /*7eb0*/  STG.E.U8 desc[UR36][R8.64], R5 ;  /* 0x0000000508007986 */ /* 0x0001e2000c101124 */
[----:B------:R-:W-:Y:S05]  /*7ec0*/  BRA `(.L_x_5550) ;  /* 0x0000000400f07947 */ /* 0x000fea0003800000 */
.L_x_5561:
        /* <DEDUP_REMOVED lines=12> */
.L_x_5565:
[----:B------:R-:W-:Y:S01]  /*7f90*/  IMAD.MOV.U32 R0, RZ, RZ, 0x7f ;  /* 0x0000007fff007424 */ /* 0x000fe200078e00ff */
[----:B------:R-:W-:-:S04]  /*7fa0*/  ISETP.GT.U32.AND P0, PT, R4, 0x7f800000, PT ;  /* 0x7f8000000400780c */ /* 0x000fc80003f04070 */
[----:B------:R-:W-:-:S09]  /*7fb0*/  SEL R0, R0, 0x7c, P0 ;  /* 0x0000007c00007807 */ /* 0x000fd20000000000 */
.L_x_5566:
[----:B------:R-:W-:Y:S05]  /*7fc0*/  BSYNC B0 ;  /* 0x0000000000007941 */ /* 0x000fea0003800000 */
.L_x_5564:
[----:B------:R-:W-:-:S04]  /*7fd0*/  LOP3.LUT R24, R24, 0x80000000, RZ, 0xc0, !PT ;  /* 0x8000000018187812 */ /* 0x000fc800078ec0ff */
[----:B------:R-:W-:-:S04]  /*7fe0*/  SHF.R.U32.HI R3, RZ, 0x18, R24 ;  /* 0x00000018ff037819 */ /* 0x000fc80000011618 */
[----:B------:R-:W-:-:S05]  /*7ff0*/  LOP3.LUT R3, R0, R3, RZ, 0xfc, !PT ;  /* 0x0000000300037212 */ /* 0x000fca00078efcff */
[----:B------:R0:W-:Y:S01]  /*8000*/  STG.E.U8 desc[UR36][R8.64], R3 ;  /* 0x0000000308007986 */ /* 0x0001e2000c101124 */
[----:B------:R-:W-:Y:S05]  /*8010*/  BRA `(.L_x_5550) ;  /* 0x00000004009c7947 */ /* 0x000fea0003800000 */
.L_x_5560:
[----:B------:R-:W-:-:S05]  /*8020*/  F2FP.BF16.F32.PACK_AB R24, RZ, R24 ;  /* 0x00000018ff18723e */ /* 0x000fca00000010ff */
[----:B------:R0:W-:Y:S01]  /*8030*/  STG.E.U16 desc[UR36][R8.64], R24 ;  /* 0x0000001808007986 */ /* 0x0001e2000c101524 */
[----:B------:R-:W-:Y:S05]  /*8040*/  BRA `(.L_x_5550) ;  /* 0x0000000400907947 */ /* 0x000fea0003800000 */
.L_x_5557:
        /* <DEDUP_REMOVED lines=11> */
.L_x_5569:
        /* <DEDUP_REMOVED lines=16> */
.L_x_5572:
[----:B------:R-:W-:-:S04]  /*8200*/  LOP3.LUT R24, R24, 0x80000000, RZ, 0xc0, !PT ;  /* 0x8000000018187812 */ /* 0x000fc800078ec0ff */
[----:B------:R-:W-:-:S04]  /*8210*/  SHF.R.U32.HI R3, RZ, 0x18, R24 ;  /* 0x00000018ff037819 */ /* 0x000fc80000011618 */
[----:B------:R-:W-:-:S04]  /*8220*/  LOP3.LUT R0, R0, R3, RZ, 0xfc, !PT ;  /* 0x0000000300007212 */ /* 0x000fc800078efcff */
[----:B------:R-:W-:-:S07]  /*8230*/  PRMT R4, R0, 0x7610, R4 ;  /* 0x0000761000047816 */ /* 0x000fce0000000004 */
.L_x_5571:
[----:B------:R-:W-:Y:S05]  /*8240*/  BSYNC B0 ;  /* 0x0000000000007941 */ /* 0x000fea0003800000 */
.L_x_5570:
[----:B------:R0:W-:Y:S01]  /*8250*/  STG.E.U8 desc[UR36][R8.64], R4 ;  /* 0x0000000408007986 */ /* 0x0001e2000c101124 */
[----:B------:R-:W-:Y:S05]  /*8260*/  BRA `(.L_x_5550) ;  /* 0x0000000400087947 */ /* 0x000fea0003800000 */
.L_x_5568:
        /* <DEDUP_REMOVED lines=16> */
.L_x_5575:
[----:B------:R-:W-:-:S04]  /*8370*/  LOP3.LUT R24, R24, 0x80000000, RZ, 0xc0, !PT ;  /* 0x8000000018187812 */ /* 0x000fc800078ec0ff */
[----:B------:R-:W-:-:S04]  /*8380*/  SHF.R.U32.HI R3, RZ, 0x18, R24 ;  /* 0x00000018ff037819 */ /* 0x000fc80000011618 */
[----:B------:R-:W-:-:S04]  /*8390*/  LOP3.LUT R0, R0, R3, RZ, 0xfc, !PT ;  /* 0x0000000300007212 */ /* 0x000fc800078efcff */
[----:B------:R-:W-:-:S07]  /*83a0*/  PRMT R4, R0, 0x7610, R4 ;  /* 0x0000761000047816 */ /* 0x000fce0000000004 */
.L_x_5574:
[----:B------:R-:W-:Y:S05]  /*83b0*/  BSYNC B0 ;  /* 0x0000000000007941 */ /* 0x000fea0003800000 */
.L_x_5573:
[----:B------:R0:W-:Y:S01]  /*83c0*/  STG.E.U8 desc[UR36][R8.64], R4 ;  /* 0x0000000408007986 */ /* 0x0001e2000c101124 */
[----:B------:R-:W-:Y:S05]  /*83d0*/  BRA `(.L_x_5550) ;  /* 0x0000000000ac7947 */ /* 0x000fea0003800000 */
.L_x_5567:
        /* <DEDUP_REMOVED lines=21> */
.L_x_5549:
        /* <DEDUP_REMOVED lines=16> */
.L_x_5578:
[----:B------:R-:W-:Y:S05]  /*8630*/  BRA `(.L_x_5550) ;  /* 0x0000000000147947 */ /* 0x000fea0003800000 */
.L_x_5577:
[----:B------:R-:W0:Y:S02]  /*8640*/  F2I.U64.TRUNC R24, R24 ;  /* 0x0000001800187311 */ /* 0x000e24000020d800 */
[----:B0-----:R0:W-:Y:S01]  /*8650*/  STG.E.64 desc[UR36][R8.64], R24 ;  /* 0x0000001808007986 */ /* 0x0011e2000c101b24 */
[----:B------:R-:W-:Y:S05]  /*8660*/  BRA `(.L_x_5550) ;  /* 0x0000000000087947 */ /* 0x000fea0003800000 */
.L_x_5576:
[----:B------:R-:W0:Y:S02]  /*8670*/  F2I.FTZ.U32.TRUNC.NTZ R3, R24 ;  /* 0x0000001800037305 */ /* 0x000e24000021f000 */
[----:B0-----:R0:W-:Y:S02]  /*8680*/  STG.E desc[UR36][R8.64], R3 ;  /* 0x0000000308007986 */ /* 0x0011e4000c101924 */
.L_x_5550:
[----:B------:R-:W-:-:S07]  /*8690*/  VIADD R29, R29, 0x80 ;  /* 0x000000801d1d7836 */ /* 0x000fce0000000000 */
.L_x_5510:
[----:B------:R-:W-:Y:S05]  /*86a0*/  BSYNC B6 ;  /* 0x0000000000067941 */ /* 0x000fea0003800000 */
.L_x_5509:
[----:B------:R-:W-:-:S13]  /*86b0*/  ISETP.GE.AND P0, PT, R29, R28, PT ;  /* 0x0000001c1d00720c */ /* 0x000fda0003f06270 */
[----:B------:R-:W-:Y:S05]  /*86c0*/  @P0 EXIT ;  /* 0x000000000000094d */ /* 0x000fea0003800000 */
[----:B0--3--:R-:W0:Y:S01]  /*86d0*/  LDC.64 R4, c[0x0][0x218] ;  /* 0x00008600ff047b82 */ /* 0x009e220000000a00 */
[----:B----4-:R-:W-:Y:S01]  /*86e0*/  PRMT R0, R18, 0x9910, RZ ;  /* 0x0000991012007816 */ /* 0x010fe200000000ff */
        /* <DEDUP_REMOVED lines=18> */
.L_x_5582:
[----:B------:R-:W0:Y:S02]  /*8810*/  F2I.S64.TRUNC R26, R26 ;  /* 0x0000001a001a7311 */ /* 0x000e24000020d900 */
[----:B0-----:R-:W-:-:S05]  /*8820*/  IMAD.MOV.U32 R5, RZ, RZ, R26 ;  /* 0x000000ffff057224 */ /* 0x001fca00078e001a */
[----:B------:R-:W-:Y:S01]  /*8830*/  STG.E.U8 desc[UR36][R2.64], R5 ;  /* 0x0000000502007986 */ /* 0x000fe2000c101124 */
[----:B------:R-:W-:Y:S05]  /*8840*/  EXIT ;  /* 0x000000000000794d */ /* 0x000fea0003800000 */
.L_x_5581:
        /* <DEDUP_REMOVED lines=9> */
.L_x_5585:
[----:B------:R-:W0:Y:S02]  /*88e0*/  F2I.FTZ.TRUNC.NTZ R5, R26 ;  /* 0x0000001a00057305 */ /* 0x000e24000021f100 */
[----:B0-----:R-:W-:Y:S01]  /*88f0*/  STG.E desc[UR36][R2.64], R5 ;  /* 0x0000000502007986 */ /* 0x001fe2000c101924 */
[----:B------:R-:W-:Y:S05]  /*8900*/  EXIT ;  /* 0x000000000000794d */ /* 0x000fea0003800000 */
.L_x_5584:
[----:B------:R-:W0:Y:S02]  /*8910*/  F2I.FTZ.TRUNC.NTZ R5, R26 ;  /* 0x0000001a00057305 */ /* 0x000e24000021f100 */
[----:B0-----:R-:W-:Y:S01]  /*8920*/  STG.E.U16 desc[UR36][R2.64], R5 ;  /* 0x0000000502007986 */ /* 0x001fe2000c101524 */
[----:B------:R-:W-:Y:S05]  /*8930*/  EXIT ;  /* 0x000000000000794d */ /* 0x000fea0003800000 */
.L_x_5580:
        /* <DEDUP_REMOVED lines=8> */
.L_x_5587:
[----:B------:R-:W-:-:S05]  /*89c0*/  F2FP.F16.F32.PACK_AB R26, RZ, R26 ;  /* 0x0000001aff1a723e */ /* 0x000fca00000000ff */
[----:B------:R-:W-:Y:S01]  /*89d0*/  STG.E.U16 desc[UR36][R2.64], R26 ;  /* 0x0000001a02007986 */ /* 0x000fe2000c101524 */
[----:B------:R-:W-:Y:S05]  /*89e0*/  EXIT ;  /* 0x000000000000794d */ /* 0x000fea0003800000 */
.L_x_5586:
        /* <DEDUP_REMOVED lines=8> */
.L_x_5589:
[----:B------:R-:W-:-:S05]  /*8a70*/  F2FP.F16.F32.PACK_AB R27, R27, R26 ;  /* 0x0000001a1b1b723e */ /* 0x000fca00000000ff */
[----:B------:R-:W-:Y:S01]  /*8a80*/  STG.E desc[UR36][R2.64], R27 ;  /* 0x0000001b02007986 */ /* 0x000fe2000c101924 */
[----:B------:R-:W-:Y:S05]  /*8a90*/  EXIT ;  /* 0x000000000000794d */ /* 0x000fea0003800000 */
.L_x_5588:
[----:B------:R-:W-:-:S06]  /*8aa0*/  FMUL.FTZ R4, R26, 1 ;  /* 0x3f8000001a047820 */ /* 0x000fcc0000410000 */
[----:B------:R-:W0:Y:S02]  /*8ab0*/  F2F.F64.F32 R4, R4 ;  /* 0x0000000400047310 */ /* 0x000e240000201800 */
[----:B0-----:R-:W-:Y:S01]  /*8ac0*/  STG.E.64 desc[UR36][R2.64], R4 ;  /* 0x0000000402007986 */ /* 0x001fe2000c101b24 */
[----:B------:R-:W-:Y:S05]  /*8ad0*/  EXIT ;  /* 0x000000000000794d */ /* 0x000fea0003800000 */
.L_x_5579:
        /* <DEDUP_REMOVED lines=14> */
.L_x_5592:
[----:B------:R-:W-:Y:S01]  /*8bc0*/  FMUL.FTZ R6, R27, 1 ;  /* 0x3f8000001b067820 */ /* 0x000fe20000410000 */
[----:B------:R-:W-:-:S05]  /*8bd0*/  FMUL.FTZ R4, R26, 1 ;  /* 0x3f8000001a047820 */ /* 0x000fca0000410000 */
[----:B------:R-:W-:Y:S08]  /*8be0*/  F2F.F64.F32 R6, R6 ;  /* 0x0000000600067310 */ /* 0x000ff00000201800 */
[----:B------:R-:W0:Y:S02]  /*8bf0*/  F2F.F64.F32 R4, R4 ;  /* 0x0000000400047310 */ /* 0x000e240000201800 */
[----:B0-----:R-:W-:Y:S01]  /*8c00*/  STG.E.128 desc[UR36][R2.64], R4 ;  /* 0x0000000402007986 */ /* 0x001fe2000c101d24 */
[----:B------:R-:W-:Y:S05]  /*8c10*/  EXIT ;  /* 0x000000000000794d */ /* 0x000fea0003800000 */
.L_x_5591:
        /* <DEDUP_REMOVED lines=20> */
.L_x_5596:
[----:B------:R-:W-:Y:S05]  /*8d60*/  BSYNC B0 ;  /* 0x0000000000007941 */ /* 0x000fea0003800000 */
.L_x_5595:
[----:B------:R-:W-:-:S05]  /*8d70*/  LOP3.LUT R7, R0, R7, RZ, 0xfc, !PT ;  /* 0x0000000700077212 */ /* 0x000fca00078efcff */
[----:B------:R-:W-:Y:S01]  /*8d80*/  STG.E.U8 desc[UR36][R2.64], R7 ;  /* 0x0000000702007986 */ /* 0x000fe2000c101124 */
[----:B------:R-:W-:Y:S05]  /*8d90*/  EXIT ;  /* 0x000000000000794d */ /* 0x000fea0003800000 */
.L_x_5594:
        /* <DEDUP_REMOVED lines=12> */
.L_x_5598:
[----:B------:R-:W-:Y:S01]  /*8e60*/  IMAD.MOV.U32 R0, RZ, RZ, 0x7f ;  /* 0x0000007fff007424 */ /* 0x000fe200078e00ff */
[----:B------:R-:W-:-:S04]  /*8e70*/  ISETP.GT.U32.AND P0, PT, R4, 0x7f800000, PT ;  /* 0x7f8000000400780c */ /* 0x000fc80003f04070 */
[----:B------:R-:W-:-:S09]  /*8e80*/  SEL R0, R0, 0x7c, P0 ;  /* 0x0000007c00007807 */ /* 0x000fd20000000000 */
.L_x_5599:
[----:B------:R-:W-:Y:S05]  /*8e90*/  BSYNC B0 ;  /* 0x0000000000007941 */ /* 0x000fea0003800000 */
.L_x_5597:
[----:B------:R-:W-:-:S04]  /*8ea0*/  LOP3.LUT R26, R26, 0x80000000, RZ, 0xc0, !PT ;  /* 0x800000001a1a7812 */ /* 0x000fc800078ec0ff */
[----:B------:R-:W-:-:S04]  /*8eb0*/  SHF.R.U32.HI R5, RZ, 0x18, R26 ;  /* 0x00000018ff057819 */ /* 0x000fc8000001161a */
[----:B------:R-:W-:-:S05]  /*8ec0*/  LOP3.LUT R5, R0, R5, RZ, 0xfc, !PT ;  /* 0x0000000500057212 */ /* 0x000fca00078efcff */
[----:B------:R-:W-:Y:S01]  /*8ed0*/  STG.E.U8 desc[UR36][R2.64], R5 ;  /* 0x0000000502007986 */ /* 0x000fe2000c101124 */
[----:B------:R-:W-:Y:S05]  /*8ee0*/  EXIT ;  /* 0x000000000000794d */ /* 0x000fea0003800000 */
.L_x_5593:
[----:B------:R-:W-:-:S05]  /*8ef0*/  F2FP.BF16.F32.PACK_AB R26, RZ, R26 ;  /* 0x0000001aff1a723e */ /* 0x000fca00000010ff */
[----:B------:R-:W-:Y:S01]  /*8f00*/  STG.E.U16 desc[UR36][R2.64], R26 ;  /* 0x0000001a02007986 */ /* 0x000fe2000c101524 */
[----:B------:R-:W-:Y:S05]  /*8f10*/  EXIT ;  /* 0x000000000000794d */ /* 0x000fea0003800000 */
.L_x_5590:
        /* <DEDUP_REMOVED lines=11> */
.L_x_5602:
        /* <DEDUP_REMOVED lines=16> */
.L_x_5605:
[----:B------:R-:W-:-:S04]  /*90d0*/  LOP3.LUT R26, R26, 0x80000000, RZ, 0xc0, !PT ;  /* 0x800000001a1a7812 */ /* 0x000fc800078ec0ff */
[----:B------:R-:W-:-:S04]  /*90e0*/  SHF.R.U32.HI R5, RZ, 0x18, R26 ;  /* 0x00000018ff057819 */ /* 0x000fc8000001161a */
[----:B------:R-:W-:-:S04]  /*90f0*/  LOP3.LUT R4, R4, R5, RZ, 0xfc, !PT ;  /* 0x0000000504047212 */ /* 0x000fc800078efcff */
[----:B------:R-:W-:-:S07]  /*9100*/  PRMT R0, R4, 0x7610, R0 ;  /* 0x0000761004007816 */ /* 0x000fce0000000000 */
.L_x_5604:
[----:B------:R-:W-:Y:S05]  /*9110*/  BSYNC B0 ;  /* 0x0000000000007941 */ /* 0x000fea0003800000 */
.L_x_5603:
[----:B------:R-:W-:Y:S01]  /*9120*/  STG.E.U8 desc[UR36][R2.64], R0 ;  /* 0x0000000002007986 */ /* 0x000fe2000c101124 */
[----:B------:R-:W-:Y:S05]  /*9130*/  EXIT ;  /* 0x000000000000794d */ /* 0x000fea0003800000 */
.L_x_5601:
        /* <DEDUP_REMOVED lines=16> */
.L_x_5608:
[----:B------:R-:W-:-:S04]  /*9240*/  LOP3.LUT R26, R26, 0x80000000, RZ, 0xc0, !PT ;  /* 0x800000001a1a7812 */ /* 0x000fc800078ec0ff */
[----:B------:R-:W-:-:S04]  /*9250*/  SHF.R.U32.HI R5, RZ, 0x18, R26 ;  /* 0x00000018ff057819 */ /* 0x000fc8000001161a */
[----:B------:R-:W-:-:S04]  /*9260*/  LOP3.LUT R4, R4, R5, RZ, 0xfc, !PT ;  /* 0x0000000504047212 */ /* 0x000fc800078efcff */
[----:B------:R-:W-:-:S07]  /*9270*/  PRMT R0, R4, 0x7610, R0 ;  /* 0x0000761004007816 */ /* 0x000fce0000000000 */
.L_x_5607:
[----:B------:R-:W-:Y:S05]  /*9280*/  BSYNC B0 ;  /* 0x0000000000007941 */ /* 0x000fea0003800000 */
.L_x_5606:
[----:B------:R-:W-:Y:S01]  /*9290*/  STG.E.U8 desc[UR36][R2.64], R0 ;  /* 0x0000000002007986 */ /* 0x000fe2000c101124 */
[----:B------:R-:W-:Y:S05]  /*92a0*/  EXIT ;  /* 0x000000000000794d */ /* 0x000fea0003800000 */
.L_x_5600:
        /* <DEDUP_REMOVED lines=21> */
.L_x_5583:
        /* <DEDUP_REMOVED lines=16> */
.L_x_5611:
[----:B------:R-:W-:Y:S05]  /*9500*/  EXIT ;  /* 0x000000000000794d */ /* 0x000fea0003800000 */
.L_x_5610:
[----:B------:R-:W0:Y:S02]  /*9510*/  F2I.U64.TRUNC R26, R26 ;  /* 0x0000001a001a7311 */ /* 0x000e24000020d800 */
[----:B0-----:R-:W-:Y:S01]  /*9520*/  STG.E.64 desc[UR36][R2.64], R26 ;  /* 0x0000001a02007986 */ /* 0x001fe2000c101b24 */
[----:B------:R-:W-:Y:S05]  /*9530*/  EXIT ;  /* 0x000000000000794d */ /* 0x000fea0003800000 */
.L_x_5609:
[----:B------:R-:W0:Y:S02]  /*9540*/  F2I.FTZ.U32.TRUNC.NTZ R5, R26 ;  /* 0x0000001a00057305 */ /* 0x000e24000021f000 */
[----:B0-----:R-:W-:Y:S01]  /*9550*/  STG.E desc[UR36][R2.64], R5 ;  /* 0x0000000502007986 */ /* 0x001fe2000c101924 */
[----:B------:R-:W-:Y:S05]  /*9560*/  EXIT ;  /* 0x000000000000794d */ /* 0x000fea0003800000 */
.L_x_5612:
        /* <DEDUP_REMOVED lines=9> */
.L_x_11124:


//--------------------- .text._ZN2at6native18elementwise_kernelILi128ELi2EZNS0_22gpu_kernel_impl_nocastIZZZNS0_61_GLOBAL__N__132982cb_23_ActivationSiluKernel_cu_1520ed90_292411silu_kernelERNS_18TensorIteratorBaseEENKUlvE_clEvENKUlvE2_clEvEUlN3c107complexIfEEE_EEvS5_RKT_EUliE_EEviT1_ --------------------------
	.section	.text._ZN2at6native18elementwise_kernelILi128ELi2EZNS0_22gpu_kernel_impl_nocastIZZZNS0_61_GLOBAL__N__132982cb_23_ActivationSiluKernel_cu_1520ed90_292411silu_kernelERNS_18TensorIteratorBaseEENKUlvE_clEvENKUlvE2_clEvEUlN3c107complexIfEEE_EEvS5_RKT_EUliE_EEviT1_,"ax",@progbits
	.align	128
        .global         _ZN2at6native18elementwise_kernelILi128ELi2EZNS0_22gpu_kernel_impl_nocastIZZZNS0_61_GLOBAL__N__132982cb_23_ActivationSiluKernel_cu_1520ed90_292411silu_kernelERNS_18TensorIteratorBaseEENKUlvE_clEvENKUlvE2_clEvEUlN3c107complexIfEEE_EEvS5_RKT_EUliE_EEviT1_
        .type           _ZN2at6native18elementwise_kernelILi128ELi2EZNS0_22gpu_kernel_impl_nocastIZZZNS0_61_GLOBAL__N__132982cb_23_ActivationSiluKernel_cu_1520ed90_292411silu_kernelERNS_18TensorIteratorBaseEENKUlvE_clEvENKUlvE2_clEvEUlN3c107complexIfEEE_EEvS5_RKT_EUliE_EEviT1_,@function
        .size           _ZN2at6native18elementwise_kernelILi128ELi2EZNS0_22gpu_kernel_impl_nocastIZZZNS0_61_GLOBAL__N__132982cb_23_ActivationSiluKernel_cu_1520ed90_292411silu_kernelERNS_18TensorIteratorBaseEENKUlvE_clEvENKUlvE2_clEvEUlN3c107complexIfEEE_EEvS5_RKT_EUliE_EEviT1_,(.L_x_11125 - _ZN2at6native18elementwise_kernelILi128ELi2EZNS0_22gpu_kernel_impl_nocastIZZZNS0_61_GLOBAL__N__132982cb_23_ActivationSiluKernel_cu_1520ed90_292411silu_kernelERNS_18TensorIteratorBaseEENKUlvE_clEvENKUlvE2_clEvEUlN3c107complexIfEEE_EEvS5_RKT_EUliE_EEviT1_)
        .other          _ZN2at6native18elementwise_kernelILi128ELi2EZNS0_22gpu_kernel_impl_nocastIZZZNS0_61_GLOBAL__N__132982cb_23_ActivationSiluKernel_cu_1520ed90_292411silu_kernelERNS_18TensorIteratorBaseEENKUlvE_clEvENKUlvE2_clEvEUlN3c107complexIfEEE_EEvS5_RKT_EUliE_EEviT1_,@"STO_CUDA_ENTRY STV_DEFAULT"
_ZN2at6native18elementwise_kernelILi128ELi2EZNS0_22gpu_kernel_impl_nocastIZZZNS0_61_GLOBAL__N__132982cb_23_ActivationSiluKernel_cu_1520ed90_292411silu_kernelERNS_18TensorIteratorBaseEENKUlvE_clEvENKUlvE2_clEvEUlN3c107complexIfEEE_EEvS5_RKT_EUliE_EEviT1_:
.text._ZN2at6native18elementwise_kernelILi128ELi2EZNS0_22gpu_kernel_impl_nocastIZZZNS0_61_GLOBAL__N__132982cb_23_ActivationSiluKernel_cu_1520ed90_292411silu_kernelERNS_18TensorIteratorBaseEENKUlvE_clEvENKUlvE2_clEvEUlN3c107complexIfEEE_EEvS5_RKT_EUliE_EEviT1_:
        /* <DEDUP_REMOVED lines=312> */
.L_x_5615:
[----:B------:R-:W-:Y:S02]  /*1380*/  ULDC.64 UR8, c[0x0][0x418] ;  /* 0x0001060000087ab9 */ /* 0x000fe40000000a00 */
[----:B------:R-:W-:-:S04]  /*1390*/  IADD3 R4, P0, R2, UR8, RZ ;  /* 0x0000000802047c10 */ /* 0x000fc8000ff1e0ff */
[----:B------:R-:W-:Y:S01]  /*13a0*/  IADD3.X R5, RZ, UR9, RZ, P0, !PT ;  /* 0x00000009ff057c10 */ /* 0x000fe200087fe4ff */
[----:B------:R-:W-:-:S05]  /*13b0*/  ULDC.64 UR8, c[0x0][0x410] ;  /* 0x0001040000087ab9 */ /* 0x000fca0000000a00 */
[----:B------:R-:W2:Y:S01]  /*13c0*/  LDG.E.64 R4, desc[UR4][R4.64] ;  /* 0x0000000404047981 */ /* 0x000ea2000c1e1b00 */
[----:B------:R-:W-:Y:S01]  /*13d0*/  IADD3 R2, P1, R3, UR8, RZ ;  /* 0x0000000803027c10 */ /* 0x000fe2000ff3e0ff */
[----:B------:R-:W-:Y:S03]  /*13e0*/  BSSY B1, `(.L_x_5616) ;  /* 0x000003b000017945 */ /* 0x000fe60003800000 */
[----:B------:R-:W-:Y:S01]  /*13f0*/  IADD3.X R3, RZ, UR9, RZ, P1, !PT ;  /* 0x00000009ff037c10 */ /* 0x000fe20008ffe4ff */
[----:B--2---:R-:W-:-:S05]  /*1400*/  FADD.FTZ R11, -R5, -RZ ;  /* 0x800000ff050b7221 */ /* 0x004fca0000010100 */
[----:B------:R-:W-:-:S13]  /*1410*/  LOP3.LUT P0, RZ, R11, 0x7fffffff, RZ, 0xc0, !PT ;  /* 0x7fffffff0bff7812 */ /* 0x000fda000780c0ff */
[----:B------:R-:W-:Y:S05]  /*1420*/  @!P0 BRA `(.L_x_5617) ;  /* 0x0000000000cc8947 */ /* 0x000fea0003800000 */
[----:B------:R-:W-:-:S05]  /*1430*/  FADD.FTZ R8, -R4, -RZ ;  /* 0x800000ff04087221 */ /* 0x000fca0000010100 */
        /* <DEDUP_REMOVED lines=36> */
.L_x_5619:
[----:B------:R-:W-:-:S13]  /*1680*/  ISETP.NE.AND P0, PT, R7, 0x7f800000, PT ;  /* 0x7f8000000700780c */ /* 0x000fda0003f05270 */
[----:B------:R-:W-:-:S05]  /*1690*/  @P0 FADD.FTZ R6, R5, -R5 ;  /* 0x8000000505060221 */ /* 0x000fca0000010000 */
[----:B------:R-:W-:Y:S01]  /*16a0*/  @P0 MOV R7, R6 ;  /* 0x0000000600070202 */ /* 0x000fe20000000f00 */
[----:B------:R-:W-:Y:S06]  /*16b0*/  @P0 BRA `(.L_x_5620) ;  /* 0x0000000000340947 */ /* 0x000fec0003800000 */
[----:B------:R-:W-:Y:S02]  /*16c0*/  ISETP.GE.AND P0, PT, R8, RZ, PT ;  /* 0x000000ff0800720c */ /* 0x000fe40003f06270 */
[----:B------:R-:W-:-:S11]  /*16d0*/  CS2R R6, SRZ ;  /* 0x0000000000067805 */ /* 0x000fd6000001ff00 */
[----:B------:R-:W-:Y:S05]  /*16e0*/  @!P0 BRA `(.L_x_5620) ;  /* 0x0000000000288947 */ /* 0x000fea0003800000 */
[----:B------:R-:W-:Y:S01]  /*16f0*/  MOV R6, R8 ;  /* 0x0000000800067202 */ /* 0x000fe20000000f00 */
[----:B------:R-:W-:Y:S01]  /*1700*/  FADD.FTZ R7, R5, -R5 ;  /* 0x8000000505077221 */ /* 0x000fe20000010000 */
[----:B------:R-:W-:Y:S06]  /*1710*/  BRA `(.L_x_5620) ;  /* 0x00000000001c7947 */ /* 0x000fec0003800000 */
.L_x_5618:
[----:B------:R-:W-:-:S04]  /*1720*/  FMUL.RZ R11, R11, 0.15915493667125701904 ;  /* 0x3e22f9830b0b7820 */ /* 0x000fc8000040c000 */
[----:B------:R1:W2:Y:S08]  /*1730*/  MUFU.SIN R7, R11 ;  /* 0x0000000b00077308 */ /* 0x0002b00000000400 */
[----:B------:R1:W3:Y:S01]  /*1740*/  MUFU.COS R6, R11 ;  /* 0x0000000b00067308 */ /* 0x0002e20000000000 */
[----:B------:R-:W-:Y:S05]  /*1750*/  BRA `(.L_x_5620) ;  /* 0x00000000000c7947 */ /* 0x000fea0003800000 */
.L_x_5617:
[----:B------:R-:W-:Y:S01]  /*1760*/  FMUL.FTZ R6, R4, -1.4426950216293334961 ;  /* 0xbfb8aa3b04067820 */ /* 0x000fe20000410000 */
[----:B------:R-:W-:-:S05]  /*1770*/  MOV R7, R11 ;  /* 0x0000000b00077202 */ /* 0x000fca0000000f00 */
[----:B------:R-:W0:Y:S02]  /*1780*/  MUFU.EX2 R6, R6 ;  /* 0x0000000600067308 */ /* 0x000e240000000800 */
.L_x_5620:
[----:B------:R-:W-:Y:S05]  /*1790*/  BSYNC B1 ;  /* 0x0000000000017941 */ /* 0x000fea0003800000 */
.L_x_5616:
[----:B01-3--:R-:W-:Y:S01]  /*17a0*/  FADD.FTZ R11, R6, 1 ;  /* 0x3f800000060b7421 */ /* 0x00bfe20000010000 */
        /* <DEDUP_REMOVED lines=11> */
[-C--:B------:R-:W-:Y:S01]  /*1860*/  FFMA.FTZ R7, R10, R6.reuse, R11 ;  /* 0x000000060a077223 */ /* 0x080fe2000001000b */
[-C--:B------:R-:W-:Y:S01]  /*1870*/  FFMA.FTZ R8, R5, R6.reuse, R4 ;  /* 0x0000000605087223 */ /* 0x080fe20000010004 */
[----:B------:R-:W-:-:S04]  /*1880*/  FFMA.FTZ R4, -R4, R6, R5 ;  /* 0x0000000604047223 */ /* 0x000fc80000010105 */
[----:B------:R-:W0:Y:S02]  /*1890*/  MUFU.RCP R7, R7 ;  /* 0x0000000700077308 */ /* 0x000e240000001000 */
[C---:B0-----:R-:W-:Y:S01]  /*18a0*/  FMUL.FTZ R8, R7.reuse, R8 ;  /* 0x0000000807087220 */ /* 0x041fe20000410000 */
[----:B------:R-:W-:Y:S01]  /*18b0*/  FMUL.FTZ R9, R7, R4 ;  /* 0x0000000407097220 */ /* 0x000fe20000410000 */
[----:B------:R-:W-:Y:S06]  /*18c0*/  BRA `(.L_x_5624) ;  /* 0x0000000000347947 */ /* 0x000fec0003800000 */
.L_x_5623:
[----:B------:R-:W0:Y:S08]  /*18d0*/  MUFU.RCP R7, R7 ;  /* 0x0000000700077308 */ /* 0x000e300000001000 */
[----:B------:R-:W1:Y:S01]  /*18e0*/  MUFU.RCP R6, R6 ;  /* 0x0000000600067308 */ /* 0x000e620000001000 */
[----:B0-----:R-:W-:Y:S01]  /*18f0*/  FMUL.FTZ R8, R4, R7 ;  /* 0x0000000704087220 */ /* 0x001fe20000410000 */
[----:B-1----:R-:W-:Y:S01]  /*1900*/  FMUL.FTZ R9, R5, R6 ;  /* 0x0000000605097220 */ /* 0x002fe20000410000 */
[----:B------:R-:W-:Y:S06]  /*1910*/  BRA `(.L_x_5624) ;  /* 0x0000000000207947 */ /* 0x000fec0003800000 */
.L_x_5622:
[----:B------:R-:W0:Y:S02]  /*1920*/  MUFU.RCP R6, R10 ;  /* 0x0000000a00067308 */ /* 0x000e240000001000 */
[----:B0-----:R-:W-:-:S04]  /*1930*/  FMUL.FTZ R6, R11, R6 ;  /* 0x000000060b067220 */ /* 0x001fc80000410000 */
[-C--:B------:R-:W-:Y:S01]  /*1940*/  FFMA.FTZ R7, R11, R6.reuse, R10 ;  /* 0x000000060b077223 */ /* 0x080fe2000001000a */
[-C--:B------:R-:W-:Y:S01]  /*1950*/  FFMA.FTZ R8, R4, R6.reuse, R5 ;  /* 0x0000000604087223 */ /* 0x080fe20000010005 */
[----:B------:R-:W-:-:S04]  /*1960*/  FFMA.FTZ R4, R5, R6, -R4 ;  /* 0x0000000605047223 */ /* 0x000fc80000010804 */
[----:B------:R-:W0:Y:S02]  /*1970*/  MUFU.RCP R7, R7 ;  /* 0x0000000700077308 */ /* 0x000e240000001000 */
[C---:B0-----:R-:W-:Y:S01]  /*1980*/  FMUL.FTZ R8, R7.reuse, R8 ;  /* 0x0000000807087220 */ /* 0x041fe20000410000 */
[----:B------:R-:W-:-:S07]  /*1990*/  FMUL.FTZ R9, R7, R4 ;  /* 0x0000000407097220 */ /* 0x000fce0000410000 */
.L_x_5624:
[----:B------:R-:W-:Y:S05]  /*19a0*/  BSYNC B1 ;  /* 0x0000000000017941 */ /* 0x000fea0003800000 */
.L_x_5621:
[----:B------:R0:W-:Y:S01]  /*19b0*/  STG.E.64 desc[UR4][R2.64], R8 ;  /* 0x0000000802007986 */ /* 0x0001e2000c101b04 */
[----:B------:R-:W-:-:S07]  /*19c0*/  IADD3 R7, R0, 0x80, RZ ;  /* 0x0000008000077810 */ /* 0x000fce0007ffe0ff */
.L_x_5614:
[----:B------:R-:W-:Y:S05]  /*19d0*/  BSYNC B0 ;  /* 0x0000000000007941 */ /* 0x000fea0003800000 */
.L_x_5613:
[----:B------:R-:W-:-:S13]  /*19e0*/  ISETP.GE.AND P0, PT, R7, UR6, PT ;  /* 0x0000000607007c0c */ /* 0x000fda000bf06270 */
[----:B------:R-:W-:Y:S05]  /*19f0*/  @P0 EXIT ;  /* 0x000000000000094d */ /* 0x000fea0003800000 */
[----:B0-----:R-:W0:Y:S01]  /*1a00*/  LDC R8, c[0x0][0x218] ;  /* 0x00008600ff087b82 */ /* 0x001e220000000800 */
[----:B------:R-:W-:Y:S01]  /*1a10*/  HFMA2.MMA R0, -RZ, RZ, 0, 0 ;  /* 0x00000000ff007435 */ /* 0x000fe200000001ff */
[----:B------:R-:W-:Y:S02]  /*1a20*/  MOV R3, RZ ;  /* 0x000000ff00037202 */ /* 0x000fe40000000f00 */
[----:B0-----:R-:W-:-:S13]  /*1a30*/  ISETP.NE.AND P0, PT, R8, RZ, PT ;  /* 0x000000ff0800720c */ /* 0x001fda0003f05270 */
[----:B------:R-:W-:Y:S05]  /*1a40*/  @!P0 BRA `(.L_x_5625) ;  /* 0x0000001000a88947 */ /* 0x000fea0003800000 */
[----:B------:R-:W-:Y:S01]  /*1a50*/  MOV R2, RZ ;  /* 0x000000ff00027202 */ /* 0x000fe20000000f00 */
[----:B------:R-:W-:Y:S01]  /*1a60*/  ULDC.64 UR6, c[0x0][0x220] ;  /* 0x0000880000067ab9 */ /* 0x000fe20000000a00 */
[----:B------:R-:W-:Y:S02]  /*1a70*/  MOV R3, R7 ;  /* 0x0000000700037202 */ /* 0x000fe40000000f00 */
        /* <DEDUP_REMOVED lines=295> */
.L_x_5625:
        /* <DEDUP_REMOVED lines=9> */
[----:B------:R-:W-:-:S13]  /*2d80*/  LOP3.LUT P0, R0, R9, 0x7fffffff, RZ, 0xc0, !PT ;  /* 0x7fffffff09007812 */ /* 0x000fda000780c0ff */
[----:B------:R-:W-:Y:S05]  /*2d90*/  @!P0 BRA `(.L_x_5627) ;  /* 0x0000000000cc8947 */ /* 0x000fea0003800000 */
[----:B------:R-:W-:-:S05]  /*2da0*/  FADD.FTZ R7, -R4, -RZ ;  /* 0x800000ff04077221 */ /* 0x000fca0000010100 */
        /* <DEDUP_REMOVED lines=35> */
.L_x_5629:
[----:B------:R-:W-:-:S13]  /*2fe0*/  ISETP.NE.AND P0, PT, R6, 0x7f800000, PT ;  /* 0x7f8000000600780c */ /* 0x000fda0003f05270 */
[----:B------:R-:W-:-:S05]  /*2ff0*/  @P0 FADD.FTZ R0, R5, -R5 ;  /* 0x8000000505000221 */ /* 0x000fca0000010000 */
[----:B------:R-:W-:Y:S01]  /*3000*/  @P0 MOV R6, R0 ;  /* 0x0000000000060202 */ /* 0x000fe20000000f00 */
[----:B------:R-:W-:Y:S06]  /*3010*/  @P0 BRA `(.L_x_5630) ;  /* 0x0000000000380947 */ /* 0x000fec0003800000 */
[----:B------:R-:W-:Y:S01]  /*3020*/  ISETP.GE.AND P0, PT, R7, RZ, PT ;  /* 0x000000ff0700720c */ /* 0x000fe20003f06270 */
[----:B------:R-:W-:Y:S01]  /*3030*/  HFMA2.MMA R0, -RZ, RZ, 0, 0 ;  /* 0x00000000ff007435 */ /* 0x000fe200000001ff */
[----:B------:R-:W-:-:S11]  /*3040*/  MOV R6, RZ ;  /* 0x000000ff00067202 */ /* 0x000fd60000000f00 */
[----:B------:R-:W-:Y:S05]  /*3050*/  @!P0 BRA `(.L_x_5630) ;  /* 0x0000000000288947 */ /* 0x000fea0003800000 */
[----:B------:R-:W-:Y:S01]  /*3060*/  MOV R0, R7 ;  /* 0x0000000700007202 */ /* 0x000fe20000000f00 */
[----:B------:R-:W-:Y:S01]  /*3070*/  FADD.FTZ R6, R5, -R5 ;  /* 0x8000000505067221 */ /* 0x000fe20000010000 */
[----:B------:R-:W-:Y:S06]  /*3080*/  BRA `(.L_x_5630) ;  /* 0x00000000001c7947 */ /* 0x000fec0003800000 */
.L_x_5628:
[----:B------:R-:W-:-:S04]  /*3090*/  FMUL.RZ R9, R9, 0.15915493667125701904 ;  /* 0x3e22f98309097820 */ /* 0x000fc8000040c000 */
[----:B------:R1:W2:Y:S08]  /*30a0*/  MUFU.SIN R6, R9 ;  /* 0x0000000900067308 */ /* 0x0002b00000000400 */
[----:B------:R1:W3:Y:S01]  /*30b0*/  MUFU.COS R0, R9 ;  /* 0x0000000900007308 */ /* 0x0002e20000000000 */
[----:B------:R-:W-:Y:S05]  /*30c0*/  BRA `(.L_x_5630) ;  /* 0x00000000000c7947 */ /* 0x000fea0003800000 */
.L_x_5627:
[----:B------:R-:W-:Y:S01]  /*30d0*/  FMUL.FTZ R0, R4, -1.4426950216293334961 ;  /* 0xbfb8aa3b04007820 */ /* 0x000fe20000410000 */
[----:B------:R-:W-:-:S05]  /*30e0*/  MOV R6, R9 ;  /* 0x0000000900067202 */ /* 0x000fca0000000f00 */
[----:B------:R-:W0:Y:S02]  /*30f0*/  MUFU.EX2 R0, R0 ;  /* 0x0000000000007308 */ /* 0x000e240000000800 */
.L_x_5630:
[----:B------:R-:W-:Y:S05]  /*3100*/  BSYNC B0 ;  /* 0x0000000000007941 */ /* 0x000fea0003800000 */
.L_x_5626:
        /* <DEDUP_REMOVED lines=19> */
.L_x_5633:
[----:B------:R-:W0:Y:S08]  /*3240*/  MUFU.RCP R7, R7 ;  /* 0x0000000700077308 */ /* 0x000e300000001000 */
[----:B------:R-:W1:Y:S01]  /*3250*/  MUFU.RCP R0, R0 ;  /* 0x0000000000007308 */ /* 0x000e620000001000 */
[----:B0-----:R-:W-:Y:S01]  /*3260*/  FMUL.FTZ R4, R4, R7 ;  /* 0x0000000704047220 */ /* 0x001fe20000410000 */
[----:B-1----:R-:W-:Y:S01]  /*3270*/  FMUL.FTZ R5, R5, R0 ;  /* 0x0000000005057220 */ /* 0x002fe20000410000 */
[----:B------:R-:W-:Y:S06]  /*3280*/  BRA `(.L_x_5634) ;  /* 0x0000000000207947 */ /* 0x000fec0003800000 */
.L_x_5632:
        /* <DEDUP_REMOVED lines=8> */
.L_x_5634:
[----:B------:R-:W-:Y:S05]  /*3310*/  BSYNC B0 ;  /* 0x0000000000007941 */ /* 0x000fea0003800000 */
.L_x_5631:
[----:B------:R-:W-:Y:S01]  /*3320*/  STG.E.64 desc[UR4][R2.64], R4 ;  /* 0x0000000402007986 */ /* 0x000fe2000c101b04 */
[----:B------:R-:W-:Y:S05]  /*3330*/  EXIT ;  /* 0x000000000000794d */ /* 0x000fea0003800000 */
.L_x_5635:
        /* <DEDUP_REMOVED lines=12> */
.L_x_11125:


//--------------------- .text._ZN2at6native27unrolled_elementwise_kernelIZZZNS0_61_GLOBAL__N__132982cb_23_ActivationSiluKernel_cu_1520ed90_292411silu_kernelERNS_18TensorIteratorBaseEENKUlvE_clEvENKUlvE2_clEvEUlN3c107complexIfEEE_St5arrayIPcLm2EELi4E23TrivialOffsetCalculatorILi1EjESF_NS0_6memory15LoadWithoutCastENSG_16StoreWithoutCastEEEviT_T0_T2_T3_T4_T5_ --------------------------
	.section	.text._ZN2at6native27unrolled_elementwise_kernelIZZZNS0_61_GLOBAL__N__132982cb_23_ActivationSiluKernel_cu_1520ed90_292411silu_kernelERNS_18TensorIteratorBaseEENKUlvE_clEvENKUlvE2_clEvEUlN3c107complexIfEEE_St5arrayIPcLm2EELi4E23TrivialOffsetCalculatorILi1EjESF_NS0_6memory15LoadWithoutCastENSG_16StoreWithoutCastEEEviT_T0_T2_T3_T4_T5_,"ax",@progbits
	.align	128
        .global         _ZN2at6native27unrolled_elementwise_kernelIZZZNS0_61_GLOBAL__N__132982cb_23_ActivationSiluKernel_cu_1520ed90_292411silu_kernelERNS_18TensorIteratorBaseEENKUlvE_clEvENKUlvE2_clEvEUlN3c107complexIfEEE_St5arrayIPcLm2EELi4E23TrivialOffsetCalculatorILi1EjESF_NS0_6memory15LoadWithoutCastENSG_16StoreWithoutCastEEEviT_T0_T2_T3_T4_T5_
        .type           _ZN2at6native27unrolled_elementwise_kernelIZZZNS0_61_GLOBAL__N__132982cb_23_ActivationSiluKernel_cu_1520ed90_292411silu_kernelERNS_18TensorIteratorBaseEENKUlvE_clEvENKUlvE2_clEvEUlN3c107complexIfEEE_St5arrayIPcLm2EELi4E23TrivialOffsetCalculatorILi1EjESF_NS0_6memory15LoadWithoutCastENSG_16StoreWithoutCastEEEviT_T0_T2_T3_T4_T5_,@function
        .size           _ZN2at6native27unrolled_elementwise_kernelIZZZNS0_61_GLOBAL__N__132982cb_23_ActivationSiluKernel_cu_1520ed90_292411silu_kernelERNS_18TensorIteratorBaseEENKUlvE_clEvENKUlvE2_clEvEUlN3c107complexIfEEE_St5arrayIPcLm2EELi4E23TrivialOffsetCalculatorILi1EjESF_NS0_6memory15LoadWithoutCastENSG_16StoreWithoutCastEEEviT_T0_T2_T3_T4_T5_,(.L_x_11126 - _ZN2at6native27unrolled_elementwise_kernelIZZZNS0_61_GLOBAL__N__132982cb_23_ActivationSiluKernel_cu_1520ed90_292411silu_kernelERNS_18TensorIteratorBaseEENKUlvE_clEvENKUlvE2_clEvEUlN3c107complexIfEEE_St5arrayIPcLm2EELi4E23TrivialOffsetCalculatorILi1EjESF_NS0_6memory15LoadWithoutCastENSG_16StoreWithoutCastEEEviT_T0_T2_T3_T4_T5_)
        .other          _ZN2at6native27unrolled_elementwise_kernelIZZZNS0_61_GLOBAL__N__132982cb_23_ActivationSiluKernel_cu_1520ed90_292411silu_kernelERNS_18TensorIteratorBaseEENKUlvE_clEvENKUlvE2_clEvEUlN3c107complexIfEEE_St5arrayIPcLm2EELi4E23TrivialOffsetCalculatorILi1EjESF_NS0_6memory15LoadWithoutCastENSG_16StoreWithoutCastEEEviT_T0_T2_T3_T4_T5_,@"STO_CUDA_ENTRY STV_DEFAULT"
_ZN2at6native27unrolled_elementwise_kernelIZZZNS0_61_GLOBAL__N__132982cb_23_ActivationSiluKernel_cu_1520ed90_292411silu_kernelERNS_18TensorIteratorBaseEENKUlvE_clEvENKUlvE2_clEvEUlN3c107complexIfEEE_St5arrayIPcLm2EELi4E23TrivialOffsetCalculatorILi1EjESF_NS0_6memory15LoadWithoutCastENSG_16StoreWithoutCastEEEviT_T0_T2_T3_T4_T5_:
.text._ZN2at6native27unrolled_elementwise_kernelIZZZNS0_61_GLOBAL__N__132982cb_23_ActivationSiluKernel_cu_1520ed90_292411silu_kernelERNS_18TensorIteratorBaseEENKUlvE_clEvENKUlvE2_clEvEUlN3c107complexIfEEE_St5arrayIPcLm2EELi4E23TrivialOffsetCalculatorILi1EjESF_NS0_6memory15LoadWithoutCastENSG_16StoreWithoutCastEEEviT_T0_T2_T3_T4_T5_:
[----:B------:R-:W-:Y:S01]  /*0000*/  LDC R1, c[0x0][0x28] ;  /* 0x00000a00ff017b82 */ /* 0x000fe20000000800 */
[----:B------:R-:W0:Y:S07]  /*0010*/  S2R R0, SR_CTAID.X ;  /* 0x0000000000007919 */ /* 0x000e2e0000002500 */
[----:B------:R-:W0:Y:S01]  /*0020*/  LDC R3, c[0x0][0x210] ;  /* 0x00008400ff037b82 */ /* 0x000e220000000800 */
[----:B------:R-:W-:Y:S01]  /*0030*/  CS2R R16, SRZ ;  /* 0x0000000000107805 */ /* 0x000fe2000001ff00 */
        /* <DEDUP_REMOVED lines=9> */
[----:B------:R-:W-:Y:S01]  /*00d0*/  @!P0 LEA R13, R0, R9, 0x9 ;  /* 0x00000009000d8211 */ /* 0x000fe200078e48ff */
[----:B------:R-:W1:Y:S01]  /*00e0*/  @!P0 LDC.64 R18, c[0x0][0x220] ;  /* 0x00008800ff128b82 */ /* 0x000e620000000a00 */
[----:B------:R-:W-:-:S04]  /*00f0*/  @!P0 IADD3 R9, R9, 0x80, RZ ;  /* 0x0000008009098810 */ /* 0x000fc80007ffe0ff */
[----:B------:R-:W-:Y:S01]  /*0100*/  ISETP.GE.AND P3, PT, R9, R6, PT ;  /* 0x000000060900720c */ /* 0x000fe20003f66270 */
[----:B0-----:R-:W-:-:S05]  /*0110*/  @!P2 IMAD.WIDE.U32 R14, R11, 0x8, R14 ;  /* 0x000000080b0ea825 */ /* 0x001fca00078e000e */
[----:B------:R0:W5:Y:S07]  /*0120*/  @!P2 LDG.E.64 R16, desc[UR4][R14.64] ;  /* 0x000000040e10a981 */ /* 0x00016e000c1e1b00 */
[----:B------:R-:W-:Y:S01]  /*0130*/  @!P3 LEA R23, R0, R9, 0x9 ;  /* 0x000000090017b211 */ /* 0x000fe200078e48ff */
[----:B------:R-:W2:Y:S01]  /*0140*/  @!P3 LDC.64 R4, c[0x0][0x220] ;  /* 0x00008800ff04bb82 */ /* 0x000ea20000000a00 */
[----:B------:R-:W-:-:S04]  /*0150*/  @!P3 IADD3 R9, R9, 0x80, RZ ;  /* 0x000000800909b810 */ /* 0x000fc80007ffe0ff */
[----:B------:R-:W-:Y:S01]  /*0160*/  ISETP.GE.AND P1, PT, R9, R6, PT ;  /* 0x000000060900720c */ /* 0x000fe20003f26270 */
[----:B-1----:R-:W-:Y:S01]  /*0170*/  @!P0 IMAD.WIDE.U32 R18, R13, 0x8, R18 ;  /* 0x000000080d128825 */ /* 0x002fe200078e0012 */
[----:B------:R-:W-:-:S06]  /*0180*/  CS2R R12, SRZ ;  /* 0x00000000000c7805 */ /* 0x000fcc000001ff00 */
[----:B------:R0:W5:Y:S05]  /*0190*/  @!P0 LDG.E.64 R12, desc[UR4][R18.64] ;  /* 0x00000004120c8981 */ /* 0x00016a000c1e1b00 */
[----:B------:R-:W1:Y:S01]  /*01a0*/  @!P1 LDC.64 R2, c[0x0][0x220] ;  /* 0x00008800ff029b82 */ /* 0x000e620000000a00 */
[----:B------:R-:W-:Y:S01]  /*01b0*/  @!P1 LEA R21, R0, R9, 0x9 ;  /* 0x0000000900159211 */ /* 0x000fe200078e48ff */
[----:B--2---:R-:W-:Y:S01]  /*01c0*/  @!P3 IMAD.WIDE.U32 R22, R23, 0x8, R4 ;  /* 0x000000081716b825 */ /* 0x004fe200078e0004 */
[----:B------:R-:W-:-:S06]  /*01d0*/  CS2R R4, SRZ ;  /* 0x0000000000047805 */ /* 0x000fcc000001ff00 */
[----:B------:R0:W5:Y:S01]  /*01e0*/  @!P3 LDG.E.64 R4, desc[UR4][R22.64] ;  /* 0x000000041604b981 */ /* 0x000162000c1e1b00 */
[----:B-1----:R-:W-:Y:S01]  /*01f0*/  @!P1 IMAD.WIDE.U32 R20, R21, 0x8, R2 ;  /* 0x0000000815149825 */ /* 0x002fe200078e0002 */
[----:B------:R-:W-:-:S06]  /*0200*/  CS2R R2, SRZ ;  /* 0x0000000000027805 */ /* 0x000fcc000001ff00 */
[----:B------:R0:W5:Y:S01]  /*0210*/  @!P1 LDG.E.64 R2, desc[UR4][R20.64] ;  /* 0x0000000414029981 */ /* 0x000162000c1e1b00 */
[----:B------:R-:W-:Y:S01]  /*0220*/  BSSY B0, `(.L_x_5636) ;  /* 0x000005e000007945 */ /* 0x000fe20003800000 */
[----:B------:R-:W-:Y:S01]  /*0230*/  HFMA2.MMA R9, -RZ, RZ, 0, 0 ;  /* 0x00000000ff097435 */ /* 0x000fe200000001ff */
[----:B------:R-:W-:Y:S02]  /*0240*/  CS2R R10, SRZ ;  /* 0x00000000000a7805 */ /* 0x000fe4000001ff00 */
[----:B------:R-:W-:Y:S08]  /*0250*/  @P2 BRA `(.L_x_5637) ;  /* 0x0000000400682947 */ /* 0x000ff00003800000 */
[----:B-----5:R-:W-:Y:S01]  /*0260*/  FADD.FTZ R8, -R17, -RZ ;  /* 0x800000ff11087221 */ /* 0x020fe20000010100 */
[----:B------:R-:W-:Y:S04]  /*0270*/  BSSY B1, `(.L_x_5638) ;  /* 0x0000039000017945 */ /* 0x000fe80003800000 */
[----:B------:R-:W-:Y:S02]  /*0280*/  LOP3.LUT P0, RZ, R8, 0x7fffffff, RZ, 0xc0, !PT ;  /* 0x7fffffff08ff7812 */ /* 0x000fe4000780c0ff */
[----:B------:R-:W-:-:S11]  /*0290*/  MOV R10, R8 ;  /* 0x00000008000a7202 */ /* 0x000fd60000000f00 */
[----:B------:R-:W-:Y:S05]  /*02a0*/  @!P0 BRA `(.L_x_5639) ;  /* 0x0000000000cc8947 */ /* 0x000fea0003800000 */
[----:B0-----:R-:W-:-:S05]  /*02b0*/  FADD.FTZ R14, -R16, -RZ ;  /* 0x800000ff100e7221 */ /* 0x001fca0000010100 */
        /* <DEDUP_REMOVED lines=36> */
.L_x_5641:
        /* <DEDUP_REMOVED lines=10> */
.L_x_5640:
[----:B------:R-:W-:-:S04]  /*05a0*/  FMUL.RZ R8, R8, 0.15915493667125701904 ;  /* 0x3e22f98308087820 */ /* 0x000fc8000040c000 */
[----:B------:R2:W3:Y:S08]  /*05b0*/  MUFU.SIN R10, R8 ;  /* 0x00000008000a7308 */ /* 0x0004f00000000400 */
[----:B------:R2:W4:Y:S01]  /*05c0*/  MUFU.COS R11, R8 ;  /* 0x00000008000b7308 */ /* 0x0005220000000000 */
[----:B------:R-:W-:Y:S05]  /*05d0*/  BRA `(.L_x_5642) ;  /* 0x0000000000087947 */ /* 0x000fea0003800000 */
.L_x_5639:
[----:B------:R-:W-:-:S06]  /*05e0*/  FMUL.FTZ R11, R16, -1.4426950216293334961 ;  /* 0xbfb8aa3b100b7820 */ /* 0x000fcc0000410000 */
[----:B------:R-:W1:Y:S02]  /*05f0*/  MUFU.EX2 R11, R11 ;  /* 0x0000000b000b7308 */ /* 0x000e640000000800 */
.L_x_5642:
[----:B------:R-:W-:Y:S05]  /*0600*/  BSYNC B1 ;  /* 0x0000000000017941 */ /* 0x000fea0003800000 */
.L_x_5638:
[----:B01--4-:R-:W-:Y:S01]  /*0610*/  FADD.FTZ R19, R11, 1 ;  /* 0x3f8000000b137421 */ /* 0x013fe20000010000 */
[----:B---3--:R-:W-:-:S05]  /*0620*/  FADD.FTZ R18, RZ, R10 ;  /* 0x0000000aff127221 */ /* 0x008fca0000010000 */
[----:B------:R-:W-:-:S13]  /*0630*/  FSETP.GE.FTZ.AND P0, PT, |R19|, |R18|, PT ;  /* 0x400000121300720b */ /* 0x000fda0003f16200 */
[----:B------:R-:W-:Y:S05]  /*0640*/  @!P0 BRA `(.L_x_5643) ;  /* 0x00000000004c8947 */ /* 0x000fea0003800000 */
[C---:B------:R-:W-:Y:S01]  /*0650*/  FSETP.NEU.FTZ.AND P1, PT, |R19|.reuse, RZ, PT ;  /* 0x000000ff1300720b */ /* 0x040fe20003f3d200 */
[----:B------:R-:W-:Y:S01]  /*0660*/  FADD.FTZ R14, |R19|, -RZ ;  /* 0x800000ff130e7221 */ /* 0x000fe20000010200 */
[C---:B------:R-:W-:Y:S01]  /*0670*/  FSETP.NEU.FTZ.AND P0, PT, |R18|.reuse, RZ, PT ;  /* 0x000000ff1200720b */ /* 0x040fe20003f1d200 */
[----:B--2---:R-:W-:-:S12]  /*0680*/  FADD.FTZ R8, |R18|, -RZ ;  /* 0x800000ff12087221 */ /* 0x004fd80000010200 */
        /* <DEDUP_REMOVED lines=10> */
.L_x_5644:
[----:B------:R-:W0:Y:S08]  /*0730*/  MUFU.RCP R11, R14 ;  /* 0x0000000e000b7308 */ /* 0x000e300000001000 */
[----:B------:R-:W1:Y:S01]  /*0740*/  MUFU.RCP R8, R8 ;  /* 0x0000000800087308 */ /* 0x000e620000001000 */
[----:B0-----:R-:W-:Y:S01]  /*0750*/  FMUL.FTZ R10, R11, R16 ;  /* 0x000000100b0a7220 */ /* 0x001fe20000410000 */
[----:B-1----:R-:W-:Y:S01]  /*0760*/  FMUL.FTZ R11, R8, R17 ;  /* 0x00000011080b7220 */ /* 0x002fe20000410000 */
[----:B------:R-:W-:Y:S06]  /*0770*/  BRA `(.L_x_5637) ;  /* 0x0000000000207947 */ /* 0x000fec0003800000 */
.L_x_5643:
[----:B--2---:R-:W0:Y:S02]  /*0780*/  MUFU.RCP R8, R18 ;  /* 0x0000001200087308 */ /* 0x004e240000001000 */
[----:B0-----:R-:W-:-:S04]  /*0790*/  FMUL.FTZ R8, R19, R8 ;  /* 0x0000000813087220 */ /* 0x001fc80000410000 */
[----:B------:R-:W-:Y:S01]  /*07a0*/  FFMA.FTZ R14, R19, R8, R18 ;  /* 0x00000008130e7223 */ /* 0x000fe20000010012 */
[C---:B------:R-:W-:Y:S01]  /*07b0*/  FFMA.FTZ R11, R8.reuse, R16, R17 ;  /* 0x00000010080b7223 */ /* 0x040fe20000010011 */
[----:B------:R-:W-:-:S04]  /*07c0*/  FFMA.FTZ R17, R8, R17, -R16 ;  /* 0x0000001108117223 */ /* 0x000fc80000010810 */
[----:B------:R-:W0:Y:S02]  /*07d0*/  MUFU.RCP R14, R14 ;  /* 0x0000000e000e7308 */ /* 0x000e240000001000 */
[C---:B0-----:R-:W-:Y:S01]  /*07e0*/  FMUL.FTZ R10, R14.reuse, R11 ;  /* 0x0000000b0e0a7220 */ /* 0x041fe20000410000 */
[----:B------:R-:W-:-:S07]  /*07f0*/  FMUL.FTZ R11, R14, R17 ;  /* 0x000000110e0b7220 */ /* 0x000fce0000410000 */
.L_x_5637:
[----:B------:R-:W-:Y:S05]  /*0800*/  BSYNC B0 ;  /* 0x0000000000007941 */ /* 0x000fea0003800000 */
.L_x_5636:
[----:B-----5:R-:W-:Y:S01]  /*0810*/  IADD3 R17, R7, 0x80, RZ ;  /* 0x0000008007117810 */ /* 0x020fe20007ffe0ff */
[----:B------:R-:W-:Y:S01]  /*0820*/  BSSY B0, `(.L_x_5645) ;  /* 0x000005d000007945 */ /* 0x000fe20003800000 */
[----:B------:R-:W-:Y:S02]  /*0830*/  HFMA2.MMA R8, -RZ, RZ, 0, 0 ;  /* 0x00000000ff087435 */ /* 0x000fe400000001ff */
[----:B------:R-:W-:-:S13]  /*0840*/  ISETP.GE.AND P0, PT, R17, R6, PT ;  /* 0x000000061100720c */ /* 0x000fda0003f06270 */
[----:B------:R-:W-:Y:S05]  /*0850*/  @P0 BRA `(.L_x_5646) ;  /* 0x0000000400640947 */ /* 0x000fea0003800000 */
[----:B0-----:R-:W-:Y:S01]  /*0860*/  FADD.FTZ R18, -R13, -RZ ;  /* 0x800000ff0d127221 */ /* 0x001fe20000010100 */
        /* <DEDUP_REMOVED lines=39> */
.L_x_5650:
        /* <DEDUP_REMOVED lines=10> */
.L_x_5649:
[----:B------:R-:W-:-:S04]  /*0b80*/  FMUL.RZ R18, R18, 0.15915493667125701904 ;  /* 0x3e22f98312127820 */ /* 0x000fc8000040c000 */
[----:B------:R1:W2:Y:S08]  /*0b90*/  MUFU.SIN R9, R18 ;  /* 0x0000001200097308 */ /* 0x0002b00000000400 */
[----:B------:R1:W3:Y:S01]  /*0ba0*/  MUFU.COS R8, R18 ;  /* 0x0000001200087308 */ /* 0x0002e20000000000 */
[----:B------:R-:W-:Y:S05]  /*0bb0*/  BRA `(.L_x_5651) ;  /* 0x00000000000c7947 */ /* 0x000fea0003800000 */
.L_x_5648:
[----:B------:R-:W-:Y:S01]  /*0bc0*/  FMUL.FTZ R8, R12, -1.4426950216293334961 ;  /* 0xbfb8aa3b0c087820 */ /* 0x000fe20000410000 */
[----:B------:R-:W-:-:S05]  /*0bd0*/  MOV R9, R18 ;  /* 0x0000001200097202 */ /* 0x000fca0000000f00 */
[----:B------:R-:W0:Y:S02]  /*0be0*/  MUFU.EX2 R8, R8 ;  /* 0x0000000800087308 */ /* 0x000e240000000800 */
.L_x_5651:
[----:B------:R-:W-:Y:S05]  /*0bf0*/  BSYNC B1 ;  /* 0x0000000000017941 */ /* 0x000fea0003800000 */
.L_x_5647:
        /* <DEDUP_REMOVED lines=18> */
.L_x_5653:
[----:B------:R-:W0:Y:S08]  /*0d20*/  MUFU.RCP R9, R15 ;  /* 0x0000000f00097308 */ /* 0x000e300000001000 */
[----:B------:R-:W2:Y:S01]  /*0d30*/  MUFU.RCP R14, R14 ;  /* 0x0000000e000e7308 */ /* 0x000ea20000001000 */
[----:B0-----:R-:W-:Y:S01]  /*0d40*/  FMUL.FTZ R8, R9, R12 ;  /* 0x0000000c09087220 */ /* 0x001fe20000410000 */
[----:B--2---:R-:W-:Y:S01]  /*0d50*/  FMUL.FTZ R9, R14, R13 ;  /* 0x0000000d0e097220 */ /* 0x004fe20000410000 */
[----:B------:R-:W-:Y:S06]  /*0d60*/  BRA `(.L_x_5646) ;  /* 0x0000000000207947 */ /* 0x000fec0003800000 */
.L_x_5652:
        /* <DEDUP_REMOVED lines=8> */
.L_x_5646:
[----:B------:R-:W-:Y:S05]  /*0df0*/  BSYNC B0 ;  /* 0x0000000000007941 */ /* 0x000fea0003800000 */
.L_x_5645:
[----:B------:R-:W-:Y:S01]  /*0e00*/  IADD3 R13, R7, 0x100, RZ ;  /* 0x00000100070d7810 */ /* 0x000fe20007ffe0ff */
[----:B------:R-:W-:Y:S01]  /*0e10*/  BSSY B0, `(.L_x_5654) ;  /* 0x000005e000007945 */ /* 0x000fe20003800000 */
[----:B0-----:R-:W-:Y:S02]  /*0e20*/  CS2R R14, SRZ ;  /* 0x00000000000e7805 */ /* 0x001fe4000001ff00 */
[----:B------:R-:W-:Y:S01]  /*0e30*/  ISETP.GE.AND P0, PT, R13, R6, PT ;  /* 0x000000060d00720c */ /* 0x000fe20003f06270 */
[----:B------:R-:W-:-:S12]  /*0e40*/  HFMA2.MMA R13, -RZ, RZ, 0, 0 ;  /* 0x00000000ff0d7435 */ /* 0x000fd800000001ff */
        /* <DEDUP_REMOVED lines=13> */
[----:B-1----:R-:W-:-:S04]  /*0f20*/  @P0 FMUL.RZ R18, R12, 0.15915493667125701904 ;  /* 0x3e22f9830c120820 */ /* 0x002fc8000040c000 */
        /* <DEDUP_REMOVED lines=27> */
.L_x_5659:
        /* <DEDUP_REMOVED lines=10> */
.L_x_5658:
[----:B------:R-:W-:-:S04]  /*1180*/  FMUL.RZ R12, R12, 0.15915493667125701904 ;  /* 0x3e22f9830c0c7820 */ /* 0x000fc8000040c000 */
[----:B------:R2:W3:Y:S08]  /*1190*/  MUFU.SIN R15, R12 ;  /* 0x0000000c000f7308 */ /* 0x0004f00000000400 */
[----:B------:R2:W4:Y:S01]  /*11a0*/  MUFU.COS R14, R12 ;  /* 0x0000000c000e7308 */ /* 0x0005220000000000 */
[----:B------:R-:W-:Y:S05]  /*11b0*/  BRA `(.L_x_5660) ;  /* 0x00000000000c7947 */ /* 0x000fea0003800000 */
.L_x_5657:
[----:B------:R-:W-:Y:S01]  /*11c0*/  FMUL.FTZ R14, R4, -1.4426950216293334961 ;  /* 0xbfb8aa3b040e7820 */ /* 0x000fe20000410000 */
[----:B------:R-:W-:-:S05]  /*11d0*/  MOV R15, R12 ;  /* 0x0000000c000f7202 */ /* 0x000fca0000000f00 */
[----:B------:R-:W0:Y:S02]  /*11e0*/  MUFU.EX2 R14, R14 ;  /* 0x0000000e000e7308 */ /* 0x000e240000000800 */
.L_x_5660:
[----:B------:R-:W-:Y:S05]  /*11f0*/  BSYNC B1 ;  /* 0x0000000000017941 */ /* 0x000fea0003800000 */
.L_x_5656:
[----:B0---4-:R-:W-:Y:S01]  /*1200*/  FADD.FTZ R21, R14, 1 ;  /* 0x3f8000000e157421 */ /* 0x011fe20000010000 */
[----:B-1-3--:R-:W-:-:S05]  /*1210*/  FADD.FTZ R18, RZ, R15 ;  /* 0x0000000fff127221 */ /* 0x00afca0000010000 */
        /* <DEDUP_REMOVED lines=16> */
.L_x_5662:
[----:B------:R-:W0:Y:S08]  /*1320*/  MUFU.RCP R15, R16 ;  /* 0x00000010000f7308 */ /* 0x000e300000001000 */
[----:B------:R-:W1:Y:S01]  /*1330*/  MUFU.RCP R12, R12 ;  /* 0x0000000c000c7308 */ /* 0x000e620000001000 */
[----:B0-----:R-:W-:Y:S01]  /*1340*/  FMUL.FTZ R14, R15, R4 ;  /* 0x000000040f0e7220 */ /* 0x001fe20000410000 */
[----:B-1----:R-:W-:Y:S01]  /*1350*/  FMUL.FTZ R15, R12, R5 ;  /* 0x000000050c0f7220 */ /* 0x002fe20000410000 */
[----:B------:R-:W-:Y:S06]  /*1360*/  BRA `(.L_x_5655) ;  /* 0x0000000000207947 */ /* 0x000fec0003800000 */
.L_x_5661:
        /* <DEDUP_REMOVED lines=8> */
.L_x_5655:
[----:B------:R-:W-:Y:S05]  /*13f0*/  BSYNC B0 ;  /* 0x0000000000007941 */ /* 0x000fea0003800000 */
.L_x_5654:
[----:B------:R-:W-:Y:S01]  /*1400*/  IADD3 R5, R7, 0x180, RZ ;  /* 0x0000018007057810 */ /* 0x000fe20007ffe0ff */
[----:B------:R-:W-:Y:S01]  /*1410*/  BSSY B0, `(.L_x_5663) ;  /* 0x000005d000007945 */ /* 0x000fe20003800000 */
[----:B------:R-:W-:Y:S02]  /*1420*/  HFMA2.MMA R12, -RZ, RZ, 0, 0 ;  /* 0x00000000ff0c7435 */ /* 0x000fe400000001ff */
[----:B------:R-:W-:-:S13]  /*1430*/  ISETP.GE.AND P0, PT, R5, R6, PT ;  /* 0x000000060500720c */ /* 0x000fda0003f06270 */
[----:B------:R-:W-:Y:S05]  /*1440*/  @P0 BRA `(.L_x_5664) ;  /* 0x0000000400640947 */ /* 0x000fea0003800000 */
[----:B-1----:R-:W-:Y:S01]  /*1450*/  FADD.FTZ R18, -R3, -RZ ;  /* 0x800000ff03127221 */ /* 0x002fe20000010100 */
        /* <DEDUP_REMOVED lines=39> */
.L_x_5668:
        /* <DEDUP_REMOVED lines=10> */
.L_x_5667:
[----:B------:R-:W-:-:S04]  /*1770*/  FMUL.RZ R18, R18, 0.15915493667125701904 ;  /* 0x3e22f98312127820 */ /* 0x000fc8000040c000 */
[----:B------:R1:W2:Y:S08]  /*1780*/  MUFU.SIN R5, R18 ;  /* 0x0000001200057308 */ /* 0x0002b00000000400 */
[----:B------:R1:W3:Y:S01]  /*1790*/  MUFU.COS R4, R18 ;  /* 0x0000001200047308 */ /* 0x0002e20000000000 */
[----:B------:R-:W-:Y:S05]  /*17a0*/  BRA `(.L_x_5669) ;  /* 0x00000000000c7947 */ /* 0x000fea0003800000 */
.L_x_5666:
[----:B------:R-:W-:Y:S01]  /*17b0*/  FMUL.FTZ R4, R2, -1.4426950216293334961 ;  /* 0xbfb8aa3b02047820 */ /* 0x000fe20000410000 */
[----:B------:R-:W-:-:S05]  /*17c0*/  MOV R5, R18 ;  /* 0x0000001200057202 */ /* 0x000fca0000000f00 */
[----:B------:R-:W0:Y:S02]  /*17d0*/  MUFU.EX2 R4, R4 ;  /* 0x0000000400047308 */ /* 0x000e240000000800 */
.L_x_5669:
[----:B------:R-:W-:Y:S05]  /*17e0*/  BSYNC B1 ;  /* 0x0000000000017941 */ /* 0x000fea0003800000 */
.L_x_5665:
        /* <DEDUP_REMOVED lines=18> */
.L_x_5671:
[----:B------:R-:W0:Y:S08]  /*1910*/  MUFU.RCP R5, R5 ;  /* 0x0000000500057308 */ /* 0x000e300000001000 */
[----:B------:R-:W2:Y:S01]  /*1920*/  MUFU.RCP R4, R4 ;  /* 0x0000000400047308 */ /* 0x000ea20000001000 */
[----:B0-----:R-:W-:Y:S01]  /*1930*/  FMUL.FTZ R12, R5, R2 ;  /* 0x00000002050c7220 */ /* 0x001fe20000410000 */
[----:B--2---:R-:W-:Y:S01]  /*1940*/  FMUL.FTZ R13, R4, R3 ;  /* 0x00000003040d7220 */ /* 0x004fe20000410000 */
[----:B------:R-:W-:Y:S06]  /*1950*/  BRA `(.L_x_5664) ;  /* 0x0000000000207947 */ /* 0x000fec0003800000 */
.L_x_5670:
        /* <DEDUP_REMOVED lines=8> */
.L_x_5664:
[----:B------:R-:W-:Y:S05]  /*19e0*/  BSYNC B0 ;  /* 0x0000000000007941 */ /* 0x000fea0003800000 */
.L_x_5663:
[----:B------:R-:W-:Y:S01]  /*19f0*/  ISETP.GE.AND P0, PT, R7, R6, PT ;  /* 0x000000060700720c */ /* 0x000fe20003f06270 */
[----:B------:R-:W-:Y:S04]  /*1a00*/  BSSY B0, `(.L_x_5672) ;  /* 0x0000017000007945 */ /* 0x000fe80003800000 */
[----:B------:R-:W-:Y:S08]  /*1a10*/  BSSY B1, `(.L_x_5673) ;  /* 0x000000f000017945 */ /* 0x000ff00003800000 */
[----:B------:R-:W-:Y:S05]  /*1a20*/  @P0 BRA `(.L_x_5674) ;  /* 0x0000000000340947 */ /* 0x000fea0003800000 */
[----:B------:R-:W0:Y:S01]  /*1a30*/  LDC.64 R2, c[0x0][0x218] ;  /* 0x00008600ff027b82 */ /* 0x000e220000000a00 */
[----:B------:R-:W-:-:S05]  /*1a40*/  LEA R7, R0, R7, 0x9 ;  /* 0x0000000700077211 */ /* 0x000fca00078e48ff */
[----:B0-----:R-:W-:Y:S01]  /*1a50*/  IMAD.WIDE.U32 R2, R7, 0x8, R2 ;  /* 0x0000000807027825 */ /* 0x001fe200078e0002 */
[----:B------:R-:W-:-:S04]  /*1a60*/  MOV R7, R17 ;  /* 0x0000001100077202 */ /* 0x000fc80000000f00 */
[----:B------:R0:W-:Y:S01]  /*1a70*/  STG.E.64 desc[UR4][R2.64], R10 ;  /* 0x0000000a02007986 */ /* 0x0001e2000c101b04 */
[----:B------:R-:W-:-:S13]  /*1a80*/  ISETP.GE.AND P0, PT, R7, R6, PT ;  /* 0x000000060700720c */ /* 0x000fda0003f06270 */
[----:B------:R-:W-:Y:S05]  /*1a90*/  @P0 BREAK B1 ;  /* 0x0000000000010942 */ /* 0x000fea0003800000 */
[----:B0-----:R-:W-:Y:S05]  /*1aa0*/  @P0 BRA `(.L_x_5675) ;  /* 0x0000000000300947 */ /* 0x001fea0003800000 */
[----:B------:R-:W0:Y:S01]  /*1ab0*/  LDC.64 R2, c[0x0][0x218] ;  /* 0x00008600ff027b82 */ /* 0x000e220000000a00 */
[----:B------:R-:W-:Y:S02]  /*1ac0*/  LEA R5, R0, R7, 0x9 ;  /* 0x0000000700057211 */ /* 0x000fe400078e48ff */
[----:B------:R-:W-:-:S03]  /*1ad0*/  IADD3 R7, R7, 0x80, RZ ;  /* 0x0000008007077810 */ /* 0x000fc60007ffe0ff */
[----:B0-----:R-:W-:-:S05]  /*1ae0*/  IMAD.WIDE.U32 R2, R5, 0x8, R2 ;  /* 0x0000000805027825 */ /* 0x001fca00078e0002 */
[----:B------:R0:W-:Y:S02]  /*1af0*/  STG.E.64 desc[UR4][R2.64], R8 ;  /* 0x0000000802007986 */ /* 0x0001e4000c101b04 */
.L_x_5674:
[----:B------:R-:W-:Y:S05]  /*1b00*/  BSYNC B1 ;  /* 0x0000000000017941 */ /* 0x000fea0003800000 */
.L_x_5673:
[----:B------:R-:W-:-:S13]  /*1b10*/  ISETP.GE.AND P0, PT, R7, R6, PT ;  /* 0x000000060700720c */ /* 0x000fda0003f06270 */
[----:B0-----:R-:W0:Y:S01]  /*1b20*/  @!P0 LDC.64 R2, c[0x0][0x218] ;  /* 0x00008600ff028b82 */ /* 0x001e220000000a00 */
[----:B------:R-:W-:Y:S02]  /*1b30*/  @!P0 LEA R5, R0, R7, 0x9 ;  /* 0x0000000700058211 */ /* 0x000fe400078e48ff */
[----:B------:R-:W-:-:S03]  /*1b40*/  @!P0 IADD3 R7, R7, 0x80, RZ ;  /* 0x0000008007078810 */ /* 0x000fc60007ffe0ff */
[----:B0-----:R-:W-:-:S05]  /*1b50*/  @!P0 IMAD.WIDE.U32 R2, R5, 0x8, R2 ;  /* 0x0000000805028825 */ /* 0x001fca00078e0002 */
[----:B------:R0:W-:Y:S02]  /*1b60*/  @!P0 STG.E.64 desc[UR4][R2.64], R14 ;  /* 0x0000000e02008986 */ /* 0x0001e4000c101b04 */
.L_x_5675:
[----:B------:R-:W-:Y:S05]  /*1b70*/  BSYNC B0 ;  /* 0x0000000000007941 */ /* 0x000fea0003800000 */
.L_x_5672:
[----:B------:R-:W-:Y:S05]  /*1b80*/  WARPSYNC.ALL ;  /* 0x0000000000007948 */ /* 0x000fea0003800000 */
[----:B------:R-:W-:-:S13]  /*1b90*/  ISETP.GE.AND P0, PT, R7, R6, PT ;  /* 0x000000060700720c */ /* 0x000fda0003f06270 */
[----:B------:R-:W-:Y:S05]  /*1ba0*/  @P0 EXIT ;  /* 0x000000000000094d */ /* 0x000fea0003800000 */
[----:B0-----:R-:W0:Y:S01]  /*1bb0*/  LDC.64 R2, c[0x0][0x218] ;  /* 0x00008600ff027b82 */ /* 0x001e220000000a00 */
[----:B------:R-:W-:-:S05]  /*1bc0*/  LEA R7, R0, R7, 0x9 ;  /* 0x0000000700077211 */ /* 0x000fca00078e48ff */
[----:B0-----:R-:W-:-:S05]  /*1bd0*/  IMAD.WIDE.U32 R2, R7, 0x8, R2 ;  /* 0x0000000807027825 */ /* 0x001fca00078e0002 */
[----:B------:R-:W-:Y:S01]  /*1be0*/  STG.E.64 desc[UR4][R2.64], R12 ;  /* 0x0000000c02007986 */ /* 0x000fe2000c101b04 */
[----:B------:R-:W-:Y:S05]  /*1bf0*/  EXIT ;  /* 0x000000000000794d */ /* 0x000fea0003800000 */
.L_x_5676:
        /* <DEDUP_REMOVED lines=16> */
.L_x_11126:


//--------------------- .text._ZN2at6native29vectorized_elementwise_kernelILi2EZZZNS0_61_GLOBAL__N__132982cb_23_ActivationSiluKernel_cu_1520ed90_292411silu_kernelERNS_18TensorIteratorBaseEENKUlvE_clEvENKUlvE2_clEvEUlN3c107complexIfEEE_St5arrayIPcLm2EEEEviT0_T1_ --------------------------
	.section	.text._ZN2at6native29vectorized_elementwise_kernelILi2EZZZNS0_61_GLOBAL__N__132982cb_23_ActivationSiluKernel_cu_1520ed90_292411silu_kernelERNS_18TensorIteratorBaseEENKUlvE_clEvENKUlvE2_clEvEUlN3c107complexIfEEE_St5arrayIPcLm2EEEEviT0_T1_,"ax",@progbits
	.align	128
        .global         _ZN2at6native29vectorized_elementwise_kernelILi2EZZZNS0_61_GLOBAL__N__132982cb_23_ActivationSiluKernel_cu_1520ed90_292411silu_kernelERNS_18TensorIteratorBaseEENKUlvE_clEvENKUlvE2_clEvEUlN3c107complexIfEEE_St5arrayIPcLm2EEEEviT0_T1_
        .type           _ZN2at6native29vectorized_elementwise_kernelILi2EZZZNS0_61_GLOBAL__N__132982cb_23_ActivationSiluKernel_cu_1520ed90_292411silu_kernelERNS_18TensorIteratorBaseEENKUlvE_clEvENKUlvE2_clEvEUlN3c107complexIfEEE_St5arrayIPcLm2EEEEviT0_T1_,@function
        .size           _ZN2at6native29vectorized_elementwise_kernelILi2EZZZNS0_61_GLOBAL__N__132982cb_23_ActivationSiluKernel_cu_1520ed90_292411silu_kernelERNS_18TensorIteratorBaseEENKUlvE_clEvENKUlvE2_clEvEUlN3c107complexIfEEE_St5arrayIPcLm2EEEEviT0_T1_,(.L_x_11127 - _ZN2at6native29vectorized_elementwise_kernelILi2EZZZNS0_61_GLOBAL__N__132982cb_23_ActivationSiluKernel_cu_1520ed90_292411silu_kernelERNS_18TensorIteratorBaseEENKUlvE_clEvENKUlvE2_clEvEUlN3c107complexIfEEE_St5arrayIPcLm2EEEEviT0_T1_)
        .other          _ZN2at6native29vectorized_elementwise_kernelILi2EZZZNS0_61_GLOBAL__N__132982cb_23_ActivationSiluKernel_cu_1520ed90_292411silu_kernelERNS_18TensorIteratorBaseEENKUlvE_clEvENKUlvE2_clEvEUlN3c107complexIfEEE_St5arrayIPcLm2EEEEviT0_T1_,@"STO_CUDA_ENTRY STV_DEFAULT"
_ZN2at6native29vectorized_elementwise_kernelILi2EZZZNS0_61_GLOBAL__N__132982cb_23_ActivationSiluKernel_cu_1520ed90_292411silu_kernelERNS_18TensorIteratorBaseEENKUlvE_clEvENKUlvE2_clEvEUlN3c107complexIfEEE_St5arrayIPcLm2EEEEviT0_T1_:
.text._ZN2at6native29vectorized_elementwise_kernelILi2EZZZNS0_61_GLOBAL__N__132982cb_23_ActivationSiluKernel_cu_1520ed90_292411silu_kernelERNS_18TensorIteratorBaseEENKUlvE_clEvENKUlvE2_clEvEUlN3c107complexIfEEE_St5arrayIPcLm2EEEEviT0_T1_:
[----:B------:R-:W-:Y:S08]  /*0000*/  LDC R1, c[0x0][0x28] ;  /* 0x00000a00ff017b82 */ /* 0x000ff00000000800 */
[----:B------:R-:W0:Y:S01]  /*0010*/  S2UR UR6, SR_CTAID.X ;  /* 0x00000000000679c3 */ /* 0x000e220000002500 */
[----:B------:R-:W-:Y:S01]  /*0020*/  ULDC UR4, c[0x0][0x210] ;  /* 0x0000840000047ab9 */ /* 0x000fe20000000800 */
[----:B------:R-:W-:Y:S01]  /*0030*/  ULDC.64 UR8, c[0x0][0x208] ;  /* 0x0000820000087ab9 */ /* 0x000fe20000000a00 */
[----:B0-----:R-:W-:-:S04]  /*0040*/  USHF.L.U32 UR6, UR6, 0xa, URZ ;  /* 0x0000000a06067899 */ /* 0x001fc8000800063f */
[----:B------:R-:W-:-:S04]  /*0050*/  UIADD3 UR4, -UR6, UR4, URZ ;  /* 0x0000000406047290 */ /* 0x000fc8000fffe13f */
[----:B------:R-:W-:-:S06]  /*0060*/  UISETP.GE.U32.AND UP0, UPT, UR4, 0x400, UPT ;  /* 0x000004000400788c */ /* 0x000fcc000bf06070 */
[----:B------:R-:W-:-:S13]  /*0070*/  PLOP3.LUT P0, PT, PT, PT, UP0, 0x80, 0x0 ;  /* 0x000000000000781c */ /* 0x000fda0003f0f008 */
[----:B------:R-:W-:Y:S05]  /*0080*/  @!P0 BRA `(.L_x_5677) ;  /* 0x0000002c00ac8947 */ /* 0x000fea0003800000 */
[----:B------:R-:W0:Y:S01]  /*0090*/  S2R R0, SR_TID.X ;  /* 0x0000000000007919 */ /* 0x000e220000002100 */
[----:B------:R-:W-:Y:S02]  /*00a0*/  ULDC.64 UR4, c[0x0][0x220] ;  /* 0x0000880000047ab9 */ /* 0x000fe40000000a00 */
[----:B------:R-:W-:-:S06]  /*00b0*/  UIMAD.WIDE UR4, UR6, 0x8, UR4 ;  /* 0x00000008060478a5 */ /* 0x000fcc000f8e0204 */
[----:B------:R-:W-:Y:S02]  /*00c0*/  MOV R20, UR4 ;  /* 0x0000000400147c02 */ /* 0x000fe40008000f00 */
[----:B------:R-:W-:-:S03]  /*00d0*/  MOV R21, UR5 ;  /* 0x0000000500157c02 */ /* 0x000fc60008000f00 */
[----:B0-----:R-:W-:-:S05]  /*00e0*/  IMAD.WIDE.U32 R20, R0, 0x10, R20 ;  /* 0x0000001000147825 */ /* 0x001fca00078e0014 */
[----:B------:R-:W2:Y:S04]  /*00f0*/  LDG.E.128 R12, desc[UR8][R20.64] ;  /* 0x00000008140c7981 */ /* 0x000ea8000c1e1d00 */
[----:B------:R0:W5:Y:S04]  /*0100*/  LDG.E.128 R16, desc[UR8][R20.64+0x800] ;  /* 0x0008000814107981 */ /* 0x000168000c1e1d00 */
[----:B------:R0:W5:Y:S04]  /*0110*/  LDG.E.128 R4, desc[UR8][R20.64+0x1000] ;  /* 0x0010000814047981 */ /* 0x000168000c1e1d00 */
[----:B------:R0:W5:Y:S01]  /*0120*/  LDG.E.128 R8, desc[UR8][R20.64+0x1800] ;  /* 0x0018000814087981 */ /* 0x000162000c1e1d00 */
[----:B------:R-:W-:Y:S01]  /*0130*/  BSSY B0, `(.L_x_5678) ;  /* 0x0000039000007945 */ /* 0x000fe20003800000 */
[----:B--2---:R-:W-:-:S05]  /*0140*/  FADD.FTZ R2, -R13, -RZ ;  /* 0x800000ff0d027221 */ /* 0x004fca0000010100 */
[----:B------:R-:W-:-:S13]  /*0150*/  LOP3.LUT P0, R22, R2, 0x7fffffff, RZ, 0xc0, !PT ;  /* 0x7fffffff02167812 */ /* 0x000fda000780c0ff */
[----:B0-----:R-:W-:Y:S05]  /*0160*/  @!P0 BRA `(.L_x_5679) ;  /* 0x0000000000c88947 */ /* 0x001fea0003800000 */
        /* <DEDUP_REMOVED lines=26> */
[----:B------:R-:W-:Y:S01]  /*0310*/  FMUL.FTZ R22, R2, R27 ;  /* 0x0000001b02167220 */ /* 0x000fe20000410000 */
        /* <DEDUP_REMOVED lines=9> */
.L_x_5681:
        /* <DEDUP_REMOVED lines=10> */
.L_x_5680:
[----:B------:R-:W-:-:S04]  /*0450*/  FMUL.RZ R2, R2, 0.15915493667125701904 ;  /* 0x3e22f98302027820 */ /* 0x000fc8000040c000 */
[----:B------:R1:W2:Y:S08]  /*0460*/  MUFU.SIN R21, R2 ;  /* 0x0000000200157308 */ /* 0x0002b00000000400 */
[----:B------:R1:W3:Y:S01]  /*0470*/  MUFU.COS R20, R2 ;  /* 0x0000000200147308 */ /* 0x0002e20000000000 */
[----:B------:R-:W-:Y:S05]  /*0480*/  BRA `(.L_x_5682) ;  /* 0x00000000000c7947 */ /* 0x000fea0003800000 */
.L_x_5679:
[----:B------:R-:W-:Y:S01]  /*0490*/  FMUL.FTZ R20, R12, -1.4426950216293334961 ;  /* 0xbfb8aa3b0c147820 */ /* 0x000fe20000410000 */
[----:B------:R-:W-:-:S05]  /*04a0*/  MOV R21, R2 ;  /* 0x0000000200157202 */ /* 0x000fca0000000f00 */
[----:B------:R-:W0:Y:S02]  /*04b0*/  MUFU.EX2 R20, R20 ;  /* 0x0000001400147308 */ /* 0x000e240000000800 */
.L_x_5682:
[----:B------:R-:W-:Y:S05]  /*04c0*/  BSYNC B0 ;  /* 0x0000000000007941 */ /* 0x000fea0003800000 */
.L_x_5678:
        /* <DEDUP_REMOVED lines=8> */
[----:B-1----:R-:W-:-:S12]  /*0550*/  FADD.FTZ R2, |R22|, -RZ ;  /* 0x800000ff16027221 */ /* 0x002fd80000010200 */
        /* <DEDUP_REMOVED lines=10> */
.L_x_5685:
[----:B------:R-:W0:Y:S08]  /*0600*/  MUFU.RCP R3, R3 ;  /* 0x0000000300037308 */ /* 0x000e300000001000 */
[----:B------:R-:W1:Y:S01]  /*0610*/  MUFU.RCP R2, R2 ;  /* 0x0000000200027308 */ /* 0x000e620000001000 */
[----:B0-----:R-:W-:Y:S01]  /*0620*/  FMUL.FTZ R12, R12, R3 ;  /* 0x000000030c0c7220 */ /* 0x001fe20000410000 */
[----:B-1----:R-:W-:Y:S01]  /*0630*/  FMUL.FTZ R13, R13, R2 ;  /* 0x000000020d0d7220 */ /* 0x002fe20000410000 */
[----:B------:R-:W-:Y:S06]  /*0640*/  BRA `(.L_x_5686) ;  /* 0x0000000000207947 */ /* 0x000fec0003800000 */
.L_x_5684:
[----:B-1----:R-:W0:Y:S02]  /*0650*/  MUFU.RCP R2, R22 ;  /* 0x0000001600027308 */ /* 0x002e240000001000 */
[----:B0-----:R-:W-:-:S04]  /*0660*/  FMUL.FTZ R2, R23, R2 ;  /* 0x0000000217027220 */ /* 0x001fc80000410000 */
[-C--:B------:R-:W-:Y:S01]  /*0670*/  FFMA.FTZ R3, R23, R2.reuse, R22 ;  /* 0x0000000217037223 */ /* 0x080fe20000010016 */
[-C--:B------:R-:W-:Y:S01]  /*0680*/  FFMA.FTZ R20, R12, R2.reuse, R13 ;  /* 0x000000020c147223 */ /* 0x080fe2000001000d */
[----:B------:R-:W-:-:S04]  /*0690*/  FFMA.FTZ R2, R13, R2, -R12 ;  /* 0x000000020d027223 */ /* 0x000fc8000001080c */
[----:B------:R-:W0:Y:S02]  /*06a0*/  MUFU.RCP R3, R3 ;  /* 0x0000000300037308 */ /* 0x000e240000001000 */
[C---:B0-----:R-:W-:Y:S01]  /*06b0*/  FMUL.FTZ R12, R3.reuse, R20 ;  /* 0x00000014030c7220 */ /* 0x041fe20000410000 */
[----:B------:R-:W-:-:S07]  /*06c0*/  FMUL.FTZ R13, R3, R2 ;  /* 0x00000002030d7220 */ /* 0x000fce0000410000 */
.L_x_5686:
[----:B------:R-:W-:Y:S05]  /*06d0*/  BSYNC B0 ;  /* 0x0000000000007941 */ /* 0x000fea0003800000 */
.L_x_5683:
        /* <DEDUP_REMOVED lines=40> */
.L_x_5690:
        /* <DEDUP_REMOVED lines=10> */
.L_x_5689:
[----:B------:R-:W-:-:S04]  /*0a00*/  FMUL.RZ R2, R2, 0.15915493667125701904 ;  /* 0x3e22f98302027820 */ /* 0x000fc8000040c000 */
[----:B------:R1:W2:Y:S08]  /*0a10*/  MUFU.SIN R21, R2 ;  /* 0x0000000200157308 */ /* 0x0002b00000000400 */
[----:B------:R1:W3:Y:S01]  /*0a20*/  MUFU.COS R20, R2 ;  /* 0x0000000200147308 */ /* 0x0002e20000000000 */
[----:B------:R-:W-:Y:S05]  /*0a30*/  BRA `(.L_x_5691) ;  /* 0x00000000000c7947 */ /* 0x000fea0003800000 */
.L_x_5688:
[----:B------:R-:W-:Y:S01]  /*0a40*/  FMUL.FTZ R20, R14, -1.4426950216293334961 ;  /* 0xbfb8aa3b0e147820 */ /* 0x000fe20000410000 */
[----:B------:R-:W-:-:S05]  /*0a50*/  MOV R21, R2 ;  /* 0x0000000200157202 */ /* 0x000fca0000000f00 */
[----:B------:R-:W0:Y:S02]  /*0a60*/  MUFU.EX2 R20, R20 ;  /* 0x0000001400147308 */ /* 0x000e240000000800 */
.L_x_5691:
[----:B------:R-:W-:Y:S05]  /*0a70*/  BSYNC B0 ;  /* 0x0000000000007941 */ /* 0x000fea0003800000 */
.L_x_5687:
        /* <DEDUP_REMOVED lines=19> */
.L_x_5694:
[----:B------:R-:W0:Y:S08]  /*0bb0*/  MUFU.RCP R3, R3 ;  /* 0x0000000300037308 */ /* 0x000e300000001000 */
[----:B------:R-:W1:Y:S01]  /*0bc0*/  MUFU.RCP R2, R2 ;  /* 0x0000000200027308 */ /* 0x000e620000001000 */
[----:B0-----:R-:W-:Y:S01]  /*0bd0*/  FMUL.FTZ R14, R14, R3 ;  /* 0x000000030e0e7220 */ /* 0x001fe20000410000 */
[----:B-1----:R-:W-:Y:S01]  /*0be0*/  FMUL.FTZ R15, R15, R2 ;  /* 0x000000020f0f7220 */ /* 0x002fe20000410000 */
[----:B------:R-:W-:Y:S06]  /*0bf0*/  BRA `(.L_x_5695) ;  /* 0x0000000000207947 */ /* 0x000fec0003800000 */
.L_x_5693:
        /* <DEDUP_REMOVED lines=8> */
.L_x_5695:
[----:B------:R-:W-:Y:S05]  /*0c80*/  BSYNC B0 ;  /* 0x0000000000007941 */ /* 0x000fea0003800000 */
.L_x_5692:
        /* <DEDUP_REMOVED lines=40> */
.L_x_5699:
        /* <DEDUP_REMOVED lines=10> */
.L_x_5698:
[----:B------:R-:W-:-:S04]  /*0fb0*/  FMUL.RZ R2, R2, 0.15915493667125701904 ;  /* 0x3e22f98302027820 */ /* 0x000fc8000040c000 */
[----:B------:R1:W2:Y:S08]  /*0fc0*/  MUFU.SIN R21, R2 ;  /* 0x0000000200157308 */ /* 0x0002b00000000400 */
[----:B------:R1:W3:Y:S01]  /*0fd0*/  MUFU.COS R20, R2 ;  /* 0x0000000200147308 */ /* 0x0002e20000000000 */
[----:B------:R-:W-:Y:S05]  /*0fe0*/  BRA `(.L_x_5700) ;  /* 0x00000000000c7947 */ /* 0x000fea0003800000 */
.L_x_5697:
[----:B------:R-:W-:Y:S01]  /*0ff0*/  FMUL.FTZ R20, R16, -1.4426950216293334961 ;  /* 0xbfb8aa3b10147820 */ /* 0x000fe20000410000 */
[----:B------:R-:W-:-:S05]  /*1000*/  MOV R21, R2 ;  /* 0x0000000200157202 */ /* 0x000fca0000000f00 */
[----:B------:R-:W0:Y:S02]  /*1010*/  MUFU.EX2 R20, R20 ;  /* 0x0000001400147308 */ /* 0x000e240000000800 */
.L_x_5700:
[----:B------:R-:W-:Y:S05]  /*1020*/  BSYNC B0 ;  /* 0x0000000000007941 */ /* 0x000fea0003800000 */
.L_x_5696:
        /* <DEDUP_REMOVED lines=19> */
.L_x_5703:
[----:B------:R-:W0:Y:S08]  /*1160*/  MUFU.RCP R3, R3 ;  /* 0x0000000300037308 */ /* 0x000e300000001000 */
[----:B------:R-:W1:Y:S01]  /*1170*/  MUFU.RCP R2, R2 ;  /* 0x0000000200027308 */ /* 0x000e620000001000 */
[----:B0-----:R-:W-:Y:S01]  /*1180*/  FMUL.FTZ R16, R16, R3 ;  /* 0x0000000310107220 */ /* 0x001fe20000410000 */
[----:B-1----:R-:W-:Y:S01]  /*1190*/  FMUL.FTZ R17, R17, R2 ;  /* 0x0000000211117220 */ /* 0x002fe20000410000 */
[----:B------:R-:W-:Y:S06]  /*11a0*/  BRA `(.L_x_5704) ;  /* 0x0000000000207947 */ /* 0x000fec0003800000 */
.L_x_5702:
        /* <DEDUP_REMOVED lines=8> */
.L_x_5704:
[----:B------:R-:W-:Y:S05]  /*1230*/  BSYNC B0 ;  /* 0x0000000000007941 */ /* 0x000fea0003800000 */
.L_x_5701:
        /* <DEDUP_REMOVED lines=40> */
.L_x_5708:
        /* <DEDUP_REMOVED lines=10> */
.L_x_5707:
[----:B------:R-:W-:-:S04]  /*1560*/  FMUL.RZ R2, R2, 0.15915493667125701904 ;  /* 0x3e22f98302027820 */ /* 0x000fc8000040c000 */
[----:B------:R1:W2:Y:S08]  /*1570*/  MUFU.SIN R21, R2 ;  /* 0x0000000200157308 */ /* 0x0002b00000000400 */
[----:B------:R1:W3:Y:S01]  /*1580*/  MUFU.COS R20, R2 ;  /* 0x0000000200147308 */ /* 0x0002e20000000000 */
[----:B------:R-:W-:Y:S05]  /*1590*/  BRA `(.L_x_5709) ;  /* 0x00000000000c7947 */ /* 0x000fea0003800000 */
.L_x_5706:
[----:B------:R-:W-:Y:S01]  /*15a0*/  FMUL.FTZ R20, R18, -1.4426950216293334961 ;  /* 0xbfb8aa3b12147820 */ /* 0x000fe20000410000 */
[----:B------:R-:W-:-:S05]  /*15b0*/  MOV R21, R2 ;  /* 0x0000000200157202 */ /* 0x000fca0000000f00 */
[----:B------:R-:W0:Y:S02]  /*15c0*/  MUFU.EX2 R20, R20 ;  /* 0x0000001400147308 */ /* 0x000e240000000800 */
.L_x_5709:
[----:B------:R-:W-:Y:S05]  /*15d0*/  BSYNC B0 ;  /* 0x0000000000007941 */ /* 0x000fea0003800000 */
.L_x_5705:
        /* <DEDUP_REMOVED lines=19> */
.L_x_5712:
[----:B------:R-:W0:Y:S08]  /*1710*/  MUFU.RCP R3, R3 ;  /* 0x0000000300037308 */ /* 0x000e300000001000 */
[----:B------:R-:W1:Y:S01]  /*1720*/  MUFU.RCP R2, R2 ;  /* 0x0000000200027308 */ /* 0x000e620000001000 */
[----:B0-----:R-:W-:Y:S01]  /*1730*/  FMUL.FTZ R18, R18, R3 ;  /* 0x0000000312127220 */ /* 0x001fe20000410000 */
[----:B-1----:R-:W-:Y:S01]  /*1740*/  FMUL.FTZ R19, R19, R2 ;  /* 0x0000000213137220 */ /* 0x002fe20000410000 */
[----:B------:R-:W-:Y:S06]  /*1750*/  BRA `(.L_x_5713) ;  /* 0x0000000000207947 */ /* 0x000fec0003800000 */
.L_x_5711:
        /* <DEDUP_REMOVED lines=8> */
.L_x_5713:
[----:B------:R-:W-:Y:S05]  /*17e0*/  BSYNC B0 ;  /* 0x0000000000007941 */ /* 0x000fea0003800000 */
.L_x_5710:
        /* <DEDUP_REMOVED lines=40> */
.L_x_5717:
        /* <DEDUP_REMOVED lines=10> */
.L_x_5716:
[----:B------:R-:W-:-:S04]  /*1b10*/  FMUL.RZ R2, R2, 0.15915493667125701904 ;  /* 0x3e22f98302027820 */ /* 0x000fc8000040c000 */
[----:B------:R1:W2:Y:S08]  /*1b20*/  MUFU.SIN R21, R2 ;  /* 0x0000000200157308 */ /* 0x0002b00000000400 */
[----:B------:R1:W3:Y:S01]  /*1b30*/  MUFU.COS R20, R2 ;  /* 0x0000000200147308 */ /* 0x0002e20000000000 */
[----:B------:R-:W-:Y:S05]  /*1b40*/  BRA `(.L_x_5718) ;  /* 0x00000000000c7947 */ /* 0x000fea0003800000 */
.L_x_5715:
[----:B------:R-:W-:Y:S01]  /*1b50*/  FMUL.FTZ R20, R4, -1.4426950216293334961 ;  /* 0xbfb8aa3b04147820 */ /* 0x000fe20000410000 */
[----:B------:R-:W-:-:S05]  /*1b60*/  MOV R21, R2 ;  /* 0x0000000200157202 */ /* 0x000fca0000000f00 */
[----:B------:R-:W0:Y:S02]  /*1b70*/  MUFU.EX2 R20, R20 ;  /* 0x0000001400147308 */ /* 0x000e240000000800 */
.L_x_5718:
[----:B------:R-:W-:Y:S05]  /*1b80*/  BSYNC B0 ;  /* 0x0000000000007941 */ /* 0x000fea0003800000 */
.L_x_5714:
        /* <DEDUP_REMOVED lines=19> */
.L_x_5721:
[----:B------:R-:W0:Y:S08]  /*1cc0*/  MUFU.RCP R3, R3 ;  /* 0x0000000300037308 */ /* 0x000e300000001000 */
[----:B------:R-:W1:Y:S01]  /*1cd0*/  MUFU.RCP R2, R2 ;  /* 0x0000000200027308 */ /* 0x000e620000001000 */
[----:B0-----:R-:W-:Y:S01]  /*1ce0*/  FMUL.FTZ R4, R4, R3 ;  /* 0x0000000304047220 */ /* 0x001fe20000410000 */
[----:B-1----:R-:W-:Y:S01]  /*1cf0*/  FMUL.FTZ R5, R5, R2 ;  /* 0x0000000205057220 */ /* 0x002fe20000410000 */
[----:B------:R-:W-:Y:S06]  /*1d00*/  BRA `(.L_x_5722) ;  /* 0x0000000000207947 */ /* 0x000fec0003800000 */
.L_x_5720:
        /* <DEDUP_REMOVED lines=8> */
.L_x_5722:
[----:B------:R-:W-:Y:S05]  /*1d90*/  BSYNC B0 ;  /* 0x0000000000007941 */ /* 0x000fea0003800000 */
.L_x_5719:
        /* <DEDUP_REMOVED lines=40> */
.L_x_5726:
        /* <DEDUP_REMOVED lines=10> */
.L_x_5725:
[----:B------:R-:W-:-:S04]  /*20c0*/  FMUL.RZ R2, R2, 0.15915493667125701904 ;  /* 0x3e22f98302027820 */ /* 0x000fc8000040c000 */
[----:B------:R1:W2:Y:S08]  /*20d0*/  MUFU.SIN R21, R2 ;  /* 0x0000000200157308 */ /* 0x0002b00000000400 */
[----:B------:R1:W3:Y:S01]  /*20e0*/  MUFU.COS R20, R2 ;  /* 0x0000000200147308 */ /* 0x0002e20000000000 */
[----:B------:R-:W-:Y:S05]  /*20f0*/  BRA `(.L_x_5727) ;  /* 0x00000000000c7947 */ /* 0x000fea0003800000 */
.L_x_5724:
[----:B------:R-:W-:Y:S01]  /*2100*/  FMUL.FTZ R20, R6, -1.4426950216293334961 ;  /* 0xbfb8aa3b06147820 */ /* 0x000fe20000410000 */
[----:B------:R-:W-:-:S05]  /*2110*/  MOV R21, R2 ;  /* 0x0000000200157202 */ /* 0x000fca0000000f00 */
[----:B------:R-:W0:Y:S02]  /*2120*/  MUFU.EX2 R20, R20 ;  /* 0x0000001400147308 */ /* 0x000e240000000800 */
.L_x_5727:
[----:B------:R-:W-:Y:S05]  /*2130*/  BSYNC B0 ;  /* 0x0000000000007941 */ /* 0x000fea0003800000 */
.L_x_5723:
        /* <DEDUP_REMOVED lines=19> */
.L_x_5730:
[----:B------:R-:W0:Y:S08]  /*2270*/  MUFU.RCP R3, R3 ;  /* 0x0000000300037308 */ /* 0x000e300000001000 */
[----:B------:R-:W1:Y:S01]  /*2280*/  MUFU.RCP R2, R2 ;  /* 0x0000000200027308 */ /* 0x000e620000001000 */
[----:B0-----:R-:W-:Y:S01]  /*2290*/  FMUL.FTZ R6, R6, R3 ;  /* 0x0000000306067220 */ /* 0x001fe20000410000 */
[----:B-1----:R-:W-:Y:S01]  /*22a0*/  FMUL.FTZ R7, R7, R2 ;  /* 0x0000000207077220 */ /* 0x002fe20000410000 */
[----:B------:R-:W-:Y:S06]  /*22b0*/  BRA `(.L_x_5731) ;  /* 0x0000000000207947 */ /* 0x000fec0003800000 */
.L_x_5729:
        /* <DEDUP_REMOVED lines=8> */
.L_x_5731:
[----:B------:R-:W-:Y:S05]  /*2340*/  BSYNC B0 ;  /* 0x0000000000007941 */ /* 0x000fea0003800000 */
.L_x_5728:
        /* <DEDUP_REMOVED lines=40> */
.L_x_5735:
        /* <DEDUP_REMOVED lines=10> */
.L_x_5734:
[----:B------:R-:W-:-:S04]  /*2670*/  FMUL.RZ R2, R2, 0.15915493667125701904 ;  /* 0x3e22f98302027820 */ /* 0x000fc8000040c000 */
[----:B------:R1:W2:Y:S08]  /*2680*/  MUFU.SIN R21, R2 ;  /* 0x0000000200157308 */ /* 0x0002b00000000400 */
[----:B------:R1:W3:Y:S01]  /*2690*/  MUFU.COS R20, R2 ;  /* 0x0000000200147308 */ /* 0x0002e20000000000 */
[----:B------:R-:W-:Y:S05]  /*26a0*/  BRA `(.L_x_5736) ;  /* 0x00000000000c7947 */ /* 0x000fea0003800000 */
.L_x_5733:
[----:B------:R-:W-:Y:S01]  /*26b0*/  FMUL.FTZ R20, R8, -1.4426950216293334961 ;  /* 0xbfb8aa3b08147820 */ /* 0x000fe20000410000 */
[----:B------:R-:W-:-:S05]  /*26c0*/  MOV R21, R2 ;  /* 0x0000000200157202 */ /* 0x000fca0000000f00 */
[----:B------:R-:W0:Y:S02]  /*26d0*/  MUFU.EX2 R20, R20 ;  /* 0x0000001400147308 */ /* 0x000e240000000800 */
.L_x_5736:
[----:B------:R-:W-:Y:S05]  /*26e0*/  BSYNC B0 ;  /* 0x0000000000007941 */ /* 0x000fea0003800000 */
.L_x_5732:
        /* <DEDUP_REMOVED lines=19> */
.L_x_5739:
[----:B------:R-:W0:Y:S08]  /*2820*/  MUFU.RCP R3, R3 ;  /* 0x0000000300037308 */ /* 0x000e300000001000 */
[----:B------:R-:W1:Y:S01]  /*2830*/  MUFU.RCP R2, R2 ;  /* 0x0000000200027308 */ /* 0x000e620000001000 */
[----:B0-----:R-:W-:Y:S01]  /*2840*/  FMUL.FTZ R8, R8, R3 ;  /* 0x0000000308087220 */ /* 0x001fe20000410000 */
[----:B-1----:R-:W-:Y:S01]  /*2850*/  FMUL.FTZ R9, R9, R2 ;  /* 0x0000000209097220 */ /* 0x002fe20000410000 */
[----:B------:R-:W-:Y:S06]  /*2860*/  BRA `(.L_x_5740) ;  /* 0x0000000000207947 */ /* 0x000fec0003800000 */
.L_x_5738:
        /* <DEDUP_REMOVED lines=8> */
.L_x_5740:
[----:B------:R-:W-:Y:S05]  /*28f0*/  BSYNC B0 ;  /* 0x0000000000007941 */ /* 0x000fea0003800000 */
.L_x_5737:
        /* <DEDUP_REMOVED lines=40> */
.L_x_5744:
        /* <DEDUP_REMOVED lines=10> */
.L_x_5743:
[----:B------:R-:W-:-:S04]  /*2c20*/  FMUL.RZ R2, R2, 0.15915493667125701904 ;  /* 0x3e22f98302027820 */ /* 0x000fc8000040c000 */
[----:B------:R1:W2:Y:S08]  /*2c30*/  MUFU.SIN R21, R2 ;  /* 0x0000000200157308 */ /* 0x0002b00000000400 */
[----:B------:R1:W3:Y:S01]  /*2c40*/  MUFU.COS R20, R2 ;  /* 0x0000000200147308 */ /* 0x0002e20000000000 */
[----:B------:R-:W-:Y:S05]  /*2c50*/  BRA `(.L_x_5745) ;  /* 0x00000000000c7947 */ /* 0x000fea0003800000 */
.L_x_5742:
[----:B------:R-:W-:Y:S01]  /*2c60*/  FMUL.FTZ R20, R10, -1.4426950216293334961 ;  /* 0xbfb8aa3b0a147820 */ /* 0x000fe20000410000 */
[----:B------:R-:W-:-:S05]  /*2c70*/  MOV R21, R2 ;  /* 0x0000000200157202 */ /* 0x000fca0000000f00 */
[----:B------:R-:W0:Y:S02]  /*2c80*/  MUFU.EX2 R20, R20 ;  /* 0x0000001400147308 */ /* 0x000e240000000800 */
.L_x_5745:
[----:B------:R-:W-:Y:S05]  /*2c90*/  BSYNC B0 ;  /* 0x0000000000007941 */ /* 0x000fea0003800000 */
.L_x_5741:
        /* <DEDUP_REMOVED lines=19> */
.L_x_5748:
[----:B------:R-:W0:Y:S08]  /*2dd0*/  MUFU.RCP R3, R3 ;  /* 0x0000000300037308 */ /* 0x000e300000001000 */
[----:B------:R-:W1:Y:S01]  /*2de0*/  MUFU.RCP R2, R2 ;  /* 0x0000000200027308 */ /* 0x000e620000001000 */
[----:B0-----:R-:W-:Y:S01]  /*2df0*/  FMUL.FTZ R10, R10, R3 ;  /* 0x000000030a0a7220 */ /* 0x001fe20000410000 */
[----:B-1----:R-:W-:Y:S01]  /*2e00*/  FMUL.FTZ R11, R11, R2 ;  /* 0x000000020b0b7220 */ /* 0x002fe20000410000 */
[----:B------:R-:W-:Y:S06]  /*2e10*/  BRA `(.L_x_5749) ;  /* 0x0000000000207947 */ /* 0x000fec0003800000 */
.L_x_5747:
        /* <DEDUP_REMOVED lines=8> */
.L_x_5749:
[----:B------:R-:W-:Y:S05]  /*2ea0*/  BSYNC B0 ;  /* 0x0000000000007941 */ /* 0x000fea0003800000 */
.L_x_5746:
[----:B------:R-:W-:Y:S01]  /*2eb0*/  HFMA2.MMA R3, -RZ, RZ, 0, 9.5367431640625e-07 ;  /* 0x00000010ff037435 */ /* 0x000fe200000001ff */
[----:B------:R-:W-:Y:S02]  /*2ec0*/  ULDC.64 UR4, c[0x0][0x218] ;  /* 0x0000860000047ab9 */ /* 0x000fe40000000a00 */
[----:B------:R-:W-:-:S07]  /*2ed0*/  UIMAD.WIDE.U32 UR4, UR6, 0x8, UR4 ;  /* 0x00000008060478a5 */ /* 0x000fce000f8e0004 */
[----:B------:R-:W-:-:S05]  /*2ee0*/  IMAD.WIDE R2, R0, R3, UR4 ;  /* 0x0000000400027e25 */ /* 0x000fca000f8e0203 */
[----:B------:R-:W-:Y:S04]  /*2ef0*/  STG.E.128 desc[UR8][R2.64], R12 ;  /* 0x0000000c02007986 */ /* 0x000fe8000c101d08 */
[----:B------:R-:W-:Y:S04]  /*2f00*/  STG.E.128 desc[UR8][R2.64+0x800], R16 ;  /* 0x0008001002007986 */ /* 0x000fe8000c101d08 */
[----:B------:R-:W-:Y:S04]  /*2f10*/  STG.E.128 desc[UR8][R2.64+0x1000], R4 ;  /* 0x0010000402007986 */ /* 0x000fe8000c101d08 */
[----:B------:R-:W-:Y:S01]  /*2f20*/  STG.E.128 desc[UR8][R2.64+0x1800], R8 ;  /* 0x0018000802007986 */ /* 0x000fe2000c101d08 */
[----:B------:R-:W-:Y:S05]  /*2f30*/  EXIT ;  /* 0x000000000000794d */ /* 0x000fea0003800000 */
.L_x_5677:
[----:B------:R-:W0:Y:S01]  /*2f40*/  S2R R0, SR_TID.X ;  /* 0x0000000000007919 */ /* 0x000e220000002100 */
[----:B------:R-:W-:Y:S02]  /*2f50*/  CS2R R8, SRZ ;  /* 0x0000000000087805 */ /* 0x000fe4000001ff00 */
[----:B0-----:R-:W-:Y:S02]  /*2f60*/  ISETP.GE.AND P0, PT, R0, UR4, PT ;  /* 0x0000000400007c0c */ /* 0x001fe4000bf06270 */
[----:B------:R-:W-:-:S11]  /*2f70*/  MOV R4, R0 ;  /* 0x0000000000047202 */ /* 0x000fd60000000f00 */
[C---:B------:R-:W-:Y:S01]  /*2f80*/  @!P0 IADD3 R2, R4.reuse, UR6, RZ ;  /* 0x0000000604028c10 */ /* 0x040fe2000fffe0ff */
[----:B------:R-:W0:Y:S01]  /*2f90*/  @!P0 LDC.64 R26, c[0x0][0x220] ;  /* 0x00008800ff1a8b82 */ /* 0x000e220000000a00 */
[----:B------:R-:W-:-:S04]  /*2fa0*/  @!P0 IADD3 R4, R4, 0x80, RZ ;  /* 0x0000008004048810 */ /* 0x000fc80007ffe0ff */
[----:B------:R-:W-:-:S13]  /*2fb0*/  ISETP.GE.AND P6, PT, R4, UR4, PT ;  /* 0x0000000404007c0c */ /* 0x000fda000bfc6270 */
[C---:B------:R-:W-:Y:S01]  /*2fc0*/  @!P6 IADD3 R25, R4.reuse, UR6, RZ ;  /* 0x000000060419ec10 */ /* 0x040fe2000fffe0ff */
[----:B------:R-:W1:Y:S01]  /*2fd0*/  @!P6 LDC.64 R10, c[0x0][0x220] ;  /* 0x00008800ff0aeb82 */ /* 0x000e620000000a00 */
[----:B------:R-:W-:-:S04]  /*2fe0*/  @!P6 IADD3 R4, R4, 0x80, RZ ;  /* 0x000000800404e810 */ /* 0x000fc80007ffe0ff */
[----:B------:R-:W-:-:S13]  /*2ff0*/  ISETP.GE.AND P5, PT, R4, UR4, PT ;  /* 0x0000000404007c0c */ /* 0x000fda000bfa6270 */
[C---:B------:R-:W-:Y:S01]  /*3000*/  @!P5 IADD3 R23, R4.reuse, UR6, RZ ;  /* 0x000000060417dc10 */ /* 0x040fe2000fffe0ff */
[----:B------:R-:W2:Y:S01]  /*3010*/  @!P5 LDC.64 R28, c[0x0][0x220] ;  /* 0x00008800ff1cdb82 */ /* 0x000ea20000000a00 */
[----:B------:R-:W-:-:S04]  /*3020*/  @!P5 IADD3 R4, R4, 0x80, RZ ;  /* 0x000000800404d810 */ /* 0x000fc80007ffe0ff */
[----:B------:R-:W-:Y:S01]  /*3030*/  ISETP.GE.AND P4, PT, R4, UR4, PT ;  /* 0x0000000404007c0c */ /* 0x000fe2000bf86270 */
[----:B-1----:R-:W-:-:S05]  /*3040*/  @!P6 IMAD.WIDE.U32 R24, R25, 0x8, R10 ;  /* 0x000000081918e825 */ /* 0x002fca00078e000a */
[----:B------:R1:W5:Y:S07]  /*3050*/  @!P6 LDG.E.64 R8, desc[UR8][R24.64] ;  /* 0x000000081808e981 */ /* 0x00036e000c1e1b00 */
[C---:B------:R-:W-:Y:S01]  /*3060*/  @!P4 IADD3 R7, R4.reuse, UR6, RZ ;  /* 0x000000060407cc10 */ /* 0x040fe2000fffe0ff */
[----:B------:R-:W3:Y:S01]  /*3070*/  @!P4 LDC.64 R18, c[0x0][0x220] ;  /* 0x00008800ff12cb82 */ /* 0x000ee20000000a00 */
[----:B------:R-:W-:-:S04]  /*3080*/  @!P4 IADD3 R4, R4, 0x80, RZ ;  /* 0x000000800404c810 */ /* 0x000fc80007ffe0ff */
[----:B------:R-:W-:-:S13]  /*3090*/  ISETP.GE.AND P3, PT, R4, UR4, PT ;  /* 0x0000000404007c0c */ /* 0x000fda000bf66270 */
[C---:B------:R-:W-:Y:S01]  /*30a0*/  @!P3 IADD3 R5, R4.reuse, UR6, RZ ;  /* 0x000000060405bc10 */ /* 0x040fe2000fffe0ff */
[----:B------:R-:W4:Y:S01]  /*30b0*/  @!P3 LDC.64 R10, c[0x0][0x220] ;  /* 0x00008800ff0abb82 */ /* 0x000f220000000a00 */
[----:B------:R-:W-:-:S04]  /*30c0*/  @!P3 IADD3 R4, R4, 0x80, RZ ;  /* 0x000000800404b810 */ /* 0x000fc80007ffe0ff */
[----:B------:R-:W-:-:S13]  /*30d0*/  ISETP.GE.AND P2, PT, R4, UR4, PT ;  /* 0x0000000404007c0c */ /* 0x000fda000bf46270 */
[C---:B------:R-:W-:Y:S01]  /*30e0*/  @!P2 IADD3 R3, R4.reuse, UR6, RZ ;  /* 0x000000060403ac10 */ /* 0x040fe2000fffe0ff */
[----:B------:R-:W0:Y:S01]  /*30f0*/  @!P2 LDC.64 R12, c[0x0][0x220] ;  /* 0x00008800ff0cab82 */ /* 0x000e220000000a00 */
[----:B------:R-:W-:-:S04]  /*3100*/  @!P2 IADD3 R4, R4, 0x80, RZ ;  /* 0x000000800404a810 */ /* 0x000fc80007ffe0ff */
[----:B------:R-:W-:-:S13]  /*3110*/  ISETP.GE.AND P1, PT, R4, UR4, PT ;  /* 0x0000000404007c0c */ /* 0x000fda000bf26270 */
[C---:B------:R-:W-:Y:S01]  /*3120*/  @!P1 IADD3 R21, R4.reuse, UR6, RZ ;  /* 0x0000000604159c10 */ /* 0x040fe2000fffe0ff */
[----:B------:R-:W0:Y:S01]  /*3130*/  @!P1 LDC.64 R14, c[0x0][0x220] ;  /* 0x00008800ff0e9b82 */ /* 0x000e220000000a00 */
[----:B------:R-:W-:-:S04]  /*3140*/  @!P1 IADD3 R4, R4, 0x80, RZ ;  /* 0x0000008004049810 */ /* 0x000fc80007ffe0ff */
[----:B------:R-:W-:-:S13]  /*3150*/  ISETP.GE.AND P6, PT, R4, UR4, PT ;  /* 0x0000000404007c0c */ /* 0x000fda000bfc6270 */
[----:B------:R-:W0:Y:S01]  /*3160*/  @!P6 LDC.64 R16, c[0x0][0x220] ;  /* 0x00008800ff10eb82 */ /* 0x000e220000000a00 */
[----:B--2---:R-:W-:Y:S01]  /*3170*/  @!P5 IMAD.WIDE.U32 R28, R23, 0x8, R28 ;  /* 0x00000008171cd825 */ /* 0x004fe200078e001c */
[----:B------:R-:W-:-:S03]  /*3180*/  @!P6 IADD3 R23, R4, UR6, RZ ;  /* 0x000000060417ec10 */ /* 0x000fc6000fffe0ff */
[----:B----4-:R-:W-:Y:S01]  /*3190*/  @!P3 IMAD.WIDE.U32 R10, R5, 0x8, R10 ;  /* 0x00000008050ab825 */ /* 0x010fe200078e000a */
[----:B------:R-:W-:-:S03]  /*31a0*/  CS2R R4, SRZ ;  /* 0x0000000000047805 */ /* 0x000fc6000001ff00 */
[----:B---3--:R-:W-:Y:S01]  /*31b0*/  @!P4 IMAD.WIDE.U32 R18, R7, 0x8, R18 ;  /* 0x000000080712c825 */ /* 0x008fe200078e0012 */
[----:B-1----:R-:W-:-:S03]  /*31c0*/  CS2R R24, SRZ ;  /* 0x0000000000187805 */ /* 0x002fc6000001ff00 */
[----:B0-----:R-:W-:Y:S01]  /*31d0*/  @!P1 IMAD.WIDE.U32 R14, R21, 0x8, R14 ;  /* 0x00000008150e9825 */ /* 0x001fe200078e000e */
[----:B------:R0:W5:Y:S01]  /*31e0*/  @!P4 LDG.E.64 R4, desc[UR8][R18.64] ;  /* 0x000000081204c981 */ /* 0x000162000c1e1b00 */
[----:B------:R-:W-:Y:S02]  /*31f0*/  CS2R R20, SRZ ;  /* 0x0000000000147805 */ /* 0x000fe4000001ff00 */
[----:B------:R-:W-:Y:S01]  /*3200*/  @!P2 IMAD.WIDE.U32 R12, R3, 0x8, R12 ;  /* 0x00000008030ca825 */ /* 0x000fe200078e000c */
[----:B------:R-:W5:Y:S04]  /*3210*/  @!P3 LDG.E.64 R24, desc[UR8][R10.64] ;  /* 0x000000080a18b981 */ /* 0x000f68000c1e1b00 */
[----:B------:R-:W5:Y:S01]  /*3220*/  @!P1 LDG.E.64 R20, desc[UR8][R14.64] ;  /* 0x000000080e149981 */ /* 0x000f62000c1e1b00 */
[----:B------:R-:W-:Y:S01]  /*3230*/  @!P6 IMAD.WIDE.U32 R16, R23, 0x8, R16 ;  /* 0x000000081710e825 */ /* 0x000fe200078e0010 */
[----:B------:R-:W-:-:S02]  /*3240*/  CS2R R22, SRZ ;  /* 0x0000000000167805 */ /* 0x000fc4000001ff00 */
[----:B0-----:R-:W-:-:S04]  /*3250*/  CS2R R18, SRZ ;  /* 0x0000000000127805 */ /* 0x001fc8000001ff00 */
[----:B------:R-:W5:Y:S04]  /*3260*/  @!P2 LDG.E.64 R22, desc[UR8][R12.64] ;  /* 0x000000080c16a981 */ /* 0x000f68000c1e1b00 */
[----:B------:R-:W5:Y:S01]  /*3270*/  @!P6 LDG.E.64 R18, desc[UR8][R16.64] ;  /* 0x000000081012e981 */ /* 0x000f62000c1e1b00 */
[----:B------:R-:W-:Y:S01]  /*3280*/  CS2R R6, SRZ ;  /* 0x0000000000067805 */ /* 0x000fe2000001ff00 */
[----:B------:R-:W-:Y:S01]  /*3290*/  @!P0 IMAD.WIDE.U32 R26, R2, 0x8, R26 ;  /* 0x00000008021a8825 */ /* 0x000fe200078e001a */
[----:B------:R-:W-:Y:S01]  /*32a0*/  CS2R R2, SRZ ;  /* 0x0000000000027805 */ /* 0x000fe2000001ff00 */
[----:B------:R-:W-:Y:S03]  /*32b0*/  BSSY B0, `(.L_x_5750) ;  /* 0x0000060000007945 */ /* 0x000fe60003800000 */
[----:B------:R0:W5:Y:S04]  /*32c0*/  @!P5 LDG.E.64 R6, desc[UR8][R28.64] ;  /* 0x000000081c06d981 */ /* 0x000168000c1e1b00 */
[----:B------:R1:W5:Y:S01]  /*32d0*/  @!P0 LDG.E.64 R2, desc[UR8][R26.64] ;  /* 0x000000081a028981 */ /* 0x000362000c1e1b00 */
[----:B0-----:R-:W-:Y:S01]  /*32e0*/  HFMA2.MMA R29, -RZ, RZ, 0, 0 ;  /* 0x00000000ff1d7435 */ /* 0x001fe200000001ff */
[----:B-1----:R-:W-:Y:S01]  /*32f0*/  CS2R R26, SRZ ;  /* 0x00000000001a7805 */ /* 0x002fe2000001ff00 */
[----:B------:R-:W-:Y:S09]  /*3300*/  @P0 BRA `(.L_x_5751) ;  /* 0x0000000400680947 */ /* 0x000ff20003800000 */
[----:B-----5:R-:W-:Y:S01]  /*3310*/  FADD.FTZ R10, -R3, -RZ ;  /* 0x800000ff030a7221 */ /* 0x020fe20000010100 */
[----:B------:R-:W-:Y:S04]  /*3320*/  BSSY B1, `(.L_x_5752) ;  /* 0x0000039000017945 */ /* 0x000fe80003800000 */
[----:B------:R-:W-:Y:S02]  /*3330*/  LOP3.LUT P0, R12, R10, 0x7fffffff, RZ, 0xc0, !PT ;  /* 0x7fffffff0a0c7812 */ /* 0x000fe4000780c0ff */
[----:B------:R-:W-:-:S11]  /*3340*/  MOV R11, R10 ;  /* 0x0000000a000b7202 */ /* 0x000fd60000000f00 */
        /* <DEDUP_REMOVED lines=37> */
.L_x_5755:
        /* <DEDUP_REMOVED lines=11> */
.L_x_5754:
[----:B------:R-:W-:-:S04]  /*3650*/  FMUL.RZ R10, R10, 0.15915493667125701904 ;  /* 0x3e22f9830a0a7820 */ /* 0x000fc8000040c000 */
[----:B------:R1:W2:Y:S08]  /*3660*/  MUFU.SIN R11, R10 ;  /* 0x0000000a000b7308 */ /* 0x0002b00000000400 */
[----:B------:R1:W3:Y:S01]  /*3670*/  MUFU.COS R12, R10 ;  /* 0x0000000a000c7308 */ /* 0x0002e20000000000 */
[----:B------:R-:W-:Y:S05]  /*3680*/  BRA `(.L_x_5756) ;  /* 0x0000000000087947 */ /* 0x000fea0003800000 */
.L_x_5753:
[----:B------:R-:W-:-:S06]  /*3690*/  FMUL.FTZ R12, R2, -1.4426950216293334961 ;  /* 0xbfb8aa3b020c7820 */ /* 0x000fcc0000410000 */
[----:B------:R-:W0:Y:S02]  /*36a0*/  MUFU.EX2 R12, R12 ;  /* 0x0000000c000c7308 */ /* 0x000e240000000800 */
.L_x_5756:
[----:B------:R-:W-:Y:S05]  /*36b0*/  BSYNC B1 ;  /* 0x0000000000017941 */ /* 0x000fea0003800000 */
.L_x_5752:
[----:B0--3--:R-:W-:Y:S01]  /*36c0*/  FADD.FTZ R15, R12, 1 ;  /* 0x3f8000000c0f7421 */ /* 0x009fe20000010000 */
[----:B--2---:R-:W-:-:S05]  /*36d0*/  FADD.FTZ R12, RZ, R11 ;  /* 0x0000000bff0c7221 */ /* 0x004fca0000010000 */
        /* <DEDUP_REMOVED lines=16> */
.L_x_5758:
[----:B------:R-:W0:Y:S08]  /*37e0*/  MUFU.RCP R11, R11 ;  /* 0x0000000b000b7308 */ /* 0x000e300000001000 */
[----:B------:R-:W1:Y:S01]  /*37f0*/  MUFU.RCP R10, R10 ;  /* 0x0000000a000a7308 */ /* 0x000e620000001000 */
[----:B0-----:R-:W-:Y:S01]  /*3800*/  FMUL.FTZ R26, R11, R2 ;  /* 0x000000020b1a7220 */ /* 0x001fe20000410000 */
[----:B-1----:R-:W-:Y:S01]  /*3810*/  FMUL.FTZ R27, R10, R3 ;  /* 0x000000030a1b7220 */ /* 0x002fe20000410000 */
[----:B------:R-:W-:Y:S06]  /*3820*/  BRA `(.L_x_5751) ;  /* 0x0000000000207947 */ /* 0x000fec0003800000 */
.L_x_5757:
[----:B-1----:R-:W0:Y:S02]  /*3830*/  MUFU.RCP R10, R12 ;  /* 0x0000000c000a7308 */ /* 0x002e240000001000 */
[----:B0-----:R-:W-:-:S04]  /*3840*/  FMUL.FTZ R10, R15, R10 ;  /* 0x0000000a0f0a7220 */ /* 0x001fc80000410000 */
[----:B------:R-:W-:Y:S01]  /*3850*/  FFMA.FTZ R11, R15, R10, R12 ;  /* 0x0000000a0f0b7223 */ /* 0x000fe2000001000c */
[C---:B------:R-:W-:Y:S01]  /*3860*/  FFMA.FTZ R26, R10.reuse, R2, R3 ;  /* 0x000000020a1a7223 */ /* 0x040fe20000010003 */
[----:B------:R-:W-:-:S04]  /*3870*/  FFMA.FTZ R2, R10, R3, -R2 ;  /* 0x000000030a027223 */ /* 0x000fc80000010802 */
[----:B------:R-:W0:Y:S02]  /*3880*/  MUFU.RCP R11, R11 ;  /* 0x0000000b000b7308 */ /* 0x000e240000001000 */
[C---:B0-----:R-:W-:Y:S01]  /*3890*/  FMUL.FTZ R26, R11.reuse, R26 ;  /* 0x0000001a0b1a7220 */ /* 0x041fe20000410000 */
[----:B------:R-:W-:-:S07]  /*38a0*/  FMUL.FTZ R27, R11, R2 ;  /* 0x000000020b1b7220 */ /* 0x000fce0000410000 */
.L_x_5751:
[----:B------:R-:W-:Y:S05]  /*38b0*/  BSYNC B0 ;  /* 0x0000000000007941 */ /* 0x000fea0003800000 */
.L_x_5750:
[----:B------:R-:W-:Y:S01]  /*38c0*/  IADD3 R10, R0, 0x80, RZ ;  /* 0x00000080000a7810 */ /* 0x000fe20007ffe0ff */
[----:B------:R-:W-:Y:S01]  /*38d0*/  BSSY B0, `(.L_x_5759) ;  /* 0x000005e000007945 */ /* 0x000fe20003800000 */
[----:B------:R-:W-:Y:S02]  /*38e0*/  HFMA2.MMA R28, -RZ, RZ, 0, 0 ;  /* 0x00000000ff1c7435 */ /* 0x000fe400000001ff */
[----:B------:R-:W-:-:S13]  /*38f0*/  ISETP.GE.AND P0, PT, R10, UR4, PT ;  /* 0x000000040a007c0c */ /* 0x000fda000bf06270 */
        /* <DEDUP_REMOVED lines=23> */
[----:B------:R-:W-:Y:S08]  /*3a70*/  MUFU.COS R2, R15 ;  /* 0x0000000f00027308 */ /* 0x000ff00000000000 */
[----:B------:R-:W0:Y:S08]  /*3a80*/  MUFU.EX2 R11, R11 ;  /* 0x0000000b000b7308 */ /* 0x000e300000000800 */
[----:B------:R-:W1:Y:S01]  /*3a90*/  MUFU.SIN R3, R15 ;  /* 0x0000000f00037308 */ /* 0x000e620000000400 */
[----:B0-----:R-:W-:-:S02]  /*3aa0*/  LEA.HI R13, R11, 0xffffffed, RZ, 0x9 ;  /* 0xffffffed0b0d7811 */ /* 0x001fc400078f48ff */
[----:B------:R-:W-:Y:S02]  /*3ab0*/  LOP3.LUT R12, R11, 0x7fffff, RZ, 0xc0, !PT ;  /* 0x007fffff0b0c7812 */ /* 0x000fe400078ec0ff */
[----:B------:R-:W-:Y:S02]  /*3ac0*/  LEA.HI R14, R13, R13, RZ, 0x1 ;  /* 0x0000000d0d0e7211 */ /* 0x000fe400078f08ff */
[----:B------:R-:W-:Y:S02]  /*3ad0*/  LOP3.LUT R12, R12, 0x7f000000, RZ, 0xfc, !PT ;  /* 0x7f0000000c0c7812 */ /* 0x000fe400078efcff */
[----:B------:R-:W-:-:S03]  /*3ae0*/  SHF.R.S32.HI R14, RZ, 0x1, R14 ;  /* 0x00000001ff0e7819 */ /* 0x000fc6000001140e */
[C---:B-1----:R-:W-:Y:S01]  /*3af0*/  FMUL.FTZ R11, R12.reuse, R3 ;  /* 0x000000030c0b7220 */ /* 0x042fe20000410000 */
[----:B------:R-:W-:Y:S01]  /*3b00*/  IADD3 R13, R13, -R14, RZ ;  /* 0x8000000e0d0d7210 */ /* 0x000fe20007ffe0ff */
[----:B------:R-:W-:Y:S01]  /*3b10*/  FMUL.FTZ R3, R12, R2 ;  /* 0x000000020c037220 */ /* 0x000fe20000410000 */
[----:B------:R-:W-:Y:S02]  /*3b20*/  LEA R14, R14, 0x3f800000, 0x17 ;  /* 0x3f8000000e0e7811 */ /* 0x000fe400078eb8ff */
[----:B------:R-:W-:-:S03]  /*3b30*/  LEA R13, R13, 0x3f800000, 0x17 ;  /* 0x3f8000000d0d7811 */ /* 0x000fc600078eb8ff */
[C---:B------:R-:W-:Y:S01]  /*3b40*/  FMUL.FTZ R2, R14.reuse, R11 ;  /* 0x0000000b0e027220 */ /* 0x040fe20000410000 */
[----:B------:R-:W-:-:S03]  /*3b50*/  FMUL.FTZ R14, R14, R3 ;  /* 0x000000030e0e7220 */ /* 0x000fc60000410000 */
[C---:B------:R-:W-:Y:S01]  /*3b60*/  FMUL.FTZ R11, R13.reuse, R2 ;  /* 0x000000020d0b7220 */ /* 0x040fe20000410000 */
[----:B------:R-:W-:Y:S01]  /*3b70*/  FMUL.FTZ R3, R13, R14 ;  /* 0x0000000e0d037220 */ /* 0x000fe20000410000 */
[----:B------:R-:W-:Y:S06]  /*3b80*/  BRA `(.L_x_5765) ;  /* 0x0000000000487947 */ /* 0x000fec0003800000 */
.L_x_5764:
        /* <DEDUP_REMOVED lines=11> */
.L_x_5763:
[----:B------:R-:W-:-:S04]  /*3c40*/  FMUL.RZ R2, R2, 0.15915493667125701904 ;  /* 0x3e22f98302027820 */ /* 0x000fc8000040c000 */
[----:B------:R1:W2:Y:S08]  /*3c50*/  MUFU.SIN R11, R2 ;  /* 0x00000002000b7308 */ /* 0x0002b00000000400 */
[----:B------:R1:W3:Y:S01]  /*3c60*/  MUFU.COS R3, R2 ;  /* 0x0000000200037308 */ /* 0x0002e20000000000 */
[----:B------:R-:W-:Y:S05]  /*3c70*/  BRA `(.L_x_5765) ;  /* 0x00000000000c7947 */ /* 0x000fea0003800000 */
.L_x_5762:
[----:B------:R-:W-:Y:S01]  /*3c80*/  FMUL.FTZ R3, R8, -1.4426950216293334961 ;  /* 0xbfb8aa3b08037820 */ /* 0x000fe20000410000 */
[----:B------:R-:W-:-:S05]  /*3c90*/  MOV R11, R2 ;  /* 0x00000002000b7202 */ /* 0x000fca0000000f00 */
[----:B------:R-:W0:Y:S02]  /*3ca0*/  MUFU.EX2 R3, R3 ;  /* 0x0000000300037308 */ /* 0x000e240000000800 */
.L_x_5765:
[----:B------:R-:W-:Y:S05]  /*3cb0*/  BSYNC B1 ;  /* 0x0000000000017941 */ /* 0x000fea0003800000 */
.L_x_5761:
        /* <DEDUP_REMOVED lines=18> */
.L_x_5767:
[----:B------:R-:W0:Y:S08]  /*3de0*/  MUFU.RCP R3, R3 ;  /* 0x0000000300037308 */ /* 0x000e300000001000 */
[----:B------:R-:W1:Y:S01]  /*3df0*/  MUFU.RCP R2, R2 ;  /* 0x0000000200027308 */ /* 0x000e620000001000 */
[----:B0-----:R-:W-:Y:S01]  /*3e00*/  FMUL.FTZ R28, R3, R8 ;  /* 0x00000008031c7220 */ /* 0x001fe20000410000 */
[----:B-1----:R-:W-:Y:S01]  /*3e10*/  FMUL.FTZ R29, R2, R9 ;  /* 0x00000009021d7220 */ /* 0x002fe20000410000 */
[----:B------:R-:W-:Y:S06]  /*3e20*/  BRA `(.L_x_5760) ;  /* 0x0000000000207947 */ /* 0x000fec0003800000 */
.L_x_5766:
        /* <DEDUP_REMOVED lines=8> */
.L_x_5760:
[----:B------:R-:W-:Y:S05]  /*3eb0*/  BSYNC B0 ;  /* 0x0000000000007941 */ /* 0x000fea0003800000 */
.L_x_5759:
[----:B-----5:R-:W-:Y:S01]  /*3ec0*/  IADD3 R2, R0, 0x100, RZ ;  /* 0x0000010000027810 */ /* 0x020fe20007ffe0ff */
[----:B------:R-:W-:Y:S01]  /*3ed0*/  BSSY B0, `(.L_x_5768) ;  /* 0x000005e000007945 */ /* 0x000fe20003800000 */
[----:B------:R-:W-:Y:S01]  /*3ee0*/  HFMA2.MMA R3, -RZ, RZ, 0, 0 ;  /* 0x00000000ff037435 */ /* 0x000fe200000001ff */
[----:B------:R-:W-:Y:S02]  /*3ef0*/  CS2R R8, SRZ ;  /* 0x0000000000087805 */ /* 0x000fe4000001ff00 */
[----:B------:R-:W-:-:S13]  /*3f00*/  ISETP.GE.AND P0, PT, R2, UR4, PT ;  /* 0x0000000402007c0c */ /* 0x000fda000bf06270 */
        /* <DEDUP_REMOVED lines=41> */
.L_x_5773:
        /* <DEDUP_REMOVED lines=10> */
.L_x_5772:
[----:B------:R-:W-:-:S04]  /*4240*/  FMUL.RZ R2, R2, 0.15915493667125701904 ;  /* 0x3e22f98302027820 */ /* 0x000fc8000040c000 */
[----:B------:R1:W2:Y:S08]  /*4250*/  MUFU.SIN R8, R2 ;  /* 0x0000000200087308 */ /* 0x0002b00000000400 */
[----:B------:R1:W3:Y:S01]  /*4260*/  MUFU.COS R9, R2 ;  /* 0x0000000200097308 */ /* 0x0002e20000000000 */
[----:B------:R-:W-:Y:S05]  /*4270*/  BRA `(.L_x_5774) ;  /* 0x00000000000c7947 */ /* 0x000fea0003800000 */
.L_x_5771:
[----:B------:R-:W-:Y:S01]  /*4280*/  FMUL.FTZ R9, R6, -1.4426950216293334961 ;  /* 0xbfb8aa3b06097820 */ /* 0x000fe20000410000 */
[----:B------:R-:W-:-:S05]  /*4290*/  MOV R8, R2 ;  /* 0x0000000200087202 */ /* 0x000fca0000000f00 */
[----:B------:R-:W0:Y:S02]  /*42a0*/  MUFU.EX2 R9, R9 ;  /* 0x0000000900097308 */ /* 0x000e240000000800 */
.L_x_5774:
[----:B------:R-:W-:Y:S05]  /*42b0*/  BSYNC B1 ;  /* 0x0000000000017941 */ /* 0x000fea0003800000 */
.L_x_5770:
        /* <DEDUP_REMOVED lines=18> */
.L_x_5776:
[----:B------:R-:W0:Y:S08]  /*43e0*/  MUFU.RCP R9, R11 ;  /* 0x0000000b00097308 */ /* 0x000e300000001000 */
[----:B------:R-:W1:Y:S01]  /*43f0*/  MUFU.RCP R2, R2 ;  /* 0x0000000200027308 */ /* 0x000e620000001000 */
[----:B0-----:R-:W-:Y:S01]  /*4400*/  FMUL.FTZ R8, R9, R6 ;  /* 0x0000000609087220 */ /* 0x001fe20000410000 */
[----:B-1----:R-:W-:Y:S01]  /*4410*/  FMUL.FTZ R9, R2, R7 ;  /* 0x0000000702097220 */ /* 0x002fe20000410000 */
[----:B------:R-:W-:Y:S06]  /*4420*/  BRA `(.L_x_5769) ;  /* 0x0000000000207947 */ /* 0x000fec0003800000 */
.L_x_5775:
        /* <DEDUP_REMOVED lines=8> */
.L_x_5769:
[----:B------:R-:W-:Y:S05]  /*44b0*/  BSYNC B0 ;  /* 0x0000000000007941 */ /* 0x000fea0003800000 */
.L_x_5768:
[----:B------:R-:W-:Y:S01]  /*44c0*/  IADD3 R2, R0, 0x180, RZ ;  /* 0x0000018000027810 */ /* 0x000fe20007ffe0ff */
[----:B------:R-:W-:Y:S03]  /*44d0*/  BSSY B0, `(.L_x_5777) ;  /* 0x000005e000007945 */ /* 0x000fe60003800000 */
[----:B------:R-:W-:Y:S01]  /*44e0*/  ISETP.GE.AND P0, PT, R2, UR4, PT ;  /* 0x0000000402007c0c */ /* 0x000fe2000bf06270 */
        /* <DEDUP_REMOVED lines=32> */
[----:B-1----:R-:W-:Y:S01]  /*46f0*/  FMUL.FTZ R3, R7, R3 ;  /* 0x0000000307037220 */ /* 0x002fe20000410000 */
        /* <DEDUP_REMOVED lines=9> */
.L_x_5782:
        /* <DEDUP_REMOVED lines=11> */
.L_x_5781:
[----:B------:R-:W-:-:S04]  /*4840*/  FMUL.RZ R2, R2, 0.15915493667125701904 ;  /* 0x3e22f98302027820 */ /* 0x000fc8000040c000 */
[----:B------:R1:W2:Y:S08]  /*4850*/  MUFU.SIN R6, R2 ;  /* 0x0000000200067308 */ /* 0x0002b00000000400 */
[----:B------:R1:W3:Y:S01]  /*4860*/  MUFU.COS R3, R2 ;  /* 0x0000000200037308 */ /* 0x0002e20000000000 */
[----:B------:R-:W-:Y:S05]  /*4870*/  BRA `(.L_x_5783) ;  /* 0x00000000000c7947 */ /* 0x000fea0003800000 */
.L_x_5780:
[----:B------:R-:W-:Y:S01]  /*4880*/  FMUL.FTZ R3, R4, -1.4426950216293334961 ;  /* 0xbfb8aa3b04037820 */ /* 0x000fe20000410000 */
[----:B------:R-:W-:-:S05]  /*4890*/  MOV R6, R2 ;  /* 0x0000000200067202 */ /* 0x000fca0000000f00 */
[----:B------:R-:W0:Y:S02]  /*48a0*/  MUFU.EX2 R3, R3 ;  /* 0x0000000300037308 */ /* 0x000e240000000800 */
.L_x_5783:
[----:B------:R-:W-:Y:S05]  /*48b0*/  BSYNC B1 ;  /* 0x0000000000017941 */ /* 0x000fea0003800000 */
.L_x_5779:
        /* <DEDUP_REMOVED lines=18> */
.L_x_5785:
[----:B------:R-:W1:Y:S08]  /*49e0*/  MUFU.RCP R3, R7 ;  /* 0x0000000700037308 */ /* 0x000e700000001000 */
[----:B------:R-:W0:Y:S01]  /*49f0*/  MUFU.RCP R6, R6 ;  /* 0x0000000600067308 */ /* 0x000e220000001000 */
[----:B-1----:R-:W-:Y:S01]  /*4a00*/  FMUL.FTZ R2, R3, R4 ;  /* 0x0000000403027220 */ /* 0x002fe20000410000 */
[----:B0-----:R-:W-:Y:S01]  /*4a10*/  FMUL.FTZ R3, R6, R5 ;  /* 0x0000000506037220 */ /* 0x001fe20000410000 */
[----:B------:R-:W-:Y:S06]  /*4a20*/  BRA `(.L_x_5778) ;  /* 0x0000000000207947 */ /* 0x000fec0003800000 */
.L_x_5784:
        /* <DEDUP_REMOVED lines=8> */
.L_x_5778:
[----:B------:R-:W-:Y:S05]  /*4ab0*/  BSYNC B0 ;  /* 0x0000000000007941 */ /* 0x000fea0003800000 */
.L_x_5777:
[----:B------:R-:W-:Y:S01]  /*4ac0*/  IADD3 R4, R0, 0x200, RZ ;  /* 0x0000020000047810 */ /* 0x000fe20007ffe0ff */
        /* <DEDUP_REMOVED lines=45> */
.L_x_5791:
        /* <DEDUP_REMOVED lines=10> */
.L_x_5790:
[----:B------:R-:W-:-:S04]  /*4e40*/  FMUL.RZ R4, R4, 0.15915493667125701904 ;  /* 0x3e22f98304047820 */ /* 0x000fc8000040c000 */
[----:B------:R1:W2:Y:S08]  /*4e50*/  MUFU.SIN R6, R4 ;  /* 0x0000000400067308 */ /* 0x0002b00000000400 */
[----:B------:R1:W3:Y:S01]  /*4e60*/  MUFU.COS R7, R4 ;  /* 0x0000000400077308 */ /* 0x0002e20000000000 */
[----:B------:R-:W-:Y:S05]  /*4e70*/  BRA `(.L_x_5792) ;  /* 0x00000000000c7947 */ /* 0x000fea0003800000 */
.L_x_5789:
[----:B------:R-:W-:Y:S01]  /*4e80*/  FMUL.FTZ R7, R24, -1.4426950216293334961 ;  /* 0xbfb8aa3b18077820 */ /* 0x000fe20000410000 */
[----:B------:R-:W-:-:S05]  /*4e90*/  MOV R6, R4 ;  /* 0x0000000400067202 */ /* 0x000fca0000000f00 */
[----:B------:R-:W0:Y:S02]  /*4ea0*/  MUFU.EX2 R7, R7 ;  /* 0x0000000700077308 */ /* 0x000e240000000800 */
.L_x_5792:
[----:B------:R-:W-:Y:S05]  /*4eb0*/  BSYNC B1 ;  /* 0x0000000000017941 */ /* 0x000fea0003800000 */
.L_x_5788:
        /* <DEDUP_REMOVED lines=18> */
.L_x_5794:
[----:B------:R-:W0:Y:S08]  /*4fe0*/  MUFU.RCP R7, R11 ;  /* 0x0000000b00077308 */ /* 0x000e300000001000 */
[----:B------:R-:W1:Y:S01]  /*4ff0*/  MUFU.RCP R4, R4 ;  /* 0x0000000400047308 */ /* 0x000e620000001000 */
[----:B0-----:R-:W-:Y:S01]  /*5000*/  FMUL.FTZ R6, R7, R24 ;  /* 0x0000001807067220 */ /* 0x001fe20000410000 */
[----:B-1----:R-:W-:Y:S01]  /*5010*/  FMUL.FTZ R7, R4, R25 ;  /* 0x0000001904077220 */ /* 0x002fe20000410000 */
[----:B------:R-:W-:Y:S06]  /*5020*/  BRA `(.L_x_5787) ;  /* 0x0000000000207947 */ /* 0x000fec0003800000 */
.L_x_5793:
        /* <DEDUP_REMOVED lines=8> */
.L_x_5787:
[----:B------:R-:W-:Y:S05]  /*50b0*/  BSYNC B0 ;  /* 0x0000000000007941 */ /* 0x000fea0003800000 */
.L_x_5786:
        /* <DEDUP_REMOVED lines=45> */
.L_x_5800:
        /* <DEDUP_REMOVED lines=11> */
.L_x_5799:
[----:B------:R-:W-:-:S04]  /*5440*/  FMUL.RZ R4, R4, 0.15915493667125701904 ;  /* 0x3e22f98304047820 */ /* 0x000fc8000040c000 */
[----:B------:R1:W2:Y:S08]  /*5450*/  MUFU.SIN R11, R4 ;  /* 0x00000004000b7308 */ /* 0x0002b00000000400 */
[----:B------:R1:W3:Y:S01]  /*5460*/  MUFU.COS R5, R4 ;  /* 0x0000000400057308 */ /* 0x0002e20000000000 */
[----:B------:R-:W-:Y:S05]  /*5470*/  BRA `(.L_x_5801) ;  /* 0x00000000000c7947 */ /* 0x000fea0003800000 */
.L_x_5798:
[----:B------:R-:W-:Y:S01]  /*5480*/  FMUL.FTZ R5, R22, -1.4426950216293334961 ;  /* 0xbfb8aa3b16057820 */ /* 0x000fe20000410000 */
[----:B------:R-:W-:-:S05]  /*5490*/  MOV R11, R4 ;  /* 0x00000004000b7202 */ /* 0x000fca0000000f00 */
[----:B------:R-:W0:Y:S02]  /*54a0*/  MUFU.EX2 R5, R5 ;  /* 0x0000000500057308 */ /* 0x000e240000000800 */
.L_x_5801:
[----:B------:R-:W-:Y:S05]  /*54b0*/  BSYNC B1 ;  /* 0x0000000000017941 */ /* 0x000fea0003800000 */
.L_x_5797:
        /* <DEDUP_REMOVED lines=18> */
.L_x_5803:
[----:B------:R-:W1:Y:S08]  /*55e0*/  MUFU.RCP R5, R11 ;  /* 0x0000000b00057308 */ /* 0x000e700000001000 */
[----:B------:R-:W0:Y:S01]  /*55f0*/  MUFU.RCP R12, R12 ;  /* 0x0000000c000c7308 */ /* 0x000e220000001000 */
[----:B-1----:R-:W-:Y:S01]  /*5600*/  FMUL.FTZ R4, R5, R22 ;  /* 0x0000001605047220 */ /* 0x002fe20000410000 */
[----:B0-----:R-:W-:Y:S01]  /*5610*/  FMUL.FTZ R5, R12, R23 ;  /* 0x000000170c057220 */ /* 0x001fe20000410000 */
[----:B------:R-:W-:Y:S06]  /*5620*/  BRA `(.L_x_5796) ;  /* 0x0000000000207947 */ /* 0x000fec0003800000 */
.L_x_5802:
        /* <DEDUP_REMOVED lines=8> */
.L_x_5796:
[----:B------:R-:W-:Y:S05]  /*56b0*/  BSYNC B0 ;  /* 0x0000000000007941 */ /* 0x000fea0003800000 */
.L_x_5795:
        /* <DEDUP_REMOVED lines=46> */
.L_x_5809:
        /* <DEDUP_REMOVED lines=11> */
.L_x_5808:
[----:B------:R-:W-:-:S04]  /*5a50*/  FMUL.RZ R11, R11, 0.15915493667125701904 ;  /* 0x3e22f9830b0b7820 */ /* 0x000fc8000040c000 */
[----:B------:R0:W1:Y:S08]  /*5a60*/  MUFU.SIN R12, R11 ;  /* 0x0000000b000c7308 */ /* 0x0000700000000400 */
[----:B------:R0:W2:Y:S01]  /*5a70*/  MUFU.COS R14, R11 ;  /* 0x0000000b000e7308 */ /* 0x0000a20000000000 */
[----:B------:R-:W-:Y:S05]  /*5a80*/  BRA `(.L_x_5810) ;  /* 0x00000000000c7947 */ /* 0x000fea0003800000 */
.L_x_5807:
[----:B------:R-:W-:Y:S01]  /*5a90*/  FMUL.FTZ R14, R20, -1.4426950216293334961 ;  /* 0xbfb8aa3b140e7820 */ /* 0x000fe20000410000 */
[----:B------:R-:W-:-:S05]  /*5aa0*/  MOV R12, R11 ;  /* 0x0000000b000c7202 */ /* 0x000fca0000000f00 */
[----:B------:R-:W3:Y:S02]  /*5ab0*/  MUFU.EX2 R14, R14 ;  /* 0x0000000e000e7308 */ /* 0x000ee40000000800 */
.L_x_5810:
[----:B------:R-:W-:Y:S05]  /*5ac0*/  BSYNC B1 ;  /* 0x0000000000017941 */ /* 0x000fea0003800000 */
.L_x_5806:
[----:B--23--:R-:W-:Y:S01]  /*5ad0*/  FADD.FTZ R17, R14, 1 ;  /* 0x3f8000000e117421 */ /* 0x00cfe20000010000 */
[----:B-1----:R-:W-:-:S05]  /*5ae0*/  FADD.FTZ R16, RZ, R12 ;  /* 0x0000000cff107221 */ /* 0x002fca0000010000 */
[----:B------:R-:W-:-:S13]  /*5af0*/  FSETP.GE.FTZ.AND P0, PT, |R17|, |R16|, PT ;  /* 0x400000101100720b */ /* 0x000fda0003f16200 */
[----:B------:R-:W-:Y:S05]  /*5b00*/  @!P0 BRA `(.L_x_5811) ;  /* 0x00000000004c8947 */ /* 0x000fea0003800000 */
[C---:B------:R-:W-:Y:S01]  /*5b10*/  FSETP.NEU.FTZ.AND P1, PT, |R17|.reuse, RZ, PT ;  /* 0x000000ff1100720b */ /* 0x040fe20003f3d200 */
[----:B0-----:R-:W-:Y:S01]  /*5b20*/  FADD.FTZ R11, |R17|, -RZ ;  /* 0x800000ff110b7221 */ /* 0x001fe20000010200 */
        /* <DEDUP_REMOVED lines=12> */
.L_x_5812:
[----:B------:R-:W0:Y:S08]  /*5bf0*/  MUFU.RCP R11, R11 ;  /* 0x0000000b000b7308 */ /* 0x000e300000001000 */
[----:B------:R-:W1:Y:S01]  /*5c00*/  MUFU.RCP R12, R12 ;  /* 0x0000000c000c7308 */ /* 0x000e620000001000 */
[----:B0-----:R-:W-:Y:S01]  /*5c10*/  FMUL.FTZ R14, R11, R20 ;  /* 0x000000140b0e7220 */ /* 0x001fe20000410000 */
[----:B-1----:R-:W-:Y:S01]  /*5c20*/  FMUL.FTZ R15, R12, R21 ;  /* 0x000000150c0f7220 */ /* 0x002fe20000410000 */
[----:B------:R-:W-:Y:S06]  /*5c30*/  BRA `(.L_x_5805) ;  /* 0x0000000000207947 */ /* 0x000fec0003800000 */
.L_x_5811:
[----:B------:R-:W1:Y:S02]  /*5c40*/  MUFU.RCP R12, R16 ;  /* 0x00000010000c7308 */ /* 0x000e640000001000 */
[----:B-1----:R-:W-:-:S04]  /*5c50*/  FMUL.FTZ R12, R17, R12 ;  /* 0x0000000c110c7220 */ /* 0x002fc80000410000 */
[----:B0-----:R-:W-:Y:S01]  /*5c60*/  FFMA.FTZ R11, R17, R12, R16 ;  /* 0x0000000c110b7223 */ /* 0x001fe20000010010 */
[C---:B------:R-:W-:Y:S01]  /*5c70*/  FFMA.FTZ R14, R12.reuse, R20, R21 ;  /* 0x000000140c0e7223 */ /* 0x040fe20000010015 */
[----:B------:R-:W-:-:S04]  /*5c80*/  FFMA.FTZ R12, R12, R21, -R20 ;  /* 0x000000150c0c7223 */ /* 0x000fc80000010814 */
[----:B------:R-:W0:Y:S02]  /*5c90*/  MUFU.RCP R11, R11 ;  /* 0x0000000b000b7308 */ /* 0x000e240000001000 */
[C---:B0-----:R-:W-:Y:S01]  /*5ca0*/  FMUL.FTZ R14, R11.reuse, R14 ;  /* 0x0000000e0b0e7220 */ /* 0x041fe20000410000 */
[----:B------:R-:W-:-:S07]  /*5cb0*/  FMUL.FTZ R15, R11, R12 ;  /* 0x0000000c0b0f7220 */ /* 0x000fce0000410000 */
.L_x_5805:
[----:B------:R-:W-:Y:S05]  /*5cc0*/  BSYNC B0 ;  /* 0x0000000000007941 */ /* 0x000fea0003800000 */
.L_x_5804:
[----:B------:R-:W-:Y:S01]  /*5cd0*/  IADD3 R11, R0, 0x380, RZ ;  /* 0x00000380000b7810 */ /* 0x000fe20007ffe0ff */
[----:B------:R-:W-:Y:S01]  /*5ce0*/  BSSY B0, `(.L_x_5813) ;  /* 0x000005d000007945 */ /* 0x000fe20003800000 */
[----:B------:R-:W-:Y:S02]  /*5cf0*/  HFMA2.MMA R12, -RZ, RZ, 0, 0 ;  /* 0x00000000ff0c7435 */ /* 0x000fe400000001ff */
        /* <DEDUP_REMOVED lines=42> */
.L_x_5818:
        /* <DEDUP_REMOVED lines=10> */
.L_x_5817:
[----:B------:R-:W-:-:S04]  /*6040*/  FMUL.RZ R11, R11, 0.15915493667125701904 ;  /* 0x3e22f9830b0b7820 */ /* 0x000fc8000040c000 */
[----:B------:R1:W2:Y:S08]  /*6050*/  MUFU.SIN R13, R11 ;  /* 0x0000000b000d7308 */ /* 0x0002b00000000400 */
[----:B------:R1:W3:Y:S01]  /*6060*/  MUFU.COS R12, R11 ;  /* 0x0000000b000c7308 */ /* 0x0002e20000000000 */
[----:B------:R-:W-:Y:S05]  /*6070*/  BRA `(.L_x_5819) ;  /* 0x00000000000c7947 */ /* 0x000fea0003800000 */
.L_x_5816:
[----:B------:R-:W-:Y:S01]  /*6080*/  FMUL.FTZ R12, R18, -1.4426950216293334961 ;  /* 0xbfb8aa3b120c7820 */ /* 0x000fe20000410000 */
[----:B------:R-:W-:-:S05]  /*6090*/  MOV R13, R11 ;  /* 0x0000000b000d7202 */ /* 0x000fca0000000f00 */
[----:B------:R-:W0:Y:S02]  /*60a0*/  MUFU.EX2 R12, R12 ;  /* 0x0000000c000c7308 */ /* 0x000e240000000800 */
.L_x_5819:
[----:B------:R-:W-:Y:S05]  /*60b0*/  BSYNC B1 ;  /* 0x0000000000017941 */ /* 0x000fea0003800000 */
.L_x_5815:
[----:B0--3--:R-:W-:Y:S01]  /*60c0*/  FADD.FTZ R17, R12, 1 ;  /* 0x3f8000000c117421 */ /* 0x009fe20000010000 */
[----:B--2---:R-:W-:-:S05]  /*60d0*/  FADD.FTZ R20, RZ, R13 ;  /* 0x0000000dff147221 */ /* 0x004fca0000010000 */
        /* <DEDUP_REMOVED lines=16> */
.L_x_5821:
[----:B------:R-:W0:Y:S08]  /*61e0*/  MUFU.RCP R11, R11 ;  /* 0x0000000b000b7308 */ /* 0x000e300000001000 */
[----:B------:R-:W1:Y:S01]  /*61f0*/  MUFU.RCP R16, R16 ;  /* 0x0000001000107308 */ /* 0x000e620000001000 */
[----:B0-----:R-:W-:Y:S01]  /*6200*/  FMUL.FTZ R12, R11, R18 ;  /* 0x000000120b0c7220 */ /* 0x001fe20000410000 */
[----:B-1----:R-:W-:Y:S01]  /*6210*/  FMUL.FTZ R13, R16, R19 ;  /* 0x00000013100d7220 */ /* 0x002fe20000410000 */
[----:B------:R-:W-:Y:S06]  /*6220*/  BRA `(.L_x_5814) ;  /* 0x0000000000207947 */ /* 0x000fec0003800000 */
.L_x_5820:
[----:B------:R-:W0:Y:S02]  /*6230*/  MUFU.RCP R12, R20 ;  /* 0x00000014000c7308 */ /* 0x000e240000001000 */
[----:B0-----:R-:W-:-:S04]  /*6240*/  FMUL.FTZ R12, R17, R12 ;  /* 0x0000000c110c7220 */ /* 0x001fc80000410000 */
[----:B-1----:R-:W-:Y:S01]  /*6250*/  FFMA.FTZ R11, R17, R12, R20 ;  /* 0x0000000c110b7223 */ /* 0x002fe20000010014 */
[C---:B------:R-:W-:Y:S01]  /*6260*/  FFMA.FTZ R16, R12.reuse, R18, R19 ;  /* 0x000000120c107223 */ /* 0x040fe20000010013 */
[----:B------:R-:W-:-:S04]  /*6270*/  FFMA.FTZ R18, R12, R19, -R18 ;  /* 0x000000130c127223 */ /* 0x000fc80000010812 */
[----:B------:R-:W0:Y:S02]  /*6280*/  MUFU.RCP R11, R11 ;  /* 0x0000000b000b7308 */ /* 0x000e240000001000 */
[C---:B0-----:R-:W-:Y:S01]  /*6290*/  FMUL.FTZ R12, R11.reuse, R16 ;  /* 0x000000100b0c7220 */ /* 0x041fe20000410000 */
[----:B------:R-:W-:-:S07]  /*62a0*/  FMUL.FTZ R13, R11, R18 ;  /* 0x000000120b0d7220 */ /* 0x000fce0000410000 */
.L_x_5814:
[----:B------:R-:W-:Y:S05]  /*62b0*/  BSYNC B0 ;  /* 0x0000000000007941 */ /* 0x000fea0003800000 */
.L_x_5813:
[----:B------:R-:W-:Y:S01]  /*62c0*/  ISETP.GE.AND P0, PT, R0, UR4, PT ;  /* 0x0000000400007c0c */ /* 0x000fe2000bf06270 */
[----:B------:R-:W-:Y:S04]  /*62d0*/  BSSY B0, `(.L_x_5822) ;  /* 0x0000033000007945 */ /* 0x000fe80003800000 */
[----:B------:R-:W-:Y:S08]  /*62e0*/  BSSY B1, `(.L_x_5823) ;  /* 0x000002b000017945 */ /* 0x000ff00003800000 */
[----:B------:R-:W-:Y:S05]  /*62f0*/  @P0 BRA `(.L_x_5824) ;  /* 0x0000000000300947 */ /* 0x000fea0003800000 */
[----:B------:R-:W0:Y:S01]  /*6300*/  LDC.64 R16, c[0x0][0x218] ;  /* 0x00008600ff107b82 */ /* 0x000e220000000a00 */
[----:B------:R-:W-:Y:S02]  /*6310*/  IADD3 R11, R0, UR6, RZ ;  /* 0x00000006000b7c10 */ /* 0x000fe4000fffe0ff */
[----:B------:R-:W-:-:S04]  /*6320*/  MOV R0, R10 ;  /* 0x0000000a00007202 */ /* 0x000fc80000000f00 */
[----:B------:R-:W-:Y:S01]  /*6330*/  ISETP.GE.AND P0, PT, R0, UR4, PT ;  /* 0x0000000400007c0c */ /* 0x000fe2000bf06270 */
[----:B0-----:R-:W-:-:S05]  /*6340*/  IMAD.WIDE.U32 R16, R11, 0x8, R16 ;  /* 0x000000080b107825 */ /* 0x001fca00078e0010 */
[----:B------:R0:W-:Y:S07]  /*6350*/  STG.E.64 desc[UR8][R16.64], R26 ;  /* 0x0000001a10007986 */ /* 0x0001ee000c101b08 */
[----:B------:R-:W-:Y:S05]  /*6360*/  @P0 BRA `(.L_x_5825) ;  /* 0x0000000000300947 */ /* 0x000fea0003800000 */
[----:B------:R-:W1:Y:S01]  /*6370*/  LDC.64 R10, c[0x0][0x218] ;  /* 0x00008600ff0a7b82 */ /* 0x000e620000000a00 */
[C---:B0-----:R-:W-:Y:S02]  /*6380*/  IADD3 R17, R0.reuse, UR6, RZ ;  /* 0x0000000600117c10 */ /* 0x041fe4000fffe0ff */
[----:B------:R-:W-:-:S03]  /*6390*/  IADD3 R0, R0, 0x80, RZ ;  /* 0x0000008000007810 */ /* 0x000fc60007ffe0ff */
[----:B-1----:R-:W-:-:S05]  /*63a0*/  IMAD.WIDE.U32 R10, R17, 0x8, R10 ;  /* 0x00000008110a7825 */ /* 0x002fca00078e000a */
[----:B------:R0:W-:Y:S02]  /*63b0*/  STG.E.64 desc[UR8][R10.64], R28 ;  /* 0x0000001c0a007986 */ /* 0x0001e4000c101b08 */
.L_x_5824:
[----:B------:R-:W-:-:S13]  /*63c0*/  ISETP.GE.AND P0, PT, R0, UR4, PT ;  /* 0x0000000400007c0c */ /* 0x000fda000bf06270 */
[----:B------:R-:W-:Y:S05]  /*63d0*/  @P0 BRA `(.L_x_5826) ;  /* 0x0000000000300947 */ /* 0x000fea0003800000 */
[----:B0-----:R-:W0:Y:S01]  /*63e0*/  LDC.64 R10, c[0x0][0x218] ;  /* 0x00008600ff0a7b82 */ /* 0x001e220000000a00 */
[C---:B------:R-:W-:Y:S02]  /*63f0*/  IADD3 R17, R0.reuse, UR6, RZ ;  /* 0x0000000600117c10 */ /* 0x040fe4000fffe0ff */
[----:B------:R-:W-:-:S03]  /*6400*/  IADD3 R0, R0, 0x80, RZ ;  /* 0x0000008000007810 */ /* 0x000fc60007ffe0ff */
[----:B0-----:R-:W-:-:S05]  /*6410*/  IMAD.WIDE.U32 R10, R17, 0x8, R10 ;  /* 0x00000008110a7825 */ /* 0x001fca00078e000a */
[----:B------:R1:W-:Y:S02]  /*6420*/  STG.E.64 desc[UR8][R10.64], R8 ;  /* 0x000000080a007986 */ /* 0x0003e4000c101b08 */
.L_x_5825:
[----:B------:R-:W-:-:S13]  /*6430*/  ISETP.GE.AND P0, PT, R0, UR4, PT ;  /* 0x0000000400007c0c */ /* 0x000fda000bf06270 */
[----:B------:R-:W-:Y:S05]  /*6440*/  @P0 BRA `(.L_x_5827) ;  /* 0x0000000000300947 */ /* 0x000fea0003800000 */
[----:B-1----:R-:W1:Y:S01]  /*6450*/  LDC.64 R8, c[0x0][0x218] ;  /* 0x00008600ff087b82 */ /* 0x002e620000000a00 */
[C---:B------:R-:W-:Y:S02]  /*6460*/  IADD3 R11, R0.reuse, UR6, RZ ;  /* 0x00000006000b7c10 */ /* 0x040fe4000fffe0ff */
[----:B------:R-:W-:-:S03]  /*6470*/  IADD3 R0, R0, 0x80, RZ ;  /* 0x0000008000007810 */ /* 0x000fc60007ffe0ff */
[----:B-1----:R-:W-:-:S05]  /*6480*/  IMAD.WIDE.U32 R8, R11, 0x8, R8 ;  /* 0x000000080b087825 */ /* 0x002fca00078e0008 */
[----:B------:R1:W-:Y:S02]  /*6490*/  STG.E.64 desc[UR8][R8.64], R2 ;  /* 0x0000000208007986 */ /* 0x0003e4000c101b08 */
.L_x_5826:
[----:B------:R-:W-:-:S13]  /*64a0*/  ISETP.GE.AND P0, PT, R0, UR4, PT ;  /* 0x0000000400007c0c */ /* 0x000fda000bf06270 */
[----:B------:R-:W-:Y:S05]  /*64b0*/  @P0 BRA `(.L_x_5828) ;  /* 0x0000000000340947 */ /* 0x000fea0003800000 */
[----:B-1----:R-:W1:Y:S01]  /*64c0*/  LDC.64 R2, c[0x0][0x218] ;  /* 0x00008600ff027b82 */ /* 0x002e620000000a00 */
[C---:B------:R-:W-:Y:S02]  /*64d0*/  IADD3 R9, R0.reuse, UR6, RZ ;  /* 0x0000000600097c10 */ /* 0x040fe4000fffe0ff */
[----:B------:R-:W-:-:S03]  /*64e0*/  IADD3 R0, R0, 0x80, RZ ;  /* 0x0000008000007810 */ /* 0x000fc60007ffe0ff */
[----:B-1----:R-:W-:-:S05]  /*64f0*/  IMAD.WIDE.U32 R2, R9, 0x8, R2 ;  /* 0x0000000809027825 */ /* 0x002fca00078e0002 */
[----:B------:R2:W-:Y:S02]  /*6500*/  STG.E.64 desc[UR8][R2.64], R6 ;  /* 0x0000000602007986 */ /* 0x0005e4000c101b08 */
.L_x_5827:
[----:B------:R-:W-:-:S13]  /*6510*/  ISETP.GE.AND P0, PT, R0, UR4, PT ;  /* 0x0000000400007c0c */ /* 0x000fda000bf06270 */
[----:B------:R-:W-:Y:S05]  /*6520*/  @P0 BREAK B1 ;  /* 0x0000000000010942 */ /* 0x000fea0003800000 */
[----:B------:R-:W-:Y:S05]  /*6530*/  @P0 BRA `(.L_x_5829) ;  /* 0x0000000000300947 */ /* 0x000fea0003800000 */
[----:B--2---:R-:W2:Y:S01]  /*6540*/  LDC.64 R2, c[0x0][0x218] ;  /* 0x00008600ff027b82 */ /* 0x004ea20000000a00 */
[C---:B------:R-:W-:Y:S02]  /*6550*/  IADD3 R7, R0.reuse, UR6, RZ ;  /* 0x0000000600077c10 */ /* 0x040fe4000fffe0ff */
[----:B------:R-:W-:-:S03]  /*6560*/  IADD3 R0, R0, 0x80, RZ ;  /* 0x0000008000007810 */ /* 0x000fc60007ffe0ff */
[----:B--2---:R-:W-:-:S05]  /*6570*/  IMAD.WIDE.U32 R2, R7, 0x8, R2 ;  /* 0x0000000807027825 */ /* 0x004fca00078e0002 */
[----:B------:R2:W-:Y:S02]  /*6580*/  STG.E.64 desc[UR8][R2.64], R4 ;  /* 0x0000000402007986 */ /* 0x0005e4000c101b08 */
.L_x_5828:
[----:B------:R-:W-:Y:S05]  /*6590*/  BSYNC B1 ;  /* 0x0000000000017941 */ /* 0x000fea0003800000 */
.L_x_5823:
[----:B------:R-:W-:-:S13]  /*65a0*/  ISETP.GE.AND P0, PT, R0, UR4, PT ;  /* 0x0000000400007c0c */ /* 0x000fda000bf06270 */
[----:B-12---:R-:W1:Y:S01]  /*65b0*/  @!P0 LDC.64 R2, c[0x0][0x218] ;  /* 0x00008600ff028b82 */ /* 0x006e620000000a00 */
[C---:B------:R-:W-:Y:S02]  /*65c0*/  @!P0 IADD3 R5, R0.reuse, UR6, RZ ;  /* 0x0000000600058c10 */ /* 0x040fe4000fffe0ff */
[----:B------:R-:W-:-:S03]  /*65d0*/  @!P0 IADD3 R0, R0, 0x80, RZ ;  /* 0x0000008000008810 */ /* 0x000fc60007ffe0ff */
[----:B-1----:R-:W-:-:S05]  /*65e0*/  @!P0 IMAD.WIDE.U32 R2, R5, 0x8, R2 ;  /* 0x0000000805028825 */ /* 0x002fca00078e0002 */
[----:B------:R3:W-:Y:S02]  /*65f0*/  @!P0 STG.E.64 desc[UR8][R2.64], R14 ;  /* 0x0000000e02008986 */ /* 0x0007e4000c101b08 */
.L_x_5829:
[----:B------:R-:W-:Y:S05]  /*6600*/  BSYNC B0 ;  /* 0x0000000000007941 */ /* 0x000fea0003800000 */
.L_x_5822:
[----:B------:R-:W-:Y:S05]  /*6610*/  WARPSYNC.ALL ;  /* 0x0000000000007948 */ /* 0x000fea0003800000 */
[----:B------:R-:W-:-:S13]  /*6620*/  ISETP.GE.AND P0, PT, R0, UR4, PT ;  /* 0x0000000400007c0c */ /* 0x000fda000bf06270 */
[----:B------:R-:W-:Y:S05]  /*6630*/  @P0 EXIT ;  /* 0x000000000000094d */ /* 0x000fea0003800000 */
[----:B--23--:R-:W2:Y:S01]  /*6640*/  LDC.64 R2, c[0x0][0x218] ;  /* 0x00008600ff027b82 */ /* 0x00cea20000000a00 */
[----:B------:R-:W-:-:S05]  /*6650*/  IADD3 R5, R0, UR6, RZ ;  /* 0x0000000600057c10 */ /* 0x000fca000fffe0ff */
[----:B--2---:R-:W-:-:S05]  /*6660*/  IMAD.WIDE.U32 R2, R5, 0x8, R2 ;  /* 0x0000000805027825 */ /* 0x004fca00078e0002 */
[----:B------:R-:W-:Y:S01]  /*6670*/  STG.E.64 desc[UR8][R2.64], R12 ;  /* 0x0000000c02007986 */ /* 0x000fe2000c101b08 */
[----:B------:R-:W-:Y:S05]  /*6680*/  EXIT ;  /* 0x000000000000794d */ /* 0x000fea0003800000 */
.L_x_5830:
        /* <DEDUP_REMOVED lines=15> */
.L_x_11127:


//--------------------- .text._ZN2at6native29vectorized_elementwise_kernelILi4EZZZNS0_61_GLOBAL__N__132982cb_23_ActivationSiluKernel_cu_1520ed90_292411silu_kernelERNS_18TensorIteratorBaseEENKUlvE_clEvENKUlvE2_clEvEUlN3c107complexIfEEE_St5arrayIPcLm2EEEEviT0_T1_ --------------------------
	.section	.text._ZN2at6native29vectorized_elementwise_kernelILi4EZZZNS0_61_GLOBAL__N__132982cb_23_ActivationSiluKernel_cu_1520ed90_292411silu_kernelERNS_18TensorIteratorBaseEENKUlvE_clEvENKUlvE2_clEvEUlN3c107complexIfEEE_St5arrayIPcLm2EEEEviT0_T1_,"ax",@progbits
	.align	128
        .global         _ZN2at6native29vectorized_elementwise_kernelILi4EZZZNS0_61_GLOBAL__N__132982cb_23_ActivationSiluKernel_cu_1520ed90_292411silu_kernelERNS_18TensorIteratorBaseEENKUlvE_clEvENKUlvE2_clEvEUlN3c107complexIfEEE_St5arrayIPcLm2EEEEviT0_T1_
        .type           _ZN2at6native29vectorized_elementwise_kernelILi4EZZZNS0_61_GLOBAL__N__132982cb_23_ActivationSiluKernel_cu_1520ed90_292411silu_kernelERNS_18TensorIteratorBaseEENKUlvE_clEvENKUlvE2_clEvEUlN3c107complexIfEEE_St5arrayIPcLm2EEEEviT0_T1_,@function
        .size           _ZN2at6native29vectorized_elementwise_kernelILi4EZZZNS0_61_GLOBAL__N__132982cb_23_ActivationSiluKernel_cu_1520ed90_292411silu_kernelERNS_18TensorIteratorBaseEENKUlvE_clEvENKUlvE2_clEvEUlN3c107complexIfEEE_St5arrayIPcLm2EEEEviT0_T1_,(.L_x_11128 - _ZN2at6native29vectorized_elementwise_kernelILi4EZZZNS0_61_GLOBAL__N__132982cb_23_ActivationSiluKernel_cu_1520ed90_292411silu_kernelERNS_18TensorIteratorBaseEENKUlvE_clEvENKUlvE2_clEvEUlN3c107complexIfEEE_St5arrayIPcLm2EEEEviT0_T1_)
        .other          _ZN2at6native29vectorized_elementwise_kernelILi4EZZZNS0_61_GLOBAL__N__132982cb_23_ActivationSiluKernel_cu_1520ed90_292411silu_kernelERNS_18TensorIteratorBaseEENKUlvE_clEvENKUlvE2_clEvEUlN3c107complexIfEEE_St5arrayIPcLm2EEEEviT0_T1_,@"STO_CUDA_ENTRY STV_DEFAULT"
_ZN2at6native29vectorized_elementwise_kernelILi4EZZZNS0_61_GLOBAL__N__132982cb_23_ActivationSiluKernel_cu_1520ed90_292411silu_kernelERNS_18TensorIteratorBaseEENKUlvE_clEvENKUlvE2_clEvEUlN3c107complexIfEEE_St5arrayIPcLm2EEEEviT0_T1_:
.text._ZN2at6native29vectorized_elementwise_kernelILi4EZZZNS0_61_GLOBAL__N__132982cb_23_ActivationSiluKernel_cu_1520ed90_292411silu_kernelERNS_18TensorIteratorBaseEENKUlvE_clEvENKUlvE2_clEvEUlN3c107complexIfEEE_St5arrayIPcLm2EEEEviT0_T1_:
        /* <DEDUP_REMOVED lines=59> */
.L_x_5835:
        /* <DEDUP_REMOVED lines=10> */
.L_x_5834:
[----:B------:R-:W-:-:S04]  /*0450*/  FMUL.RZ R2, R2, 0.15915493667125701904 ;  /* 0x3e22f98302027820 */ /* 0x000fc8000040c000 */
[----:B------:R1:W2:Y:S08]  /*0460*/  MUFU.SIN R21, R2 ;  /* 0x0000000200157308 */ /* 0x0002b00000000400 */
[----:B------:R1:W3:Y:S01]  /*0470*/  MUFU.COS R20, R2 ;  /* 0x0000000200147308 */ /* 0x0002e20000000000 */
[----:B------:R-:W-:Y:S05]  /*0480*/  BRA `(.L_x_5836) ;  /* 0x00000000000c7947 */ /* 0x000fea0003800000 */
.L_x_5833:
[----:B------:R-:W-:Y:S01]  /*0490*/  FMUL.FTZ R20, R12, -1.4426950216293334961 ;  /* 0xbfb8aa3b0c147820 */ /* 0x000fe20000410000 */
[----:B------:R-:W-:-:S05]  /*04a0*/  MOV R21, R2 ;  /* 0x0000000200157202 */ /* 0x000fca0000000f00 */
[----:B------:R-:W0:Y:S02]  /*04b0*/  MUFU.EX2 R20, R20 ;  /* 0x0000001400147308 */ /* 0x000e240000000800 */
.L_x_5836:
[----:B------:R-:W-:Y:S05]  /*04c0*/  BSYNC B0 ;  /* 0x0000000000007941 */ /* 0x000fea0003800000 */
.L_x_5832:
        /* <DEDUP_REMOVED lines=19> */
.L_x_5839:
[----:B------:R-:W0:Y:S08]  /*0600*/  MUFU.RCP R3, R3 ;  /* 0x0000000300037308 */ /* 0x000e300000001000 */
[----:B------:R-:W1:Y:S01]  /*0610*/  MUFU.RCP R2, R2 ;  /* 0x0000000200027308 */ /* 0x000e620000001000 */
[----:B0-----:R-:W-:Y:S01]  /*0620*/  FMUL.FTZ R12, R12, R3 ;  /* 0x000000030c0c7220 */ /* 0x001fe20000410000 */
[----:B-1----:R-:W-:Y:S01]  /*0630*/  FMUL.FTZ R13, R13, R2 ;  /* 0x000000020d0d7220 */ /* 0x002fe20000410000 */
[----:B------:R-:W-:Y:S06]  /*0640*/  BRA `(.L_x_5840) ;  /* 0x0000000000207947 */ /* 0x000fec0003800000 */
.L_x_5838:
        /* <DEDUP_REMOVED lines=8> */
.L_x_5840:
[----:B------:R-:W-:Y:S05]  /*06d0*/  BSYNC B0 ;  /* 0x0000000000007941 */ /* 0x000fea0003800000 */
.L_x_5837:
        /* <DEDUP_REMOVED lines=40> */
.L_x_5844:
        /* <DEDUP_REMOVED lines=10> */
.L_x_5843:
[----:B------:R-:W-:-:S04]  /*0a00*/  FMUL.RZ R2, R2, 0.15915493667125701904 ;  /* 0x3e22f98302027820 */ /* 0x000fc8000040c000 */
[----:B------:R1:W2:Y:S08]  /*0a10*/  MUFU.SIN R21, R2 ;  /* 0x0000000200157308 */ /* 0x0002b00000000400 */
[----:B------:R1:W3:Y:S01]  /*0a20*/  MUFU.COS R20, R2 ;  /* 0x0000000200147308 */ /* 0x0002e20000000000 */
[----:B------:R-:W-:Y:S05]  /*0a30*/  BRA `(.L_x_5845) ;  /* 0x00000000000c7947 */ /* 0x000fea0003800000 */
.L_x_5842:
[----:B------:R-:W-:Y:S01]  /*0a40*/  FMUL.FTZ R20, R14, -1.4426950216293334961 ;  /* 0xbfb8aa3b0e147820 */ /* 0x000fe20000410000 */
[----:B------:R-:W-:-:S05]  /*0a50*/  MOV R21, R2 ;  /* 0x0000000200157202 */ /* 0x000fca0000000f00 */
[----:B------:R-:W0:Y:S02]  /*0a60*/  MUFU.EX2 R20, R20 ;  /* 0x0000001400147308 */ /* 0x000e240000000800 */
.L_x_5845:
[----:B------:R-:W-:Y:S05]  /*0a70*/  BSYNC B0 ;  /* 0x0000000000007941 */ /* 0x000fea0003800000 */
.L_x_5841:
        /* <DEDUP_REMOVED lines=19> */
.L_x_5848:
[----:B------:R-:W0:Y:S08]  /*0bb0*/  MUFU.RCP R3, R3 ;  /* 0x0000000300037308 */ /* 0x000e300000001000 */
[----:B------:R-:W1:Y:S01]  /*0bc0*/  MUFU.RCP R2, R2 ;  /* 0x0000000200027308 */ /* 0x000e620000001000 */
[----:B0-----:R-:W-:Y:S01]  /*0bd0*/  FMUL.FTZ R14, R14, R3 ;  /* 0x000000030e0e7220 */ /* 0x001fe20000410000 */
[----:B-1----:R-:W-:Y:S01]  /*0be0*/  FMUL.FTZ R15, R15, R2 ;  /* 0x000000020f0f7220 */ /* 0x002fe20000410000 */
[----:B------:R-:W-:Y:S06]  /*0bf0*/  BRA `(.L_x_5849) ;  /* 0x0000000000207947 */ /* 0x000fec0003800000 */
.L_x_5847:
        /* <DEDUP_REMOVED lines=8> */
.L_x_5849:
[----:B------:R-:W-:Y:S05]  /*0c80*/  BSYNC B0 ;  /* 0x0000000000007941 */ /* 0x000fea0003800000 */
.L_x_5846:
        /* <DEDUP_REMOVED lines=40> */
.L_x_5853:
        /* <DEDUP_REMOVED lines=10> */
.L_x_5852:
[----:B------:R-:W-:-:S04]  /*0fb0*/  FMUL.RZ R2, R2, 0.15915493667125701904 ;  /* 0x3e22f98302027820 */ /* 0x000fc8000040c000 */
[----:B------:R1:W2:Y:S08]  /*0fc0*/  MUFU.SIN R21, R2 ;  /* 0x0000000200157308 */ /* 0x0002b00000000400 */
[----:B------:R1:W3:Y:S01]  /*0fd0*/  MUFU.COS R20, R2 ;  /* 0x0000000200147308 */ /* 0x0002e20000000000 */
[----:B------:R-:W-:Y:S05]  /*0fe0*/  BRA `(.L_x_5854) ;  /* 0x00000000000c7947 */ /* 0x000fea0003800000 */
.L_x_5851:
[----:B------:R-:W-:Y:S01]  /*0ff0*/  FMUL.FTZ R20, R16, -1.4426950216293334961 ;  /* 0xbfb8aa3b10147820 */ /* 0x000fe20000410000 */
[----:B------:R-:W-:-:S05]  /*1000*/  MOV R21, R2 ;  /* 0x0000000200157202 */ /* 0x000fca0000000f00 */
[----:B------:R-:W0:Y:S02]  /*1010*/  MUFU.EX2 R20, R20 ;  /* 0x0000001400147308 */ /* 0x000e240000000800 */
.L_x_5854:
[----:B------:R-:W-:Y:S05]  /*1020*/  BSYNC B0 ;  /* 0x0000000000007941 */ /* 0x000fea0003800000 */
.L_x_5850:
        /* <DEDUP_REMOVED lines=19> */
.L_x_5857:
[----:B------:R-:W0:Y:S08]  /*1160*/  MUFU.RCP R3, R3 ;  /* 0x0000000300037308 */ /* 0x000e300000001000 */
[----:B------:R-:W1:Y:S01]  /*1170*/  MUFU.RCP R2, R2 ;  /* 0x0000000200027308 */ /* 0x000e620000001000 */
[----:B0-----:R-:W-:Y:S01]  /*1180*/  FMUL.FTZ R16, R16, R3 ;  /* 0x0000000310107220 */ /* 0x001fe20000410000 */
[----:B-1----:R-:W-:Y:S01]  /*1190*/  FMUL.FTZ R17, R17, R2 ;  /* 0x0000000211117220 */ /* 0x002fe20000410000 */
[----:B------:R-:W-:Y:S06]  /*11a0*/  BRA `(.L_x_5858) ;  /* 0x0000000000207947 */ /* 0x000fec0003800000 */
.L_x_5856:
        /* <DEDUP_REMOVED lines=8> */
.L_x_5858:
[----:B------:R-:W-:Y:S05]  /*1230*/  BSYNC B0 ;  /* 0x0000000000007941 */ /* 0x000fea0003800000 */
.L_x_5855:
        /* <DEDUP_REMOVED lines=40> */
.L_x_5862:
        /* <DEDUP_REMOVED lines=10> */
.L_x_5861:
[----:B------:R-:W-:-:S04]  /*1560*/  FMUL.RZ R2, R2, 0.15915493667125701904 ;  /* 0x3e22f98302027820 */ /* 0x000fc8000040c000 */
[----:B------:R1:W2:Y:S08]  /*1570*/  MUFU.SIN R21, R2 ;  /* 0x0000000200157308 */ /* 0x0002b00000000400 */
[----:B------:R1:W3:Y:S01]  /*1580*/  MUFU.COS R20, R2 ;  /* 0x0000000200147308 */ /* 0x0002e20000000000 */
[----:B------:R-:W-:Y:S05]  /*1590*/  BRA `(.L_x_5863) ;  /* 0x00000000000c7947 */ /* 0x000fea0003800000 */
.L_x_5860:
[----:B------:R-:W-:Y:S01]  /*15a0*/  FMUL.FTZ R20, R18, -1.4426950216293334961 ;  /* 0xbfb8aa3b12147820 */ /* 0x000fe20000410000 */
[----:B------:R-:W-:-:S05]  /*15b0*/  MOV R21, R2 ;  /* 0x0000000200157202 */ /* 0x000fca0000000f00 */
[----:B------:R-:W0:Y:S02]  /*15c0*/  MUFU.EX2 R20, R20 ;  /* 0x0000001400147308 */ /* 0x000e240000000800 */
.L_x_5863:
[----:B------:R-:W-:Y:S05]  /*15d0*/  BSYNC B0 ;  /* 0x0000000000007941 */ /* 0x000fea0003800000 */
.L_x_5859:
        /* <DEDUP_REMOVED lines=19> */
.L_x_5866:
[----:B------:R-:W0:Y:S08]  /*1710*/  MUFU.RCP R3, R3 ;  /* 0x0000000300037308 */ /* 0x000e300000001000 */
[----:B------:R-:W1:Y:S01]  /*1720*/  MUFU.RCP R2, R2 ;  /* 0x0000000200027308 */ /* 0x000e620000001000 */
[----:B0-----:R-:W-:Y:S01]  /*1730*/  FMUL.FTZ R18, R18, R3 ;  /* 0x0000000312127220 */ /* 0x001fe20000410000 */
[----:B-1----:R-:W-:Y:S01]  /*1740*/  FMUL.FTZ R19, R19, R2 ;  /* 0x0000000213137220 */ /* 0x002fe20000410000 */
[----:B------:R-:W-:Y:S06]  /*1750*/  BRA `(.L_x_5867) ;  /* 0x0000000000207947 */ /* 0x000fec0003800000 */
.L_x_5865:
        /* <DEDUP_REMOVED lines=8> */
.L_x_5867:
[----:B------:R-:W-:Y:S05]  /*17e0*/  BSYNC B0 ;  /* 0x0000000000007941 */ /* 0x000fea0003800000 */
.L_x_5864:
        /* <DEDUP_REMOVED lines=40> */
.L_x_5871:
        /* <DEDUP_REMOVED lines=10> */
.L_x_5870:
[----:B------:R-:W-:-:S04]  /*1b10*/  FMUL.RZ R2, R2, 0.15915493667125701904 ;  /* 0x3e22f98302027820 */ /* 0x000fc8000040c000 */
[----:B------:R1:W2:Y:S08]  /*1b20*/  MUFU.SIN R21, R2 ;  /* 0x0000000200157308 */ /* 0x0002b00000000400 */
[----:B------:R1:W3:Y:S01]  /*1b30*/  MUFU.COS R20, R2 ;  /* 0x0000000200147308 */ /* 0x0002e20000000000 */
[----:B------:R-:W-:Y:S05]  /*1b40*/  BRA `(.L_x_5872) ;  /* 0x00000000000c7947 */ /* 0x000fea0003800000 */
.L_x_5869:
[----:B------:R-:W-:Y:S01]  /*1b50*/  FMUL.FTZ R20, R4, -1.4426950216293334961 ;  /* 0xbfb8aa3b04147820 */ /* 0x000fe20000410000 */
[----:B------:R-:W-:-:S05]  /*1b60*/  MOV R21, R2 ;  /* 0x0000000200157202 */ /* 0x000fca0000000f00 */
[----:B------:R-:W0:Y:S02]  /*1b70*/  MUFU.EX2 R20, R20 ;  /* 0x0000001400147308 */ /* 0x000e240000000800 */
.L_x_5872:
[----:B------:R-:W-:Y:S05]  /*1b80*/  BSYNC B0 ;  /* 0x0000000000007941 */ /* 0x000fea0003800000 */
.L_x_5868:
        /* <DEDUP_REMOVED lines=19> */
.L_x_5875:
[----:B------:R-:W0:Y:S08]  /*1cc0*/  MUFU.RCP R3, R3 ;  /* 0x0000000300037308 */ /* 0x000e300000001000 */
[----:B------:R-:W1:Y:S01]  /*1cd0*/  MUFU.RCP R2, R2 ;  /* 0x0000000200027308 */ /* 0x000e620000001000 */
[----:B0-----:R-:W-:Y:S01]  /*1ce0*/  FMUL.FTZ R4, R4, R3 ;  /* 0x0000000304047220 */ /* 0x001fe20000410000 */
[----:B-1----:R-:W-:Y:S01]  /*1cf0*/  FMUL.FTZ R5, R5, R2 ;  /* 0x0000000205057220 */ /* 0x002fe20000410000 */
[----:B------:R-:W-:Y:S06]  /*1d00*/  BRA `(.L_x_5876) ;  /* 0x0000000000207947 */ /* 0x000fec0003800000 */
.L_x_5874:
        /* <DEDUP_REMOVED lines=8> */
.L_x_5876:
[----:B------:R-:W-:Y:S05]  /*1d90*/  BSYNC B0 ;  /* 0x0000000000007941 */ /* 0x000fea0003800000 */
.L_x_5873:
        /* <DEDUP_REMOVED lines=40> */
.L_x_5880:
        /* <DEDUP_REMOVED lines=10> */
.L_x_5879:
[----:B------:R-:W-:-:S04]  /*20c0*/  FMUL.RZ R2, R2, 0.15915493667125701904 ;  /* 0x3e22f98302027820 */ /* 0x000fc8000040c000 */
[----:B------:R1:W2:Y:S08]  /*20d0*/  MUFU.SIN R21, R2 ;  /* 0x0000000200157308 */ /* 0x0002b00000000400 */
[----:B------:R1:W3:Y:S01]  /*20e0*/  MUFU.COS R20, R2 ;  /* 0x0000000200147308 */ /* 0x0002e20000000000 */
[----:B------:R-:W-:Y:S05]  /*20f0*/  BRA `(.L_x_5881) ;  /* 0x00000000000c7947 */ /* 0x000fea0003800000 */
.L_x_5878:
[----:B------:R-:W-:Y:S01]  /*2100*/  FMUL.FTZ R20, R6, -1.4426950216293334961 ;  /* 0xbfb8aa3b06147820 */ /* 0x000fe20000410000 */
[----:B------:R-:W-:-:S05]  /*2110*/  MOV R21, R2 ;  /* 0x0000000200157202 */ /* 0x000fca0000000f00 */
[----:B------:R-:W0:Y:S02]  /*2120*/  MUFU.EX2 R20, R20 ;  /* 0x0000001400147308 */ /* 0x000e240000000800 */
.L_x_5881:
[----:B------:R-:W-:Y:S05]  /*2130*/  BSYNC B0 ;  /* 0x0000000000007941 */ /* 0x000fea0003800000 */
.L_x_5877:
        /* <DEDUP_REMOVED lines=19> */
.L_x_5884:
[----:B------:R-:W0:Y:S08]  /*2270*/  MUFU.RCP R3, R3 ;  /* 0x0000000300037308 */ /* 0x000e300000001000 */
[----:B------:R-:W1:Y:S01]  /*2280*/  MUFU.RCP R2, R2 ;  /* 0x0000000200027308 */ /* 0x000e620000001000 */
[----:B0-----:R-:W-:Y:S01]  /*2290*/  FMUL.FTZ R6, R6, R3 ;  /* 0x0000000306067220 */ /* 0x001fe20000410000 */
[----:B-1----:R-:W-:Y:S01]  /*22a0*/  FMUL.FTZ R7, R7, R2 ;  /* 0x0000000207077220 */ /* 0x002fe20000410000 */
[----:B------:R-:W-:Y:S06]  /*22b0*/  BRA `(.L_x_5885) ;  /* 0x0000000000207947 */ /* 0x000fec0003800000 */
.L_x_5883:
        /* <DEDUP_REMOVED lines=8> */
.L_x_5885:
[----:B------:R-:W-:Y:S05]  /*2340*/  BSYNC B0 ;  /* 0x0000000000007941 */ /* 0x000fea0003800000 */
.L_x_5882:
        /* <DEDUP_REMOVED lines=40> */
.L_x_5889:
        /* <DEDUP_REMOVED lines=10> */
.L_x_5888:
[----:B------:R-:W-:-:S04]  /*2670*/  FMUL.RZ R2, R2, 0.15915493667125701904 ;  /* 0x3e22f98302027820 */ /* 0x000fc8000040c000 */
[----:B------:R1:W2:Y:S08]  /*2680*/  MUFU.SIN R21, R2 ;  /* 0x0000000200157308 */ /* 0x0002b00000000400 */
[----:B------:R1:W3:Y:S01]  /*2690*/  MUFU.COS R20, R2 ;  /* 0x0000000200147308 */ /* 0x0002e20000000000 */
[----:B------:R-:W-:Y:S05]  /*26a0*/  BRA `(.L_x_5890) ;  /* 0x00000000000c7947 */ /* 0x000fea0003800000 */
.L_x_5887:
[----:B------:R-:W-:Y:S01]  /*26b0*/  FMUL.FTZ R20, R8, -1.4426950216293334961 ;  /* 0xbfb8aa3b08147820 */ /* 0x000fe20000410000 */
[----:B------:R-:W-:-:S05]  /*26c0*/  MOV R21, R2 ;  /* 0x0000000200157202 */ /* 0x000fca0000000f00 */
[----:B------:R-:W0:Y:S02]  /*26d0*/  MUFU.EX2 R20, R20 ;  /* 0x0000001400147308 */ /* 0x000e240000000800 */
.L_x_5890:
[----:B------:R-:W-:Y:S05]  /*26e0*/  BSYNC B0 ;  /* 0x0000000000007941 */ /* 0x000fea0003800000 */
.L_x_5886:
        /* <DEDUP_REMOVED lines=19> */
.L_x_5893:
[----:B------:R-:W0:Y:S08]  /*2820*/  MUFU.RCP R3, R3 ;  /* 0x0000000300037308 */ /* 0x000e300000001000 */
[----:B------:R-:W1:Y:S01]  /*2830*/  MUFU.RCP R2, R2 ;  /* 0x0000000200027308 */ /* 0x000e620000001000 */
[----:B0-----:R-:W-:Y:S01]  /*2840*/  FMUL.FTZ R8, R8, R3 ;  /* 0x0000000308087220 */ /* 0x001fe20000410000 */
[----:B-1----:R-:W-:Y:S01]  /*2850*/  FMUL.FTZ R9, R9, R2 ;  /* 0x0000000209097220 */ /* 0x002fe20000410000 */
[----:B------:R-:W-:Y:S06]  /*2860*/  BRA `(.L_x_5894) ;  /* 0x0000000000207947 */ /* 0x000fec0003800000 */
.L_x_5892:
        /* <DEDUP_REMOVED lines=8> */
.L_x_5894:
[----:B------:R-:W-:Y:S05]  /*28f0*/  BSYNC B0 ;  /* 0x0000000000007941 */ /* 0x000fea0003800000 */
.L_x_5891:
        /* <DEDUP_REMOVED lines=40> */
.L_x_5898:
        /* <DEDUP_REMOVED lines=10> */
.L_x_5897:
[----:B------:R-:W-:-:S04]  /*2c20*/  FMUL.RZ R2, R2, 0.15915493667125701904 ;  /* 0x3e22f98302027820 */ /* 0x000fc8000040c000 */
[----:B------:R1:W2:Y:S08]  /*2c30*/  MUFU.SIN R21, R2 ;  /* 0x0000000200157308 */ /* 0x0002b00000000400 */
[----:B------:R1:W3:Y:S01]  /*2c40*/  MUFU.COS R20, R2 ;  /* 0x0000000200147308 */ /* 0x0002e20000000000 */
[----:B------:R-:W-:Y:S05]  /*2c50*/  BRA `(.L_x_5899) ;  /* 0x00000000000c7947 */ /* 0x000fea0003800000 */
.L_x_5896:
[----:B------:R-:W-:Y:S01]  /*2c60*/  FMUL.FTZ R20, R10, -1.4426950216293334961 ;  /* 0xbfb8aa3b0a147820 */ /* 0x000fe20000410000 */
[----:B------:R-:W-:-:S05]  /*2c70*/  MOV R21, R2 ;  /* 0x0000000200157202 */ /* 0x000fca0000000f00 */
[----:B------:R-:W0:Y:S02]  /*2c80*/  MUFU.EX2 R20, R20 ;  /* 0x0000001400147308 */ /* 0x000e240000000800 */
.L_x_5899:
[----:B------:R-:W-:Y:S05]  /*2c90*/  BSYNC B0 ;  /* 0x0000000000007941 */ /* 0x000fea0003800000 */
.L_x_5895:
        /* <DEDUP_REMOVED lines=19> */
.L_x_5902:
[----:B------:R-:W0:Y:S08]  /*2dd0*/  MUFU.RCP R3, R3 ;  /* 0x0000000300037308 */ /* 0x000e300000001000 */
[----:B------:R-:W1:Y:S01]  /*2de0*/  MUFU.RCP R2, R2 ;  /* 0x0000000200027308 */ /* 0x000e620000001000 */
[----:B0-----:R-:W-:Y:S01]  /*2df0*/  FMUL.FTZ R10, R10, R3 ;  /* 0x000000030a0a7220 */ /* 0x001fe20000410000 */
[----:B-1----:R-:W-:Y:S01]  /*2e00*/  FMUL.FTZ R11, R11, R2 ;  /* 0x000000020b0b7220 */ /* 0x002fe20000410000 */
[----:B------:R-:W-:Y:S06]  /*2e10*/  BRA `(.L_x_5903) ;  /* 0x0000000000207947 */ /* 0x000fec0003800000 */
.L_x_5901:
        /* <DEDUP_REMOVED lines=8> */
.L_x_5903:
[----:B------:R-:W-:Y:S05]  /*2ea0*/  BSYNC B0 ;  /* 0x0000000000007941 */ /* 0x000fea0003800000 */
.L_x_5900:
[----:B------:R-:W-:Y:S01]  /*2eb0*/  HFMA2.MMA R3, -RZ, RZ, 0, 1.9073486328125e-06 ;  /* 0x00000020ff037435 */ /* 0x000fe200000001ff */
        /* <DEDUP_REMOVED lines=8> */
.L_x_5831:
        /* <DEDUP_REMOVED lines=102> */
.L_x_5909:
        /* <DEDUP_REMOVED lines=11> */
.L_x_5908:
[----:B------:R-:W-:-:S04]  /*3650*/  FMUL.RZ R10, R10, 0.15915493667125701904 ;  /* 0x3e22f9830a0a7820 */ /* 0x000fc8000040c000 */
[----:B------:R1:W2:Y:S08]  /*3660*/  MUFU.SIN R11, R10 ;  /* 0x0000000a000b7308 */ /* 0x0002b00000000400 */
[----:B------:R1:W3:Y:S01]  /*3670*/  MUFU.COS R12, R10 ;  /* 0x0000000a000c7308 */ /* 0x0002e20000000000 */
[----:B------:R-:W-:Y:S05]  /*3680*/  BRA `(.L_x_5910) ;  /* 0x0000000000087947 */ /* 0x000fea0003800000 */
.L_x_5907:
[----:B------:R-:W-:-:S06]  /*3690*/  FMUL.FTZ R12, R2, -1.4426950216293334961 ;  /* 0xbfb8aa3b020c7820 */ /* 0x000fcc0000410000 */
[----:B------:R-:W0:Y:S02]  /*36a0*/  MUFU.EX2 R12, R12 ;  /* 0x0000000c000c7308 */ /* 0x000e240000000800 */
.L_x_5910:
[----:B------:R-:W-:Y:S05]  /*36b0*/  BSYNC B1 ;  /* 0x0000000000017941 */ /* 0x000fea0003800000 */
.L_x_5906:
        /* <DEDUP_REMOVED lines=18> */
.L_x_5912:
[----:B------:R-:W0:Y:S08]  /*37e0*/  MUFU.RCP R11, R11 ;  /* 0x0000000b000b7308 */ /* 0x000e300000001000 */
[----:B------:R-:W1:Y:S01]  /*37f0*/  MUFU.RCP R10, R10 ;  /* 0x0000000a000a7308 */ /* 0x000e620000001000 */
[----:B0-----:R-:W-:Y:S01]  /*3800*/  FMUL.FTZ R26, R11, R2 ;  /* 0x000000020b1a7220 */ /* 0x001fe20000410000 */
[----:B-1----:R-:W-:Y:S01]  /*3810*/  FMUL.FTZ R27, R10, R3 ;  /* 0x000000030a1b7220 */ /* 0x002fe20000410000 */
[----:B------:R-:W-:Y:S06]  /*3820*/  BRA `(.L_x_5905) ;  /* 0x0000000000207947 */ /* 0x000fec0003800000 */
.L_x_5911:
        /* <DEDUP_REMOVED lines=8> */
.L_x_5905:
[----:B------:R-:W-:Y:S05]  /*38b0*/  BSYNC B0 ;  /* 0x0000000000007941 */ /* 0x000fea0003800000 */
.L_x_5904:
        /* <DEDUP_REMOVED lines=45> */
.L_x_5918:
        /* <DEDUP_REMOVED lines=11> */
.L_x_5917:
[----:B------:R-:W-:-:S04]  /*3c40*/  FMUL.RZ R2, R2, 0.15915493667125701904 ;  /* 0x3e22f98302027820 */ /* 0x000fc8000040c000 */
[----:B------:R1:W2:Y:S08]  /*3c50*/  MUFU.SIN R11, R2 ;  /* 0x00000002000b7308 */ /* 0x0002b00000000400 */
[----:B------:R1:W3:Y:S01]  /*3c60*/  MUFU.COS R3, R2 ;  /* 0x0000000200037308 */ /* 0x0002e20000000000 */
[----:B------:R-:W-:Y:S05]  /*3c70*/  BRA `(.L_x_5919) ;  /* 0x00000000000c7947 */ /* 0x000fea0003800000 */
.L_x_5916:
[----:B------:R-:W-:Y:S01]  /*3c80*/  FMUL.FTZ R3, R8, -1.4426950216293334961 ;  /* 0xbfb8aa3b08037820 */ /* 0x000fe20000410000 */
[----:B------:R-:W-:-:S05]  /*3c90*/  MOV R11, R2 ;  /* 0x00000002000b7202 */ /* 0x000fca0000000f00 */
[----:B------:R-:W0:Y:S02]  /*3ca0*/  MUFU.EX2 R3, R3 ;  /* 0x0000000300037308 */ /* 0x000e240000000800 */
.L_x_5919:
[----:B------:R-:W-:Y:S05]  /*3cb0*/  BSYNC B1 ;  /* 0x0000000000017941 */ /* 0x000fea0003800000 */
.L_x_5915:
        /* <DEDUP_REMOVED lines=18> */
.L_x_5921:
[----:B------:R-:W0:Y:S08]  /*3de0*/  MUFU.RCP R3, R3 ;  /* 0x0000000300037308 */ /* 0x000e300000001000 */
[----:B------:R-:W1:Y:S01]  /*3df0*/  MUFU.RCP R2, R2 ;  /* 0x0000000200027308 */ /* 0x000e620000001000 */
[----:B0-----:R-:W-:Y:S01]  /*3e00*/  FMUL.FTZ R28, R3, R8 ;  /* 0x00000008031c7220 */ /* 0x001fe20000410000 */
[----:B-1----:R-:W-:Y:S01]  /*3e10*/  FMUL.FTZ R29, R2, R9 ;  /* 0x00000009021d7220 */ /* 0x002fe20000410000 */
[----:B------:R-:W-:Y:S06]  /*3e20*/  BRA `(.L_x_5914) ;  /* 0x0000000000207947 */ /* 0x000fec0003800000 */
.L_x_5920:
        /* <DEDUP_REMOVED lines=8> */
.L_x_5914:
[----:B------:R-:W-:Y:S05]  /*3eb0*/  BSYNC B0 ;  /* 0x0000000000007941 */ /* 0x000fea0003800000 */
.L_x_5913:
        /* <DEDUP_REMOVED lines=46> */
.L_x_5927:
        /* <DEDUP_REMOVED lines=10> */
.L_x_5926:
[----:B------:R-:W-:-:S04]  /*4240*/  FMUL.RZ R2, R2, 0.15915493667125701904 ;  /* 0x3e22f98302027820 */ /* 0x000fc8000040c000 */
[----:B------:R1:W2:Y:S08]  /*4250*/  MUFU.SIN R8, R2 ;  /* 0x0000000200087308 */ /* 0x0002b00000000400 */
[----:B------:R1:W3:Y:S01]  /*4260*/  MUFU.COS R9, R2 ;  /* 0x0000000200097308 */ /* 0x0002e20000000000 */
[----:B------:R-:W-:Y:S05]  /*4270*/  BRA `(.L_x_5928) ;  /* 0x00000000000c7947 */ /* 0x000fea0003800000 */
.L_x_5925:
[----:B------:R-:W-:Y:S01]  /*4280*/  FMUL.FTZ R9, R6, -1.4426950216293334961 ;  /* 0xbfb8aa3b06097820 */ /* 0x000fe20000410000 */
[----:B------:R-:W-:-:S05]  /*4290*/  MOV R8, R2 ;  /* 0x0000000200087202 */ /* 0x000fca0000000f00 */
[----:B------:R-:W0:Y:S02]  /*42a0*/  MUFU.EX2 R9, R9 ;  /* 0x0000000900097308 */ /* 0x000e240000000800 */
.L_x_5928:
[----:B------:R-:W-:Y:S05]  /*42b0*/  BSYNC B1 ;  /* 0x0000000000017941 */ /* 0x000fea0003800000 */
.L_x_5924:
        /* <DEDUP_REMOVED lines=18> */
.L_x_5930:
[----:B------:R-:W0:Y:S08]  /*43e0*/  MUFU.RCP R9, R11 ;  /* 0x0000000b00097308 */ /* 0x000e300000001000 */
[----:B------:R-:W1:Y:S01]  /*43f0*/  MUFU.RCP R2, R2 ;  /* 0x0000000200027308 */ /* 0x000e620000001000 */
[----:B0-----:R-:W-:Y:S01]  /*4400*/  FMUL.FTZ R8, R9, R6 ;  /* 0x0000000609087220 */ /* 0x001fe20000410000 */
[----:B-1----:R-:W-:Y:S01]  /*4410*/  FMUL.FTZ R9, R2, R7 ;  /* 0x0000000702097220 */ /* 0x002fe20000410000 */
[----:B------:R-:W-:Y:S06]  /*4420*/  BRA `(.L_x_5923) ;  /* 0x0000000000207947 */ /* 0x000fec0003800000 */
.L_x_5929:
        /* <DEDUP_REMOVED lines=8> */
.L_x_5923:
[----:B------:R-:W-:Y:S05]  /*44b0*/  BSYNC B0 ;  /* 0x0000000000007941 */ /* 0x000fea0003800000 */
.L_x_5922:
        /* <DEDUP_REMOVED lines=45> */
.L_x_5936:
        /* <DEDUP_REMOVED lines=11> */
.L_x_5935:
[----:B------:R-:W-:-:S04]  /*4840*/  FMUL.RZ R2, R2, 0.15915493667125701904 ;  /* 0x3e22f98302027820 */ /* 0x000fc8000040c000 */
[----:B------:R1:W2:Y:S08]  /*4850*/  MUFU.SIN R6, R2 ;  /* 0x0000000200067308 */ /* 0x0002b00000000400 */
[----:B------:R1:W3:Y:S01]  /*4860*/  MUFU.COS R3, R2 ;  /* 0x0000000200037308 */ /* 0x0002e20000000000 */
[----:B------:R-:W-:Y:S05]  /*4870*/  BRA `(.L_x_5937) ;  /* 0x00000000000c7947 */ /* 0x000fea0003800000 */
.L_x_5934:
[----:B------:R-:W-:Y:S01]  /*4880*/  FMUL.FTZ R3, R4, -1.4426950216293334961 ;  /* 0xbfb8aa3b04037820 */ /* 0x000fe20000410000 */
[----:B------:R-:W-:-:S05]  /*4890*/  MOV R6, R2 ;  /* 0x0000000200067202 */ /* 0x000fca0000000f00 */
[----:B------:R-:W0:Y:S02]  /*48a0*/  MUFU.EX2 R3, R3 ;  /* 0x0000000300037308 */ /* 0x000e240000000800 */
.L_x_5937:
[----:B------:R-:W-:Y:S05]  /*48b0*/  BSYNC B1 ;  /* 0x0000000000017941 */ /* 0x000fea0003800000 */
.L_x_5933:
        /* <DEDUP_REMOVED lines=18> */
.L_x_5939:
[----:B------:R-:W1:Y:S08]  /*49e0*/  MUFU.RCP R3, R7 ;  /* 0x0000000700037308 */ /* 0x000e700000001000 */
[----:B------:R-:W0:Y:S01]  /*49f0*/  MUFU.RCP R6, R6 ;  /* 0x0000000600067308 */ /* 0x000e220000001000 */
[----:B-1----:R-:W-:Y:S01]  /*4a00*/  FMUL.FTZ R2, R3, R4 ;  /* 0x0000000403027220 */ /* 0x002fe20000410000 */
[----:B0-----:R-:W-:Y:S01]  /*4a10*/  FMUL.FTZ R3, R6, R5 ;  /* 0x0000000506037220 */ /* 0x001fe20000410000 */
[----:B------:R-:W-:Y:S06]  /*4a20*/  BRA `(.L_x_5932) ;  /* 0x0000000000207947 */ /* 0x000fec0003800000 */
.L_x_5938:
        /* <DEDUP_REMOVED lines=8> */
.L_x_5932:
[----:B------:R-:W-:Y:S05]  /*4ab0*/  BSYNC B0 ;  /* 0x0000000000007941 */ /* 0x000fea0003800000 */
.L_x_5931:
        /* <DEDUP_REMOVED lines=46> */
.L_x_5945:
        /* <DEDUP_REMOVED lines=10> */
.L_x_5944:
[----:B------:R-:W-:-:S04]  /*4e40*/  FMUL.RZ R4, R4, 0.15915493667125701904 ;  /* 0x3e22f98304047820 */ /* 0x000fc8000040c000 */
[----:B------:R1:W2:Y:S08]  /*4e50*/  MUFU.SIN R6, R4 ;  /* 0x0000000400067308 */ /* 0x0002b00000000400 */
[----:B------:R1:W3:Y:S01]  /*4e60*/  MUFU.COS R7, R4 ;  /* 0x0000000400077308 */ /* 0x0002e20000000000 */
[----:B------:R-:W-:Y:S05]  /*4e70*/  BRA `(.L_x_5946) ;  /* 0x00000000000c7947 */ /* 0x000fea0003800000 */
.L_x_5943:
[----:B------:R-:W-:Y:S01]  /*4e80*/  FMUL.FTZ R7, R24, -1.4426950216293334961 ;  /* 0xbfb8aa3b18077820 */ /* 0x000fe20000410000 */
[----:B------:R-:W-:-:S05]  /*4e90*/  MOV R6, R4 ;  /* 0x0000000400067202 */ /* 0x000fca0000000f00 */
[----:B------:R-:W0:Y:S02]  /*4ea0*/  MUFU.EX2 R7, R7 ;  /* 0x0000000700077308 */ /* 0x000e240000000800 */
.L_x_5946:
[----:B------:R-:W-:Y:S05]  /*4eb0*/  BSYNC B1 ;  /* 0x0000000000017941 */ /* 0x000fea0003800000 */
.L_x_5942:
        /* <DEDUP_REMOVED lines=18> */
.L_x_5948:
[----:B------:R-:W0:Y:S08]  /*4fe0*/  MUFU.RCP R7, R11 ;  /* 0x0000000b00077308 */ /* 0x000e300000001000 */
[----:B------:R-:W1:Y:S01]  /*4ff0*/  MUFU.RCP R4, R4 ;  /* 0x0000000400047308 */ /* 0x000e620000001000 */
[----:B0-----:R-:W-:Y:S01]  /*5000*/  FMUL.FTZ R6, R7, R24 ;  /* 0x0000001807067220 */ /* 0x001fe20000410000 */
[----:B-1----:R-:W-:Y:S01]  /*5010*/  FMUL.FTZ R7, R4, R25 ;  /* 0x0000001904077220 */ /* 0x002fe20000410000 */
[----:B------:R-:W-:Y:S06]  /*5020*/  BRA `(.L_x_5941) ;  /* 0x0000000000207947 */ /* 0x000fec0003800000 */
.L_x_5947:
        /* <DEDUP_REMOVED lines=8> */
.L_x_5941:
[----:B------:R-:W-:Y:S05]  /*50b0*/  BSYNC B0 ;  /* 0x0000000000007941 */ /* 0x000fea0003800000 */
.L_x_5940:
        /* <DEDUP_REMOVED lines=45> */
.L_x_5954:
        /* <DEDUP_REMOVED lines=11> */
.L_x_5953:
[----:B------:R-:W-:-:S04]  /*5440*/  FMUL.RZ R4, R4, 0.15915493667125701904 ;  /* 0x3e22f98304047820 */ /* 0x000fc8000040c000 */
[----:B------:R1:W2:Y:S08]  /*5450*/  MUFU.SIN R11, R4 ;  /* 0x00000004000b7308 */ /* 0x0002b00000000400 */
[----:B------:R1:W3:Y:S01]  /*5460*/  MUFU.COS R5, R4 ;  /* 0x0000000400057308 */ /* 0x0002e20000000000 */
[----:B------:R-:W-:Y:S05]  /*5470*/  BRA `(.L_x_5955) ;  /* 0x00000000000c7947 */ /* 0x000fea0003800000 */
.L_x_5952:
[----:B------:R-:W-:Y:S01]  /*5480*/  FMUL.FTZ R5, R22, -1.4426950216293334961 ;  /* 0xbfb8aa3b16057820 */ /* 0x000fe20000410000 */
[----:B------:R-:W-:-:S05]  /*5490*/  MOV R11, R4 ;  /* 0x00000004000b7202 */ /* 0x000fca0000000f00 */
[----:B------:R-:W0:Y:S02]  /*54a0*/  MUFU.EX2 R5, R5 ;  /* 0x0000000500057308 */ /* 0x000e240000000800 */
.L_x_5955:
[----:B------:R-:W-:Y:S05]  /*54b0*/  BSYNC B1 ;  /* 0x0000000000017941 */ /* 0x000fea0003800000 */
.L_x_5951:
        /* <DEDUP_REMOVED lines=18> */
.L_x_5957:
[----:B------:R-:W1:Y:S08]  /*55e0*/  MUFU.RCP R5, R11 ;  /* 0x0000000b00057308 */ /* 0x000e700000001000 */
[----:B------:R-:W0:Y:S01]  /*55f0*/  MUFU.RCP R12, R12 ;  /* 0x0000000c000c7308 */ /* 0x000e220000001000 */
[----:B-1----:R-:W-:Y:S01]  /*5600*/  FMUL.FTZ R4, R5, R22 ;  /* 0x0000001605047220 */ /* 0x002fe20000410000 */
[----:B0-----:R-:W-:Y:S01]  /*5610*/  FMUL.FTZ R5, R12, R23 ;  /* 0x000000170c057220 */ /* 0x001fe20000410000 */
[----:B------:R-:W-:Y:S06]  /*5620*/  BRA `(.L_x_5950) ;  /* 0x0000000000207947 */ /* 0x000fec0003800000 */
.L_x_5956:
        /* <DEDUP_REMOVED lines=8> */
.L_x_5950:
[----:B------:R-:W-:Y:S05]  /*56b0*/  BSYNC B0 ;  /* 0x0000000000007941 */ /* 0x000fea0003800000 */
.L_x_5949:
        /* <DEDUP_REMOVED lines=46> */
.L_x_5963:
        /* <DEDUP_REMOVED lines=11> */
.L_x_5962:
[----:B------:R-:W-:-:S04]  /*5a50*/  FMUL.RZ R11, R11, 0.15915493667125701904 ;  /* 0x3e22f9830b0b7820 */ /* 0x000fc8000040c000 */
[----:B------:R0:W1:Y:S08]  /*5a60*/  MUFU.SIN R12, R11 ;  /* 0x0000000b000c7308 */ /* 0x0000700000000400 */
[----:B------:R0:W2:Y:S01]  /*5a70*/  MUFU.COS R14, R11 ;  /* 0x0000000b000e7308 */ /* 0x0000a20000000000 */
[----:B------:R-:W-:Y:S05]  /*5a80*/  BRA `(.L_x_5964) ;  /* 0x00000000000c7947 */ /* 0x000fea0003800000 */
.L_x_5961:
[----:B------:R-:W-:Y:S01]  /*5a90*/  FMUL.FTZ R14, R20, -1.4426950216293334961 ;  /* 0xbfb8aa3b140e7820 */ /* 0x000fe20000410000 */
[----:B------:R-:W-:-:S05]  /*5aa0*/  MOV R12, R11 ;  /* 0x0000000b000c7202 */ /* 0x000fca0000000f00 */
[----:B------:R-:W3:Y:S02]  /*5ab0*/  MUFU.EX2 R14, R14 ;  /* 0x0000000e000e7308 */ /* 0x000ee40000000800 */
.L_x_5964:
[----:B------:R-:W-:Y:S05]  /*5ac0*/  BSYNC B1 ;  /* 0x0000000000017941 */ /* 0x000fea0003800000 */
.L_x_5960:
        /* <DEDUP_REMOVED lines=18> */
.L_x_5966:
[----:B------:R-:W0:Y:S08]  /*5bf0*/  MUFU.RCP R11, R11 ;  /* 0x0000000b000b7308 */ /* 0x000e300000001000 */
[----:B------:R-:W1:Y:S01]  /*5c00*/  MUFU.RCP R12, R12 ;  /* 0x0000000c000c7308 */ /* 0x000e620000001000 */
[----:B0-----:R-:W-:Y:S01]  /*5c10*/  FMUL.FTZ R14, R11, R20 ;  /* 0x000000140b0e7220 */ /* 0x001fe20000410000 */
[----:B-1----:R-:W-:Y:S01]  /*5c20*/  FMUL.FTZ R15, R12, R21 ;  /* 0x000000150c0f7220 */ /* 0x002fe20000410000 */
[----:B------:R-:W-:Y:S06]  /*5c30*/  BRA `(.L_x_5959) ;  /* 0x0000000000207947 */ /* 0x000fec0003800000 */
.L_x_5965:
        /* <DEDUP_REMOVED lines=8> */
.L_x_5959:
[----:B------:R-:W-:Y:S05]  /*5cc0*/  BSYNC B0 ;  /* 0x0000000000007941 */ /* 0x000fea0003800000 */
.L_x_5958:
        /* <DEDUP_REMOVED lines=45> */
.L_x_5972:
        /* <DEDUP_REMOVED lines=10> */
.L_x_5971:
[----:B------:R-:W-:-:S04]  /*6040*/  FMUL.RZ R11, R11, 0.15915493667125701904 ;  /* 0x3e22f9830b0b7820 */ /* 0x000fc8000040c000 */
[----:B------:R1:W2:Y:S08]  /*6050*/  MUFU.SIN R13, R11 ;  /* 0x0000000b000d7308 */ /* 0x0002b00000000400 */
[----:B------:R1:W3:Y:S01]  /*6060*/  MUFU.COS R12, R11 ;  /* 0x0000000b000c7308 */ /* 0x0002e20000000000 */
[----:B------:R-:W-:Y:S05]  /*6070*/  BRA `(.L_x_5973) ;  /* 0x00000000000c7947 */ /* 0x000fea0003800000 */
.L_x_5970:
[----:B------:R-:W-:Y:S01]  /*6080*/  FMUL.FTZ R12, R18, -1.4426950216293334961 ;  /* 0xbfb8aa3b120c7820 */ /* 0x000fe20000410000 */
[----:B------:R-:W-:-:S05]  /*6090*/  MOV R13, R11 ;  /* 0x0000000b000d7202 */ /* 0x000fca0000000f00 */
[----:B------:R-:W0:Y:S02]  /*60a0*/  MUFU.EX2 R12, R12 ;  /* 0x0000000c000c7308 */ /* 0x000e240000000800 */
.L_x_5973:
[----:B------:R-:W-:Y:S05]  /*60b0*/  BSYNC B1 ;  /* 0x0000000000017941 */ /* 0x000fea0003800000 */
.L_x_5969:
        /* <DEDUP_REMOVED lines=18> */
.L_x_5975:
[----:B------:R-:W0:Y:S08]  /*61e0*/  MUFU.RCP R11, R11 ;  /* 0x0000000b000b7308 */ /* 0x000e300000001000 */
[----:B------:R-:W1:Y:S01]  /*61f0*/  MUFU.RCP R16, R16 ;  /* 0x0000001000107308 */ /* 0x000e620000001000 */
[----:B0-----:R-:W-:Y:S01]  /*6200*/  FMUL.FTZ R12, R11, R18 ;  /* 0x000000120b0c7220 */ /* 0x001fe20000410000 */
[----:B-1----:R-:W-:Y:S01]  /*6210*/  FMUL.FTZ R13, R16, R19 ;  /* 0x00000013100d7220 */ /* 0x002fe20000410000 */
[----:B------:R-:W-:Y:S06]  /*6220*/  BRA `(.L_x_5968) ;  /* 0x0000000000207947 */ /* 0x000fec0003800000 */
.L_x_5974:
        /* <DEDUP_REMOVED lines=8> */
.L_x_5968:
[----:B------:R-:W-:Y:S05]  /*62b0*/  BSYNC B0 ;  /* 0x0000000000007941 */ /* 0x000fea0003800000 */
.L_x_5967:
        /* <DEDUP_REMOVED lines=16> */
.L_x_5978:
[----:B------:R-:W-:-:S13]  /*63c0*/  ISETP.GE.AND P0, PT, R0, UR4, PT ;  /* 0x0000000400007c0c */ /* 0x000fda000bf06270 */
[----:B------:R-:W-:Y:S05]  /*63d0*/  @P0 BRA `(.L_x_5980) ;  /* 0x0000000000300947 */ /* 0x000fea0003800000 */
[----:B0-----:R-:W0:Y:S01]  /*63e0*/  LDC.64 R10, c[0x0][0x218] ;  /* 0x00008600ff0a7b82 */ /* 0x001e220000000a00 */
[C---:B------:R-:W-:Y:S02]  /*63f0*/  IADD3 R17, R0.reuse, UR6, RZ ;  /* 0x0000000600117c10 */ /* 0x040fe4000fffe0ff */
[----:B------:R-:W-:-:S03]  /*6400*/  IADD3 R0, R0, 0x80, RZ ;  /* 0x0000008000007810 */ /* 0x000fc60007ffe0ff */
[----:B0-----:R-:W-:-:S05]  /*6410*/  IMAD.WIDE.U32 R10, R17, 0x8, R10 ;  /* 0x00000008110a7825 */ /* 0x001fca00078e000a */
[----:B------:R1:W-:Y:S02]  /*6420*/  STG.E.64 desc[UR8][R10.64], R8 ;  /* 0x000000080a007986 */ /* 0x0003e4000c101b08 */
.L_x_5979:
[----:B------:R-:W-:-:S13]  /*6430*/  ISETP.GE.AND P0, PT, R0, UR4, PT ;  /* 0x0000000400007c0c */ /* 0x000fda000bf06270 */
[----:B------:R-:W-:Y:S05]  /*6440*/  @P0 BRA `(.L_x_5981) ;  /* 0x0000000000300947 */ /* 0x000fea0003800000 */
[----:B-1----:R-:W1:Y:S01]  /*6450*/  LDC.64 R8, c[0x0][0x218] ;  /* 0x00008600ff087b82 */ /* 0x002e620000000a00 */
[C---:B------:R-:W-:Y:S02]  /*6460*/  IADD3 R11, R0.reuse, UR6, RZ ;  /* 0x00000006000b7c10 */ /* 0x040fe4000fffe0ff */
[----:B------:R-:W-:-:S03]  /*6470*/  IADD3 R0, R0, 0x80, RZ ;  /* 0x0000008000007810 */ /* 0x000fc60007ffe0ff */
[----:B-1----:R-:W-:-:S05]  /*6480*/  IMAD.WIDE.U32 R8, R11, 0x8, R8 ;  /* 0x000000080b087825 */ /* 0x002fca00078e0008 */
[----:B------:R1:W-:Y:S02]  /*6490*/  STG.E.64 desc[UR8][R8.64], R2 ;  /* 0x0000000208007986 */ /* 0x0003e4000c101b08 */
.L_x_5980:
[----:B------:R-:W-:-:S13]  /*64a0*/  ISETP.GE.AND P0, PT, R0, UR4, PT ;  /* 0x0000000400007c0c */ /* 0x000fda000bf06270 */
[----:B------:R-:W-:Y:S05]  /*64b0*/  @P0 BRA `(.L_x_5982) ;  /* 0x0000000000340947 */ /* 0x000fea0003800000 */
[----:B-1----:R-:W1:Y:S01]  /*64c0*/  LDC.64 R2, c[0x0][0x218] ;  /* 0x00008600ff027b82 */ /* 0x002e620000000a00 */
[C---:B------:R-:W-:Y:S02]  /*64d0*/  IADD3 R9, R0.reuse, UR6, RZ ;  /* 0x0000000600097c10 */ /* 0x040fe4000fffe0ff */
[----:B------:R-:W-:-:S03]  /*64e0*/  IADD3 R0, R0, 0x80, RZ ;  /* 0x0000008000007810 */ /* 0x000fc60007ffe0ff */
[----:B-1----:R-:W-:-:S05]  /*64f0*/  IMAD.WIDE.U32 R2, R9, 0x8, R2 ;  /* 0x0000000809027825 */ /* 0x002fca00078e0002 */
[----:B------:R2:W-:Y:S02]  /*6500*/  STG.E.64 desc[UR8][R2.64], R6 ;  /* 0x0000000602007986 */ /* 0x0005e4000c101b08 */
.L_x_5981:
        /* <DEDUP_REMOVED lines=8> */
.L_x_5982:
[----:B------:R-:W-:Y:S05]  /*6590*/  BSYNC B1 ;  /* 0x0000000000017941 */ /* 0x000fea0003800000 */
.L_x_5977:
[----:B------:R-:W-:-:S13]  /*65a0*/  ISETP.GE.AND P0, PT, R0, UR4, PT ;  /* 0x0000000400007c0c */ /* 0x000fda000bf06270 */
[----:B-12---:R-:W1:Y:S01]  /*65b0*/  @!P0 LDC.64 R2, c[0x0][0x218] ;  /* 0x00008600ff028b82 */ /* 0x006e620000000a00 */
[C---:B------:R-:W-:Y:S02]  /*65c0*/  @!P0 IADD3 R5, R0.reuse, UR6, RZ ;  /* 0x0000000600058c10 */ /* 0x040fe4000fffe0ff */
[----:B------:R-:W-:-:S03]  /*65d0*/  @!P0 IADD3 R0, R0, 0x80, RZ ;  /* 0x0000008000008810 */ /* 0x000fc60007ffe0ff */
[----:B-1----:R-:W-:-:S05]  /*65e0*/  @!P0 IMAD.WIDE.U32 R2, R5, 0x8, R2 ;  /* 0x0000000805028825 */ /* 0x002fca00078e0002 */
[----:B------:R3:W-:Y:S02]  /*65f0*/  @!P0 STG.E.64 desc[UR8][R2.64], R14 ;  /* 0x0000000e02008986 */ /* 0x0007e4000c101b08 */
.L_x_5983:
[----:B------:R-:W-:Y:S05]  /*6600*/  BSYNC B0 ;  /* 0x0000000000007941 */ /* 0x000fea0003800000 */
.L_x_5976:
        /* <DEDUP_REMOVED lines=8> */
.L_x_5984:
        /* <DEDUP_REMOVED lines=15> */
.L_x_11128:


//--------------------- .text._ZN2at6native29vectorized_elementwise_kernelILi8EZZZNS0_61_GLOBAL__N__132982cb_23_ActivationSiluKernel_cu_1520ed90_292411silu_kernelERNS_18TensorIteratorBaseEENKUlvE_clEvENKUlvE2_clEvEUlN3c107complexIfEEE_St5arrayIPcLm2EEEEviT0_T1_ --------------------------
	.section	.text._ZN2at6native29vectorized_elementwise_kernelILi8EZZZNS0_61_GLOBAL__N__132982cb_23_ActivationSiluKernel_cu_1520ed90_292411silu_kernelERNS_18TensorIteratorBaseEENKUlvE_clEvENKUlvE2_clEvEUlN3c107complexIfEEE_St5arrayIPcLm2EEEEviT0_T1_,"ax",@progbits
	.align	128
        .global         _ZN2at6native29vectorized_elementwise_kernelILi8EZZZNS0_61_GLOBAL__N__132982cb_23_ActivationSiluKernel_cu_1520ed90_292411silu_kernelERNS_18TensorIteratorBaseEENKUlvE_clEvENKUlvE2_clEvEUlN3c107complexIfEEE_St5arrayIPcLm2EEEEviT0_T1_
        .type           _ZN2at6native29vectorized_elementwise_kernelILi8EZZZNS0_61_GLOBAL__N__132982cb_23_ActivationSiluKernel_cu_1520ed90_292411silu_kernelERNS_18TensorIteratorBaseEENKUlvE_clEvENKUlvE2_clEvEUlN3c107complexIfEEE_St5arrayIPcLm2EEEEviT0_T1_,@function
        .size           _ZN2at6native29vectorized_elementwise_kernelILi8EZZZNS0_61_GLOBAL__N__132982cb_23_ActivationSiluKernel_cu_1520ed90_292411silu_kernelERNS_18TensorIteratorBaseEENKUlvE_clEvENKUlvE2_clEvEUlN3c107complexIfEEE_St5arrayIPcLm2EEEEviT0_T1_,(.L_x_11129 - _ZN2at6native29vectorized_elementwise_kernelILi8EZZZNS0_61_GLOBAL__N__132982cb_23_ActivationSiluKernel_cu_1520ed90_292411silu_kernelERNS_18TensorIteratorBaseEENKUlvE_clEvENKUlvE2_clEvEUlN3c107complexIfEEE_St5arrayIPcLm2EEEEviT0_T1_)
        .other          _ZN2at6native29vectorized_elementwise_kernelILi8EZZZNS0_61_GLOBAL__N__132982cb_23_ActivationSiluKernel_cu_1520ed90_292411silu_kernelERNS_18TensorIteratorBaseEENKUlvE_clEvENKUlvE2_clEvEUlN3c107complexIfEEE_St5arrayIPcLm2EEEEviT0_T1_,@"STO_CUDA_ENTRY STV_DEFAULT"
_ZN2at6native29vectorized_elementwise_kernelILi8EZZZNS0_61_GLOBAL__N__132982cb_23_ActivationSiluKernel_cu_1520ed90_292411silu_kernelERNS_18TensorIteratorBaseEENKUlvE_clEvENKUlvE2_clEvEUlN3c107complexIfEEE_St5arrayIPcLm2EEEEviT0_T1_:
.text._ZN2at6native29vectorized_elementwise_kernelILi8EZZZNS0_61_GLOBAL__N__132982cb_23_ActivationSiluKernel_cu_1520ed90_292411silu_kernelERNS_18TensorIteratorBaseEENKUlvE_clEvENKUlvE2_clEvEUlN3c107complexIfEEE_St5arrayIPcLm2EEEEviT0_T1_:
        /* <DEDUP_REMOVED lines=59> */
.L_x_5989:
        /* <DEDUP_REMOVED lines=10> */
.L_x_5988:
[----:B------:R-:W-:-:S04]  /*0450*/  FMUL.RZ R2, R2, 0.15915493667125701904 ;  /* 0x3e22f98302027820 */ /* 0x000fc8000040c000 */
[----:B------:R1:W2:Y:S08]  /*0460*/  MUFU.SIN R21, R2 ;  /* 0x0000000200157308 */ /* 0x0002b00000000400 */
[----:B------:R1:W3:Y:S01]  /*0470*/  MUFU.COS R20, R2 ;  /* 0x0000000200147308 */ /* 0x0002e20000000000 */
[----:B------:R-:W-:Y:S05]  /*0480*/  BRA `(.L_x_5990) ;  /* 0x00000000000c7947 */ /* 0x000fea0003800000 */
.L_x_5987:
[----:B------:R-:W-:Y:S01]  /*0490*/  FMUL.FTZ R20, R12, -1.4426950216293334961 ;  /* 0xbfb8aa3b0c147820 */ /* 0x000fe20000410000 */
[----:B------:R-:W-:-:S05]  /*04a0*/  MOV R21, R2 ;  /* 0x0000000200157202 */ /* 0x000fca0000000f00 */
[----:B------:R-:W0:Y:S02]  /*04b0*/  MUFU.EX2 R20, R20 ;  /* 0x0000001400147308 */ /* 0x000e240000000800 */
.L_x_5990:
[----:B------:R-:W-:Y:S05]  /*04c0*/  BSYNC B0 ;  /* 0x0000000000007941 */ /* 0x000fea0003800000 */
.L_x_5986:
        /* <DEDUP_REMOVED lines=19> */
.L_x_5993:
[----:B------:R-:W0:Y:S08]  /*0600*/  MUFU.RCP R3, R3 ;  /* 0x0000000300037308 */ /* 0x000e300000001000 */
[----:B------:R-:W1:Y:S01]  /*0610*/  MUFU.RCP R2, R2 ;  /* 0x0000000200027308 */ /* 0x000e620000001000 */
[----:B0-----:R-:W-:Y:S01]  /*0620*/  FMUL.FTZ R12, R12, R3 ;  /* 0x000000030c0c7220 */ /* 0x001fe20000410000 */
[----:B-1----:R-:W-:Y:S01]  /*0630*/  FMUL.FTZ R13, R13, R2 ;  /* 0x000000020d0d7220 */ /* 0x002fe20000410000 */
[----:B------:R-:W-:Y:S06]  /*0640*/  BRA `(.L_x_5994) ;  /* 0x0000000000207947 */ /* 0x000fec0003800000 */
.L_x_5992:
        /* <DEDUP_REMOVED lines=8> */
.L_x_5994:
[----:B------:R-:W-:Y:S05]  /*06d0*/  BSYNC B0 ;  /* 0x0000000000007941 */ /* 0x000fea0003800000 */
.L_x_5991:
        /* <DEDUP_REMOVED lines=40> */
.L_x_5998:
        /* <DEDUP_REMOVED lines=10> */
.L_x_5997:
[----:B------:R-:W-:-:S04]  /*0a00*/  FMUL.RZ R2, R2, 0.15915493667125701904 ;  /* 0x3e22f98302027820 */ /* 0x000fc8000040c000 */
[----:B------:R1:W2:Y:S08]  /*0a10*/  MUFU.SIN R21, R2 ;  /* 0x0000000200157308 */ /* 0x0002b00000000400 */
[----:B------:R1:W3:Y:S01]  /*0a20*/  MUFU.COS R20, R2 ;  /* 0x0000000200147308 */ /* 0x0002e20000000000 */
[----:B------:R-:W-:Y:S05]  /*0a30*/  BRA `(.L_x_5999) ;  /* 0x00000000000c7947 */ /* 0x000fea0003800000 */
.L_x_5996:
[----:B------:R-:W-:Y:S01]  /*0a40*/  FMUL.FTZ R20, R14, -1.4426950216293334961 ;  /* 0xbfb8aa3b0e147820 */ /* 0x000fe20000410000 */
[----:B------:R-:W-:-:S05]  /*0a50*/  MOV R21, R2 ;  /* 0x0000000200157202 */ /* 0x000fca0000000f00 */
[----:B------:R-:W0:Y:S02]  /*0a60*/  MUFU.EX2 R20, R20 ;  /* 0x0000001400147308 */ /* 0x000e240000000800 */
.L_x_5999:
[----:B------:R-:W-:Y:S05]  /*0a70*/  BSYNC B0 ;  /* 0x0000000000007941 */ /* 0x000fea0003800000 */
.L_x_5995:
        /* <DEDUP_REMOVED lines=19> */
.L_x_6002:
[----:B------:R-:W0:Y:S08]  /*0bb0*/  MUFU.RCP R3, R3 ;  /* 0x0000000300037308 */ /* 0x000e300000001000 */
[----:B------:R-:W1:Y:S01]  /*0bc0*/  MUFU.RCP R2, R2 ;  /* 0x0000000200027308 */ /* 0x000e620000001000 */
[----:B0-----:R-:W-:Y:S01]  /*0bd0*/  FMUL.FTZ R14, R14, R3 ;  /* 0x000000030e0e7220 */ /* 0x001fe20000410000 */
[----:B-1----:R-:W-:Y:S01]  /*0be0*/  FMUL.FTZ R15, R15, R2 ;  /* 0x000000020f0f7220 */ /* 0x002fe20000410000 */
[----:B------:R-:W-:Y:S06]  /*0bf0*/  BRA `(.L_x_6003) ;  /* 0x0000000000207947 */ /* 0x000fec0003800000 */
.L_x_6001:
        /* <DEDUP_REMOVED lines=8> */
.L_x_6003:
[----:B------:R-:W-:Y:S05]  /*0c80*/  BSYNC B0 ;  /* 0x0000000000007941 */ /* 0x000fea0003800000 */
.L_x_6000:
        /* <DEDUP_REMOVED lines=40> */
.L_x_6007:
        /* <DEDUP_REMOVED lines=10> */
.L_x_6006:
[----:B------:R-:W-:-:S04]  /*0fb0*/  FMUL.RZ R2, R2, 0.15915493667125701904 ;  /* 0x3e22f98302027820 */ /* 0x000fc8000040c000 */
[----:B------:R1:W2:Y:S08]  /*0fc0*/  MUFU.SIN R21, R2 ;  /* 0x0000000200157308 */ /* 0x0002b00000000400 */
[----:B------:R1:W3:Y:S01]  /*0fd0*/  MUFU.COS R20, R2 ;  /* 0x0000000200147308 */ /* 0x0002e20000000000 */
[----:B------:R-:W-:Y:S05]  /*0fe0*/  BRA `(.L_x_6008) ;  /* 0x00000000000c7947 */ /* 0x000fea0003800000 */
.L_x_6005:
[----:B------:R-:W-:Y:S01]  /*0ff0*/  FMUL.FTZ R20, R16, -1.4426950216293334961 ;  /* 0xbfb8aa3b10147820 */ /* 0x000fe20000410000 */
[----:B------:R-:W-:-:S05]  /*1000*/  MOV R21, R2 ;  /* 0x0000000200157202 */ /* 0x000fca0000000f00 */
[----:B------:R-:W0:Y:S02]  /*1010*/  MUFU.EX2 R20, R20 ;  /* 0x0000001400147308 */ /* 0x000e240000000800 */
.L_x_6008:
[----:B------:R-:W-:Y:S05]  /*1020*/  BSYNC B0 ;  /* 0x0000000000007941 */ /* 0x000fea0003800000 */
.L_x_6004:
        /* <DEDUP_REMOVED lines=19> */
.L_x_6011:
[----:B------:R-:W0:Y:S08]  /*1160*/  MUFU.RCP R3, R3 ;  /* 0x0000000300037308 */ /* 0x000e300000001000 */
[----:B------:R-:W1:Y:S01]  /*1170*/  MUFU.RCP R2, R2 ;  /* 0x0000000200027308 */ /* 0x000e620000001000 */
[----:B0-----:R-:W-:Y:S01]  /*1180*/  FMUL.FTZ R16, R16, R3 ;  /* 0x0000000310107220 */ /* 0x001fe20000410000 */
[----:B-1----:R-:W-:Y:S01]  /*1190*/  FMUL.FTZ R17, R17, R2 ;  /* 0x0000000211117220 */ /* 0x002fe20000410000 */
[----:B------:R-:W-:Y:S06]  /*11a0*/  BRA `(.L_x_6012) ;  /* 0x0000000000207947 */ /* 0x000fec0003800000 */
.L_x_6010:
        /* <DEDUP_REMOVED lines=8> */
.L_x_6012:
[----:B------:R-:W-:Y:S05]  /*1230*/  BSYNC B0 ;  /* 0x0000000000007941 */ /* 0x000fea0003800000 */
.L_x_6009:
        /* <DEDUP_REMOVED lines=40> */
.L_x_6016:
        /* <DEDUP_REMOVED lines=10> */
.L_x_6015:
[----:B------:R-:W-:-:S04]  /*1560*/  FMUL.RZ R2, R2, 0.15915493667125701904 ;  /* 0x3e22f98302027820 */ /* 0x000fc8000040c000 */
[----:B------:R1:W2:Y:S08]  /*1570*/  MUFU.SIN R21, R2 ;  /* 0x0000000200157308 */ /* 0x0002b00000000400 */
[----:B------:R1:W3:Y:S01]  /*1580*/  MUFU.COS R20, R2 ;  /* 0x0000000200147308 */ /* 0x0002e20000000000 */
[----:B------:R-:W-:Y:S05]  /*1590*/  BRA `(.L_x_6017) ;  /* 0x00000000000c7947 */ /* 0x000fea0003800000 */
.L_x_6014:
[----:B------:R-:W-:Y:S01]  /*15a0*/  FMUL.FTZ R20, R18, -1.4426950216293334961 ;  /* 0xbfb8aa3b12147820 */ /* 0x000fe20000410000 */
[----:B------:R-:W-:-:S05]  /*15b0*/  MOV R21, R2 ;  /* 0x0000000200157202 */ /* 0x000fca0000000f00 */
[----:B------:R-:W0:Y:S02]  /*15c0*/  MUFU.EX2 R20, R20 ;  /* 0x0000001400147308 */ /* 0x000e240000000800 */
.L_x_6017:
[----:B------:R-:W-:Y:S05]  /*15d0*/  BSYNC B0 ;  /* 0x0000000000007941 */ /* 0x000fea0003800000 */
.L_x_6013:
        /* <DEDUP_REMOVED lines=19> */
.L_x_6020:
[----:B------:R-:W0:Y:S08]  /*1710*/  MUFU.RCP R3, R3 ;  /* 0x0000000300037308 */ /* 0x000e300000001000 */
[----:B------:R-:W1:Y:S01]  /*1720*/  MUFU.RCP R2, R2 ;  /* 0x0000000200027308 */ /* 0x000e620000001000 */
[----:B0-----:R-:W-:Y:S01]  /*1730*/  FMUL.FTZ R18, R18, R3 ;  /* 0x0000000312127220 */ /* 0x001fe20000410000 */
[----:B-1----:R-:W-:Y:S01]  /*1740*/  FMUL.FTZ R19, R19, R2 ;  /* 0x0000000213137220 */ /* 0x002fe20000410000 */
[----:B------:R-:W-:Y:S06]  /*1750*/  BRA `(.L_x_6021) ;  /* 0x0000000000207947 */ /* 0x000fec0003800000 */
.L_x_6019:
        /* <DEDUP_REMOVED lines=8> */
.L_x_6021:
[----:B------:R-:W-:Y:S05]  /*17e0*/  BSYNC B0 ;  /* 0x0000000000007941 */ /* 0x000fea0003800000 */
.L_x_6018:
        /* <DEDUP_REMOVED lines=40> */
.L_x_6025:
        /* <DEDUP_REMOVED lines=10> */
.L_x_6024:
[----:B------:R-:W-:-:S04]  /*1b10*/  FMUL.RZ R2, R2, 0.15915493667125701904 ;  /* 0x3e22f98302027820 */ /* 0x000fc8000040c000 */
[----:B------:R1:W2:Y:S08]  /*1b20*/  MUFU.SIN R21, R2 ;  /* 0x0000000200157308 */ /* 0x0002b00000000400 */
[----:B------:R1:W3:Y:S01]  /*1b30*/  MUFU.COS R20, R2 ;  /* 0x0000000200147308 */ /* 0x0002e20000000000 */
[----:B------:R-:W-:Y:S05]  /*1b40*/  BRA `(.L_x_6026) ;  /* 0x00000000000c7947 */ /* 0x000fea0003800000 */
.L_x_6023:
[----:B------:R-:W-:Y:S01]  /*1b50*/  FMUL.FTZ R20, R4, -1.4426950216293334961 ;  /* 0xbfb8aa3b04147820 */ /* 0x000fe20000410000 */
[----:B------:R-:W-:-:S05]  /*1b60*/  MOV R21, R2 ;  /* 0x0000000200157202 */ /* 0x000fca0000000f00 */
[----:B------:R-:W0:Y:S02]  /*1b70*/  MUFU.EX2 R20, R20 ;  /* 0x0000001400147308 */ /* 0x000e240000000800 */
.L_x_6026:
[----:B------:R-:W-:Y:S05]  /*1b80*/  BSYNC B0 ;  /* 0x0000000000007941 */ /* 0x000fea0003800000 */
.L_x_6022:
        /* <DEDUP_REMOVED lines=19> */
.L_x_6029:
[----:B------:R-:W0:Y:S08]  /*1cc0*/  MUFU.RCP R3, R3 ;  /* 0x0000000300037308 */ /* 0x000e300000001000 */
[----:B------:R-:W1:Y:S01]  /*1cd0*/  MUFU.RCP R2, R2 ;  /* 0x0000000200027308 */ /* 0x000e620000001000 */
[----:B0-----:R-:W-:Y:S01]  /*1ce0*/  FMUL.FTZ R4, R4, R3 ;  /* 0x0000000304047220 */ /* 0x001fe20000410000 */
[----:B-1----:R-:W-:Y:S01]  /*1cf0*/  FMUL.FTZ R5, R5, R2 ;  /* 0x0000000205057220 */ /* 0x002fe20000410000 */
[----:B------:R-:W-:Y:S06]  /*1d00*/  BRA `(.L_x_6030) ;  /* 0x0000000000207947 */ /* 0x000fec0003800000 */
.L_x_6028:
        /* <DEDUP_REMOVED lines=8> */
.L_x_6030:
[----:B------:R-:W-:Y:S05]  /*1d90*/  BSYNC B0 ;  /* 0x0000000000007941 */ /* 0x000fea0003800000 */
.L_x_6027:
        /* <DEDUP_REMOVED lines=40> */
.L_x_6034:
        /* <DEDUP_REMOVED lines=10> */
.L_x_6033:
[----:B------:R-:W-:-:S04]  /*20c0*/  FMUL.RZ R2, R2, 0.15915493667125701904 ;  /* 0x3e22f98302027820 */ /* 0x000fc8000040c000 */
[----:B------:R1:W2:Y:S08]  /*20d0*/  MUFU.SIN R21, R2 ;  /* 0x0000000200157308 */ /* 0x0002b00000000400 */
[----:B------:R1:W3:Y:S01]  /*20e0*/  MUFU.COS R20, R2 ;  /* 0x0000000200147308 */ /* 0x0002e20000000000 */
[----:B------:R-:W-:Y:S05]  /*20f0*/  BRA `(.L_x_6035) ;  /* 0x00000000000c7947 */ /* 0x000fea0003800000 */
.L_x_6032:
[----:B------:R-:W-:Y:S01]  /*2100*/  FMUL.FTZ R20, R6, -1.4426950216293334961 ;  /* 0xbfb8aa3b06147820 */ /* 0x000fe20000410000 */
[----:B------:R-:W-:-:S05]  /*2110*/  MOV R21, R2 ;  /* 0x0000000200157202 */ /* 0x000fca0000000f00 */
[----:B------:R-:W0:Y:S02]  /*2120*/  MUFU.EX2 R20, R20 ;  /* 0x0000001400147308 */ /* 0x000e240000000800 */
.L_x_6035:
[----:B------:R-:W-:Y:S05]  /*2130*/  BSYNC B0 ;  /* 0x0000000000007941 */ /* 0x000fea0003800000 */
.L_x_6031:
        /* <DEDUP_REMOVED lines=19> */
.L_x_6038:
[----:B------:R-:W0:Y:S08]  /*2270*/  MUFU.RCP R3, R3 ;  /* 0x0000000300037308 */ /* 0x000e300000001000 */
[----:B------:R-:W1:Y:S01]  /*2280*/  MUFU.RCP R2, R2 ;  /* 0x0000000200027308 */ /* 0x000e620000001000 */
[----:B0-----:R-:W-:Y:S01]  /*2290*/  FMUL.FTZ R6, R6, R3 ;  /* 0x0000000306067220 */ /* 0x001fe20000410000 */
[----:B-1----:R-:W-:Y:S01]  /*22a0*/  FMUL.FTZ R7, R7, R2 ;  /* 0x0000000207077220 */ /* 0x002fe20000410000 */
[----:B------:R-:W-:Y:S06]  /*22b0*/  BRA `(.L_x_6039) ;  /* 0x0000000000207947 */ /* 0x000fec0003800000 */
.L_x_6037:
        /* <DEDUP_REMOVED lines=8> */
.L_x_6039:
[----:B------:R-:W-:Y:S05]  /*2340*/  BSYNC B0 ;  /* 0x0000000000007941 */ /* 0x000fea0003800000 */
.L_x_6036:
        /* <DEDUP_REMOVED lines=40> */
.L_x_6043:
        /* <DEDUP_REMOVED lines=10> */
.L_x_6042:
[----:B------:R-:W-:-:S04]  /*2670*/  FMUL.RZ R2, R2, 0.15915493667125701904 ;  /* 0x3e22f98302027820 */ /* 0x000fc8000040c000 */
[----:B------:R1:W2:Y:S08]  /*2680*/  MUFU.SIN R21, R2 ;  /* 0x0000000200157308 */ /* 0x0002b00000000400 */
[----:B------:R1:W3:Y:S01]  /*2690*/  MUFU.COS R20, R2 ;  /* 0x0000000200147308 */ /* 0x0002e20000000000 */
[----:B------:R-:W-:Y:S05]  /*26a0*/  BRA `(.L_x_6044) ;  /* 0x00000000000c7947 */ /* 0x000fea0003800000 */
.L_x_6041:
[----:B------:R-:W-:Y:S01]  /*26b0*/  FMUL.FTZ R20, R8, -1.4426950216293334961 ;  /* 0xbfb8aa3b08147820 */ /* 0x000fe20000410000 */
[----:B------:R-:W-:-:S05]  /*26c0*/  MOV R21, R2 ;  /* 0x0000000200157202 */ /* 0x000fca0000000f00 */
[----:B------:R-:W0:Y:S02]  /*26d0*/  MUFU.EX2 R20, R20 ;  /* 0x0000001400147308 */ /* 0x000e240000000800 */
.L_x_6044:
[----:B------:R-:W-:Y:S05]  /*26e0*/  BSYNC B0 ;  /* 0x0000000000007941 */ /* 0x000fea0003800000 */
.L_x_6040:
        /* <DEDUP_REMOVED lines=19> */
.L_x_6047:
[----:B------:R-:W0:Y:S08]  /*2820*/  MUFU.RCP R3, R3 ;  /* 0x0000000300037308 */ /* 0x000e300000001000 */
[----:B------:R-:W1:Y:S01]  /*2830*/  MUFU.RCP R2, R2 ;  /* 0x0000000200027308 */ /* 0x000e620000001000 */
[----:B0-----:R-:W-:Y:S01]  /*2840*/  FMUL.FTZ R8, R8, R3 ;  /* 0x0000000308087220 */ /* 0x001fe20000410000 */
[----:B-1----:R-:W-:Y:S01]  /*2850*/  FMUL.FTZ R9, R9, R2 ;  /* 0x0000000209097220 */ /* 0x002fe20000410000 */
[----:B------:R-:W-:Y:S06]  /*2860*/  BRA `(.L_x_6048) ;  /* 0x0000000000207947 */ /* 0x000fec0003800000 */
.L_x_6046:
        /* <DEDUP_REMOVED lines=8> */
.L_x_6048:
[----:B------:R-:W-:Y:S05]  /*28f0*/  BSYNC B0 ;  /* 0x0000000000007941 */ /* 0x000fea0003800000 */
.L_x_6045:
        /* <DEDUP_REMOVED lines=40> */
.L_x_6052:
        /* <DEDUP_REMOVED lines=10> */
.L_x_6051:
[----:B------:R-:W-:-:S04]  /*2c20*/  FMUL.RZ R2, R2, 0.15915493667125701904 ;  /* 0x3e22f98302027820 */ /* 0x000fc8000040c000 */
[----:B------:R1:W2:Y:S08]  /*2c30*/  MUFU.SIN R21, R2 ;  /* 0x0000000200157308 */ /* 0x0002b00000000400 */
[----:B------:R1:W3:Y:S01]  /*2c40*/  MUFU.COS R20, R2 ;  /* 0x0000000200147308 */ /* 0x0002e20000000000 */
[----:B------:R-:W-:Y:S05]  /*2c50*/  BRA `(.L_x_6053) ;  /* 0x00000000000c7947 */ /* 0x000fea0003800000 */
.L_x_6050:
[----:B------:R-:W-:Y:S01]  /*2c60*/  FMUL.FTZ R20, R10, -1.4426950216293334961 ;  /* 0xbfb8aa3b0a147820 */ /* 0x000fe20000410000 */
[----:B------:R-:W-:-:S05]  /*2c70*/  MOV R21, R2 ;  /* 0x0000000200157202 */ /* 0x000fca0000000f00 */
[----:B------:R-:W0:Y:S02]  /*2c80*/  MUFU.EX2 R20, R20 ;  /* 0x0000001400147308 */ /* 0x000e240000000800 */
.L_x_6053:
[----:B------:R-:W-:Y:S05]  /*2c90*/  BSYNC B0 ;  /* 0x0000000000007941 */ /* 0x000fea0003800000 */
.L_x_6049:
        /* <DEDUP_REMOVED lines=19> */
.L_x_6056:
[----:B------:R-:W0:Y:S08]  /*2dd0*/  MUFU.RCP R3, R3 ;  /* 0x0000000300037308 */ /* 0x000e300000001000 */
[----:B------:R-:W1:Y:S01]  /*2de0*/  MUFU.RCP R2, R2 ;  /* 0x0000000200027308 */ /* 0x000e620000001000 */
[----:B0-----:R-:W-:Y:S01]  /*2df0*/  FMUL.FTZ R10, R10, R3 ;  /* 0x000000030a0a7220 */ /* 0x001fe20000410000 */
[----:B-1----:R-:W-:Y:S01]  /*2e00*/  FMUL.FTZ R11, R11, R2 ;  /* 0x000000020b0b7220 */ /* 0x002fe20000410000 */
[----:B------:R-:W-:Y:S06]  /*2e10*/  BRA `(.L_x_6057) ;  /* 0x0000000000207947 */ /* 0x000fec0003800000 */
.L_x_6055:
        /* <DEDUP_REMOVED lines=8> */
.L_x_6057:
[----:B------:R-:W-:Y:S05]  /*2ea0*/  BSYNC B0 ;  /* 0x0000000000007941 */ /* 0x000fea0003800000 */
.L_x_6054:
[----:B------:R-:W-:Y:S01]  /*2eb0*/  HFMA2.MMA R3, -RZ, RZ, 0, 3.814697265625e-06 ;  /* 0x00000040ff037435 */ /* 0x000fe200000001ff */
        /* <DEDUP_REMOVED lines=8> */
.L_x_5985:
        /* <DEDUP_REMOVED lines=102> */
.L_x_6063:
        /* <DEDUP_REMOVED lines=11> */
.L_x_6062:
[----:B------:R-:W-:-:S04]  /*3650*/  FMUL.RZ R10, R10, 0.15915493667125701904 ;  /* 0x3e22f9830a0a7820 */ /* 0x000fc8000040c000 */
[----:B------:R1:W2:Y:S08]  /*3660*/  MUFU.SIN R11, R10 ;  /* 0x0000000a000b7308 */ /* 0x0002b00000000400 */
[----:B------:R1:W3:Y:S01]  /*3670*/  MUFU.COS R12, R10 ;  /* 0x0000000a000c7308 */ /* 0x0002e20000000000 */
[----:B------:R-:W-:Y:S05]  /*3680*/  BRA `(.L_x_6064) ;  /* 0x0000000000087947 */ /* 0x000fea0003800000 */
.L_x_6061:
[----:B------:R-:W-:-:S06]  /*3690*/  FMUL.FTZ R12, R2, -1.4426950216293334961 ;  /* 0xbfb8aa3b020c7820 */ /* 0x000fcc0000410000 */
[----:B------:R-:W0:Y:S02]  /*36a0*/  MUFU.EX2 R12, R12 ;  /* 0x0000000c000c7308 */ /* 0x000e240000000800 */
.L_x_6064:
[----:B------:R-:W-:Y:S05]  /*36b0*/  BSYNC B1 ;  /* 0x0000000000017941 */ /* 0x000fea0003800000 */
.L_x_6060:
        /* <DEDUP_REMOVED lines=18> */
.L_x_6066:
[----:B------:R-:W0:Y:S08]  /*37e0*/  MUFU.RCP R11, R11 ;  /* 0x0000000b000b7308 */ /* 0x000e300000001000 */
[----:B------:R-:W1:Y:S01]  /*37f0*/  MUFU.RCP R10, R10 ;  /* 0x0000000a000a7308 */ /* 0x000e620000001000 */
[----:B0-----:R-:W-:Y:S01]  /*3800*/  FMUL.FTZ R26, R11, R2 ;  /* 0x000000020b1a7220 */ /* 0x001fe20000410000 */
[----:B-1----:R-:W-:Y:S01]  /*3810*/  FMUL.FTZ R27, R10, R3 ;  /* 0x000000030a1b7220 */ /* 0x002fe20000410000 */
[----:B------:R-:W-:Y:S06]  /*3820*/  BRA `(.L_x_6059) ;  /* 0x0000000000207947 */ /* 0x000fec0003800000 */
.L_x_6065:
        /* <DEDUP_REMOVED lines=8> */
.L_x_6059:
[----:B------:R-:W-:Y:S05]  /*38b0*/  BSYNC B0 ;  /* 0x0000000000007941 */ /* 0x000fea0003800000 */
.L_x_6058:
        /* <DEDUP_REMOVED lines=45> */
.L_x_6072:
        /* <DEDUP_REMOVED lines=11> */
.L_x_6071:
[----:B------:R-:W-:-:S04]  /*3c40*/  FMUL.RZ R2, R2, 0.15915493667125701904 ;  /* 0x3e22f98302027820 */ /* 0x000fc8000040c000 */
[----:B------:R1:W2:Y:S08]  /*3c50*/  MUFU.SIN R11, R2 ;  /* 0x00000002000b7308 */ /* 0x0002b00000000400 */
[----:B------:R1:W3:Y:S01]  /*3c60*/  MUFU.COS R3, R2 ;  /* 0x0000000200037308 */ /* 0x0002e20000000000 */
[----:B------:R-:W-:Y:S05]  /*3c70*/  BRA `(.L_x_6073) ;  /* 0x00000000000c7947 */ /* 0x000fea0003800000 */
.L_x_6070:
[----:B------:R-:W-:Y:S01]  /*3c80*/  FMUL.FTZ R3, R8, -1.4426950216293334961 ;  /* 0xbfb8aa3b08037820 */ /* 0x000fe20000410000 */
[----:B------:R-:W-:-:S05]  /*3c90*/  MOV R11, R2 ;  /* 0x00000002000b7202 */ /* 0x000fca0000000f00 */
[----:B------:R-:W0:Y:S02]  /*3ca0*/  MUFU.EX2 R3, R3 ;  /* 0x0000000300037308 */ /* 0x000e240000000800 */
.L_x_6073:
[----:B------:R-:W-:Y:S05]  /*3cb0*/  BSYNC B1 ;  /* 0x0000000000017941 */ /* 0x000fea0003800000 */
.L_x_6069:
        /* <DEDUP_REMOVED lines=18> */
.L_x_6075:
[----:B------:R-:W0:Y:S08]  /*3de0*/  MUFU.RCP R3, R3 ;  /* 0x0000000300037308 */ /* 0x000e300000001000 */
[----:B------:R-:W1:Y:S01]  /*3df0*/  MUFU.RCP R2, R2 ;  /* 0x0000000200027308 */ /* 0x000e620000001000 */
[----:B0-----:R-:W-:Y:S01]  /*3e00*/  FMUL.FTZ R28, R3, R8 ;  /* 0x00000008031c7220 */ /* 0x001fe20000410000 */
[----:B-1----:R-:W-:Y:S01]  /*3e10*/  FMUL.FTZ R29, R2, R9 ;  /* 0x00000009021d7220 */ /* 0x002fe20000410000 */
[----:B------:R-:W-:Y:S06]  /*3e20*/  BRA `(.L_x_6068) ;  /* 0x0000000000207947 */ /* 0x000fec0003800000 */
.L_x_6074:
        /* <DEDUP_REMOVED lines=8> */
.L_x_6068:
[----:B------:R-:W-:Y:S05]  /*3eb0*/  BSYNC B0 ;  /* 0x0000000000007941 */ /* 0x000fea0003800000 */
.L_x_6067:
        /* <DEDUP_REMOVED lines=46> */
.L_x_6081:
        /* <DEDUP_REMOVED lines=10> */
.L_x_6080:
[----:B------:R-:W-:-:S04]  /*4240*/  FMUL.RZ R2, R2, 0.15915493667125701904 ;  /* 0x3e22f98302027820 */ /* 0x000fc8000040c000 */
[----:B------:R1:W2:Y:S08]  /*4250*/  MUFU.SIN R8, R2 ;  /* 0x0000000200087308 */ /* 0x0002b00000000400 */
[----:B------:R1:W3:Y:S01]  /*4260*/  MUFU.COS R9, R2 ;  /* 0x0000000200097308 */ /* 0x0002e20000000000 */
[----:B------:R-:W-:Y:S05]  /*4270*/  BRA `(.L_x_6082) ;  /* 0x00000000000c7947 */ /* 0x000fea0003800000 */
.L_x_6079:
[----:B------:R-:W-:Y:S01]  /*4280*/  FMUL.FTZ R9, R6, -1.4426950216293334961 ;  /* 0xbfb8aa3b06097820 */ /* 0x000fe20000410000 */
[----:B------:R-:W-:-:S05]  /*4290*/  MOV R8, R2 ;  /* 0x0000000200087202 */ /* 0x000fca0000000f00 */
[----:B------:R-:W0:Y:S02]  /*42a0*/  MUFU.EX2 R9, R9 ;  /* 0x0000000900097308 */ /* 0x000e240000000800 */
.L_x_6082:
[----:B------:R-:W-:Y:S05]  /*42b0*/  BSYNC B1 ;  /* 0x0000000000017941 */ /* 0x000fea0003800000 */
.L_x_6078:
        /* <DEDUP_REMOVED lines=18> */
.L_x_6084:
[----:B------:R-:W0:Y:S08]  /*43e0*/  MUFU.RCP R9, R11 ;  /* 0x0000000b00097308 */ /* 0x000e300000001000 */
[----:B------:R-:W1:Y:S01]  /*43f0*/  MUFU.RCP R2, R2 ;  /* 0x0000000200027308 */ /* 0x000e620000001000 */
[----:B0-----:R-:W-:Y:S01]  /*4400*/  FMUL.FTZ R8, R9, R6 ;  /* 0x0000000609087220 */ /* 0x001fe20000410000 */
[----:B-1----:R-:W-:Y:S01]  /*4410*/  FMUL.FTZ R9, R2, R7 ;  /* 0x0000000702097220 */ /* 0x002fe20000410000 */
[----:B------:R-:W-:Y:S06]  /*4420*/  BRA `(.L_x_6077) ;  /* 0x0000000000207947 */ /* 0x000fec0003800000 */
.L_x_6083:
        /* <DEDUP_REMOVED lines=8> */
.L_x_6077:
[----:B------:R-:W-:Y:S05]  /*44b0*/  BSYNC B0 ;  /* 0x0000000000007941 */ /* 0x000fea0003800000 */
.L_x_6076:
        /* <DEDUP_REMOVED lines=45> */
.L_x_6090:
        /* <DEDUP_REMOVED lines=11> */
.L_x_6089:
[----:B------:R-:W-:-:S04]  /*4840*/  FMUL.RZ R2, R2, 0.15915493667125701904 ;  /* 0x3e22f98302027820 */ /* 0x000fc8000040c000 */
[----:B------:R1:W2:Y:S08]  /*4850*/  MUFU.SIN R6, R2 ;  /* 0x0000000200067308 */ /* 0x0002b00000000400 */
[----:B------:R1:W3:Y:S01]  /*4860*/  MUFU.COS R3, R2 ;  /* 0x0000000200037308 */ /* 0x0002e20000000000 */
[----:B------:R-:W-:Y:S05]  /*4870*/  BRA `(.L_x_6091) ;  /* 0x00000000000c7947 */ /* 0x000fea0003800000 */
.L_x_6088:
[----:B------:R-:W-:Y:S01]  /*4880*/  FMUL.FTZ R3, R4, -1.4426950216293334961 ;  /* 0xbfb8aa3b04037820 */ /* 0x000fe20000410000 */
[----:B------:R-:W-:-:S05]  /*4890*/  MOV R6, R2 ;  /* 0x0000000200067202 */ /* 0x000fca0000000f00 */
[----:B------:R-:W0:Y:S02]  /*48a0*/  MUFU.EX2 R3, R3 ;  /* 0x0000000300037308 */ /* 0x000e240000000800 */
.L_x_6091:
[----:B------:R-:W-:Y:S05]  /*48b0*/  BSYNC B1 ;  /* 0x0000000000017941 */ /* 0x000fea0003800000 */
.L_x_6087:
        /* <DEDUP_REMOVED lines=18> */
.L_x_6093:
[----:B------:R-:W1:Y:S08]  /*49e0*/  MUFU.RCP R3, R7 ;  /* 0x0000000700037308 */ /* 0x000e700000001000 */
[----:B------:R-:W0:Y:S01]  /*49f0*/  MUFU.RCP R6, R6 ;  /* 0x0000000600067308 */ /* 0x000e220000001000 */
[----:B-1----:R-:W-:Y:S01]  /*4a00*/  FMUL.FTZ R2, R3, R4 ;  /* 0x0000000403027220 */ /* 0x002fe20000410000 */
[----:B0-----:R-:W-:Y:S01]  /*4a10*/  FMUL.FTZ R3, R6, R5 ;  /* 0x0000000506037220 */ /* 0x001fe20000410000 */
[----:B------:R-:W-:Y:S06]  /*4a20*/  BRA `(.L_x_6086) ;  /* 0x0000000000207947 */ /* 0x000fec0003800000 */
.L_x_6092:
        /* <DEDUP_REMOVED lines=8> */
.L_x_6086:
[----:B------:R-:W-:Y:S05]  /*4ab0*/  BSYNC B0 ;  /* 0x0000000000007941 */ /* 0x000fea0003800000 */
.L_x_6085:
        /* <DEDUP_REMOVED lines=46> */
.L_x_6099:
        /* <DEDUP_REMOVED lines=10> */
.L_x_6098:
[----:B------:R-:W-:-:S04]  /*4e40*/  FMUL.RZ R4, R4, 0.15915493667125701904 ;  /* 0x3e22f98304047820 */ /* 0x000fc8000040c000 */
[----:B------:R1:W2:Y:S08]  /*4e50*/  MUFU.SIN R6, R4 ;  /* 0x0000000400067308 */ /* 0x0002b00000000400 */
[----:B------:R1:W3:Y:S01]  /*4e60*/  MUFU.COS R7, R4 ;  /* 0x0000000400077308 */ /* 0x0002e20000000000 */
[----:B------:R-:W-:Y:S05]  /*4e70*/  BRA `(.L_x_6100) ;  /* 0x00000000000c7947 */ /* 0x000fea0003800000 */
.L_x_6097:
[----:B------:R-:W-:Y:S01]  /*4e80*/  FMUL.FTZ R7, R24, -1.4426950216293334961 ;  /* 0xbfb8aa3b18077820 */ /* 0x000fe20000410000 */
[----:B------:R-:W-:-:S05]  /*4e90*/  MOV R6, R4 ;  /* 0x0000000400067202 */ /* 0x000fca0000000f00 */
[----:B------:R-:W0:Y:S02]  /*4ea0*/  MUFU.EX2 R7, R7 ;  /* 0x0000000700077308 */ /* 0x000e240000000800 */
.L_x_6100:
[----:B------:R-:W-:Y:S05]  /*4eb0*/  BSYNC B1 ;  /* 0x0000000000017941 */ /* 0x000fea0003800000 */
.L_x_6096:
        /* <DEDUP_REMOVED lines=18> */
.L_x_6102:
[----:B------:R-:W0:Y:S08]  /*4fe0*/  MUFU.RCP R7, R11 ;  /* 0x0000000b00077308 */ /* 0x000e300000001000 */
[----:B------:R-:W1:Y:S01]  /*4ff0*/  MUFU.RCP R4, R4 ;  /* 0x0000000400047308 */ /* 0x000e620000001000 */
[----:B0-----:R-:W-:Y:S01]  /*5000*/  FMUL.FTZ R6, R7, R24 ;  /* 0x0000001807067220 */ /* 0x001fe20000410000 */
[----:B-1----:R-:W-:Y:S01]  /*5010*/  FMUL.FTZ R7, R4, R25 ;  /* 0x0000001904077220 */ /* 0x002fe20000410000 */
[----:B------:R-:W-:Y:S06]  /*5020*/  BRA `(.L_x_6095) ;  /* 0x0000000000207947 */ /* 0x000fec0003800000 */
.L_x_6101:
        /* <DEDUP_REMOVED lines=8> */
.L_x_6095:
[----:B------:R-:W-:Y:S05]  /*50b0*/  BSYNC B0 ;  /* 0x0000000000007941 */ /* 0x000fea0003800000 */
.L_x_6094:
        /* <DEDUP_REMOVED lines=45> */
.L_x_6108:
        /* <DEDUP_REMOVED lines=11> */
.L_x_6107:
[----:B------:R-:W-:-:S04]  /*5440*/  FMUL.RZ R4, R4, 0.15915493667125701904 ;  /* 0x3e22f98304047820 */ /* 0x000fc8000040c000 */
[----:B------:R1:W2:Y:S08]  /*5450*/  MUFU.SIN R11, R4 ;  /* 0x00000004000b7308 */ /* 0x0002b00000000400 */
[----:B------:R1:W3:Y:S01]  /*5460*/  MUFU.COS R5, R4 ;  /* 0x0000000400057308 */ /* 0x0002e20000000000 */
[----:B------:R-:W-:Y:S05]  /*5470*/  BRA `(.L_x_6109) ;  /* 0x00000000000c7947 */ /* 0x000fea0003800000 */
.L_x_6106:
[----:B------:R-:W-:Y:S01]  /*5480*/  FMUL.FTZ R5, R22, -1.4426950216293334961 ;  /* 0xbfb8aa3b16057820 */ /* 0x000fe20000410000 */
[----:B------:R-:W-:-:S05]  /*5490*/  MOV R11, R4 ;  /* 0x00000004000b7202 */ /* 0x000fca0000000f00 */
[----:B------:R-:W0:Y:S02]  /*54a0*/  MUFU.EX2 R5, R5 ;  /* 0x0000000500057308 */ /* 0x000e240000000800 */
.L_x_6109:
[----:B------:R-:W-:Y:S05]  /*54b0*/  BSYNC B1 ;  /* 0x0000000000017941 */ /* 0x000fea0003800000 */
.L_x_6105:
        /* <DEDUP_REMOVED lines=18> */
.L_x_6111:
[----:B------:R-:W1:Y:S08]  /*55e0*/  MUFU.RCP R5, R11 ;  /* 0x0000000b00057308 */ /* 0x000e700000001000 */
[----:B------:R-:W0:Y:S01]  /*55f0*/  MUFU.RCP R12, R12 ;  /* 0x0000000c000c7308 */ /* 0x000e220000001000 */
[----:B-1----:R-:W-:Y:S01]  /*5600*/  FMUL.FTZ R4, R5, R22 ;  /* 0x0000001605047220 */ /* 0x002fe20000410000 */
[----:B0-----:R-:W-:Y:S01]  /*5610*/  FMUL.FTZ R5, R12, R23 ;  /* 0x000000170c057220 */ /* 0x001fe20000410000 */
[----:B------:R-:W-:Y:S06]  /*5620*/  BRA `(.L_x_6104) ;  /* 0x0000000000207947 */ /* 0x000fec0003800000 */
.L_x_6110:
        /* <DEDUP_REMOVED lines=8> */
.L_x_6104:
[----:B------:R-:W-:Y:S05]  /*56b0*/  BSYNC B0 ;  /* 0x0000000000007941 */ /* 0x000fea0003800000 */
.L_x_6103:
        /* <DEDUP_REMOVED lines=46> */
.L_x_6117:
        /* <DEDUP_REMOVED lines=11> */
.L_x_6116:
[----:B------:R-:W-:-:S04]  /*5a50*/  FMUL.RZ R11, R11, 0.15915493667125701904 ;  /* 0x3e22f9830b0b7820 */ /* 0x000fc8000040c000 */
[----:B------:R0:W1:Y:S08]  /*5a60*/  MUFU.SIN R12, R11 ;  /* 0x0000000b000c7308 */ /* 0x0000700000000400 */
[----:B------:R0:W2:Y:S01]  /*5a70*/  MUFU.COS R14, R11 ;  /* 0x0000000b000e7308 */ /* 0x0000a20000000000 */
[----:B------:R-:W-:Y:S05]  /*5a80*/  BRA `(.L_x_6118) ;  /* 0x00000000000c7947 */ /* 0x000fea0003800000 */
.L_x_6115:
[----:B------:R-:W-:Y:S01]  /*5a90*/  FMUL.FTZ R14, R20, -1.4426950216293334961 ;  /* 0xbfb8aa3b140e7820 */ /* 0x000fe20000410000 */
[----:B------:R-:W-:-:S05]  /*5aa0*/  MOV R12, R11 ;  /* 0x0000000b000c7202 */ /* 0x000fca0000000f00 */
[----:B------:R-:W3:Y:S02]  /*5ab0*/  MUFU.EX2 R14, R14 ;  /* 0x0000000e000e7308 */ /* 0x000ee40000000800 */
.L_x_6118:
[----:B------:R-:W-:Y:S05]  /*5ac0*/  BSYNC B1 ;  /* 0x0000000000017941 */ /* 0x000fea0003800000 */
.L_x_6114:
        /* <DEDUP_REMOVED lines=18> */
.L_x_6120:
[----:B------:R-:W0:Y:S08]  /*5bf0*/  MUFU.RCP R11, R11 ;  /* 0x0000000b000b7308 */ /* 0x000e300000001000 */
[----:B------:R-:W1:Y:S01]  /*5c00*/  MUFU.RCP R12, R12 ;  /* 0x0000000c000c7308 */ /* 0x000e620000001000 */
[----:B0-----:R-:W-:Y:S01]  /*5c10*/  FMUL.FTZ R14, R11, R20 ;  /* 0x000000140b0e7220 */ /* 0x001fe20000410000 */
[----:B-1----:R-:W-:Y:S01]  /*5c20*/  FMUL.FTZ R15, R12, R21 ;  /* 0x000000150c0f7220 */ /* 0x002fe20000410000 */
[----:B------:R-:W-:Y:S06]  /*5c30*/  BRA `(.L_x_6113) ;  /* 0x0000000000207947 */ /* 0x000fec0003800000 */
.L_x_6119:
        /* <DEDUP_REMOVED lines=8> */
.L_x_6113:
[----:B------:R-:W-:Y:S05]  /*5cc0*/  BSYNC B0 ;  /* 0x0000000000007941 */ /* 0x000fea0003800000 */
.L_x_6112:
        /* <DEDUP_REMOVED lines=45> */
.L_x_6126:
        /* <DEDUP_REMOVED lines=10> */
.L_x_6125:
[----:B------:R-:W-:-:S04]  /*6040*/  FMUL.RZ R11, R11, 0.15915493667125701904 ;  /* 0x3e22f9830b0b7820 */ /* 0x000fc8000040c000 */
[----:B------:R1:W2:Y:S08]  /*6050*/  MUFU.SIN R13, R11 ;  /* 0x0000000b000d7308 */ /* 0x0002b00000000400 */
[----:B------:R1:W3:Y:S01]  /*6060*/  MUFU.COS R12, R11 ;  /* 0x0000000b000c7308 */ /* 0x0002e20000000000 */
[----:B------:R-:W-:Y:S05]  /*6070*/  BRA `(.L_x_6127) ;  /* 0x00000000000c7947 */ /* 0x000fea0003800000 */
.L_x_6124:
[----:B------:R-:W-:Y:S01]  /*6080*/  FMUL.FTZ R12, R18, -1.4426950216293334961 ;  /* 0xbfb8aa3b120c7820 */ /* 0x000fe20000410000 */
[----:B------:R-:W-:-:S05]  /*6090*/  MOV R13, R11 ;  /* 0x0000000b000d7202 */ /* 0x000fca0000000f00 */
[----:B------:R-:W0:Y:S02]  /*60a0*/  MUFU.EX2 R12, R12 ;  /* 0x0000000c000c7308 */ /* 0x000e240000000800 */
.L_x_6127:
[----:B------:R-:W-:Y:S05]  /*60b0*/  BSYNC B1 ;  /* 0x0000000000017941 */ /* 0x000fea0003800000 */
.L_x_6123:
        /* <DEDUP_REMOVED lines=18> */
.L_x_6129:
[----:B------:R-:W0:Y:S08]  /*61e0*/  MUFU.RCP R11, R11 ;  /* 0x0000000b000b7308 */ /* 0x000e300000001000 */
[----:B------:R-:W1:Y:S01]  /*61f0*/  MUFU.RCP R16, R16 ;  /* 0x0000001000107308 */ /* 0x000e620000001000 */
[----:B0-----:R-:W-:Y:S01]  /*6200*/  FMUL.FTZ R12, R11, R18 ;  /* 0x000000120b0c7220 */ /* 0x001fe20000410000 */
[----:B-1----:R-:W-:Y:S01]  /*6210*/  FMUL.FTZ R13, R16, R19 ;  /* 0x00000013100d7220 */ /* 0x002fe20000410000 */
[----:B------:R-:W-:Y:S06]  /*6220*/  BRA `(.L_x_6122) ;  /* 0x0000000000207947 */ /* 0x000fec0003800000 */
.L_x_6128:
        /* <DEDUP_REMOVED lines=8> */
.L_x_6122:
[----:B------:R-:W-:Y:S05]  /*62b0*/  BSYNC B0 ;  /* 0x0000000000007941 */ /* 0x000fea0003800000 */
.L_x_6121:
        /* <DEDUP_REMOVED lines=16> */
.L_x_6132:
[----:B------:R-:W-:-:S13]  /*63c0*/  ISETP.GE.AND P0, PT, R0, UR4, PT ;  /* 0x0000000400007c0c */ /* 0x000fda000bf06270 */
[----:B------:R-:W-:Y:S05]  /*63d0*/  @P0 BRA `(.L_x_6134) ;  /* 0x0000000000300947 */ /* 0x000fea0003800000 */
[----:B0-----:R-:W0:Y:S01]  /*63e0*/  LDC.64 R10, c[0x0][0x218] ;  /* 0x00008600ff0a7b82 */ /* 0x001e220000000a00 */
[C---:B------:R-:W-:Y:S02]  /*63f0*/  IADD3 R17, R0.reuse, UR6, RZ ;  /* 0x0000000600117c10 */ /* 0x040fe4000fffe0ff */
[----:B------:R-:W-:-:S03]  /*6400*/  IADD3 R0, R0, 0x80, RZ ;  /* 0x0000008000007810 */ /* 0x000fc60007ffe0ff */
[----:B0-----:R-:W-:-:S05]  /*6410*/  IMAD.WIDE.U32 R10, R17, 0x8, R10 ;  /* 0x00000008110a7825 */ /* 0x001fca00078e000a */
[----:B------:R1:W-:Y:S02]  /*6420*/  STG.E.64 desc[UR8][R10.64], R8 ;  /* 0x000000080a007986 */ /* 0x0003e4000c101b08 */
.L_x_6133:
[----:B------:R-:W-:-:S13]  /*6430*/  ISETP.GE.AND P0, PT, R0, UR4, PT ;  /* 0x0000000400007c0c */ /* 0x000fda000bf06270 */
[----:B------:R-:W-:Y:S05]  /*6440*/  @P0 BRA `(.L_x_6135) ;  /* 0x0000000000300947 */ /* 0x000fea0003800000 */
[----:B-1----:R-:W1:Y:S01]  /*6450*/  LDC.64 R8, c[0x0][0x218] ;  /* 0x00008600ff087b82 */ /* 0x002e620000000a00 */
[C---:B------:R-:W-:Y:S02]  /*6460*/  IADD3 R11, R0.reuse, UR6, RZ ;  /* 0x00000006000b7c10 */ /* 0x040fe4000fffe0ff */
[----:B------:R-:W-:-:S03]  /*6470*/  IADD3 R0, R0, 0x80, RZ ;  /* 0x0000008000007810 */ /* 0x000fc60007ffe0ff */
[----:B-1----:R-:W-:-:S05]  /*6480*/  IMAD.WIDE.U32 R8, R11, 0x8, R8 ;  /* 0x000000080b087825 */ /* 0x002fca00078e0008 */
[----:B------:R1:W-:Y:S02]  /*6490*/  STG.E.64 desc[UR8][R8.64], R2 ;  /* 0x0000000208007986 */ /* 0x0003e4000c101b08 */
.L_x_6134:
[----:B------:R-:W-:-:S13]  /*64a0*/  ISETP.GE.AND P0, PT, R0, UR4, PT ;  /* 0x0000000400007c0c */ /* 0x000fda000bf06270 */
[----:B------:R-:W-:Y:S05]  /*64b0*/  @P0 BRA `(.L_x_6136) ;  /* 0x0000000000340947 */ /* 0x000fea0003800000 */
[----:B-1----:R-:W1:Y:S01]  /*64c0*/  LDC.64 R2, c[0x0][0x218] ;  /* 0x00008600ff027b82 */ /* 0x002e620000000a00 */
[C---:B------:R-:W-:Y:S02]  /*64d0*/  IADD3 R9, R0.reuse, UR6, RZ ;  /* 0x0000000600097c10 */ /* 0x040fe4000fffe0ff */
[----:B------:R-:W-:-:S03]  /*64e0*/  IADD3 R0, R0, 0x80, RZ ;  /* 0x0000008000007810 */ /* 0x000fc60007ffe0ff */
[----:B-1----:R-:W-:-:S05]  /*64f0*/  IMAD.WIDE.U32 R2, R9, 0x8, R2 ;  /* 0x0000000809027825 */ /* 0x002fca00078e0002 */
[----:B------:R2:W-:Y:S02]  /*6500*/  STG.E.64 desc[UR8][R2.64], R6 ;  /* 0x0000000602007986 */ /* 0x0005e4000c101b08 */
.L_x_6135:
        /* <DEDUP_REMOVED lines=8> */
.L_x_6136:
[----:B------:R-:W-:Y:S05]  /*6590*/  BSYNC B1 ;  /* 0x0000000000017941 */ /* 0x000fea0003800000 */
.L_x_6131:
[----:B------:R-:W-:-:S13]  /*65a0*/  ISETP.GE.AND P0, PT, R0, UR4, PT ;  /* 0x0000000400007c0c */ /* 0x000fda000bf06270 */
[----:B-12---:R-:W1:Y:S01]  /*65b0*/  @!P0 LDC.64 R2, c[0x0][0x218] ;  /* 0x00008600ff028b82 */ /* 0x006e620000000a00 */
[C---:B------:R-:W-:Y:S02]  /*65c0*/  @!P0 IADD3 R5, R0.reuse, UR6, RZ ;  /* 0x0000000600058c10 */ /* 0x040fe4000fffe0ff */
[----:B------:R-:W-:-:S03]  /*65d0*/  @!P0 IADD3 R0, R0, 0x80, RZ ;  /* 0x0000008000008810 */ /* 0x000fc60007ffe0ff */
[----:B-1----:R-:W-:-:S05]  /*65e0*/  @!P0 IMAD.WIDE.U32 R2, R5, 0x8, R2 ;  /* 0x0000000805028825 */ /* 0x002fca00078e0002 */
[----:B------:R3:W-:Y:S02]  /*65f0*/  @!P0 STG.E.64 desc[UR8][R2.64], R14 ;  /* 0x0000000e02008986 */ /* 0x0007e4000c101b08 */
.L_x_6137:
[----:B------:R-:W-:Y:S05]  /*6600*/  BSYNC B0 ;  /* 0x0000000000007941 */ /* 0x000fea0003800000 */
.L_x_6130:
        /* <DEDUP_REMOVED lines=8> */
.L_x_6138:
        /* <DEDUP_REMOVED lines=15> */
.L_x_11129:


//--------------------- .text._ZN2at6native18elementwise_kernelILi128ELi4EZNS0_15gpu_kernel_implIZZZNS0_61_GLOBAL__N__132982cb_23_ActivationSiluKernel_cu_1520ed90_292411silu_kernelERNS_18TensorIteratorBaseEENKUlvE_clEvENKUlvE1_clEvEUlN3c107complexIdEEE_EEvS5_RKT_EUliE_EEviT1_ --------------------------
	.section	.text._ZN2at6native18elementwise_kernelILi128ELi4EZNS0_15gpu_kernel_implIZZZNS0_61_GLOBAL__N__132982cb_23_ActivationSiluKernel_cu_1520ed90_292411silu_kernelERNS_18TensorIteratorBaseEENKUlvE_clEvENKUlvE1_clEvEUlN3c107complexIdEEE_EEvS5_RKT_EUliE_EEviT1_,"ax",@progbits
	.align	128
        .global         _ZN2at6native18elementwise_kernelILi128ELi4EZNS0_15gpu_kernel_implIZZZNS0_61_GLOBAL__N__132982cb_23_ActivationSiluKernel_cu_1520ed90_292411silu_kernelERNS_18TensorIteratorBaseEENKUlvE_clEvENKUlvE1_clEvEUlN3c107complexIdEEE_EEvS5_RKT_EUliE_EEviT1_
        .type           _ZN2at6native18elementwise_kernelILi128ELi4EZNS0_15gpu_kernel_implIZZZNS0_61_GLOBAL__N__132982cb_23_ActivationSiluKernel_cu_1520ed90_292411silu_kernelERNS_18TensorIteratorBaseEENKUlvE_clEvENKUlvE1_clEvEUlN3c107complexIdEEE_EEvS5_RKT_EUliE_EEviT1_,@function
        .size           _ZN2at6native18elementwise_kernelILi128ELi4EZNS0_15gpu_kernel_implIZZZNS0_61_GLOBAL__N__132982cb_23_ActivationSiluKernel_cu_1520ed90_292411silu_kernelERNS_18TensorIteratorBaseEENKUlvE_clEvENKUlvE1_clEvEUlN3c107complexIdEEE_EEvS5_RKT_EUliE_EEviT1_,(.L_x_11055 - _ZN2at6native18elementwise_kernelILi128ELi4EZNS0_15gpu_kernel_implIZZZNS0_61_GLOBAL__N__132982cb_23_ActivationSiluKernel_cu_1520ed90_292411silu_kernelERNS_18TensorIteratorBaseEENKUlvE_clEvENKUlvE1_clEvEUlN3c107complexIdEEE_EEvS5_RKT_EUliE_EEviT1_)
        .other          _ZN2at6native18elementwise_kernelILi128ELi4EZNS0_15gpu_kernel_implIZZZNS0_61_GLOBAL__N__132982cb_23_ActivationSiluKernel_cu_1520ed90_292411silu_kernelERNS_18TensorIteratorBaseEENKUlvE_clEvENKUlvE1_clEvEUlN3c107complexIdEEE_EEvS5_RKT_EUliE_EEviT1_,@"STO_CUDA_ENTRY STV_DEFAULT"
_ZN2at6native18elementwise_kernelILi128ELi4EZNS0_15gpu_kernel_implIZZZNS0_61_GLOBAL__N__132982cb_23_ActivationSiluKernel_cu_1520ed90_292411silu_kernelERNS_18TensorIteratorBaseEENKUlvE_clEvENKUlvE1_clEvEUlN3c107complexIdEEE_EEvS5_RKT_EUliE_EEviT1_:
.text._ZN2at6native18elementwise_kernelILi128ELi4EZNS0_15gpu_kernel_implIZZZNS0_61_GLOBAL__N__132982cb_23_ActivationSiluKernel_cu_1520ed90_292411silu_kernelERNS_18TensorIteratorBaseEENKUlvE_clEvENKUlvE1_clEvEUlN3c107complexIdEEE_EEvS5_RKT_EUliE_EEviT1_:
[----:B------:R-:W0:Y:S01]  /*0000*/  LDC R1, c[0x0][0x28] ;  /* 0x00000a00ff017b82 */ /* 0x000e220000000800 */
[----:B------:R-:W1:Y:S01]  /*0010*/  S2R R19, SR_CTAID.X ;  /* 0x0000000000137919 */ /* 0x000e620000002500 */
[----:B------:R-:W-:Y:S01]  /*0020*/  ULDC UR4, c[0x0][0x210] ;  /* 0x0000840000047ab9 */ /* 0x000fe20000000800 */
[----:B------:R-:W-:Y:S01]  /*0030*/  ULDC.64 UR36, c[0x0][0x208] ;  /* 0x0000820000247ab9 */ /* 0x000fe20000000a00 */
[----:B------:R-:W-:Y:S01]  /*0040*/  BSSY B6, `(.L_x_6139) ;  /* 0x0000600000067945 */ /* 0x000fe20003800000 */
[----:B------:R-:W1:Y:S01]  /*0050*/  S2R R0, SR_TID.X ;  /* 0x0000000000007919 */ /* 0x000e620000002100 */
[----:B0-----:R-:W-:Y:S02]  /*0060*/  VIADD R1, R1, 0xffffffd8 ;  /* 0xffffffd801017836 */ /* 0x001fe40000000000 */
[----:B-1----:R-:W-:-:S05]  /*0070*/  IMAD R19, R19, 0x200, R0 ;  /* 0x0000020013137824 */ /* 0x002fca00078e0200 */
[----:B------:R-:W-:-:S13]  /*0080*/  ISETP.GE.AND P0, PT, R19, UR4, PT ;  /* 0x0000000413007c0c */ /* 0x000fda000bf06270 */
[----:B------:R-:W-:Y:S05]  /*0090*/  @P0 BRA `(.L_x_6140) ;  /* 0x0000005c00e80947 */ /* 0x000fea0003800000 */
[----:B------:R-:W0:Y:S01]  /*00a0*/  LDC R6, c[0x0][0x218] ;  /* 0x00008600ff067b82 */ /* 0x000e220000000800 */
[----:B------:R-:W-:Y:S02]  /*00b0*/  IMAD.MOV.U32 R0, RZ, RZ, RZ ;  /* 0x000000ffff007224 */ /* 0x000fe400078e00ff */
[----:B------:R-:W-:Y:S01]  /*00c0*/  IMAD.MOV.U32 R16, RZ, RZ, RZ ;  /* 0x000000ffff107224 */ /* 0x000fe200078e00ff */
        /* <DEDUP_REMOVED lines=300> */
.L_x_6141:
        /* <DEDUP_REMOVED lines=19> */
[----:B------:R-:W-:Y:S01]  /*14c0*/  CS2R R14, SRZ ;  /* 0x00000000000e7805 */ /* 0x000fe2000001ff00 */
[----:B--2---:R0:W1:Y:S01]  /*14d0*/  I2F.F64.S16 R12, R2 ;  /* 0x00000002000c7312 */ /* 0x0040620000101c00 */
[----:B------:R-:W-:Y:S05]  /*14e0*/  BRA `(.L_x_6147) ;  /* 0x0000000c00d87947 */ /* 0x000fea0003800000 */
.L_x_6145:
[----:B------:R-:W2:Y:S01]  /*14f0*/  LDG.E.U8 R2, desc[UR36][R2.64] ;  /* 0x0000002402027981 */ /* 0x000ea2000c1e1100 */
[----:B------:R-:W-:Y:S01]  /*1500*/  CS2R R14, SRZ ;  /* 0x00000000000e7805 */ /* 0x000fe2000001ff00 */
[----:B--2---:R0:W1:Y:S01]  /*1510*/  I2F.F64.U16 R12, R2 ;  /* 0x00000002000c7312 */ /* 0x0040620000101800 */
[----:B------:R-:W-:Y:S05]  /*1520*/  BRA `(.L_x_6147) ;  /* 0x0000000c00c87947 */ /* 0x000fea0003800000 */
.L_x_6144:
[----:B------:R-:W-:-:S13]  /*1530*/  ISETP.NE.AND P0, PT, R4, 0x2, PT ;  /* 0x000000020400780c */ /* 0x000fda0003f05270 */
[----:B------:R-:W-:Y:S05]  /*1540*/  @!P0 BRA `(.L_x_6148) ;  /* 0x0000000000308947 */ /* 0x000fea0003800000 */
[----:B------:R-:W-:-:S13]  /*1550*/  ISETP.NE.AND P0, PT, R4, 0x3, PT ;  /* 0x000000030400780c */ /* 0x000fda0003f05270 */
[----:B------:R-:W-:Y:S05]  /*1560*/  @!P0 BRA `(.L_x_6149) ;  /* 0x0000000000188947 */ /* 0x000fea0003800000 */
[----:B------:R-:W-:-:S13]  /*1570*/  ISETP.NE.AND P0, PT, R4, 0x4, PT ;  /* 0x000000040400780c */ /* 0x000fda0003f05270 */
[----:B------:R-:W-:Y:S05]  /*1580*/  @P0 BRA `(.L_x_6146) ;  /* 0x0000000c00480947 */ /* 0x000fea0003800000 */
[----:B------:R-:W2:Y:S01]  /*1590*/  LDG.E.64 R12, desc[UR36][R2.64] ;  /* 0x00000024020c7981 */ /* 0x000ea2000c1e1b00 */
[----:B------:R-:W-:Y:S01]  /*15a0*/  CS2R R14, SRZ ;  /* 0x00000000000e7805 */ /* 0x000fe2000001ff00 */
[----:B--2---:R-:W0:Y:S01]  /*15b0*/  I2F.F64.S64 R12, R12 ;  /* 0x0000000c000c7312 */ /* 0x004e220000301c00 */
[----:B------:R-:W-:Y:S05]  /*15c0*/  BRA `(.L_x_6147) ;  /* 0x0000000c00a07947 */ /* 0x000fea0003800000 */
.L_x_6149:
[----:B------:R-:W2:Y:S01]  /*15d0*/  LDG.E R2, desc[UR36][R2.64] ;  /* 0x0000002402027981 */ /* 0x000ea2000c1e1900 */
[----:B------:R-:W-:Y:S01]  /*15e0*/  CS2R R14, SRZ ;  /* 0x00000000000e7805 */ /* 0x000fe2000001ff00 */
[----:B--2---:R0:W1:Y:S01]  /*15f0*/  I2F.F64 R12, R2 ;  /* 0x00000002000c7312 */ /* 0x0040620000201c00 */
[----:B------:R-:W-:Y:S05]  /*1600*/  BRA `(.L_x_6147) ;  /* 0x0000000c00907947 */ /* 0x000fea0003800000 */
.L_x_6148:
[----:B------:R-:W2:Y:S01]  /*1610*/  LDG.E.U16 R2, desc[UR36][R2.64] ;  /* 0x0000002402027981 */ /* 0x000ea2000c1e1500 */
[----:B------:R-:W-:Y:S01]  /*1620*/  CS2R R14, SRZ ;  /* 0x00000000000e7805 */ /* 0x000fe2000001ff00 */
[----:B--2---:R0:W1:Y:S01]  /*1630*/  I2F.F64.S16 R12, R2 ;  /* 0x00000002000c7312 */ /* 0x0040620000101c00 */
[----:B------:R-:W-:Y:S05]  /*1640*/  BRA `(.L_x_6147) ;  /* 0x0000000c00807947 */ /* 0x000fea0003800000 */
.L_x_6143:
[----:B------:R-:W-:-:S13]  /*1650*/  ISETP.GT.AND P0, PT, R4, 0x6, PT ;  /* 0x000000060400780c */ /* 0x000fda0003f04270 */
[----:B------:R-:W-:Y:S05]  /*1660*/  @P0 BRA `(.L_x_6150) ;  /* 0x00000000003c0947 */ /* 0x000fea0003800000 */
[----:B------:R-:W-:-:S13]  /*1670*/  ISETP.NE.AND P0, PT, R4, 0x5, PT ;  /* 0x000000050400780c */ /* 0x000fda0003f05270 */
[----:B------:R-:W-:Y:S05]  /*1680*/  @!P0 BRA `(.L_x_6151) ;  /* 0x00000000001c8947 */ /* 0x000fea0003800000 */
[----:B------:R-:W-:-:S13]  /*1690*/  ISETP.NE.AND P0, PT, R4, 0x6, PT ;  /* 0x000000060400780c */ /* 0x000fda0003f05270 */
[----:B------:R-:W-:Y:S05]  /*16a0*/  @P0 BRA `(.L_x_6146) ;  /* 0x0000000c00000947 */ /* 0x000fea0003800000 */
[----:B------:R-:W2:Y:S01]  /*16b0*/  LDG.E R12, desc[UR36][R2.64] ;  /* 0x00000024020c7981 */ /* 0x000ea2000c1e1900 */
[----:B------:R-:W-:Y:S01]  /*16c0*/  CS2R R14, SRZ ;  /* 0x00000000000e7805 */ /* 0x000fe2000001ff00 */
[----:B--2---:R-:W-:-:S06]  /*16d0*/  FMUL.FTZ R12, R12, 1 ;  /* 0x3f8000000c0c7820 */ /* 0x004fcc0000410000 */
[----:B------:R-:W0:Y:S01]  /*16e0*/  F2F.F64.F32 R12, R12 ;  /* 0x0000000c000c7310 */ /* 0x000e220000201800 */
[----:B------:R-:W-:Y:S05]  /*16f0*/  BRA `(.L_x_6147) ;  /* 0x0000000c00547947 */ /* 0x000fea0003800000 */
.L_x_6151:
[----:B------:R-:W2:Y:S01]  /*1700*/  LDG.E.U16 R0, desc[UR36][R2.64] ;  /* 0x0000002402007981 */ /* 0x000ea2000c1e1500 */
[----:B------:R-:W-:Y:S01]  /*1710*/  CS2R R14, SRZ ;  /* 0x00000000000e7805 */ /* 0x000fe2000001ff00 */
[----:B--2---:R-:W-:-:S05]  /*1720*/  HADD2.F32 R0, -RZ, R0.H0_H0 ;  /* 0x20000000ff007230 */ /* 0x004fca0000004100 */
[----:B------:R-:W-:-:S04]  /*1730*/  FMUL.FTZ R0, R0, 1 ;  /* 0x3f80000000007820 */ /* 0x000fc80000410000 */
[----:B------:R0:W1:Y:S01]  /*1740*/  F2F.F64.F32 R12, R0 ;  /* 0x00000000000c7310 */ /* 0x0000620000201800 */
[----:B------:R-:W-:Y:S05]  /*1750*/  BRA `(.L_x_6147) ;  /* 0x0000000c003c7947 */ /* 0x000fea0003800000 */
.L_x_6150:
[----:B------:R-:W-:-:S13]  /*1760*/  ISETP.NE.AND P0, PT, R4, 0x7, PT ;  /* 0x000000070400780c */ /* 0x000fda0003f05270 */
[----:B------:R-:W-:Y:S05]  /*1770*/  @!P0 BRA `(.L_x_6152) ;  /* 0x0000000000488947 */ /* 0x000fea0003800000 */
[----:B------:R-:W-:-:S13]  /*1780*/  ISETP.NE.AND P0, PT, R4, 0x8, PT ;  /* 0x000000080400780c */ /* 0x000fda0003f05270 */
[----:B------:R-:W-:Y:S05]  /*1790*/  @!P0 BRA `(.L_x_6153) ;  /* 0x0000000000208947 */ /* 0x000fea0003800000 */
[----:B------:R-:W-:-:S13]  /*17a0*/  ISETP.NE.AND P0, PT, R4, 0x9, PT ;  /* 0x000000090400780c */ /* 0x000fda0003f05270 */
[----:B------:R-:W-:Y:S05]  /*17b0*/  @P0 BRA `(.L_x_6146) ;  /* 0x0000000800bc0947 */ /* 0x000fea0003800000 */
[----:B------:R-:W2:Y:S02]  /*17c0*/  LDG.E.64 R2, desc[UR36][R2.64] ;  /* 0x0000002402027981 */ /* 0x000ea4000c1e1b00 */
[----:B--2---:R-:W-:Y:S01]  /*17d0*/  FMUL.FTZ R14, R3, 1 ;  /* 0x3f800000030e7820 */ /* 0x004fe20000410000 */
[----:B------:R-:W-:-:S05]  /*17e0*/  FMUL.FTZ R12, R2, 1 ;  /* 0x3f800000020c7820 */ /* 0x000fca0000410000 */
[----:B------:R-:W0:Y:S08]  /*17f0*/  F2F.F64.F32 R14, R14 ;  /* 0x0000000e000e7310 */ /* 0x000e300000201800 */
[----:B------:R-:W1:Y:S01]  /*1800*/  F2F.F64.F32 R12, R12 ;  /* 0x0000000c000c7310 */ /* 0x000e620000201800 */
[----:B------:R-:W-:Y:S05]  /*1810*/  BRA `(.L_x_6147) ;  /* 0x0000000c000c7947 */ /* 0x000fea0003800000 */
.L_x_6153:
[----:B------:R-:W2:Y:S02]  /*1820*/  LDG.E R0, desc[UR36][R2.64] ;  /* 0x0000002402007981 */ /* 0x000ea4000c1e1900 */
[--C-:B--2---:R-:W-:Y:S02]  /*1830*/  HADD2.F32 R4, -RZ, R0.reuse.H1_H1 ;  /* 0x30000000ff047230 */ /* 0x104fe40000004100 */
[----:B------:R-:W-:-:S03]  /*1840*/  HADD2.F32 R0, -RZ, R0.H0_H0 ;  /* 0x20000000ff007230 */ /* 0x000fc60000004100 */
[----:B------:R-:W-:Y:S02]  /*1850*/  FMUL.FTZ R4, R4, 1 ;  /* 0x3f80000004047820 */ /* 0x000fe40000410000 */
[----:B------:R-:W-:Y:S02]  /*1860*/  FMUL.FTZ R0, R0, 1 ;  /* 0x3f80000000007820 */ /* 0x000fe40000410000 */
[----:B------:R0:W1:Y:S08]  /*1870*/  F2F.F64.F32 R14, R4 ;  /* 0x00000004000e7310 */ /* 0x0000700000201800 */
[----:B------:R0:W2:Y:S01]  /*1880*/  F2F.F64.F32 R12, R0 ;  /* 0x00000000000c7310 */ /* 0x0000a20000201800 */
[----:B------:R-:W-:Y:S05]  /*1890*/  BRA `(.L_x_6147) ;  /* 0x0000000800ec7947 */ /* 0x000fea0003800000 */
.L_x_6152:
[----:B------:R0:W5:Y:S01]  /*18a0*/  LDG.E.64 R12, desc[UR36][R2.64] ;  /* 0x00000024020c7981 */ /* 0x000162000c1e1b00 */
[----:B------:R-:W-:Y:S01]  /*18b0*/  CS2R R14, SRZ ;  /* 0x00000000000e7805 */ /* 0x000fe2000001ff00 */
[----:B------:R-:W-:Y:S06]  /*18c0*/  BRA `(.L_x_6147) ;  /* 0x0000000800e07947 */ /* 0x000fec0003800000 */
.L_x_6142:
        /* <DEDUP_REMOVED lines=9> */
[----:B------:R-:W-:Y:S01]  /*1960*/  CS2R R14, SRZ ;  /* 0x00000000000e7805 */ /* 0x000fe2000001ff00 */
[----:B------:R-:W-:Y:S01]  /*1970*/  IMAD.MOV.U32 R12, RZ, RZ, RZ ;  /* 0x000000ffff0c7224 */ /* 0x000fe200078e00ff */
[----:B--2---:R-:W-:-:S04]  /*1980*/  ISETP.NE.AND P0, PT, R2, RZ, PT ;  /* 0x000000ff0200720c */ /* 0x004fc80003f05270 */
[----:B------:R-:W-:Y:S01]  /*1990*/  FSEL R13, RZ, 1.875, !P0 ;  /* 0x3ff00000ff0d7808 */ /* 0x000fe20004000000 */
[----:B------:R-:W-:Y:S08]  /*19a0*/  BRA `(.L_x_6147) ;  /* 0x0000000800a87947 */ /* 0x000ff00003800000 */
.L_x_6156:
[----:B------:R0:W5:Y:S01]  /*19b0*/  LDG.E.128 R12, desc[UR36][R2.64] ;  /* 0x00000024020c7981 */ /* 0x000162000c1e1d00 */
[----:B------:R-:W-:Y:S05]  /*19c0*/  BRA `(.L_x_6147) ;  /* 0x0000000800a07947 */ /* 0x000fea0003800000 */
.L_x_6155:
        /* <DEDUP_REMOVED lines=8> */
[----:B------:R-:W-:Y:S01]  /*1a50*/  CS2R R14, SRZ ;  /* 0x00000000000e7805 */ /* 0x000fe2000001ff00 */
        /* <DEDUP_REMOVED lines=20> */
.L_x_6158:
[----:B------:R-:W2:Y:S01]  /*1ba0*/  LDG.E.U8 R2, desc[UR36][R2.64] ;  /* 0x0000002402027981 */ /* 0x000ea2000c1e1100 */
[----:B------:R-:W-:Y:S01]  /*1bb0*/  CS2R R14, SRZ ;  /* 0x00000000000e7805 */ /* 0x000fe2000001ff00 */
        /* <DEDUP_REMOVED lines=14> */
.L_x_6157:
[----:B------:R-:W2:Y:S01]  /*1ca0*/  LDG.E.U16 R0, desc[UR36][R2.64] ;  /* 0x0000002402007981 */ /* 0x000ea2000c1e1500 */
[----:B------:R-:W-:Y:S01]  /*1cb0*/  CS2R R14, SRZ ;  /* 0x00000000000e7805 */ /* 0x000fe2000001ff00 */
[----:B--2---:R-:W-:-:S04]  /*1cc0*/  IMAD.U32 R0, R0, 0x10000, RZ ;  /* 0x0001000000007824 */ /* 0x004fc800078e00ff */
[----:B------:R-:W-:-:S04]  /*1cd0*/  FMUL.FTZ R0, R0, 1 ;  /* 0x3f80000000007820 */ /* 0x000fc80000410000 */
[----:B------:R0:W1:Y:S01]  /*1ce0*/  F2F.F64.F32 R12, R0 ;  /* 0x00000000000c7310 */ /* 0x0000620000201800 */
[----:B------:R-:W-:Y:S05]  /*1cf0*/  BRA `(.L_x_6147) ;  /* 0x0000000400d47947 */ /* 0x000fea0003800000 */
.L_x_6154:
        /* <DEDUP_REMOVED lines=9> */
[----:B------:R-:W-:Y:S01]  /*1d90*/  CS2R R14, SRZ ;  /* 0x00000000000e7805 */ /* 0x000fe2000001ff00 */
[----:B--2---:R0:W1:Y:S01]  /*1da0*/  I2F.F64.U16 R12, R2 ;  /* 0x00000002000c7312 */ /* 0x0040620000101800 */
[----:B------:R-:W-:Y:S05]  /*1db0*/  BRA `(.L_x_6147) ;  /* 0x0000000400a47947 */ /* 0x000fea0003800000 */
.L_x_6161:
        /* <DEDUP_REMOVED lines=21> */
.L_x_6165:
[----:B------:R-:W-:Y:S05]  /*1f10*/  BSYNC B1 ;  /* 0x0000000000017941 */ /* 0x000fea0003800000 */
.L_x_6164:
[----:B------:R-:W-:Y:S01]  /*1f20*/  LEA R3, R0, 0x3b800000, 0x17 ;  /* 0x3b80000000037811 */ /* 0x000fe200078eb8ff */
[----:B------:R-:W-:-:S05]  /*1f30*/  IMAD.SHL.U32 R0, R2, 0x100000, RZ ;  /* 0x0010000002007824 */ /* 0x000fca00078e00ff */
[----:B------:R-:W-:-:S07]  /*1f40*/  LOP3.LUT R0, R3, R0, R4, 0xfe, !PT ;  /* 0x0000000003007212 */ /* 0x000fce00078efe04 */
.L_x_6163:
[----:B------:R-:W-:Y:S05]  /*1f50*/  BSYNC B0 ;  /* 0x0000000000007941 */ /* 0x000fea0003800000 */
.L_x_6162:
[----:B------:R-:W-:Y:S01]  /*1f60*/  FMUL.FTZ R0, R0, 1 ;  /* 0x3f80000000007820 */ /* 0x000fe20000410000 */
[----:B------:R-:W-:-:S03]  /*1f70*/  CS2R R14, SRZ ;  /* 0x00000000000e7805 */ /* 0x000fc6000001ff00 */
[----:B------:R2:W3:Y:S01]  /*1f80*/  F2F.F64.F32 R12, R0 ;  /* 0x00000000000c7310 */ /* 0x0004e20000201800 */
[----:B------:R-:W-:Y:S05]  /*1f90*/  BRA `(.L_x_6147) ;  /* 0x00000004002c7947 */ /* 0x000fea0003800000 */
.L_x_6160:
        /* <DEDUP_REMOVED lines=21> */
.L_x_6169:
[----:B------:R-:W-:Y:S05]  /*20f0*/  BSYNC B1 ;  /* 0x0000000000017941 */ /* 0x000fea0003800000 */
.L_x_6168:
[----:B------:R-:W-:Y:S01]  /*2100*/  LEA R3, R0, 0x37800000, 0x17 ;  /* 0x3780000000037811 */ /* 0x000fe200078eb8ff */
[----:B------:R-:W-:-:S05]  /*2110*/  IMAD.SHL.U32 R0, R2, 0x200000, RZ ;  /* 0x0020000002007824 */ /* 0x000fca00078e00ff */
[----:B------:R-:W-:-:S07]  /*2120*/  LOP3.LUT R0, R3, R0, R4, 0xfe, !PT ;  /* 0x0000000003007212 */ /* 0x000fce00078efe04 */
.L_x_6167:
[----:B------:R-:W-:Y:S05]  /*2130*/  BSYNC B0 ;  /* 0x0000000000007941 */ /* 0x000fea0003800000 */
.L_x_6166:
[----:B------:R-:W-:Y:S01]  /*2140*/  FMUL.FTZ R0, R0, 1 ;  /* 0x3f80000000007820 */ /* 0x000fe20000410000 */
[----:B------:R-:W-:-:S03]  /*2150*/  CS2R R14, SRZ ;  /* 0x00000000000e7805 */ /* 0x000fc6000001ff00 */
[----:B------:R4:W0:Y:S01]  /*2160*/  F2F.F64.F32 R12, R0 ;  /* 0x00000000000c7310 */ /* 0x0008220000201800 */
[----:B------:R-:W-:Y:S05]  /*2170*/  BRA `(.L_x_6147) ;  /* 0x0000000000b47947 */ /* 0x000fea0003800000 */
.L_x_6159:
        /* <DEDUP_REMOVED lines=14> */
.L_x_6173:
[----:B------:R-:W-:Y:S05]  /*2260*/  BSYNC B0 ;  /* 0x0000000000007941 */ /* 0x000fea0003800000 */
.L_x_6172:
[----:B------:R-:W-:Y:S01]  /*2270*/  FMUL.FTZ R0, R0, 1 ;  /* 0x3f80000000007820 */ /* 0x000fe20000410000 */
[----:B------:R-:W-:-:S03]  /*2280*/  CS2R R14, SRZ ;  /* 0x00000000000e7805 */ /* 0x000fc6000001ff00 */
[----:B------:R0:W1:Y:S01]  /*2290*/  F2F.F64.F32 R12, R0 ;  /* 0x00000000000c7310 */ /* 0x0000620000201800 */
[----:B------:R-:W-:Y:S05]  /*22a0*/  BRA `(.L_x_6147) ;  /* 0x0000000000687947 */ /* 0x000fea0003800000 */
.L_x_6146:
[----:B------:R-:W-:Y:S01]  /*22b0*/  MOV R0, 0x0 ;  /* 0x0000000000007802 */ /* 0x000fe20000000f00 */
[----:B------:R-:W-:Y:S01]  /*22c0*/  ULDC.64 UR4, c[0x4][0x148] ;  /* 0x0100520000047ab9 */ /* 0x000fe20000000a00 */
[----:B------:R-:W-:Y:S01]  /*22d0*/  ULDC.64 UR6, c[0x4][0x28] ;  /* 0x01000a0000067ab9 */ /* 0x000fe20000000a00 */
[----:B------:R-:W-:Y:S01]  /*22e0*/  IMAD.U32 R4, RZ, RZ, UR4 ;  /* 0x00000004ff047e24 */ /* 0x000fe2000f8e00ff */
[----:B------:R0:W1:Y:S01]  /*22f0*/  LDC.64 R2, c[0x4][R0] ;  /* 0x0100000000027b82 */ /* 0x0000620000000a00 */
[----:B------:R-:W-:Y:S01]  /*2300*/  IMAD.U32 R5, RZ, RZ, UR5 ;  /* 0x00000005ff057e24 */ /* 0x000fe2000f8e00ff */
[----:B------:R-:W-:Y:S01]  /*2310*/  ULDC.64 UR4, c[0x4][0x150] ;  /* 0x0100540000047ab9 */ /* 0x000fe20000000a00 */
[----:B------:R-:W-:Y:S01]  /*2320*/  HFMA2.MMA R12, -RZ, RZ, 0, 5.9604644775390625e-08 ;  /* 0x00000001ff0c7435 */ /* 0x000fe200000001ff */
        /* <DEDUP_REMOVED lines=8> */
.L_x_6174:
[----:B------:R-:W-:Y:S02]  /*23b0*/  CS2R R12, SRZ ;  /* 0x00000000000c7805 */ /* 0x000fe4000001ff00 */
[----:B------:R-:W-:Y:S01]  /*23c0*/  CS2R R14, SRZ ;  /* 0x00000000000e7805 */ /* 0x000fe2000001ff00 */
[----:B------:R-:W-:Y:S06]  /*23d0*/  BRA `(.L_x_6147) ;  /* 0x00000000001c7947 */ /* 0x000fec0003800000 */
.L_x_6171:
[----:B------:R-:W2:Y:S01]  /*23e0*/  LDG.E.64 R12, desc[UR36][R2.64] ;  /* 0x00000024020c7981 */ /* 0x000ea2000c1e1b00 */
[----:B------:R-:W-:Y:S01]  /*23f0*/  CS2R R14, SRZ ;  /* 0x00000000000e7805 */ /* 0x000fe2000001ff00 */
[----:B--2---:R-:W0:Y:S01]  /*2400*/  I2F.F64.U64 R12, R12 ;  /* 0x0000000c000c7312 */ /* 0x004e220000301800 */
[----:B------:R-:W-:Y:S05]  /*2410*/  BRA `(.L_x_6147) ;  /* 0x00000000000c7947 */ /* 0x000fea0003800000 */
.L_x_6170:
[----:B------:R-:W2:Y:S01]  /*2420*/  LDG.E R2, desc[UR36][R2.64] ;  /* 0x0000002402027981 */ /* 0x000ea2000c1e1900 */
[----:B------:R-:W-:Y:S01]  /*2430*/  CS2R R14, SRZ ;  /* 0x00000000000e7805 */ /* 0x000fe2000001ff00 */
[----:B--2---:R0:W1:Y:S06]  /*2440*/  I2F.F64.U32 R12, R2 ;  /* 0x00000002000c7312 */ /* 0x00406c0000201800 */
.L_x_6147:
[----:B01---5:R-:W-:Y:S01]  /*2450*/  DADD R10, -RZ, -R14 ;  /* 0x00000000ff0a7229 */ /* 0x023fe2000000090e */
[----:B------:R-:W-:Y:S09]  /*2460*/  BSSY B1, `(.L_x_6175) ;  /* 0x0000207000017945 */ /* 0x000ff20003800000 */
[----:B------:R-:W-:-:S13]  /*2470*/  LOP3.LUT P0, RZ, R10, 0x7fffffff, R11, 0xf8, !PT ;  /* 0x7fffffff0aff7812 */ /* 0x000fda000780f80b */
[----:B------:R-:W-:Y:S05]  /*2480*/  @!P0 BRA `(.L_x_6176) ;  /* 0x0000001c001c8947 */ /* 0x000fea0003800000 */
[----:B--23--:R-:W-:-:S10]  /*2490*/  DADD R8, -RZ, -R12 ;  /* 0x00000000ff087229 */ /* 0x00cfd4000000090c */
[----:B------:R-:W-:-:S04]  /*24a0*/  LOP3.LUT R3, R9, 0x7fffffff, RZ, 0xc0, !PT ;  /* 0x7fffffff09037812 */ /* 0x000fc800078ec0ff */
[----:B------:R-:W-:-:S13]  /*24b0*/  LOP3.LUT P0, RZ, R3, R8, RZ, 0xfc, !PT ;  /* 0x0000000803ff7212 */ /* 0x000fda000780fcff */
[----:B------:R-:W-:Y:S05]  /*24c0*/  @!P0 BRA `(.L_x_6177) ;  /* 0x0000001400888947 */ /* 0x000fea0003800000 */
[----:B----4-:R-:W-:-:S04]  /*24d0*/  LOP3.LUT R0, R11, 0x7fffffff, RZ, 0xc0, !PT ;  /* 0x7fffffff0b007812 */ /* 0x010fc800078ec0ff */
[----:B------:R-:W-:-:S13]  /*24e0*/  ISETP.GT.U32.AND P0, PT, R0, 0x7fefffff, PT ;  /* 0x7fefffff0000780c */ /* 0x000fda0003f04070 */
[----:B------:R-:W-:Y:S05]  /*24f0*/  @P0 BRA `(.L_x_6178) ;  /* 0x0000001400400947 */ /* 0x000fea0003800000 */
[----:B------:R-:W-:-:S05]  /*2500*/  VIADD R0, R9, 0xbf79d1be ;  /* 0xbf79d1be09007836 */ /* 0x000fca0000000000 */
[----:B------:R-:W-:-:S13]  /*2510*/  ISETP.GE.U32.AND P0, PT, R0, 0x108aa3, PT ;  /* 0x00108aa30000780c */ /* 0x000fda0003f06070 */
[----:B------:R-:W-:Y:S05]  /*2520*/  @!P0 BRA `(.L_x_6179) ;  /* 0x0000000800788947 */ /* 0x000fea0003800000 */
[----:B------:R-:W-:Y:S01]  /*2530*/  IMAD.MOV.U32 R2, RZ, RZ, 0x652b82fe ;  /* 0x652b82feff027424 */ /* 0x000fe200078e00ff */
[----:B------:R-:W-:Y:S01]  /*2540*/  UMOV UR4, 0xfefa39ef ;  /* 0xfefa39ef00047882 */ /* 0x000fe20000000000 */
[----:B------:R-:W-:Y:S01]  /*2550*/  IMAD.MOV.U32 R3, RZ, RZ, 0x3ff71547 ;  /* 0x3ff71547ff037424 */ /* 0x000fe200078e00ff */
[----:B------:R-:W-:Y:S01]  /*2560*/  UMOV UR5, 0x3fe62e42 ;  /* 0x3fe62e4200057882 */ /* 0x000fe20000000000 */
[----:B------:R-:W-:Y:S01]  /*2570*/  FSETP.GEU.FTZ.AND P0, PT, |R9|, 4.1917929649353027344, PT ;  /* 0x4086232b0900780b */ /* 0x000fe20003f1e200 */
[----:B------:R-:W-:Y:S01]  /*2580*/  BSSY B0, `(.L_x_6180) ;  /* 0x0000037000007945 */ /* 0x000fe20003800000 */
[----:B------:R-:W-:Y:S02]  /*2590*/  DSETP.NEU.AND P2, PT, |R14|, +INF , PT ;  /* 0x7ff000000e00742a */ /* 0x000fe40003f4d200 */
[----:B------:R-:W-:-:S08]  /*25a0*/  DFMA R2, -R12, R2, 6.75539944105574400000e+15 ;  /* 0x433800000c02742b */ /* 0x000fd00000000102 */
        /* <DEDUP_REMOVED lines=52> */
.L_x_6181:
[----:B------:R-:W-:Y:S05]  /*28f0*/  BSYNC B0 ;  /* 0x0000000000007941 */ /* 0x000fea0003800000 */
.L_x_6180:
[----:B------:R-:W-:Y:S04]  /*2900*/  BSSY B2, `(.L_x_6182) ;  /* 0x0000017000027945 */ /* 0x000fe80003800000 */
[----:B------:R-:W-:Y:S05]  /*2910*/  @!P2 BRA `(.L_x_6183) ;  /* 0x00000000004ca947 */ /* 0x000fea0003800000 */
[----:B------:R-:W-:Y:S01]  /*2920*/  UMOV UR4, 0x6dc9c883 ;  /* 0x6dc9c88300047882 */ /* 0x000fe20000000000 */
[----:B------:R-:W-:Y:S01]  /*2930*/  UMOV UR5, 0x3fe45f30 ;  /* 0x3fe45f3000057882 */ /* 0x000fe20000000000 */
[C---:B------:R-:W-:Y:S02]  /*2940*/  DSETP.GE.AND P0, PT, |R14|.reuse, 2.14748364800000000000e+09, PT ;  /* 0x41e000000e00742a */ /* 0x040fe40003f06200 */
[----:B------:R-:W-:Y:S01]  /*2950*/  DMUL R4, R14, -UR4 ;  /* 0x800000040e047c28 */ /* 0x000fe20008000000 */
[----:B------:R-:W-:Y:S01]  /*2960*/  UMOV UR4, 0x54442d18 ;  /* 0x54442d1800047882 */ /* 0x000fe20000000000 */
[----:B------:R-:W-:-:S04]  /*2970*/  UMOV UR5, 0x3ff921fb ;  /* 0x3ff921fb00057882 */ /* 0x000fc80000000000 */
[----:B------:R-:W0:Y:S08]  /*2980*/  F2I.F64 R0, R4 ;  /* 0x0000000400007311 */ /* 0x000e300000301100 */
[----:B0-----:R-:W0:Y:S02]  /*2990*/  I2F.F64 R2, R0 ;  /* 0x0000000000027312 */ /* 0x001e240000201c00 */
[----:B0-----:R-:W-:Y:S01]  /*29a0*/  DFMA R6, -R2, UR4, -R14 ;  /* 0x0000000402067c2b */ /* 0x001fe2000800090e */
[----:B------:R-:W-:Y:S01]  /*29b0*/  UMOV UR4, 0x33145c00 ;  /* 0x33145c0000047882 */ /* 0x000fe20000000000 */
[----:B------:R-:W-:-:S06]  /*29c0*/  UMOV UR5, 0x3c91a626 ;  /* 0x3c91a62600057882 */ /* 0x000fcc0000000000 */
[----:B------:R-:W-:Y:S01]  /*29d0*/  DFMA R6, -R2, UR4, R6 ;  /* 0x0000000402067c2b */ /* 0x000fe20008000106 */
[----:B------:R-:W-:Y:S01]  /*29e0*/  UMOV UR4, 0x252049c0 ;  /* 0x252049c000047882 */ /* 0x000fe20000000000 */
[----:B------:R-:W-:-:S06]  /*29f0*/  UMOV UR5, 0x397b839a ;  /* 0x397b839a00057882 */ /* 0x000fcc0000000000 */
[----:B------:R-:W-:Y:S01]  /*2a00*/  DFMA R2, -R2, UR4, R6 ;  /* 0x0000000402027c2b */ /* 0x000fe20008000106 */
[----:B------:R-:W-:Y:S10]  /*2a10*/  @!P0 BRA `(.L_x_6184) ;  /* 0x0000000000148947 */ /* 0x000ff40003800000 */
[----:B------:R-:W-:-:S07]  /*2a20*/  MOV R18, 0x2a40 ;  /* 0x00002a4000127802 */ /* 0x000fce0000000f00 */
[----:B------:R-:W-:Y:S05]  /*2a30*/  CALL.REL.NOINC `($_ZN2at6native18elementwise_kernelILi128ELi4EZNS0_15gpu_kernel_implIZZZNS0_61_GLOBAL__N__132982cb_23_ActivationSiluKernel_cu_1520ed90_292411silu_kernelERNS_18TensorIteratorBaseEENKUlvE_clEvENKUlvE1_clEvEUlN3c107complexIdEEE_EEvS5_RKT_EUliE_EEviT1_$__internal_trig_reduction_slowpathd) ;  /* 0x0000015c005c7944 */ /* 0x000fea0003c00000 */
[----:B------:R-:W-:Y:S05]  /*2a40*/  BRA `(.L_x_6184) ;  /* 0x0000000000087947 */ /* 0x000fea0003800000 */
.L_x_6183:
[----:B------:R-:W-:Y:S01]  /*2a50*/  DMUL R2, RZ, -R14 ;  /* 0x8000000eff027228 */ /* 0x000fe20000000000 */
[----:B------:R-:W-:-:S10]  /*2a60*/  IMAD.MOV.U32 R0, RZ, RZ, RZ ;  /* 0x000000ffff007224 */ /* 0x000fd400078e00ff */
.L_x_6184:
[----:B------:R-:W-:Y:S05]  /*2a70*/  BSYNC B2 ;  /* 0x0000000000027941 */ /* 0x000fea0003800000 */
.L_x_6182:
[----:B------:R-:W0:Y:S01]  /*2a80*/  LDC.64 R4, c[0x4][0x158] ;  /* 0x01005600ff047b82 */ /* 0x000e220000000a00 */
[----:B------:R-:W-:-:S04]  /*2a90*/  VIADD R6, R0, 0x1 ;  /* 0x0000000100067836 */ /* 0x000fc80000000000 */
[----:B------:R-:W-:-:S05]  /*2aa0*/  IMAD.SHL.U32 R0, R6, 0x8, RZ ;  /* 0x0000000806007824 */ /* 0x000fca00078e00ff */
[----:B------:R-:W-:-:S05]  /*2ab0*/  LOP3.LUT R7, R0, 0x8, RZ, 0xc0, !PT ;  /* 0x0000000800077812 */ /* 0x000fca00078ec0ff */
[----:B0-----:R-:W-:-:S05]  /*2ac0*/  IMAD.WIDE.U32 R4, R7, 0x8, R4 ;  /* 0x0000000807047825 */ /* 0x001fca00078e0004 */
[----:B------:R-:W2:Y:S04]  /*2ad0*/  LDG.E.128.CONSTANT R8, desc[UR36][R4.64] ;  /* 0x0000002404087981 */ /* 0x000ea8000c1e9d00 */
[----:B------:R-:W3:Y:S04]  /*2ae0*/  LDG.E.128.CONSTANT R20, desc[UR36][R4.64+0x10] ;  /* 0x0000102404147981 */ /* 0x000ee8000c1e9d00 */
[----:B------:R-:W4:Y:S01]  /*2af0*/  LDG.E.128.CONSTANT R24, desc[UR36][R4.64+0x20] ;  /* 0x0000202404187981 */ /* 0x000f22000c1e9d00 */
[----:B------:R-:W-:Y:S01]  /*2b00*/  R2P PR, R6, 0x3 ;  /* 0x0000000306007804 */ /* 0x000fe20000000000 */
[----:B------:R-:W-:Y:S01]  /*2b10*/  IMAD.MOV.U32 R6, RZ, RZ, 0x79785eba ;  /* 0x79785ebaff067424 */ /* 0x000fe200078e00ff */
[----:B------:R-:W-:Y:S01]  /*2b20*/  DMUL R18, R2, R2 ;  /* 0x0000000202127228 */ /* 0x000fe20000000000 */
[----:B------:R-:W-:Y:S01]  /*2b30*/  IMAD.MOV.U32 R0, RZ, RZ, 0x3de5db65 ;  /* 0x3de5db65ff007424 */ /* 0x000fe200078e00ff */
[----:B------:R-:W-:Y:S02]  /*2b40*/  BSSY B2, `(.L_x_6185) ;  /* 0x0000023000027945 */ /* 0x000fe40003800000 */
[----:B------:R-:W-:-:S02]  /*2b50*/  FSEL R6, -R6, 4.2945490664224492434e-19, !P0 ;  /* 0x20fd816406067808 */ /* 0x000fc40004000100 */
[----:B------:R-:W-:-:S06]  /*2b60*/  FSEL R7, R0, -0.082518599927425384521, !P0 ;  /* 0xbda8ff8300077808 */ /* 0x000fcc0004000000 */
[----:B--2---:R-:W-:-:S08]  /*2b70*/  DFMA R8, R18, R6, R8 ;  /* 0x000000061208722b */ /* 0x004fd00000000008 */
[----:B------:R-:W-:-:S08]  /*2b80*/  DFMA R8, R18, R8, R10 ;  /* 0x000000081208722b */ /* 0x000fd0000000000a */
[----:B---3--:R-:W-:-:S08]  /*2b90*/  DFMA R8, R18, R8, R20 ;  /* 0x000000081208722b */ /* 0x008fd00000000014 */
[----:B------:R-:W-:-:S08]  /*2ba0*/  DFMA R8, R18, R8, R22 ;  /* 0x000000081208722b */ /* 0x000fd00000000016 */
[----:B----4-:R-:W-:-:S08]  /*2bb0*/  DFMA R8, R18, R8, R24 ;  /* 0x000000081208722b */ /* 0x010fd00000000018 */
[----:B------:R-:W-:-:S08]  /*2bc0*/  DFMA R8, R18, R8, R26 ;  /* 0x000000081208722b */ /* 0x000fd0000000001a */
[----:B------:R-:W-:Y:S02]  /*2bd0*/  DFMA R30, R8, R2, R2 ;  /* 0x00000002081e722b */ /* 0x000fe40000000002 */
[----:B------:R-:W-:-:S08]  /*2be0*/  @P0 DFMA R30, R18, R8, 1 ;  /* 0x3ff00000121e042b */ /* 0x000fd00000000008 */
[----:B------:R-:W-:Y:S01]  /*2bf0*/  @P1 DFMA R30, R30, -1, RZ ;  /* 0xbff000001e1e182b */ /* 0x000fe200000000ff */
[----:B------:R-:W-:Y:S10]  /*2c00*/  @!P2 BRA `(.L_x_6186) ;  /* 0x000000000050a947 */ /* 0x000ff40003800000 */
        /* <DEDUP_REMOVED lines=16> */
[----:B------:R-:W-:Y:S01]  /*2d10*/  DADD R10, -RZ, -R14 ;  /* 0x00000000ff0a7229 */ /* 0x000fe2000000090e */
[----:B------:R-:W-:-:S10]  /*2d20*/  MOV R18, 0x2d40 ;  /* 0x00002d4000127802 */ /* 0x000fd40000000f00 */
[----:B------:R-:W-:Y:S05]  /*2d30*/  CALL.REL.NOINC `($_ZN2at6native18elementwise_kernelILi128ELi4EZNS0_15gpu_kernel_implIZZZNS0_61_GLOBAL__N__132982cb_23_ActivationSiluKernel_cu_1520ed90_292411silu_kernelERNS_18TensorIteratorBaseEENKUlvE_clEvENKUlvE1_clEvEUlN3c107complexIdEEE_EEvS5_RKT_EUliE_EEviT1_$__internal_trig_reduction_slowpathd) ;  /* 0x00000158009c7944 */ /* 0x000fea0003c00000 */
[----:B------:R-:W-:Y:S05]  /*2d40*/  BRA `(.L_x_6187) ;  /* 0x0000000000087947 */ /* 0x000fea0003800000 */
.L_x_6186:
[----:B------:R-:W-:Y:S01]  /*2d50*/  DMUL R2, RZ, -R14 ;  /* 0x8000000eff027228 */ /* 0x000fe20000000000 */
[----:B------:R-:W-:-:S10]  /*2d60*/  IMAD.MOV.U32 R0, RZ, RZ, RZ ;  /* 0x000000ffff007224 */ /* 0x000fd400078e00ff */
.L_x_6187:
[----:B------:R-:W-:Y:S05]  /*2d70*/  BSYNC B2 ;  /* 0x0000000000027941 */ /* 0x000fea0003800000 */
.L_x_6185:
[----:B------:R-:W0:Y:S01]  /*2d80*/  LDC.64 R4, c[0x4][0x158] ;  /* 0x01005600ff047b82 */ /* 0x000e220000000a00 */
        /* <DEDUP_REMOVED lines=10> */
[----:B------:R-:W-:-:S02]  /*2e30*/  DMUL R30, R30, R28 ;  /* 0x0000001c1e1e7228 */ /* 0x000fc40000000000 */
[----:B------:R-:W-:Y:S02]  /*2e40*/  FSEL R6, -R6, 4.2945490664224492434e-19, !P0 ;  /* 0x20fd816406067808 */ /* 0x000fe40004000100 */
        /* <DEDUP_REMOVED lines=9> */
[----:B------:R-:W-:-:S08]  /*2ee0*/  @P1 DFMA R2, R2, -1, RZ ;  /* 0xbff000000202182b */ /* 0x000fd000000000ff */
[----:B------:R-:W-:Y:S01]  /*2ef0*/  DMUL R10, R2, R28 ;  /* 0x0000001c020a7228 */ /* 0x000fe20000000000 */
[----:B------:R-:W-:Y:S10]  /*2f00*/  BRA `(.L_x_6188) ;  /* 0x0000001400707947 */ /* 0x000ff40003800000 */
.L_x_6179:
[----:B------:R-:W-:Y:S01]  /*2f10*/  UMOV UR4, 0x19ba0da4 ;  /* 0x19ba0da400047882 */ /* 0x000fe20000000000 */
[----:B------:R-:W-:Y:S01]  /*2f20*/  UMOV UR5, 0x40937be3 ;  /* 0x40937be300057882 */ /* 0x000fe20000000000 */
[----:B------:R-:W-:Y:S01]  /*2f30*/  MOV R2, 0x652b82fe ;  /* 0x652b82fe00027802 */ /* 0x000fe20000000f00 */
[----:B------:R-:W-:Y:S01]  /*2f40*/  DADD R8, -R12, -UR4 ;  /* 0x800000040c087e29 */ /* 0x000fe20008000100 */
[----:B------:R-:W-:Y:S01]  /*2f50*/  IMAD.MOV.U32 R3, RZ, RZ, 0x3ff71547 ;  /* 0x3ff71547ff037424 */ /* 0x000fe200078e00ff */
[----:B------:R-:W-:Y:S01]  /*2f60*/  UMOV UR4, 0xfefa39ef ;  /* 0xfefa39ef00047882 */ /* 0x000fe20000000000 */
[----:B------:R-:W-:Y:S01]  /*2f70*/  UMOV UR5, 0x3fe62e42 ;  /* 0x3fe62e4200057882 */ /* 0x000fe20000000000 */
[----:B------:R-:W-:Y:S01]  /*2f80*/  BSSY B0, `(.L_x_6189) ;  /* 0x0000038000007945 */ /* 0x000fe20003800000 */
[----:B------:R-:W-:-:S03]  /*2f90*/  DSETP.NEU.AND P2, PT, |R14|, +INF , PT ;  /* 0x7ff000000e00742a */ /* 0x000fc60003f4d200 */
[----:B------:R-:W-:Y:S02]  /*2fa0*/  DFMA R2, R8, R2, 6.75539944105574400000e+15 ;  /* 0x433800000802742b */ /* 0x000fe40000000002 */
[----:B------:R-:W-:-:S06]  /*2fb0*/  FSETP.GEU.FTZ.AND P0, PT, |R9|, 4.1917929649353027344, PT ;  /* 0x4086232b0900780b */ /* 0x000fcc0003f1e200 */
[----:B------:R-:W-:-:S08]  /*2fc0*/  DADD R4, R2, -6.75539944105574400000e+15 ;  /* 0xc338000002047429 */ /* 0x000fd00000000000 */
[----:B------:R-:W-:Y:S01]  /*2fd0*/  DFMA R6, R4, -UR4, R8 ;  /* 0x8000000404067c2b */ /* 0x000fe20008000008 */
        /* <DEDUP_REMOVED lines=38> */
[C---:B------:R-:W-:Y:S02]  /*3240*/  DADD R6, R8.reuse, +INF ;  /* 0x7ff0000008067429 */ /* 0x040fe40000000000 */
[----:B------:R-:W-:-:S08]  /*3250*/  DSETP.GEU.AND P1, PT, R8, RZ, PT ;  /* 0x000000ff0800722a */ /* 0x000fd00003f2e000 */
[----:B------:R-:W-:Y:S02]  /*3260*/  FSEL R28, R6, RZ, P1 ;  /* 0x000000ff061c7208 */ /* 0x000fe40000800000 */
[----:B------:R-:W-:Y:S02]  /*3270*/  @!P0 LEA.HI R0, R2, R2, RZ, 0x1 ;  /* 0x0000000202008211 */ /* 0x000fe400078f08ff */
[----:B------:R-:W-:Y:S02]  /*3280*/  FSEL R29, R7, RZ, P1 ;  /* 0x000000ff071d7208 */ /* 0x000fe40000800000 */
[----:B------:R-:W-:-:S05]  /*3290*/  @!P0 SHF.R.S32.HI R3, RZ, 0x1, R0 ;  /* 0x00000001ff038819 */ /* 0x000fca0000011400 */
[----:B------:R-:W-:Y:S02]  /*32a0*/  @!P0 IMAD.IADD R2, R2, 0x1, -R3 ;  /* 0x0000000102028824 */ /* 0x000fe400078e0a03 */
[----:B------:R-:W-:-:S03]  /*32b0*/  @!P0 IMAD R3, R3, 0x100000, R5 ;  /* 0x0010000003038824 */ /* 0x000fc600078e0205 */
[----:B------:R-:W-:Y:S01]  /*32c0*/  @!P0 LEA R5, R2, 0x3ff00000, 0x14 ;  /* 0x3ff0000002058811 */ /* 0x000fe200078ea0ff */
[----:B------:R-:W-:Y:S02]  /*32d0*/  @!P0 IMAD.MOV.U32 R2, RZ, RZ, R4 ;  /* 0x000000ffff028224 */ /* 0x000fe400078e0004 */
[----:B------:R-:W-:-:S06]  /*32e0*/  @!P0 IMAD.MOV.U32 R4, RZ, RZ, RZ ;  /* 0x000000ffff048224 */ /* 0x000fcc00078e00ff */
[----:B------:R-:W-:-:S11]  /*32f0*/  @!P0 DMUL R28, R2, R4 ;  /* 0x00000004021c8228 */ /* 0x000fd60000000000 */
.L_x_6190:
[----:B------:R-:W-:Y:S05]  /*3300*/  BSYNC B0 ;  /* 0x0000000000007941 */ /* 0x000fea0003800000 */
.L_x_6189:
        /* <DEDUP_REMOVED lines=21> */
.L_x_6192:
[----:B------:R-:W-:Y:S01]  /*3460*/  DMUL R2, RZ, -R14 ;  /* 0x8000000eff027228 */ /* 0x000fe20000000000 */
[----:B------:R-:W-:-:S10]  /*3470*/  IMAD.MOV.U32 R0, RZ, RZ, RZ ;  /* 0x000000ffff007224 */ /* 0x000fd400078e00ff */
.L_x_6193:
[----:B------:R-:W-:Y:S05]  /*3480*/  BSYNC B2 ;  /* 0x0000000000027941 */ /* 0x000fea0003800000 */
.L_x_6191:
        /* <DEDUP_REMOVED lines=45> */
.L_x_6195:
[----:B------:R-:W-:Y:S01]  /*3760*/  DMUL R2, RZ, -R14 ;  /* 0x8000000eff027228 */ /* 0x000fe20000000000 */
[----:B------:R-:W-:-:S10]  /*3770*/  IMAD.MOV.U32 R0, RZ, RZ, RZ ;  /* 0x000000ffff007224 */ /* 0x000fd400078e00ff */
.L_x_6196:
[----:B------:R-:W-:Y:S05]  /*3780*/  BSYNC B2 ;  /* 0x0000000000027941 */ /* 0x000fea0003800000 */
.L_x_6194:
[----:B------:R-:W0:Y:S01]  /*3790*/  LDC.64 R4, c[0x4][0x158] ;  /* 0x01005600ff047b82 */ /* 0x000e220000000a00 */
[----:B------:R-:W-:-:S05]  /*37a0*/  IMAD.SHL.U32 R6, R0, 0x8, RZ ;  /* 0x0000000800067824 */ /* 0x000fca00078e00ff */
[----:B------:R-:W-:-:S05]  /*37b0*/  LOP3.LUT R7, R6, 0x8, RZ, 0xc0, !PT ;  /* 0x0000000806077812 */ /* 0x000fca00078ec0ff */
[----:B0-----:R-:W-:-:S05]  /*37c0*/  IMAD.WIDE.U32 R4, R7, 0x8, R4 ;  /* 0x0000000807047825 */ /* 0x001fca00078e0004 */
[----:B------:R-:W2:Y:S04]  /*37d0*/  LDG.E.128.CONSTANT R8, desc[UR36][R4.64] ;  /* 0x0000002404087981 */ /* 0x000ea8000c1e9d00 */
[----:B------:R-:W3:Y:S04]  /*37e0*/  LDG.E.128.CONSTANT R20, desc[UR36][R4.64+0x10] ;  /* 0x0000102404147981 */ /* 0x000ee8000c1e9d00 */
[----:B------:R0:W4:Y:S01]  /*37f0*/  LDG.E.128.CONSTANT R24, desc[UR36][R4.64+0x20] ;  /* 0x0000202404187981 */ /* 0x000122000c1e9d00 */
[----:B------:R-:W-:Y:S01]  /*3800*/  R2P PR, R0, 0x3 ;  /* 0x0000000300007804 */ /* 0x000fe20000000000 */
[----:B------:R-:W-:Y:S01]  /*3810*/  IMAD.MOV.U32 R6, RZ, RZ, 0x79785eba ;  /* 0x79785ebaff067424 */ /* 0x000fe200078e00ff */
[----:B------:R-:W-:Y:S01]  /*3820*/  DMUL R18, R2, R2 ;  /* 0x0000000202127228 */ /* 0x000fe20000000000 */
[----:B------:R-:W-:-:S03]  /*3830*/  IMAD.MOV.U32 R0, RZ, RZ, 0x3de5db65 ;  /* 0x3de5db65ff007424 */ /* 0x000fc600078e00ff */
[----:B------:R-:W-:Y:S02]  /*3840*/  FSEL R6, -R6, 4.2945490664224492434e-19, !P0 ;  /* 0x20fd816406067808 */ /* 0x000fe40004000100 */
[----:B------:R-:W-:Y:S02]  /*3850*/  FSEL R7, R0, -0.082518599927425384521, !P0 ;  /* 0xbda8ff8300077808 */ /* 0x000fe40004000000 */
[C---:B------:R-:W-:Y:S02]  /*3860*/  LOP3.LUT R0, R29.reuse, 0xfffff, RZ, 0xc0, !PT ;  /* 0x000fffff1d007812 */ /* 0x040fe400078ec0ff */
[----:B0-----:R-:W-:Y:S02]  /*3870*/  LEA.HI R4, R29, 0xffffff09, RZ, 0xc ;  /* 0xffffff091d047811 */ /* 0x001fe400078f60ff */
[----:B------:R-:W-:Y:S02]  /*3880*/  LOP3.LUT R29, R0, 0x7fe00000, RZ, 0xfc, !PT ;  /* 0x7fe00000001d7812 */ /* 0x000fe400078efcff */
[----:B------:R-:W-:-:S04]  /*3890*/  LEA.HI R0, R4, R4, RZ, 0x1 ;  /* 0x0000000404007211 */ /* 0x000fc800078f08ff */
[----:B------:R-:W-:Y:S01]  /*38a0*/  SHF.R.S32.HI R5, RZ, 0x1, R0 ;  /* 0x00000001ff057819 */ /* 0x000fe20000011400 */
[----:B------:R-:W-:-:S04]  /*38b0*/  DMUL R30, R28, R30 ;  /* 0x0000001e1c1e7228 */ /* 0x000fc80000000000 */
[----:B------:R-:W-:Y:S01]  /*38c0*/  IMAD.IADD R4, R4, 0x1, -R5 ;  /* 0x0000000104047824 */ /* 0x000fe200078e0a05 */
[----:B--2---:R-:W-:-:S08]  /*38d0*/  DFMA R8, R18, R6, R8 ;  /* 0x000000061208722b */ /* 0x004fd00000000008 */
[----:B------:R-:W-:Y:S01]  /*38e0*/  DFMA R8, R18, R8, R10 ;  /* 0x000000081208722b */ /* 0x000fe2000000000a */
[----:B------:R-:W-:Y:S01]  /*38f0*/  LEA R11, R4, 0x3ff00000, 0x14 ;  /* 0x3ff00000040b7811 */ /* 0x000fe200078ea0ff */
[----:B------:R-:W-:-:S06]  /*3900*/  IMAD.MOV.U32 R10, RZ, RZ, RZ ;  /* 0x000000ffff0a7224 */ /* 0x000fcc00078e00ff */
        /* <DEDUP_REMOVED lines=8> */
[----:B------:R-:W-:Y:S01]  /*3990*/  LEA R3, R5, 0x3ff00000, 0x14 ;  /* 0x3ff0000005037811 */ /* 0x000fe200078ea0ff */
[----:B------:R-:W-:-:S06]  /*39a0*/  IMAD.MOV.U32 R2, RZ, RZ, RZ ;  /* 0x000000ffff027224 */ /* 0x000fcc00078e00ff */
[C---:B------:R-:W-:Y:S02]  /*39b0*/  DMUL R30, R2.reuse, R30 ;  /* 0x0000001e021e7228 */ /* 0x040fe40000000000 */
[----:B------:R-:W-:-:S06]  /*39c0*/  DMUL R28, R2, R28 ;  /* 0x0000001c021c7228 */ /* 0x000fcc0000000000 */
[C---:B------:R-:W-:Y:S02]  /*39d0*/  DMUL R30, R10.reuse, R30 ;  /* 0x0000001e0a1e7228 */ /* 0x040fe40000000000 */
[----:B------:R-:W-:Y:S01]  /*39e0*/  DMUL R10, R10, R28 ;  /* 0x0000001c0a0a7228 */ /* 0x000fe20000000000 */
[----:B------:R-:W-:Y:S10]  /*39f0*/  BRA `(.L_x_6188) ;  /* 0x0000000800b47947 */ /* 0x000ff40003800000 */
.L_x_6178:
[----:B------:R-:W-:-:S04]  /*3a00*/  ISETP.NE.AND P0, PT, R3, 0x7ff00000, PT ;  /* 0x7ff000000300780c */ /* 0x000fc80003f05270 */
[----:B------:R-:W-:-:S13]  /*3a10*/  ISETP.NE.OR P0, PT, R8, RZ, P0 ;  /* 0x000000ff0800720c */ /* 0x000fda0000705670 */
[----:B------:R-:W-:Y:S05]  /*3a20*/  @P0 BRA `(.L_x_6197) ;  /* 0x0000000000200947 */ /* 0x000fea0003800000 */
[----:B------:R-:W-:Y:S02]  /*3a30*/  ISETP.GE.AND P0, PT, R9, RZ, PT ;  /* 0x000000ff0900720c */ /* 0x000fe40003f06270 */
[----:B------:R-:W-:Y:S02]  /*3a40*/  CS2R R30, SRZ ;  /* 0x00000000001e7805 */ /* 0x000fe4000001ff00 */
[----:B------:R-:W-:-:S09]  /*3a50*/  CS2R R10, SRZ ;  /* 0x00000000000a7805 */ /* 0x000fd2000001ff00 */
[----:B------:R-:W-:Y:S05]  /*3a60*/  @!P0 BRA `(.L_x_6188) ;  /* 0x0000000800988947 */ /* 0x000fea0003800000 */
[----:B------:R-:W-:Y:S01]  /*3a70*/  DADD R10, R14, -R14 ;  /* 0x000000000e0a7229 */ /* 0x000fe2000000080e */
[----:B------:R-:W-:Y:S01]  /*3a80*/  MOV R30, R8 ;  /* 0x00000008001e7202 */ /* 0x000fe20000000f00 */
[----:B------:R-:W-:Y:S01]  /*3a90*/  IMAD.MOV.U32 R31, RZ, RZ, R9 ;  /* 0x000000ffff1f7224 */ /* 0x000fe200078e0009 */
[----:B------:R-:W-:Y:S08]  /*3aa0*/  BRA `(.L_x_6188) ;  /* 0x0000000800887947 */ /* 0x000ff00003800000 */
.L_x_6197:
[----:B------:R-:W-:-:S10]  /*3ab0*/  DADD R30, R14, -R14 ;  /* 0x000000000e1e7229 */ /* 0x000fd4000000080e */
[----:B------:R-:W-:Y:S02]  /*3ac0*/  IMAD.MOV.U32 R10, RZ, RZ, R30 ;  /* 0x000000ffff0a7224 */ /* 0x000fe400078e001e */
[----:B------:R-:W-:Y:S01]  /*3ad0*/  IMAD.MOV.U32 R11, RZ, RZ, R31 ;  /* 0x000000ffff0b7224 */ /* 0x000fe200078e001f */
[----:B------:R-:W-:Y:S06]  /*3ae0*/  BRA `(.L_x_6188) ;  /* 0x0000000800787947 */ /* 0x000fec0003800000 */
.L_x_6177:
[----:B------:R-:W-:Y:S01]  /*3af0*/  DSETP.NEU.AND P2, PT, |R14|, +INF , PT ;  /* 0x7ff000000e00742a */ /* 0x000fe20003f4d200 */
[----:B------:R-:W-:-:S13]  /*3b00*/  BSSY B2, `(.L_x_6198) ;  /* 0x0000017000027945 */ /* 0x000fda0003800000 */
[----:B------:R-:W-:Y:S05]  /*3b10*/  @!P2 BRA `(.L_x_6199) ;  /* 0x00000000004ca947 */ /* 0x000fea0003800000 */
[----:B------:R-:W-:Y:S01]  /*3b20*/  UMOV UR4, 0x6dc9c883 ;  /* 0x6dc9c88300047882 */ /* 0x000fe20000000000 */
[----:B------:R-:W-:Y:S01]  /*3b30*/  UMOV UR5, 0x3fe45f30 ;  /* 0x3fe45f3000057882 */ /* 0x000fe20000000000 */
[C---:B------:R-:W-:Y:S02]  /*3b40*/  DSETP.GE.AND P0, PT, |R14|.reuse, 2.14748364800000000000e+09, PT ;  /* 0x41e000000e00742a */ /* 0x040fe40003f06200 */
[----:B------:R-:W-:Y:S01]  /*3b50*/  DMUL R4, R14, -UR4 ;  /* 0x800000040e047c28 */ /* 0x000fe20008000000 */
[----:B------:R-:W-:Y:S01]  /*3b60*/  UMOV UR4, 0x54442d18 ;  /* 0x54442d1800047882 */ /* 0x000fe20000000000 */
[----:B------:R-:W-:-:S04]  /*3b70*/  UMOV UR5, 0x3ff921fb ;  /* 0x3ff921fb00057882 */ /* 0x000fc80000000000 */
[----:B----4-:R-:W0:Y:S08]  /*3b80*/  F2I.F64 R0, R4 ;  /* 0x0000000400007311 */ /* 0x010e300000301100 */
        /* <DEDUP_REMOVED lines=12> */
.L_x_6199:
[----:B------:R-:W-:Y:S01]  /*3c50*/  DMUL R2, RZ, -R14 ;  /* 0x8000000eff027228 */ /* 0x000fe20000000000 */
[----:B----4-:R-:W-:-:S10]  /*3c60*/  IMAD.MOV.U32 R0, RZ, RZ, RZ ;  /* 0x000000ffff007224 */ /* 0x010fd400078e00ff */
.L_x_6200:
[----:B------:R-:W-:Y:S05]  /*3c70*/  BSYNC B2 ;  /* 0x0000000000027941 */ /* 0x000fea0003800000 */
.L_x_6198:
        /* <DEDUP_REMOVED lines=45> */
.L_x_6202:
[----:B------:R-:W-:Y:S01]  /*3f50*/  DMUL R2, RZ, -R14 ;  /* 0x8000000eff027228 */ /* 0x000fe20000000000 */
[----:B------:R-:W-:-:S10]  /*3f60*/  IMAD.MOV.U32 R0, RZ, RZ, RZ ;  /* 0x000000ffff007224 */ /* 0x000fd400078e00ff */
.L_x_6203:
[----:B------:R-:W-:Y:S05]  /*3f70*/  BSYNC B2 ;  /* 0x0000000000027941 */ /* 0x000fea0003800000 */
.L_x_6201:
        /* <DEDUP_REMOVED lines=10> */
[----:B------:R-:W-:-:S03]  /*4020*/  IMAD.MOV.U32 R0, RZ, RZ, 0x3de5db65 ;  /* 0x3de5db65ff007424 */ /* 0x000fc600078e00ff */
        /* <DEDUP_REMOVED lines=9> */
[----:B------:R-:W-:Y:S01]  /*40c0*/  @P0 DFMA R10, R18, R8, 1 ;  /* 0x3ff00000120a042b */ /* 0x000fe20000000008 */
[----:B------:R-:W-:Y:S10]  /*40d0*/  @!P1 BRA `(.L_x_6188) ;  /* 0x0000000000fc9947 */ /* 0x000ff40003800000 */
[----:B------:R-:W-:Y:S01]  /*40e0*/  DFMA R10, R10, -1, RZ ;  /* 0xbff000000a0a782b */ /* 0x000fe200000000ff */
[----:B------:R-:W-:Y:S10]  /*40f0*/  BRA `(.L_x_6188) ;  /* 0x0000000000f47947 */ /* 0x000ff40003800000 */
.L_x_6176:
[----:B------:R-:W-:Y:S01]  /*4100*/  IMAD.MOV.U32 R2, RZ, RZ, 0x652b82fe ;  /* 0x652b82feff027424 */ /* 0x000fe200078e00ff */
[----:B------:R-:W-:Y:S01]  /*4110*/  UMOV UR4, 0xfefa39ef ;  /* 0xfefa39ef00047882 */ /* 0x000fe20000000000 */
[----:B------:R-:W-:Y:S01]  /*4120*/  IMAD.MOV.U32 R3, RZ, RZ, 0x3ff71547 ;  /* 0x3ff71547ff037424 */ /* 0x000fe200078e00ff */
[----:B------:R-:W-:Y:S01]  /*4130*/  UMOV UR5, 0x3fe62e42 ;  /* 0x3fe62e4200057882 */ /* 0x000fe20000000000 */
[----:B--23--:R-:W-:Y:S01]  /*4140*/  DADD R8, -RZ, -R12 ;  /* 0x00000000ff087229 */ /* 0x00cfe2000000090c */
        /* <DEDUP_REMOVED lines=46> */
[----:B----4-:R-:W-:Y:S02]  /*4430*/  @!P0 LEA.HI R0, R2, R2, RZ, 0x1 ;  /* 0x0000000202008211 */ /* 0x010fe400078f08ff */
        /* <DEDUP_REMOVED lines=8> */
.L_x_6204:
[----:B------:R-:W-:Y:S05]  /*44c0*/  BSYNC B0 ;  /* 0x0000000000007941 */ /* 0x000fea0003800000 */
.L_x_6188:
[----:B------:R-:W-:Y:S05]  /*44d0*/  BSYNC B1 ;  /* 0x0000000000017941 */ /* 0x000fea0003800000 */
.L_x_6175:
[----:B------:R-:W-:Y:S01]  /*44e0*/  DADD R6, R30, 1 ;  /* 0x3ff000001e067429 */ /* 0x000fe20000000000 */
[----:B------:R-:W-:Y:S01]  /*44f0*/  BSSY B1, `(.L_x_6205) ;  /* 0x000009b000017945 */ /* 0x000fe20003800000 */
[----:B------:R-:W-:-:S08]  /*4500*/  DADD R4, RZ, R10 ;  /* 0x00000000ff047229 */ /* 0x000fd0000000000a */
[----:B------:R-:W-:-:S14]  /*4510*/  DSETP.GE.AND P0, PT, |R6|, |R4|, PT ;  /* 0x400000040600722a */ /* 0x000fdc0003f06200 */
[----:B------:R-:W-:Y:S05]  /*4520*/  @!P0 BRA `(.L_x_6206) ;  /* 0x0000000400a48947 */ /* 0x000fea0003800000 */
[----:B------:R-:W-:Y:S02]  /*4530*/  DSETP.NEU.AND P0, PT, |R4|, RZ, PT ;  /* 0x000000ff0400722a */ /* 0x000fe40003f0d200 */
[----:B------:R-:W-:-:S14]  /*4540*/  DSETP.EQ.AND P1, PT, |R6|, RZ, PT ;  /* 0x000000ff0600722a */ /* 0x000fdc0003f22200 */
[----:B------:R-:W-:Y:S05]  /*4550*/  @!P0 BRA P1, `(.L_x_6207) ;  /* 0x0000000000bc8947 */ /* 0x000fea0000800000 */
[----:B------:R-:W0:Y:S01]  /*4560*/  MUFU.RCP64H R3, R7 ;  /* 0x0000000700037308 */ /* 0x000e220000001800 */
[----:B------:R-:W-:Y:S01]  /*4570*/  IMAD.MOV.U32 R2, RZ, RZ, 0x1 ;  /* 0x00000001ff027424 */ /* 0x000fe200078e00ff */
[----:B------:R-:W-:Y:S01]  /*4580*/  FSETP.GEU.AND P1, PT, |R5|, 6.5827683646048100446e-37, PT ;  /* 0x036000000500780b */ /* 0x000fe20003f2e200 */
[----:B------:R-:W-:Y:S04]  /*4590*/  BSSY B2, `(.L_x_6208) ;  /* 0x0000014000027945 */ /* 0x000fe80003800000 */
[----:B0-----:R-:W-:-:S08]  /*45a0*/  DFMA R8, -R6, R2, 1 ;  /* 0x3ff000000608742b */ /* 0x001fd00000000102 */
[----:B------:R-:W-:-:S08]  /*45b0*/  DFMA R8, R8, R8, R8 ;  /* 0x000000080808722b */ /* 0x000fd00000000008 */
[----:B------:R-:W-:-:S08]  /*45c0*/  DFMA R8, R2, R8, R2 ;  /* 0x000000080208722b */ /* 0x000fd00000000002 */
[----:B------:R-:W-:-:S08]  /*45d0*/  DFMA R2, -R6, R8, 1 ;  /* 0x3ff000000602742b */ /* 0x000fd00000000108 */
[----:B------:R-:W-:-:S08]  /*45e0*/  DFMA R2, R8, R2, R8 ;  /* 0x000000020802722b */ /* 0x000fd00000000008 */
[----:B------:R-:W-:-:S08]  /*45f0*/  DMUL R8, R4, R2 ;  /* 0x0000000204087228 */ /* 0x000fd00000000000 */
[----:B------:R-:W-:-:S08]  /*4600*/  DFMA R10, -R6, R8, R4 ;  /* 0x00000008060a722b */ /* 0x000fd00000000104 */
[----:B------:R-:W-:-:S10]  /*4610*/  DFMA R2, R2, R10, R8 ;  /* 0x0000000a0202722b */ /* 0x000fd40000000008 */
[----:B----4-:R-:W-:-:S05]  /*4620*/  FFMA R0, RZ, R7, R3 ;  /* 0x00000007ff007223 */ /* 0x010fca0000000003 */
[----:B------:R-:W-:-:S13]  /*4630*/  FSETP.GT.AND P0, PT, |R0|, 1.469367938527859385e-39, PT ;  /* 0x001000000000780b */ /* 0x000fda0003f04200 */
[----:B------:R-:W-:Y:S05]  /*4640*/  @P0 BRA P1, `(.L_x_6209) ;  /* 0x0000000000200947 */ /* 0x000fea0000800000 */
[----:B------:R-:W-:Y:S01]  /*4650*/  IMAD.MOV.U32 R20, RZ, RZ, R4 ;  /* 0x000000ffff147224 */ /* 0x000fe200078e0004 */
[----:B------:R-:W-:Y:S01]  /*4660*/  MOV R0, 0x46b0 ;  /* 0x000046b000007802 */ /* 0x000fe20000000f00 */
[----:B------:R-:W-:Y:S02]  /*4670*/  IMAD.MOV.U32 R21, RZ, RZ, R5 ;  /* 0x000000ffff157224 */ /* 0x000fe400078e0005 */
[----:B------:R-:W-:Y:S02]  /*4680*/  IMAD.MOV.U32 R2, RZ, RZ, R6 ;  /* 0x000000ffff027224 */ /* 0x000fe400078e0006 */
[----:B------:R-:W-:-:S07]  /*4690*/  IMAD.MOV.U32 R3, RZ, RZ, R7 ;  /* 0x000000ffff037224 */ /* 0x000fce00078e0007 */
[----:B------:R-:W-:Y:S05]  /*46a0*/  CALL.REL.NOINC `($__internal_8_$__cuda_sm20_div_rn_f64_full) ;  /* 0x0000013800d07944 */ /* 0x000fea0003c00000 */
[----:B------:R-:W-:Y:S02]  /*46b0*/  IMAD.MOV.U32 R2, RZ, RZ, R26 ;  /* 0x000000ffff027224 */ /* 0x000fe400078e001a */
[----:B------:R-:W-:-:S07]  /*46c0*/  IMAD.MOV.U32 R3, RZ, RZ, R27 ;  /* 0x000000ffff037224 */ /* 0x000fce00078e001b */
.L_x_6209:
[----:B------:R-:W-:Y:S05]  /*46d0*/  BSYNC B2 ;  /* 0x0000000000027941 */ /* 0x000fea0003800000 */
.L_x_6208:
[----:B------:R-:W-:Y:S01]  /*46e0*/  DFMA R10, R4, R2, R6 ;  /* 0x00000002040a722b */ /* 0x000fe20000000006 */
        /* <DEDUP_REMOVED lines=11> */
[----:B------:R-:W-:Y:S02]  /*47a0*/  IMAD.MOV.U32 R28, RZ, RZ, R10 ;  /* 0x000000ffff1c7224 */ /* 0x000fe400078e000a */
[----:B------:R-:W-:Y:S02]  /*47b0*/  IMAD.MOV.U32 R29, RZ, RZ, R11 ;  /* 0x000000ffff1d7224 */ /* 0x000fe400078e000b */
[----:B------:R-:W-:Y:S01]  /*47c0*/  VIADD R9, R0, 0xfff00000 ;  /* 0xfff0000000097836 */ /* 0x000fe20000000000 */
[----:B------:R-:W-:-:S07]  /*47d0*/  MOV R0, 0x47f0 ;  /* 0x000047f000007802 */ /* 0x000fce0000000f00 */
[----:B------:R-:W-:Y:S05]  /*47e0*/  CALL.REL.NOINC `($__internal_7_$__cuda_sm20_dblrcp_rn_slowpath_v3) ;  /* 0x0000013400cc7944 */ /* 0x000fea0003c00000 */
.L_x_6211:
[----:B------:R-:W-:Y:S05]  /*47f0*/  BSYNC B2 ;  /* 0x0000000000027941 */ /* 0x000fea0003800000 */
.L_x_6210:
[C---:B------:R-:W-:Y:S02]  /*4800*/  DFMA R8, R2.reuse, R14, R12 ;  /* 0x0000000e0208722b */ /* 0x040fe4000000000c */
[----:B------:R-:W-:-:S06]  /*4810*/  DFMA R2, R2, -R12, R14 ;  /* 0x8000000c0202722b */ /* 0x000fcc000000000e */
[-C--:B------:R-:W-:Y:S02]  /*4820*/  DMUL R8, R8, R6.reuse ;  /* 0x0000000608087228 */ /* 0x080fe40000000000 */
[----:B------:R-:W-:Y:S01]  /*4830*/  DMUL R10, R2, R6 ;  /* 0x00000006020a7228 */ /* 0x000fe20000000000 */
[----:B------:R-:W-:Y:S10]  /*4840*/  BRA `(.L_x_6212) ;  /* 0x0000000400947947 */ /* 0x000ff40003800000 */
.L_x_6207:
[----:B------:R-:W-:Y:S01]  /*4850*/  DADD R10, -RZ, |R6| ;  /* 0x00000000ff0a7229 */ /* 0x000fe20000000506 */
[----:B------:R-:W-:Y:S01]  /*4860*/  IMAD.MOV.U32 R2, RZ, RZ, 0x1 ;  /* 0x00000001ff027424 */ /* 0x000fe200078e00ff */
[----:B------:R-:W-:Y:S01]  /*4870*/  FSETP.GEU.AND P1, PT, |R13|, 6.5827683646048100446e-37, PT ;  /* 0x036000000d00780b */ /* 0x000fe20003f2e200 */
[----:B------:R-:W-:Y:S03]  /*4880*/  BSSY B2, `(.L_x_6213) ;  /* 0x0000015000027945 */ /* 0x000fe60003800000 */
[----:B------:R-:W0:Y:S02]  /*4890*/  MUFU.RCP64H R3, R11 ;  /* 0x0000000b00037308 */ /* 0x000e240000001800 */
[----:B0-----:R-:W-:-:S08]  /*48a0*/  DFMA R8, -|R6|, R2, 1 ;  /* 0x3ff000000608742b */ /* 0x001fd00000000302 */
[----:B------:R-:W-:-:S08]  /*48b0*/  DFMA R8, R8, R8, R8 ;  /* 0x000000080808722b */ /* 0x000fd00000000008 */
[----:B------:R-:W-:-:S08]  /*48c0*/  DFMA R8, R2, R8, R2 ;  /* 0x000000080208722b */ /* 0x000fd00000000002 */
[----:B------:R-:W-:-:S08]  /*48d0*/  DFMA R2, -|R6|, R8, 1 ;  /* 0x3ff000000602742b */ /* 0x000fd00000000308 */
[----:B------:R-:W-:-:S08]  /*48e0*/  DFMA R2, R8, R2, R8 ;  /* 0x000000020802722b */ /* 0x000fd00000000008 */
[----:B------:R-:W-:-:S08]  /*48f0*/  DMUL R8, R2, R12 ;  /* 0x0000000c02087228 */ /* 0x000fd00000000000 */
[----:B------:R-:W-:-:S08]  /*4900*/  DFMA R6, -|R6|, R8, R12 ;  /* 0x000000080606722b */ /* 0x000fd0000000030c */
        /* <DEDUP_REMOVED lines=12> */
.L_x_6214:
[----:B------:R-:W-:Y:S05]  /*49d0*/  BSYNC B2 ;  /* 0x0000000000027941 */ /* 0x000fea0003800000 */
.L_x_6213:
        /* <DEDUP_REMOVED lines=12> */
[----:B------:R-:W-:Y:S01]  /*4aa0*/  DFMA R4, R6, R4, R8 ;  /* 0x000000040604722b */ /* 0x000fe20000000008 */
[----:B------:R-:W-:Y:S02]  /*4ab0*/  IMAD.MOV.U32 R8, RZ, RZ, R2 ;  /* 0x000000ffff087224 */ /* 0x000fe400078e0002 */
[----:B------:R-:W-:-:S07]  /*4ac0*/  IMAD.MOV.U32 R9, RZ, RZ, R3 ;  /* 0x000000ffff097224 */ /* 0x000fce00078e0003 */
[----:B------:R-:W-:-:S05]  /*4ad0*/  FFMA R0, RZ, R11, R5 ;  /* 0x0000000bff007223 */ /* 0x000fca0000000005 */
[----:B------:R-:W-:-:S13]  /*4ae0*/  FSETP.GT.AND P0, PT, |R0|, 1.469367938527859385e-39, PT ;  /* 0x001000000000780b */ /* 0x000fda0003f04200 */
[----:B------:R-:W-:Y:S05]  /*4af0*/  @P0 BRA P1, `(.L_x_6216) ;  /* 0x0000000000200947 */ /* 0x000fea0000800000 */
[----:B------:R-:W-:Y:S01]  /*4b00*/  MOV R20, R14 ;  /* 0x0000000e00147202 */ /* 0x000fe20000000f00 */
[----:B------:R-:W-:Y:S01]  /*4b10*/  IMAD.MOV.U32 R21, RZ, RZ, R15 ;  /* 0x000000ffff157224 */ /* 0x000fe200078e000f */
[----:B------:R-:W-:Y:S01]  /*4b20*/  MOV R0, 0x4b60 ;  /* 0x00004b6000007802 */ /* 0x000fe20000000f00 */
[----:B------:R-:W-:Y:S02]  /*4b30*/  IMAD.MOV.U32 R2, RZ, RZ, R10 ;  /* 0x000000ffff027224 */ /* 0x000fe400078e000a */
[----:B------:R-:W-:-:S07]  /*4b40*/  IMAD.MOV.U32 R3, RZ, RZ, R11 ;  /* 0x000000ffff037224 */ /* 0x000fce00078e000b */
[----:B------:R-:W-:Y:S05]  /*4b50*/  CALL.REL.NOINC `($__internal_8_$__cuda_sm20_div_rn_f64_full) ;  /* 0x0000013400a47944 */ /* 0x000fea0003c00000 */
[----:B------:R-:W-:Y:S02]  /*4b60*/  IMAD.MOV.U32 R4, RZ, RZ, R26 ;  /* 0x000000ffff047224 */ /* 0x000fe400078e001a */
[----:B------:R-:W-:-:S07]  /*4b70*/  IMAD.MOV.U32 R5, RZ, RZ, R27 ;  /* 0x000000ffff057224 */ /* 0x000fce00078e001b */
.L_x_6216:
[----:B------:R-:W-:Y:S05]  /*4b80*/  BSYNC B2 ;  /* 0x0000000000027941 */ /* 0x000fea0003800000 */
.L_x_6215:
[----:B------:R-:W-:Y:S02]  /*4b90*/  IMAD.MOV.U32 R10, RZ, RZ, R4 ;  /* 0x000000ffff0a7224 */ /* 0x000fe400078e0004 */
[----:B------:R-:W-:Y:S01]  /*4ba0*/  IMAD.MOV.U32 R11, RZ, RZ, R5 ;  /* 0x000000ffff0b7224 */ /* 0x000fe200078e0005 */
[----:B------:R-:W-:Y:S06]  /*4bb0*/  BRA `(.L_x_6212) ;  /* 0x0000000000b87947 */ /* 0x000fec0003800000 */
.L_x_6206:
        /* <DEDUP_REMOVED lines=23> */
.L_x_6218:
[----:B------:R-:W-:Y:S05]  /*4d30*/  BSYNC B2 ;  /* 0x0000000000027941 */ /* 0x000fea0003800000 */
.L_x_6217:
        /* <DEDUP_REMOVED lines=17> */
.L_x_6220:
[----:B------:R-:W-:Y:S05]  /*4e50*/  BSYNC B2 ;  /* 0x0000000000027941 */ /* 0x000fea0003800000 */
.L_x_6219:
[C---:B------:R-:W-:Y:S02]  /*4e60*/  DFMA R8, R2.reuse, R12, R14 ;  /* 0x0000000c0208722b */ /* 0x040fe4000000000e */
[----:B------:R-:W-:-:S06]  /*4e70*/  DFMA R2, R2, R14, -R12 ;  /* 0x0000000e0202722b */ /* 0x000fcc000000080c */
[-C--:B------:R-:W-:Y:S02]  /*4e80*/  DMUL R8, R8, R6.reuse ;  /* 0x0000000608087228 */ /* 0x080fe40000000000 */
[----:B------:R-:W-:-:S11]  /*4e90*/  DMUL R10, R2, R6 ;  /* 0x00000006020a7228 */ /* 0x000fd60000000000 */
.L_x_6212:
[----:B------:R-:W-:Y:S05]  /*4ea0*/  BSYNC B1 ;  /* 0x0000000000017941 */ /* 0x000fea0003800000 */
.L_x_6205:
        /* <DEDUP_REMOVED lines=15> */
.L_x_6224:
[----:B------:R-:W0:Y:S02]  /*4fa0*/  F2I.S64.F64.TRUNC R8, R8 ;  /* 0x0000000800087311 */ /* 0x000e24000030d900 */
[----:B0-----:R-:W-:-:S05]  /*4fb0*/  IMAD.MOV.U32 R3, RZ, RZ, R8 ;  /* 0x000000ffff037224 */ /* 0x001fca00078e0008 */
[----:B------:R0:W-:Y:S01]  /*4fc0*/  STG.E.U8 desc[UR36][R16.64], R3 ;  /* 0x0000000310007986 */ /* 0x0001e2000c101124 */
[----:B------:R-:W-:Y:S05]  /*4fd0*/  BRA `(.L_x_6226) ;  /* 0x0000001000087947 */ /* 0x000fea0003800000 */
.L_x_6223:
        /* <DEDUP_REMOVED lines=9> */
.L_x_6228:
[----:B------:R-:W0:Y:S02]  /*5070*/  F2I.F64.TRUNC R9, R8 ;  /* 0x0000000800097311 */ /* 0x000e24000030d100 */
[----:B0-----:R0:W-:Y:S01]  /*5080*/  STG.E desc[UR36][R16.64], R9 ;  /* 0x0000000910007986 */ /* 0x0011e2000c101924 */
[----:B------:R-:W-:Y:S05]  /*5090*/  BRA `(.L_x_6226) ;  /* 0x0000000c00d87947 */ /* 0x000fea0003800000 */
.L_x_6227:
[----:B------:R-:W0:Y:S02]  /*50a0*/  F2I.F64.TRUNC R9, R8 ;  /* 0x0000000800097311 */ /* 0x000e24000030d100 */
[----:B0-----:R0:W-:Y:S01]  /*50b0*/  STG.E.U16 desc[UR36][R16.64], R9 ;  /* 0x0000000910007986 */ /* 0x0011e2000c101524 */
[----:B------:R-:W-:Y:S05]  /*50c0*/  BRA `(.L_x_6226) ;  /* 0x0000000c00cc7947 */ /* 0x000fea0003800000 */
.L_x_6222:
        /* <DEDUP_REMOVED lines=13> */
.L_x_6230:
        /* <DEDUP_REMOVED lines=8> */
.L_x_6229:
        /* <DEDUP_REMOVED lines=9> */
[----:B------:R-:W-:Y:S02]  /*52b0*/  DSETP.GEU.AND P0, PT, |R10|, UR4, PT ;  /* 0x000000040a007e2a */ /* 0x000fe4000bf0e200 */
[----:B------:R-:W-:-:S05]  /*52c0*/  DSETP.GEU.AND P1, PT, |R8|, UR4, PT ;  /* 0x0000000408007e2a */ /* 0x000fca000bf2e200 */
[----:B------:R-:W1:Y:S07]  /*52d0*/  F2F.F32.F64 R2, R8 ;  /* 0x0000000800027310 */ /* 0x000e6e0000301000 */
[----:B0-----:R-:W-:Y:S02]  /*52e0*/  @!P0 FMUL R3, R3, 1.175494350822287508e-38 ;  /* 0x0080000003038820 */ /* 0x001fe40000400000 */
[----:B-1----:R-:W-:-:S05]  /*52f0*/  @!P1 FMUL R2, R2, 1.175494350822287508e-38 ;  /* 0x0080000002029820 */ /* 0x002fca0000400000 */
[----:B------:R0:W-:Y:S01]  /*5300*/  STG.E.64 desc[UR36][R16.64], R2 ;  /* 0x0000000210007986 */ /* 0x0001e2000c101b24 */
[----:B------:R-:W-:Y:S05]  /*5310*/  BRA `(.L_x_6226) ;  /* 0x0000000c00387947 */ /* 0x000fea0003800000 */
.L_x_6232:
        /* <DEDUP_REMOVED lines=8> */
[----:B------:R-:W-:-:S05]  /*53a0*/  F2FP.F16.F32.PACK_AB R3, R0, R3 ;  /* 0x000000030003723e */ /* 0x000fca00000000ff */
[----:B------:R0:W-:Y:S01]  /*53b0*/  STG.E desc[UR36][R16.64], R3 ;  /* 0x0000000310007986 */ /* 0x0001e2000c101924 */
[----:B------:R-:W-:Y:S05]  /*53c0*/  BRA `(.L_x_6226) ;  /* 0x0000000c000c7947 */ /* 0x000fea0003800000 */
.L_x_6231:
[----:B------:R0:W-:Y:S01]  /*53d0*/  STG.E.64 desc[UR36][R16.64], R8 ;  /* 0x0000000810007986 */ /* 0x0001e2000c101b24 */
[----:B------:R-:W-:Y:S05]  /*53e0*/  BRA `(.L_x_6226) ;  /* 0x0000000c00047947 */ /* 0x000fea0003800000 */
.L_x_6221:
        /* <DEDUP_REMOVED lines=9> */
[----:B------:R-:W-:-:S06]  /*5480*/  DSETP.NEU.OR P0, PT, R8, RZ, P0 ;  /* 0x000000ff0800722a */ /* 0x000fcc000070d400 */
[----:B------:R-:W-:-:S05]  /*5490*/  SEL R3, RZ, 0x1, !P0 ;  /* 0x00000001ff037807 */ /* 0x000fca0004000000 */
[----:B------:R0:W-:Y:S01]  /*54a0*/  STG.E.U8 desc[UR36][R16.64], R3 ;  /* 0x0000000310007986 */ /* 0x0001e2000c101124 */
[----:B------:R-:W-:Y:S05]  /*54b0*/  BRA `(.L_x_6226) ;  /* 0x0000000800d07947 */ /* 0x000fea0003800000 */
.L_x_6235:
[----:B------:R0:W-:Y:S01]  /*54c0*/  STG.E.128 desc[UR36][R16.64], R8 ;  /* 0x0000000810007986 */ /* 0x0001e2000c101d24 */
[----:B------:R-:W-:Y:S05]  /*54d0*/  BRA `(.L_x_6226) ;  /* 0x0000000800c87947 */ /* 0x000fea0003800000 */
.L_x_6234:
        /* <DEDUP_REMOVED lines=25> */
.L_x_6239:
[----:B------:R-:W-:Y:S05]  /*5670*/  BSYNC B0 ;  /* 0x0000000000007941 */ /* 0x000fea0003800000 */
.L_x_6238:
[----:B------:R-:W-:-:S05]  /*5680*/  LOP3.LUT R3, R0, R3, RZ, 0xfc, !PT ;  /* 0x0000000300037212 */ /* 0x000fca00078efcff */
[----:B------:R0:W-:Y:S01]  /*5690*/  STG.E.U8 desc[UR36][R16.64], R3 ;  /* 0x0000000310007986 */ /* 0x0001e2000c101124 */
[----:B------:R-:W-:Y:S05]  /*56a0*/  BRA `(.L_x_6226) ;  /* 0x0000000800547947 */ /* 0x000fea0003800000 */
.L_x_6237:
        /* <DEDUP_REMOVED lines=14> */
[----:B------:R-:W-:Y:S02]  /*5790*/  @P0 SHF.R.U32.HI R0, RZ, 0x15, R0 ;  /* 0x00000015ff000819 */ /* 0x000fe40000011600 */
[----:B------:R-:W-:Y:S01]  /*57a0*/  @!P0 IADD3 R0, R2, -0x43000000, RZ ;  /* 0xbd00000002008810 */ /* 0x000fe20007ffe0ff */
[----:B------:R-:W-:Y:S06]  /*57b0*/  BRA `(.L_x_6242) ;  /* 0x00000000000c7947 */ /* 0x000fec0003800000 */
.L_x_6241:
[----:B------:R-:W-:Y:S01]  /*57c0*/  IMAD.MOV.U32 R0, RZ, RZ, 0x7f ;  /* 0x0000007fff007424 */ /* 0x000fe200078e00ff */
[----:B------:R-:W-:-:S04]  /*57d0*/  ISETP.GT.U32.AND P0, PT, R2, 0x7f800000, PT ;  /* 0x7f8000000200780c */ /* 0x000fc80003f04070 */
[----:B------:R-:W-:-:S09]  /*57e0*/  SEL R0, R0, 0x7c, P0 ;  /* 0x0000007c00007807 */ /* 0x000fd20000000000 */
.L_x_6242:
[----:B------:R-:W-:Y:S05]  /*57f0*/  BSYNC B0 ;  /* 0x0000000000007941 */ /* 0x000fea0003800000 */
.L_x_6240:
[----:B------:R-:W-:-:S04]  /*5800*/  LOP3.LUT R2, R3, 0x80000000, RZ, 0xc0, !PT ;  /* 0x8000000003027812 */ /* 0x000fc800078ec0ff */
[----:B------:R-:W-:-:S04]  /*5810*/  SHF.R.U32.HI R3, RZ, 0x18, R2 ;  /* 0x00000018ff037819 */ /* 0x000fc80000011602 */
[----:B------:R-:W-:-:S05]  /*5820*/  LOP3.LUT R3, R0, R3, RZ, 0xfc, !PT ;  /* 0x0000000300037212 */ /* 0x000fca00078efcff */
[----:B------:R0:W-:Y:S01]  /*5830*/  STG.E.U8 desc[UR36][R16.64], R3 ;  /* 0x0000000310007986 */ /* 0x0001e2000c101124 */
[----:B------:R-:W-:Y:S05]  /*5840*/  BRA `(.L_x_6226) ;  /* 0x0000000400ec7947 */ /* 0x000fea0003800000 */
.L_x_6236:
        /* <DEDUP_REMOVED lines=8> */
.L_x_6233:
        /* <DEDUP_REMOVED lines=11> */
.L_x_6245:
        /* <DEDUP_REMOVED lines=21> */
.L_x_6248:
[----:B------:R-:W-:-:S04]  /*5ad0*/  LOP3.LUT R0, R5, 0x80000000, RZ, 0xc0, !PT ;  /* 0x8000000005007812 */ /* 0x000fc800078ec0ff */
[----:B------:R-:W-:-:S04]  /*5ae0*/  SHF.R.U32.HI R3, RZ, 0x18, R0 ;  /* 0x00000018ff037819 */ /* 0x000fc80000011600 */
[----:B------:R-:W-:-:S04]  /*5af0*/  LOP3.LUT R2, R2, R3, RZ, 0xfc, !PT ;  /* 0x0000000302027212 */ /* 0x000fc800078efcff */
[----:B------:R-:W-:-:S07]  /*5b00*/  PRMT R0, R2, 0x7610, R0 ;  /* 0x0000761002007816 */ /* 0x000fce0000000000 */
.L_x_6247:
[----:B------:R-:W-:Y:S05]  /*5b10*/  BSYNC B0 ;  /* 0x0000000000007941 */ /* 0x000fea0003800000 */
.L_x_6246:
[----:B------:R3:W-:Y:S01]  /*5b20*/  STG.E.U8 desc[UR36][R16.64], R0 ;  /* 0x0000000010007986 */ /* 0x0007e2000c101124 */
[----:B------:R-:W-:Y:S05]  /*5b30*/  BRA `(.L_x_6226) ;  /* 0x0000000400307947 */ /* 0x000fea0003800000 */
.L_x_6244:
        /* <DEDUP_REMOVED lines=21> */
.L_x_6251:
[----:B------:R-:W-:-:S04]  /*5c90*/  LOP3.LUT R0, R5, 0x80000000, RZ, 0xc0, !PT ;  /* 0x8000000005007812 */ /* 0x000fc800078ec0ff */
[----:B------:R-:W-:-:S04]  /*5ca0*/  SHF.R.U32.HI R3, RZ, 0x18, R0 ;  /* 0x00000018ff037819 */ /* 0x000fc80000011600 */
[----:B------:R-:W-:-:S04]  /*5cb0*/  LOP3.LUT R2, R2, R3, RZ, 0xfc, !PT ;  /* 0x0000000302027212 */ /* 0x000fc800078efcff */
[----:B------:R-:W-:-:S07]  /*5cc0*/  PRMT R0, R2, 0x7610, R0 ;  /* 0x0000761002007816 */ /* 0x000fce0000000000 */
.L_x_6250:
[----:B------:R-:W-:Y:S05]  /*5cd0*/  BSYNC B0 ;  /* 0x0000000000007941 */ /* 0x000fea0003800000 */
.L_x_6249:
[----:B------:R0:W-:Y:S01]  /*5ce0*/  STG.E.U8 desc[UR36][R16.64], R0 ;  /* 0x0000000010007986 */ /* 0x0001e2000c101124 */
[----:B------:R-:W-:Y:S05]  /*5cf0*/  BRA `(.L_x_6226) ;  /* 0x0000000000c07947 */ /* 0x000fea0003800000 */
.L_x_6243:
        /* <DEDUP_REMOVED lines=26> */
.L_x_6225:
        /* <DEDUP_REMOVED lines=16> */
.L_x_6254:
[----:B------:R-:W-:Y:S05]  /*5fa0*/  BRA `(.L_x_6226) ;  /* 0x0000000000147947 */ /* 0x000fea0003800000 */
.L_x_6253:
[----:B------:R-:W0:Y:S02]  /*5fb0*/  F2I.U64.F64.TRUNC R8, R8 ;  /* 0x0000000800087311 */ /* 0x000e24000030d800 */
[----:B0-----:R2:W-:Y:S01]  /*5fc0*/  STG.E.64 desc[UR36][R16.64], R8 ;  /* 0x0000000810007986 */ /* 0x0015e2000c101b24 */
[----:B------:R-:W-:Y:S05]  /*5fd0*/  BRA `(.L_x_6226) ;  /* 0x0000000000087947 */ /* 0x000fea0003800000 */
.L_x_6252:
[----:B------:R-:W0:Y:S02]  /*5fe0*/  F2I.U32.F64.TRUNC R9, R8 ;  /* 0x0000000800097311 */ /* 0x000e24000030d000 */
[----:B0-----:R0:W-:Y:S02]  /*5ff0*/  STG.E desc[UR36][R16.64], R9 ;  /* 0x0000000910007986 */ /* 0x0011e4000c101924 */
.L_x_6226:
[----:B0--3--:R-:W0:Y:S01]  /*6000*/  S2R R0, SR_TID.X ;  /* 0x0000000000007919 */ /* 0x009e220000002100 */
[----:B-1----:R-:W0:Y:S02]  /*6010*/  S2R R3, SR_CTAID.X ;  /* 0x0000000000037919 */ /* 0x002e240000002500 */
[----:B0-----:R-:W-:-:S04]  /*6020*/  IMAD R0, R3, 0x200, R0 ;  /* 0x0000020003007824 */ /* 0x001fc800078e0200 */
[----:B------:R-:W-:-:S07]  /*6030*/  VIADD R19, R0, 0x80 ;  /* 0x0000008000137836 */ /* 0x000fce0000000000 */
.L_x_6140:
[----:B------:R-:W-:Y:S05]  /*6040*/  BSYNC B6 ;  /* 0x0000000000067941 */ /* 0x000fea0003800000 */
.L_x_6139:
[----:B------:R-:W-:Y:S01]  /*6050*/  ULDC UR4, c[0x0][0x210] ;  /* 0x0000840000047ab9 */ /* 0x000fe20000000800 */
[----:B------:R-:W-:Y:S01]  /*6060*/  BSSY B6, `(.L_x_6255) ;  /* 0x00005f7000067945 */ /* 0x000fe20003800000 */
[----:B------:R-:W-:-:S13]  /*6070*/  ISETP.GE.AND P0, PT, R19, UR4, PT ;  /* 0x0000000413007c0c */ /* 0x000fda000bf06270 */
[----:B------:R-:W-:Y:S05]  /*6080*/  @P0 BRA `(.L_x_6256) ;  /* 0x0000005c00d00947 */ /* 0x000fea0003800000 */
[----:B------:R-:W0:Y:S01]  /*6090*/  LDC R6, c[0x0][0x218] ;  /* 0x00008600ff067b82 */ /* 0x000e220000000800 */
[----:B------:R-:W-:Y:S02]  /*60a0*/  IMAD.MOV.U32 R0, RZ, RZ, RZ ;  /* 0x000000ffff007224 */ /* 0x000fe400078e00ff */
[----:B--2-4-:R-:W-:Y:S01]  /*60b0*/  IMAD.MOV.U32 R16, RZ, RZ, RZ ;  /* 0x000000ffff107224 */ /* 0x014fe200078e00ff */
[----:B0-----:R-:W-:-:S13]  /*60c0*/  ISETP.NE.AND P0, PT, R6, RZ, PT ;  /* 0x000000ff0600720c */ /* 0x001fda0003f05270 */
[----:B------:R-:W-:Y:S05]  /*60d0*/  @!P0 BRA `(.L_x_6257) ;  /* 0x0000001000a88947 */ /* 0x000fea0003800000 */
        /* <DEDUP_REMOVED lines=298> */
.L_x_6257:
        /* <DEDUP_REMOVED lines=20> */
[----:B--2---:R2:W3:Y:S01]  /*74c0*/  I2F.F64.S16 R12, R2 ;  /* 0x00000002000c7312 */ /* 0x0044e20000101c00 */
[----:B------:R-:W-:Y:S05]  /*74d0*/  BRA `(.L_x_6263) ;  /* 0x0000000c00d87947 */ /* 0x000fea0003800000 */
.L_x_6261:
[----:B------:R-:W2:Y:S01]  /*74e0*/  LDG.E.U8 R2, desc[UR36][R2.64] ;  /* 0x0000002402027981 */ /* 0x000ea2000c1e1100 */
[----:B------:R-:W-:Y:S01]  /*74f0*/  CS2R R14, SRZ ;  /* 0x00000000000e7805 */ /* 0x000fe2000001ff00 */
[----:B--2---:R0:W1:Y:S01]  /*7500*/  I2F.F64.U16 R12, R2 ;  /* 0x00000002000c7312 */ /* 0x0040620000101800 */
[----:B------:R-:W-:Y:S05]  /*7510*/  BRA `(.L_x_6263) ;  /* 0x0000000c00c87947 */ /* 0x000fea0003800000 */
.L_x_6260:
        /* <DEDUP_REMOVED lines=10> */
.L_x_6265:
[----:B------:R-:W2:Y:S01]  /*75c0*/  LDG.E R2, desc[UR36][R2.64] ;  /* 0x0000002402027981 */ /* 0x000ea2000c1e1900 */
[----:B------:R-:W-:Y:S01]  /*75d0*/  CS2R R14, SRZ ;  /* 0x00000000000e7805 */ /* 0x000fe2000001ff00 */
[----:B--2---:R0:W1:Y:S01]  /*75e0*/  I2F.F64 R12, R2 ;  /* 0x00000002000c7312 */ /* 0x0040620000201c00 */
[----:B------:R-:W-:Y:S05]  /*75f0*/  BRA `(.L_x_6263) ;  /* 0x0000000c00907947 */ /* 0x000fea0003800000 */
.L_x_6264:
[----:B------:R-:W2:Y:S01]  /*7600*/  LDG.E.U16 R2, desc[UR36][R2.64] ;  /* 0x0000002402027981 */ /* 0x000ea2000c1e1500 */
[----:B------:R-:W-:Y:S01]  /*7610*/  CS2R R14, SRZ ;  /* 0x00000000000e7805 */ /* 0x000fe2000001ff00 */
[----:B--2---:R4:W0:Y:S01]  /*7620*/  I2F.F64.S16 R12, R2 ;  /* 0x00000002000c7312 */ /* 0x0048220000101c00 */
[----:B------:R-:W-:Y:S05]  /*7630*/  BRA `(.L_x_6263) ;  /* 0x0000000c00807947 */ /* 0x000fea0003800000 */
.L_x_6259:
        /* <DEDUP_REMOVED lines=11> */
.L_x_6267:
[----:B------:R-:W2:Y:S01]  /*76f0*/  LDG.E.U16 R0, desc[UR36][R2.64] ;  /* 0x0000002402007981 */ /* 0x000ea2000c1e1500 */
[----:B------:R-:W-:Y:S01]  /*7700*/  CS2R R14, SRZ ;  /* 0x00000000000e7805 */ /* 0x000fe2000001ff00 */
[----:B--2---:R-:W-:-:S05]  /*7710*/  HADD2.F32 R0, -RZ, R0.H0_H0 ;  /* 0x20000000ff007230 */ /* 0x004fca0000004100 */
[----:B------:R-:W-:-:S04]  /*7720*/  FMUL.FTZ R0, R0, 1 ;  /* 0x3f80000000007820 */ /* 0x000fc80000410000 */
[----:B------:R0:W1:Y:S01]  /*7730*/  F2F.F64.F32 R12, R0 ;  /* 0x00000000000c7310 */ /* 0x0000620000201800 */
[----:B------:R-:W-:Y:S05]  /*7740*/  BRA `(.L_x_6263) ;  /* 0x0000000c003c7947 */ /* 0x000fea0003800000 */
.L_x_6266:
        /* <DEDUP_REMOVED lines=12> */
.L_x_6269:
        /* <DEDUP_REMOVED lines=8> */
.L_x_6268:
[----:B------:R0:W5:Y:S01]  /*7890*/  LDG.E.64 R12, desc[UR36][R2.64] ;  /* 0x00000024020c7981 */ /* 0x000162000c1e1b00 */
[----:B------:R-:W-:Y:S01]  /*78a0*/  CS2R R14, SRZ ;  /* 0x00000000000e7805 */ /* 0x000fe2000001ff00 */
[----:B------:R-:W-:Y:S06]  /*78b0*/  BRA `(.L_x_6263) ;  /* 0x0000000800e07947 */ /* 0x000fec0003800000 */
.L_x_6258:
        /* <DEDUP_REMOVED lines=14> */
.L_x_6272:
[----:B------:R0:W5:Y:S01]  /*79a0*/  LDG.E.128 R12, desc[UR36][R2.64] ;  /* 0x00000024020c7981 */ /* 0x000162000c1e1d00 */
[----:B------:R-:W-:Y:S05]  /*79b0*/  BRA `(.L_x_6263) ;  /* 0x0000000800a07947 */ /* 0x000fea0003800000 */
.L_x_6271:
        /* <DEDUP_REMOVED lines=29> */
.L_x_6274:
[----:B------:R-:W2:Y:S01]  /*7b90*/  LDG.E.U8 R2, desc[UR36][R2.64] ;  /* 0x0000002402027981 */ /* 0x000ea2000c1e1100 */
[----:B------:R-:W-:Y:S01]  /*7ba0*/  CS2R R14, SRZ ;  /* 0x00000000000e7805 */ /* 0x000fe2000001ff00 */
        /* <DEDUP_REMOVED lines=14> */
.L_x_6273:
[----:B------:R-:W2:Y:S01]  /*7c90*/  LDG.E.U16 R0, desc[UR36][R2.64] ;  /* 0x0000002402007981 */ /* 0x000ea2000c1e1500 */
[----:B------:R-:W-:Y:S01]  /*7ca0*/  CS2R R14, SRZ ;  /* 0x00000000000e7805 */ /* 0x000fe2000001ff00 */
[----:B--2---:R-:W-:-:S04]  /*7cb0*/  IMAD.U32 R0, R0, 0x10000, RZ ;  /* 0x0001000000007824 */ /* 0x004fc800078e00ff */
[----:B------:R-:W-:-:S04]  /*7cc0*/  FMUL.FTZ R0, R0, 1 ;  /* 0x3f80000000007820 */ /* 0x000fc80000410000 */
[----:B------:R0:W1:Y:S01]  /*7cd0*/  F2F.F64.F32 R12, R0 ;  /* 0x00000000000c7310 */ /* 0x0000620000201800 */
[----:B------:R-:W-:Y:S05]  /*7ce0*/  BRA `(.L_x_6263) ;  /* 0x0000000400d47947 */ /* 0x000fea0003800000 */
.L_x_6270:
        /* <DEDUP_REMOVED lines=12> */
.L_x_6277:
        /* <DEDUP_REMOVED lines=21> */
.L_x_6281:
[----:B------:R-:W-:Y:S05]  /*7f00*/  BSYNC B1 ;  /* 0x0000000000017941 */ /* 0x000fea0003800000 */
.L_x_6280:
[----:B------:R-:W-:Y:S02]  /*7f10*/  LEA R3, R0, 0x3b800000, 0x17 ;  /* 0x3b80000000037811 */ /* 0x000fe400078eb8ff */
[----:B------:R-:W-:-:S04]  /*7f20*/  SHF.L.U32 R0, R2, 0x14, RZ ;  /* 0x0000001402007819 */ /* 0x000fc800000006ff */
[----:B------:R-:W-:-:S07]  /*7f30*/  LOP3.LUT R0, R3, R0, R4, 0xfe, !PT ;  /* 0x0000000003007212 */ /* 0x000fce00078efe04 */
.L_x_6279:
[----:B------:R-:W-:Y:S05]  /*7f40*/  BSYNC B0 ;  /* 0x0000000000007941 */ /* 0x000fea0003800000 */
.L_x_6278:
[----:B------:R-:W-:Y:S01]  /*7f50*/  FMUL.FTZ R0, R0, 1 ;  /* 0x3f80000000007820 */ /* 0x000fe20000410000 */
[----:B------:R-:W-:-:S03]  /*7f60*/  CS2R R14, SRZ ;  /* 0x00000000000e7805 */ /* 0x000fc6000001ff00 */
[----:B------:R0:W1:Y:S01]  /*7f70*/  F2F.F64.F32 R12, R0 ;  /* 0x00000000000c7310 */ /* 0x0000620000201800 */
[----:B------:R-:W-:Y:S05]  /*7f80*/  BRA `(.L_x_6263) ;  /* 0x00000004002c7947 */ /* 0x000fea0003800000 */
.L_x_6276:
        /* <DEDUP_REMOVED lines=21> */
.L_x_6285:
[----:B------:R-:W-:Y:S05]  /*80e0*/  BSYNC B1 ;  /* 0x0000000000017941 */ /* 0x000fea0003800000 */
.L_x_6284:
[----:B------:R-:W-:Y:S01]  /*80f0*/  LEA R3, R0, 0x37800000, 0x17 ;  /* 0x3780000000037811 */ /* 0x000fe200078eb8ff */
[----:B------:R-:W-:-:S05]  /*8100*/  IMAD.SHL.U32 R0, R2, 0x200000, RZ ;  /* 0x0020000002007824 */ /* 0x000fca00078e00ff */
[----:B------:R-:W-:-:S07]  /*8110*/  LOP3.LUT R0, R3, R0, R4, 0xfe, !PT ;  /* 0x0000000003007212 */ /* 0x000fce00078efe04 */
.L_x_6283:
[----:B------:R-:W-:Y:S05]  /*8120*/  BSYNC B0 ;  /* 0x0000000000007941 */ /* 0x000fea0003800000 */
.L_x_6282:
[----:B------:R-:W-:Y:S01]  /*8130*/  FMUL.FTZ R0, R0, 1 ;  /* 0x3f80000000007820 */ /* 0x000fe20000410000 */
[----:B------:R-:W-:-:S03]  /*8140*/  CS2R R14, SRZ ;  /* 0x00000000000e7805 */ /* 0x000fc6000001ff00 */
[----:B------:R0:W1:Y:S01]  /*8150*/  F2F.F64.F32 R12, R0 ;  /* 0x00000000000c7310 */ /* 0x0000620000201800 */
[----:B------:R-:W-:Y:S05]  /*8160*/  BRA `(.L_x_6263) ;  /* 0x0000000000b47947 */ /* 0x000fea0003800000 */
.L_x_6275:
        /* <DEDUP_REMOVED lines=14> */
.L_x_6289:
[----:B------:R-:W-:Y:S05]  /*8250*/  BSYNC B0 ;  /* 0x0000000000007941 */ /* 0x000fea0003800000 */
.L_x_6288:
[----:B------:R-:W-:Y:S01]  /*8260*/  FMUL.FTZ R0, R0, 1 ;  /* 0x3f80000000007820 */ /* 0x000fe20000410000 */
[----:B------:R-:W-:-:S03]  /*8270*/  CS2R R14, SRZ ;  /* 0x00000000000e7805 */ /* 0x000fc6000001ff00 */
[----:B------:R0:W1:Y:S01]  /*8280*/  F2F.F64.F32 R12, R0 ;  /* 0x00000000000c7310 */ /* 0x0000620000201800 */
[----:B------:R-:W-:Y:S05]  /*8290*/  BRA `(.L_x_6263) ;  /* 0x0000000000687947 */ /* 0x000fea0003800000 */
.L_x_6262:
        /* <DEDUP_REMOVED lines=16> */
.L_x_6290:
[----:B------:R-:W-:Y:S02]  /*83a0*/  CS2R R12, SRZ ;  /* 0x00000000000c7805 */ /* 0x000fe4000001ff00 */
[----:B------:R-:W-:Y:S01]  /*83b0*/  CS2R R14, SRZ ;  /* 0x00000000000e7805 */ /* 0x000fe2000001ff00 */
[----:B------:R-:W-:Y:S06]  /*83c0*/  BRA `(.L_x_6263) ;  /* 0x00000000001c7947 */ /* 0x000fec0003800000 */
.L_x_6287:
[----:B------:R-:W2:Y:S01]  /*83d0*/  LDG.E.64 R12, desc[UR36][R2.64] ;  /* 0x00000024020c7981 */ /* 0x000ea2000c1e1b00 */
[----:B------:R-:W-:Y:S01]  /*83e0*/  CS2R R14, SRZ ;  /* 0x00000000000e7805 */ /* 0x000fe2000001ff00 */
[----:B--2---:R-:W0:Y:S01]  /*83f0*/  I2F.F64.U64 R12, R12 ;  /* 0x0000000c000c7312 */ /* 0x004e220000301800 */
[----:B------:R-:W-:Y:S05]  /*8400*/  BRA `(.L_x_6263) ;  /* 0x00000000000c7947 */ /* 0x000fea0003800000 */
.L_x_6286:
[----:B------:R-:W2:Y:S01]  /*8410*/  LDG.E R2, desc[UR36][R2.64] ;  /* 0x0000002402027981 */ /* 0x000ea2000c1e1900 */
[----:B------:R-:W-:Y:S01]  /*8420*/  CS2R R14, SRZ ;  /* 0x00000000000e7805 */ /* 0x000fe2000001ff00 */
[----:B--2---:R0:W1:Y:S06]  /*8430*/  I2F.F64.U32 R12, R2 ;  /* 0x00000002000c7312 */ /* 0x00406c0000201800 */
.L_x_6263:
[----:B01---5:R-:W-:Y:S01]  /*8440*/  DADD R10, -RZ, -R14 ;  /* 0x00000000ff0a7229 */ /* 0x023fe2000000090e */
[----:B------:R-:W-:Y:S01]  /*8450*/  BSSY B1, `(.L_x_6291) ;  /* 0x0000208000017945 */ /* 0x000fe20003800000 */
[----:B--23--:R-:W-:-:S08]  /*8460*/  DADD R8, -RZ, -R12 ;  /* 0x00000000ff087229 */ /* 0x00cfd0000000090c */
[----:B------:R-:W-:Y:S01]  /*8470*/  LOP3.LUT R3, R11, 0x7fffffff, RZ, 0xc0, !PT ;  /* 0x7fffffff0b037812 */ /* 0x000fe200078ec0ff */
[----:B------:R-:W-:Y:S02]  /*8480*/  IMAD.MOV.U32 R28, RZ, RZ, R10 ;  /* 0x000000ffff1c7224 */ /* 0x000fe400078e000a */
[----:B------:R-:W-:Y:S01]  /*8490*/  IMAD.MOV.U32 R29, RZ, RZ, R11 ;  /* 0x000000ffff1d7224 */ /* 0x000fe200078e000b */
[----:B------:R-:W-:-:S13]  /*84a0*/  LOP3.LUT P0, RZ, R3, R10, RZ, 0xfc, !PT ;  /* 0x0000000a03ff7212 */ /* 0x000fda000780fcff */
[----:B------:R-:W-:Y:S05]  /*84b0*/  @!P0 BRA `(.L_x_6292) ;  /* 0x0000001c00208947 */ /* 0x000fea0003800000 */
[----:B------:R-:W-:-:S04]  /*84c0*/  LOP3.LUT R5, R9, 0x7fffffff, RZ, 0xc0, !PT ;  /* 0x7fffffff09057812 */ /* 0x000fc800078ec0ff */
[----:B------:R-:W-:-:S13]  /*84d0*/  LOP3.LUT P0, RZ, R5, R8, RZ, 0xfc, !PT ;  /* 0x0000000805ff7212 */ /* 0x000fda000780fcff */
[----:B------:R-:W-:Y:S05]  /*84e0*/  @!P0 BRA `(.L_x_6293) ;  /* 0x0000001400848947 */ /* 0x000fea0003800000 */
[----:B------:R-:W-:-:S13]  /*84f0*/  ISETP.GT.U32.AND P0, PT, R3, 0x7fefffff, PT ;  /* 0x7fefffff0300780c */ /* 0x000fda0003f04070 */
[----:B------:R-:W-:Y:S05]  /*8500*/  @P0 BRA `(.L_x_6294) ;  /* 0x0000001400400947 */ /* 0x000fea0003800000 */
[----:B------:R-:W-:-:S05]  /*8510*/  VIADD R0, R9, 0xbf79d1be ;  /* 0xbf79d1be09007836 */ /* 0x000fca0000000000 */
[----:B------:R-:W-:-:S13]  /*8520*/  ISETP.GE.U32.AND P0, PT, R0, 0x108aa3, PT ;  /* 0x00108aa30000780c */ /* 0x000fda0003f06070 */
[----:B------:R-:W-:Y:S05]  /*8530*/  @!P0 BRA `(.L_x_6295) ;  /* 0x0000000800788947 */ /* 0x000fea0003800000 */
[----:B----4-:R-:W-:Y:S01]  /*8540*/  IMAD.MOV.U32 R2, RZ, RZ, 0x652b82fe ;  /* 0x652b82feff027424 */ /* 0x010fe200078e00ff */
[----:B------:R-:W-:Y:S01]  /*8550*/  MOV R3, 0x3ff71547 ;  /* 0x3ff7154700037802 */ /* 0x000fe20000000f00 */
[----:B------:R-:W-:Y:S01]  /*8560*/  UMOV UR4, 0xfefa39ef ;  /* 0xfefa39ef00047882 */ /* 0x000fe20000000000 */
        /* <DEDUP_REMOVED lines=57> */
.L_x_6297:
[----:B------:R-:W-:Y:S05]  /*8900*/  BSYNC B0 ;  /* 0x0000000000007941 */ /* 0x000fea0003800000 */
.L_x_6296:
        /* <DEDUP_REMOVED lines=21> */
.L_x_6299:
[----:B------:R-:W-:Y:S01]  /*8a60*/  DMUL R2, RZ, -R14 ;  /* 0x8000000eff027228 */ /* 0x000fe20000000000 */
[----:B------:R-:W-:-:S10]  /*8a70*/  IMAD.MOV.U32 R0, RZ, RZ, RZ ;  /* 0x000000ffff007224 */ /* 0x000fd400078e00ff */
.L_x_6300:
[----:B------:R-:W-:Y:S05]  /*8a80*/  BSYNC B2 ;  /* 0x0000000000027941 */ /* 0x000fea0003800000 */
.L_x_6298:
        /* <DEDUP_REMOVED lines=45> */
.L_x_6302:
[----:B------:R-:W-:Y:S01]  /*8d60*/  DMUL R2, RZ, -R14 ;  /* 0x8000000eff027228 */ /* 0x000fe20000000000 */
[----:B------:R-:W-:-:S10]  /*8d70*/  IMAD.MOV.U32 R0, RZ, RZ, RZ ;  /* 0x000000ffff007224 */ /* 0x000fd400078e00ff */
.L_x_6303:
[----:B------:R-:W-:Y:S05]  /*8d80*/  BSYNC B2 ;  /* 0x0000000000027941 */ /* 0x000fea0003800000 */
.L_x_6301:
        /* <DEDUP_REMOVED lines=25> */
.L_x_6295:
[----:B------:R-:W-:Y:S01]  /*8f20*/  UMOV UR4, 0x19ba0da4 ;  /* 0x19ba0da400047882 */ /* 0x000fe20000000000 */
[----:B------:R-:W-:Y:S01]  /*8f30*/  UMOV UR5, 0x40937be3 ;  /* 0x40937be300057882 */ /* 0x000fe20000000000 */
[----:B----4-:R-:W-:Y:S01]  /*8f40*/  IMAD.MOV.U32 R2, RZ, RZ, 0x652b82fe ;  /* 0x652b82feff027424 */ /* 0x010fe200078e00ff */
        /* <DEDUP_REMOVED lines=60> */
.L_x_6306:
[----:B------:R-:W-:Y:S05]  /*9310*/  BSYNC B0 ;  /* 0x0000000000007941 */ /* 0x000fea0003800000 */
.L_x_6305:
        /* <DEDUP_REMOVED lines=21> */
.L_x_6308:
[----:B------:R-:W-:Y:S01]  /*9470*/  DMUL R2, RZ, -R14 ;  /* 0x8000000eff027228 */ /* 0x000fe20000000000 */
[----:B------:R-:W-:-:S10]  /*9480*/  IMAD.MOV.U32 R0, RZ, RZ, RZ ;  /* 0x000000ffff007224 */ /* 0x000fd400078e00ff */
.L_x_6309:
[----:B------:R-:W-:Y:S05]  /*9490*/  BSYNC B2 ;  /* 0x0000000000027941 */ /* 0x000fea0003800000 */
.L_x_6307:
        /* <DEDUP_REMOVED lines=45> */
.L_x_6311:
[----:B------:R-:W-:Y:S01]  /*9770*/  DMUL R2, RZ, -R14 ;  /* 0x8000000eff027228 */ /* 0x000fe20000000000 */
[----:B------:R-:W-:-:S10]  /*9780*/  IMAD.MOV.U32 R0, RZ, RZ, RZ ;  /* 0x000000ffff007224 */ /* 0x000fd400078e00ff */
.L_x_6312:
[----:B------:R-:W-:Y:S05]  /*9790*/  BSYNC B2 ;  /* 0x0000000000027941 */ /* 0x000fea0003800000 */
.L_x_6310:
        /* <DEDUP_REMOVED lines=33> */
[----:B------:R-:W-:Y:S01]  /*99b0*/  DMUL R2, R2, R28 ;  /* 0x0000001c02027228 */ /* 0x000fe20000000000 */
[----:B------:R-:W-:Y:S01]  /*99c0*/  LEA R29, R4, 0x3ff00000, 0x14 ;  /* 0x3ff00000041d7811 */ /* 0x000fe200078ea0ff */
[----:B------:R-:W-:-:S06]  /*99d0*/  IMAD.MOV.U32 R28, RZ, RZ, RZ ;  /* 0x000000ffff1c7224 */ /* 0x000fcc00078e00ff */
[C---:B------:R-:W-:Y:S02]  /*99e0*/  DMUL R30, R28.reuse, R30 ;  /* 0x0000001e1c1e7228 */ /* 0x040fe40000000000 */
[----:B------:R-:W-:Y:S01]  /*99f0*/  DMUL R28, R28, R2 ;  /* 0x000000021c1c7228 */ /* 0x000fe20000000000 */
[----:B------:R-:W-:Y:S10]  /*9a00*/  BRA `(.L_x_6304) ;  /* 0x0000000800b07947 */ /* 0x000ff40003800000 */
.L_x_6294:
        /* <DEDUP_REMOVED lines=8> */
[----:B------:R-:W-:Y:S02]  /*9a90*/  IMAD.MOV.U32 R30, RZ, RZ, R8 ;  /* 0x000000ffff1e7224 */ /* 0x000fe400078e0008 */
[----:B------:R-:W-:Y:S01]  /*9aa0*/  IMAD.MOV.U32 R31, RZ, RZ, R9 ;  /* 0x000000ffff1f7224 */ /* 0x000fe200078e0009 */
[----:B------:R-:W-:Y:S07]  /*9ab0*/  BRA `(.L_x_6304) ;  /* 0x0000000800847947 */ /* 0x000fee0003800000 */
.L_x_6313:
[----:B------:R-:W-:-:S10]  /*9ac0*/  DADD R30, R14, -R14 ;  /* 0x000000000e1e7229 */ /* 0x000fd4000000080e */
[----:B------:R-:W-:Y:S02]  /*9ad0*/  IMAD.MOV.U32 R28, RZ, RZ, R30 ;  /* 0x000000ffff1c7224 */ /* 0x000fe400078e001e */
[----:B------:R-:W-:Y:S01]  /*9ae0*/  IMAD.MOV.U32 R29, RZ, RZ, R31 ;  /* 0x000000ffff1d7224 */ /* 0x000fe200078e001f */
[----:B------:R-:W-:Y:S06]  /*9af0*/  BRA `(.L_x_6304) ;  /* 0x0000000800747947 */ /* 0x000fec0003800000 */
.L_x_6293:
[----:B------:R-:W-:Y:S01]  /*9b00*/  DSETP.NEU.AND P2, PT, |R28|, +INF , PT ;  /* 0x7ff000001c00742a */ /* 0x000fe20003f4d200 */
[----:B------:R-:W-:-:S13]  /*9b10*/  BSSY B2, `(.L_x_6314) ;  /* 0x0000019000027945 */ /* 0x000fda0003800000 */
[----:B------:R-:W-:Y:S05]  /*9b20*/  @!P2 BRA `(.L_x_6315) ;  /* 0x000000000054a947 */ /* 0x000fea0003800000 */
[----:B------:R-:W-:Y:S01]  /*9b30*/  UMOV UR4, 0x6dc9c883 ;  /* 0x6dc9c88300047882 */ /* 0x000fe20000000000 */
[----:B------:R-:W-:Y:S01]  /*9b40*/  UMOV UR5, 0x3fe45f30 ;  /* 0x3fe45f3000057882 */ /* 0x000fe20000000000 */
[----:B------:R-:W-:Y:S02]  /*9b50*/  DSETP.GE.AND P0, PT, |R28|, 2.14748364800000000000e+09, PT ;  /* 0x41e000001c00742a */ /* 0x000fe40003f06200 */
[----:B------:R-:W-:Y:S01]  /*9b60*/  DMUL R4, R14, -UR4 ;  /* 0x800000040e047c28 */ /* 0x000fe20008000000 */
[----:B------:R-:W-:Y:S01]  /*9b70*/  UMOV UR4, 0x54442d18 ;  /* 0x54442d1800047882 */ /* 0x000fe20000000000 */
[----:B------:R-:W-:-:S04]  /*9b80*/  UMOV UR5, 0x3ff921fb ;  /* 0x3ff921fb00057882 */ /* 0x000fc80000000000 */
[----:B------:R-:W0:Y:S08]  /*9b90*/  F2I.F64 R0, R4 ;  /* 0x0000000400007311 */ /* 0x000e300000301100 */
[----:B0-----:R-:W4:Y:S02]  /*9ba0*/  I2F.F64 R6, R0 ;  /* 0x0000000000067312 */ /* 0x001f240000201c00 */
[----:B----4-:R-:W-:Y:S01]  /*9bb0*/  DFMA R2, -R6, UR4, R28 ;  /* 0x0000000406027c2b */ /* 0x010fe2000800011c */
[----:B------:R-:W-:Y:S01]  /*9bc0*/  UMOV UR4, 0x33145c00 ;  /* 0x33145c0000047882 */ /* 0x000fe20000000000 */
[----:B------:R-:W-:-:S06]  /*9bd0*/  UMOV UR5, 0x3c91a626 ;  /* 0x3c91a62600057882 */ /* 0x000fcc0000000000 */
[----:B------:R-:W-:Y:S01]  /*9be0*/  DFMA R2, -R6, UR4, R2 ;  /* 0x0000000406027c2b */ /* 0x000fe20008000102 */
[----:B------:R-:W-:Y:S01]  /*9bf0*/  UMOV UR4, 0x252049c0 ;  /* 0x252049c000047882 */ /* 0x000fe20000000000 */
[----:B------:R-:W-:-:S06]  /*9c00*/  UMOV UR5, 0x397b839a ;  /* 0x397b839a00057882 */ /* 0x000fcc0000000000 */
[----:B------:R-:W-:Y:S01]  /*9c10*/  DFMA R2, -R6, UR4, R2 ;  /* 0x0000000406027c2b */ /* 0x000fe20008000102 */
[----:B------:R-:W-:Y:S10]  /*9c20*/  @!P0 BRA `(.L_x_6316) ;  /* 0x00000000001c8947 */ /* 0x000ff40003800000 */
[----:B------:R-:W-:Y:S01]  /*9c30*/  MOV R10, R28 ;  /* 0x0000001c000a7202 */ /* 0x000fe20000000f00 */
[----:B------:R-:W-:Y:S01]  /*9c40*/  IMAD.MOV.U32 R11, RZ, RZ, R29 ;  /* 0x000000ffff0b7224 */ /* 0x000fe200078e001d */
[----:B------:R-:W-:-:S07]  /*9c50*/  MOV R18, 0x9c70 ;  /* 0x00009c7000127802 */ /* 0x000fce0000000f00 */
[----:B------:R-:W-:Y:S05]  /*9c60*/  CALL.REL.NOINC `($_ZN2at6native18elementwise_kernelILi128ELi4EZNS0_15gpu_kernel_implIZZZNS0_61_GLOBAL__N__132982cb_23_ActivationSiluKernel_cu_1520ed90_292411silu_kernelERNS_18TensorIteratorBaseEENKUlvE_clEvENKUlvE1_clEvEUlN3c107complexIdEEE_EEvS5_RKT_EUliE_EEviT1_$__internal_trig_reduction_slowpathd) ;  /* 0x000000e800d07944 */ /* 0x000fea0003c00000 */
[----:B------:R-:W-:Y:S05]  /*9c70*/  BRA `(.L_x_6316) ;  /* 0x0000000000087947 */ /* 0x000fea0003800000 */
.L_x_6315:
[----:B----4-:R-:W-:Y:S01]  /*9c80*/  DMUL R2, RZ, R28 ;  /* 0x0000001cff027228 */ /* 0x010fe20000000000 */
[----:B------:R-:W-:-:S10]  /*9c90*/  IMAD.MOV.U32 R0, RZ, RZ, RZ ;  /* 0x000000ffff007224 */ /* 0x000fd400078e00ff */
.L_x_6316:
[----:B------:R-:W-:Y:S05]  /*9ca0*/  BSYNC B2 ;  /* 0x0000000000027941 */ /* 0x000fea0003800000 */
.L_x_6314:
        /* <DEDUP_REMOVED lines=27> */
[----:B------:R-:W-:Y:S02]  /*9e60*/  DSETP.GE.AND P0, PT, |R28|, 2.14748364800000000000e+09, PT ;  /* 0x41e000001c00742a */ /* 0x000fe40003f06200 */
[----:B------:R-:W-:Y:S01]  /*9e70*/  DMUL R4, R14, -UR4 ;  /* 0x800000040e047c28 */ /* 0x000fe20008000000 */
[----:B------:R-:W-:Y:S01]  /*9e80*/  UMOV UR4, 0x54442d18 ;  /* 0x54442d1800047882 */ /* 0x000fe20000000000 */
[----:B------:R-:W-:-:S04]  /*9e90*/  UMOV UR5, 0x3ff921fb ;  /* 0x3ff921fb00057882 */ /* 0x000fc80000000000 */
[----:B------:R-:W0:Y:S08]  /*9ea0*/  F2I.F64 R0, R4 ;  /* 0x0000000400007311 */ /* 0x000e300000301100 */
[----:B0-----:R-:W0:Y:S02]  /*9eb0*/  I2F.F64 R2, R0 ;  /* 0x0000000000027312 */ /* 0x001e240000201c00 */
[----:B0-----:R-:W-:Y:S01]  /*9ec0*/  DFMA R6, -R2, UR4, R28 ;  /* 0x0000000402067c2b */ /* 0x001fe2000800011c */
[----:B------:R-:W-:Y:S01]  /*9ed0*/  UMOV UR4, 0x33145c00 ;  /* 0x33145c0000047882 */ /* 0x000fe20000000000 */
[----:B------:R-:W-:-:S06]  /*9ee0*/  UMOV UR5, 0x3c91a626 ;  /* 0x3c91a62600057882 */ /* 0x000fcc0000000000 */
[----:B------:R-:W-:Y:S01]  /*9ef0*/  DFMA R6, -R2, UR4, R6 ;  /* 0x0000000402067c2b */ /* 0x000fe20008000106 */
[----:B------:R-:W-:Y:S01]  /*9f00*/  UMOV UR4, 0x252049c0 ;  /* 0x252049c000047882 */ /* 0x000fe20000000000 */
[----:B------:R-:W-:-:S06]  /*9f10*/  UMOV UR5, 0x397b839a ;  /* 0x397b839a00057882 */ /* 0x000fcc0000000000 */
[----:B------:R-:W-:Y:S01]  /*9f20*/  DFMA R2, -R2, UR4, R6 ;  /* 0x0000000402027c2b */ /* 0x000fe20008000106 */
[----:B------:R-:W-:Y:S10]  /*9f30*/  @!P0 BRA `(.L_x_6319) ;  /* 0x00000000001c8947 */ /* 0x000ff40003800000 */
[----:B------:R-:W-:Y:S01]  /*9f40*/  IMAD.MOV.U32 R10, RZ, RZ, R28 ;  /* 0x000000ffff0a7224 */ /* 0x000fe200078e001c */
[----:B------:R-:W-:Y:S01]  /*9f50*/  MOV R18, 0x9f80 ;  /* 0x00009f8000127802 */ /* 0x000fe20000000f00 */
[----:B------:R-:W-:-:S07]  /*9f60*/  IMAD.MOV.U32 R11, RZ, RZ, R29 ;  /* 0x000000ffff0b7224 */ /* 0x000fce00078e001d */
[----:B------:R-:W-:Y:S05]  /*9f70*/  CALL.REL.NOINC `($_ZN2at6native18elementwise_kernelILi128ELi4EZNS0_15gpu_kernel_implIZZZNS0_61_GLOBAL__N__132982cb_23_ActivationSiluKernel_cu_1520ed90_292411silu_kernelERNS_18TensorIteratorBaseEENKUlvE_clEvENKUlvE1_clEvEUlN3c107complexIdEEE_EEvS5_RKT_EUliE_EEviT1_$__internal_trig_reduction_slowpathd) ;  /* 0x000000e8000c7944 */ /* 0x000fea0003c00000 */
[----:B------:R-:W-:Y:S05]  /*9f80*/  BRA `(.L_x_6319) ;  /* 0x0000000000087947 */ /* 0x000fea0003800000 */
.L_x_6318:
[----:B------:R-:W-:Y:S01]  /*9f90*/  DMUL R2, RZ, R28 ;  /* 0x0000001cff027228 */ /* 0x000fe20000000000 */
[----:B------:R-:W-:-:S10]  /*9fa0*/  IMAD.MOV.U32 R0, RZ, RZ, RZ ;  /* 0x000000ffff007224 */ /* 0x000fd400078e00ff */
.L_x_6319:
[----:B------:R-:W-:Y:S05]  /*9fb0*/  BSYNC B2 ;  /* 0x0000000000027941 */ /* 0x000fea0003800000 */
.L_x_6317:
        /* <DEDUP_REMOVED lines=24> */
.L_x_6292:
[----:B----4-:R-:W-:Y:S01]  /*a140*/  IMAD.MOV.U32 R2, RZ, RZ, 0x652b82fe ;  /* 0x652b82feff027424 */ /* 0x010fe200078e00ff */
[----:B------:R-:W-:Y:S01]  /*a150*/  UMOV UR4, 0xfefa39ef ;  /* 0xfefa39ef00047882 */ /* 0x000fe20000000000 */
[----:B------:R-:W-:Y:S01]  /*a160*/  IMAD.MOV.U32 R3, RZ, RZ, 0x3ff71547 ;  /* 0x3ff71547ff037424 */ /* 0x000fe200078e00ff */
[----:B------:R-:W-:Y:S01]  /*a170*/  UMOV UR5, 0x3fe62e42 ;  /* 0x3fe62e4200057882 */ /* 0x000fe20000000000 */
[----:B------:R-:W-:-:S04]  /*a180*/  FSETP.GEU.FTZ.AND P0, PT, |R9|, 4.1917929649353027344, PT ;  /* 0x4086232b0900780b */ /* 0x000fc80003f1e200 */
        /* <DEDUP_REMOVED lines=52> */
.L_x_6304:
[----:B------:R-:W-:Y:S05]  /*a4d0*/  BSYNC B1 ;  /* 0x0000000000017941 */ /* 0x000fea0003800000 */
.L_x_6291:
        /* <DEDUP_REMOVED lines=9> */
[----:B----4-:R-:W-:Y:S01]  /*a570*/  MOV R2, 0x1 ;  /* 0x0000000100027802 */ /* 0x010fe20000000f00 */
[----:B------:R-:W-:Y:S01]  /*a580*/  BSSY B2, `(.L_x_6323) ;  /* 0x0000015000027945 */ /* 0x000fe20003800000 */
[----:B------:R-:W-:-:S04]  /*a590*/  FSETP.GEU.AND P1, PT, |R29|, 6.5827683646048100446e-37, PT ;  /* 0x036000001d00780b */ /* 0x000fc80003f2e200 */
        /* <DEDUP_REMOVED lines=8> */
[----:B------:R-:W-:-:S05]  /*a620*/  FFMA R0, RZ, R5, R3 ;  /* 0x00000005ff007223 */ /* 0x000fca0000000003 */
        /* <DEDUP_REMOVED lines=10> */
.L_x_6324:
[----:B------:R-:W-:Y:S05]  /*a6d0*/  BSYNC B2 ;  /* 0x0000000000027941 */ /* 0x000fea0003800000 */
.L_x_6323:
        /* <DEDUP_REMOVED lines=11> */
[----:B------:R-:W-:-:S05]  /*a790*/  LOP3.LUT R0, R29, 0x7fffffff, RZ, 0xc0, !PT ;  /* 0x7fffffff1d007812 */ /* 0x000fca00078ec0ff */
[----:B------:R-:W-:Y:S01]  /*a7a0*/  VIADD R9, R0, 0xfff00000 ;  /* 0xfff0000000097836 */ /* 0x000fe20000000000 */
[----:B------:R-:W-:-:S07]  /*a7b0*/  MOV R0, 0xa7d0 ;  /* 0x0000a7d000007802 */ /* 0x000fce0000000f00 */
[----:B------:R-:W-:Y:S05]  /*a7c0*/  CALL.REL.NOINC `($__internal_7_$__cuda_sm20_dblrcp_rn_slowpath_v3) ;  /* 0x000000d400d47944 */ /* 0x000fea0003c00000 */
.L_x_6326:
[----:B------:R-:W-:Y:S05]  /*a7d0*/  BSYNC B2 ;  /* 0x0000000000027941 */ /* 0x000fea0003800000 */
.L_x_6325:
[C---:B------:R-:W-:Y:S02]  /*a7e0*/  DFMA R8, R2.reuse, R14, R12 ;  /* 0x0000000e0208722b */ /* 0x040fe4000000000c */
[----:B------:R-:W-:-:S06]  /*a7f0*/  DFMA R2, R2, -R12, R14 ;  /* 0x8000000c0202722b */ /* 0x000fcc000000000e */
[-C--:B------:R-:W-:Y:S02]  /*a800*/  DMUL R8, R8, R6.reuse ;  /* 0x0000000608087228 */ /* 0x080fe40000000000 */
[----:B------:R-:W-:Y:S01]  /*a810*/  DMUL R10, R2, R6 ;  /* 0x00000006020a7228 */ /* 0x000fe20000000000 */
[----:B------:R-:W-:Y:S10]  /*a820*/  BRA `(.L_x_6327) ;  /* 0x00000004008c7947 */ /* 0x000ff40003800000 */
.L_x_6322:
[----:B------:R-:W-:Y:S01]  /*a830*/  DADD R8, -RZ, |R4| ;  /* 0x00000000ff087229 */ /* 0x000fe20000000504 */
[----:B----4-:R-:W-:Y:S01]  /*a840*/  IMAD.MOV.U32 R2, RZ, RZ, 0x1 ;  /* 0x00000001ff027424 */ /* 0x010fe200078e00ff */
        /* <DEDUP_REMOVED lines=22> */
.L_x_6329:
[----:B------:R-:W-:Y:S05]  /*a9b0*/  BSYNC B2 ;  /* 0x0000000000027941 */ /* 0x000fea0003800000 */
.L_x_6328:
[----:B------:R-:W-:Y:S01]  /*a9c0*/  DADD R10, -RZ, |R28| ;  /* 0x00000000ff0a7229 */ /* 0x000fe2000000051c */
[----:B------:R-:W-:Y:S01]  /*a9d0*/  IMAD.MOV.U32 R4, RZ, RZ, 0x1 ;  /* 0x00000001ff047424 */ /* 0x000fe200078e00ff */
[----:B------:R-:W-:Y:S01]  /*a9e0*/  FSETP.GEU.AND P1, PT, |R15|, 6.5827683646048100446e-37, PT ;  /* 0x036000000f00780b */ /* 0x000fe20003f2e200 */
[----:B------:R-:W-:Y:S01]  /*a9f0*/  BSSY B2, `(.L_x_6330) ;  /* 0x0000017000027945 */ /* 0x000fe20003800000 */
[----:B------:R-:W-:Y:S02]  /*aa00*/  IMAD.MOV.U32 R8, RZ, RZ, R2 ;  /* 0x000000ffff087224 */ /* 0x000fe400078e0002 */
[----:B------:R-:W0:Y:S01]  /*aa10*/  MUFU.RCP64H R5, R11 ;  /* 0x0000000b00057308 */ /* 0x000e220000001800 */
[----:B------:R-:W-:Y:S01]  /*aa20*/  IMAD.MOV.U32 R9, RZ, RZ, R3 ;  /* 0x000000ffff097224 */ /* 0x000fe200078e0003 */
        /* <DEDUP_REMOVED lines=12> */
[----:B------:R-:W-:Y:S01]  /*aaf0*/  MOV R3, R11 ;  /* 0x0000000b00037202 */ /* 0x000fe20000000f00 */
[----:B------:R-:W-:Y:S01]  /*ab00*/  IMAD.MOV.U32 R21, RZ, RZ, R15 ;  /* 0x000000ffff157224 */ /* 0x000fe200078e000f */
[----:B------:R-:W-:Y:S01]  /*ab10*/  MOV R0, 0xab40 ;  /* 0x0000ab4000007802 */ /* 0x000fe20000000f00 */
[----:B------:R-:W-:-:S07]  /*ab20*/  IMAD.MOV.U32 R2, RZ, RZ, R10 ;  /* 0x000000ffff027224 */ /* 0x000fce00078e000a */
[----:B------:R-:W-:Y:S05]  /*ab30*/  CALL.REL.NOINC `($__internal_8_$__cuda_sm20_div_rn_f64_full) ;  /* 0x000000d400ac7944 */ /* 0x000fea0003c00000 */
[----:B------:R-:W-:Y:S02]  /*ab40*/  IMAD.MOV.U32 R4, RZ, RZ, R26 ;  /* 0x000000ffff047224 */ /* 0x000fe400078e001a */
[----:B------:R-:W-:-:S07]  /*ab50*/  IMAD.MOV.U32 R5, RZ, RZ, R27 ;  /* 0x000000ffff057224 */ /* 0x000fce00078e001b */
.L_x_6331:
[----:B------:R-:W-:Y:S05]  /*ab60*/  BSYNC B2 ;  /* 0x0000000000027941 */ /* 0x000fea0003800000 */
.L_x_6330:
[----:B------:R-:W-:Y:S02]  /*ab70*/  IMAD.MOV.U32 R10, RZ, RZ, R4 ;  /* 0x000000ffff0a7224 */ /* 0x000fe400078e0004 */
[----:B------:R-:W-:Y:S01]  /*ab80*/  IMAD.MOV.U32 R11, RZ, RZ, R5 ;  /* 0x000000ffff0b7224 */ /* 0x000fe200078e0005 */
[----:B------:R-:W-:Y:S06]  /*ab90*/  BRA `(.L_x_6327) ;  /* 0x0000000000b07947 */ /* 0x000fec0003800000 */
.L_x_6321:
[----:B------:R-:W0:Y:S01]  /*aba0*/  MUFU.RCP64H R3, R29 ;  /* 0x0000001d00037308 */ /* 0x000e220000001800 */
[----:B----4-:R-:W-:Y:S01]  /*abb0*/  IMAD.MOV.U32 R2, RZ, RZ, 0x1 ;  /* 0x00000001ff027424 */ /* 0x010fe200078e00ff */
        /* <DEDUP_REMOVED lines=21> */
.L_x_6333:
[----:B------:R-:W-:Y:S05]  /*ad10*/  BSYNC B2 ;  /* 0x0000000000027941 */ /* 0x000fea0003800000 */
.L_x_6332:
        /* <DEDUP_REMOVED lines=15> */
.L_x_6335:
[----:B------:R-:W-:Y:S05]  /*ae10*/  BSYNC B2 ;  /* 0x0000000000027941 */ /* 0x000fea0003800000 */
.L_x_6334:
[C---:B------:R-:W-:Y:S02]  /*ae20*/  DFMA R8, R2.reuse, R12, R14 ;  /* 0x0000000c0208722b */ /* 0x040fe4000000000e */
[----:B------:R-:W-:-:S06]  /*ae30*/  DFMA R2, R2, R14, -R12 ;  /* 0x0000000e0202722b */ /* 0x000fcc000000080c */
[-C--:B------:R-:W-:Y:S02]  /*ae40*/  DMUL R8, R8, R6.reuse ;  /* 0x0000000608087228 */ /* 0x080fe40000000000 */
[----:B------:R-:W-:-:S11]  /*ae50*/  DMUL R10, R2, R6 ;  /* 0x00000006020a7228 */ /* 0x000fd60000000000 */
.L_x_6327:
[----:B------:R-:W-:Y:S05]  /*ae60*/  BSYNC B1 ;  /* 0x0000000000017941 */ /* 0x000fea0003800000 */
.L_x_6320:
        /* <DEDUP_REMOVED lines=15> */
.L_x_6339:
[----:B------:R-:W0:Y:S02]  /*af60*/  F2I.S64.F64.TRUNC R8, R8 ;  /* 0x0000000800087311 */ /* 0x000e24000030d900 */
[----:B0-----:R-:W-:-:S05]  /*af70*/  IMAD.MOV.U32 R3, RZ, RZ, R8 ;  /* 0x000000ffff037224 */ /* 0x001fca00078e0008 */
[----:B------:R0:W-:Y:S01]  /*af80*/  STG.E.U8 desc[UR36][R16.64], R3 ;  /* 0x0000000310007986 */ /* 0x0001e2000c101124 */
[----:B------:R-:W-:Y:S05]  /*af90*/  BRA `(.L_x_6341) ;  /* 0x0000001000087947 */ /* 0x000fea0003800000 */
.L_x_6338:
        /* <DEDUP_REMOVED lines=9> */
.L_x_6343:
[----:B------:R-:W0:Y:S02]  /*b030*/  F2I.F64.TRUNC R9, R8 ;  /* 0x0000000800097311 */ /* 0x000e24000030d100 */
[----:B0-----:R0:W-:Y:S01]  /*b040*/  STG.E desc[UR36][R16.64], R9 ;  /* 0x0000000910007986 */ /* 0x0011e2000c101924 */
[----:B------:R-:W-:Y:S05]  /*b050*/  BRA `(.L_x_6341) ;  /* 0x0000000c00d87947 */ /* 0x000fea0003800000 */
.L_x_6342:
[----:B------:R-:W0:Y:S02]  /*b060*/  F2I.F64.TRUNC R9, R8 ;  /* 0x0000000800097311 */ /* 0x000e24000030d100 */
[----:B0-----:R0:W-:Y:S01]  /*b070*/  STG.E.U16 desc[UR36][R16.64], R9 ;  /* 0x0000000910007986 */ /* 0x0011e2000c101524 */
[----:B------:R-:W-:Y:S05]  /*b080*/  BRA `(.L_x_6341) ;  /* 0x0000000c00cc7947 */ /* 0x000fea0003800000 */
.L_x_6337:
        /* <DEDUP_REMOVED lines=13> */
.L_x_6345:
        /* <DEDUP_REMOVED lines=8> */
.L_x_6344:
        /* <DEDUP_REMOVED lines=16> */
.L_x_6347:
        /* <DEDUP_REMOVED lines=11> */
.L_x_6346:
[----:B------:R0:W-:Y:S01]  /*b390*/  STG.E.64 desc[UR36][R16.64], R8 ;  /* 0x0000000810007986 */ /* 0x0001e2000c101b24 */
[----:B------:R-:W-:Y:S05]  /*b3a0*/  BRA `(.L_x_6341) ;  /* 0x0000000c00047947 */ /* 0x000fea0003800000 */
.L_x_6336:
        /* <DEDUP_REMOVED lines=13> */
.L_x_6350:
[----:B------:R0:W-:Y:S01]  /*b480*/  STG.E.128 desc[UR36][R16.64], R8 ;  /* 0x0000000810007986 */ /* 0x0001e2000c101d24 */
[----:B------:R-:W-:Y:S05]  /*b490*/  BRA `(.L_x_6341) ;  /* 0x0000000800c87947 */ /* 0x000fea0003800000 */
.L_x_6349:
        /* <DEDUP_REMOVED lines=25> */
.L_x_6354:
[----:B------:R-:W-:Y:S05]  /*b630*/  BSYNC B0 ;  /* 0x0000000000007941 */ /* 0x000fea0003800000 */
.L_x_6353:
[----:B------:R-:W-:-:S05]  /*b640*/  LOP3.LUT R3, R0, R3, RZ, 0xfc, !PT ;  /* 0x0000000300037212 */ /* 0x000fca00078efcff */
[----:B------:R0:W-:Y:S01]  /*b650*/  STG.E.U8 desc[UR36][R16.64], R3 ;  /* 0x0000000310007986 */ /* 0x0001e2000c101124 */
[----:B------:R-:W-:Y:S05]  /*b660*/  BRA `(.L_x_6341) ;  /* 0x0000000800547947 */ /* 0x000fea0003800000 */
.L_x_6352:
        /* <DEDUP_REMOVED lines=17> */
.L_x_6356:
[----:B------:R-:W-:Y:S01]  /*b780*/  IMAD.MOV.U32 R0, RZ, RZ, 0x7f ;  /* 0x0000007fff007424 */ /* 0x000fe200078e00ff */
[----:B------:R-:W-:-:S04]  /*b790*/  ISETP.GT.U32.AND P0, PT, R2, 0x7f800000, PT ;  /* 0x7f8000000200780c */ /* 0x000fc80003f04070 */
[----:B------:R-:W-:-:S09]  /*b7a0*/  SEL R0, R0, 0x7c, P0 ;  /* 0x0000007c00007807 */ /* 0x000fd20000000000 */
.L_x_6357:
[----:B------:R-:W-:Y:S05]  /*b7b0*/  BSYNC B0 ;  /* 0x0000000000007941 */ /* 0x000fea0003800000 */
.L_x_6355:
[----:B------:R-:W-:-:S04]  /*b7c0*/  LOP3.LUT R2, R3, 0x80000000, RZ, 0xc0, !PT ;  /* 0x8000000003027812 */ /* 0x000fc800078ec0ff */
[----:B------:R-:W-:-:S04]  /*b7d0*/  SHF.R.U32.HI R3, RZ, 0x18, R2 ;  /* 0x00000018ff037819 */ /* 0x000fc80000011602 */
[----:B------:R-:W-:-:S05]  /*b7e0*/  LOP3.LUT R3, R0, R3, RZ, 0xfc, !PT ;  /* 0x0000000300037212 */ /* 0x000fca00078efcff */
[----:B------:R0:W-:Y:S01]  /*b7f0*/  STG.E.U8 desc[UR36][R16.64], R3 ;  /* 0x0000000310007986 */ /* 0x0001e2000c101124 */
[----:B------:R-:W-:Y:S05]  /*b800*/  BRA `(.L_x_6341) ;  /* 0x0000000400ec7947 */ /* 0x000fea0003800000 */
.L_x_6351:
        /* <DEDUP_REMOVED lines=8> */
.L_x_6348:
        /* <DEDUP_REMOVED lines=11> */
.L_x_6360:
        /* <DEDUP_REMOVED lines=21> */
.L_x_6363:
[----:B------:R-:W-:-:S04]  /*ba90*/  LOP3.LUT R0, R5, 0x80000000, RZ, 0xc0, !PT ;  /* 0x8000000005007812 */ /* 0x000fc800078ec0ff */
[----:B------:R-:W-:-:S04]  /*baa0*/  SHF.R.U32.HI R3, RZ, 0x18, R0 ;  /* 0x00000018ff037819 */ /* 0x000fc80000011600 */
[----:B------:R-:W-:-:S04]  /*bab0*/  LOP3.LUT R2, R2, R3, RZ, 0xfc, !PT ;  /* 0x0000000302027212 */ /* 0x000fc800078efcff */
[----:B------:R-:W-:-:S07]  /*bac0*/  PRMT R0, R2, 0x7610, R0 ;  /* 0x0000761002007816 */ /* 0x000fce0000000000 */
.L_x_6362:
[----:B------:R-:W-:Y:S05]  /*bad0*/  BSYNC B0 ;  /* 0x0000000000007941 */ /* 0x000fea0003800000 */
.L_x_6361:
[----:B------:R0:W-:Y:S01]  /*bae0*/  STG.E.U8 desc[UR36][R16.64], R0 ;  /* 0x0000000010007986 */ /* 0x0001e2000c101124 */
[----:B------:R-:W-:Y:S05]  /*baf0*/  BRA `(.L_x_6341) ;  /* 0x0000000400307947 */ /* 0x000fea0003800000 */
.L_x_6359:
        /* <DEDUP_REMOVED lines=21> */
.L_x_6366:
[----:B------:R-:W-:-:S04]  /*bc50*/  LOP3.LUT R0, R5, 0x80000000, RZ, 0xc0, !PT ;  /* 0x8000000005007812 */ /* 0x000fc800078ec0ff */
[----:B------:R-:W-:-:S04]  /*bc60*/  SHF.R.U32.HI R3, RZ, 0x18, R0 ;  /* 0x00000018ff037819 */ /* 0x000fc80000011600 */
[----:B------:R-:W-:-:S04]  /*bc70*/  LOP3.LUT R2, R2, R3, RZ, 0xfc, !PT ;  /* 0x0000000302027212 */ /* 0x000fc800078efcff */
[----:B------:R-:W-:-:S07]  /*bc80*/  PRMT R0, R2, 0x7610, R0 ;  /* 0x0000761002007816 */ /* 0x000fce0000000000 */
.L_x_6365:
[----:B------:R-:W-:Y:S05]  /*bc90*/  BSYNC B0 ;  /* 0x0000000000007941 */ /* 0x000fea0003800000 */
.L_x_6364:
[----:B------:R2:W-:Y:S01]  /*bca0*/  STG.E.U8 desc[UR36][R16.64], R0 ;  /* 0x0000000010007986 */ /* 0x0005e2000c101124 */
[----:B------:R-:W-:Y:S05]  /*bcb0*/  BRA `(.L_x_6341) ;  /* 0x0000000000c07947 */ /* 0x000fea0003800000 */
.L_x_6358:
        /* <DEDUP_REMOVED lines=18> */
[----:B------:R-:W-:Y:S02]  /*bde0*/  @P2 ISETP.EQ.U32.AND P1, PT, R0, 0x1, P0 ;  /* 0x000000010000280c */ /* 0x000fe40000722070 */
[----:B------:R-:W-:Y:S02]  /*bdf0*/  PLOP3.LUT P0, PT, PT, PT, PT, 0x80, 0x0 ;  /* 0x000000000000781c */ /* 0x000fe40003f0f070 */
[----:B------:R-:W-:Y:S02]  /*be00*/  @P2 PLOP3.LUT P0, PT, P1, PT, PT, 0x80, 0x0 ;  /* 0x000000000000281c */ /* 0x000fe40000f0f070 */
[----:B------:R-:W-:-:S11]  /*be10*/  @P2 IADD3 R0, R2, 0x1, RZ ;  /* 0x0000000102002810 */ /* 0x000fd60007ffe0ff */
[----:B------:R-:W-:-:S04]  /*be20*/  @!P0 IMAD.MOV R0, RZ, RZ, R2 ;  /* 0x000000ffff008224 */ /* 0x000fc800078e0202 */
[----:B------:R-:W-:-:S05]  /*be30*/  @P2 IMAD.MOV.U32 R3, RZ, RZ, R0 ;  /* 0x000000ffff032224 */ /* 0x000fca00078e0000 */
[----:B------:R0:W-:Y:S01]  /*be40*/  STG.E.U8 desc[UR36][R16.64], R3 ;  /* 0x0000000310007986 */ /* 0x0001e2000c101124 */
[----:B------:R-:W-:Y:S05]  /*be50*/  BRA `(.L_x_6341) ;  /* 0x0000000000587947 */ /* 0x000fea0003800000 */
.L_x_6340:
        /* <DEDUP_REMOVED lines=16> */
.L_x_6369:
[----:B------:R-:W-:Y:S05]  /*bf60*/  BRA `(.L_x_6341) ;  /* 0x0000000000147947 */ /* 0x000fea0003800000 */
.L_x_6368:
[----:B------:R-:W0:Y:S02]  /*bf70*/  F2I.U64.F64.TRUNC R8, R8 ;  /* 0x0000000800087311 */ /* 0x000e24000030d800 */
[----:B0-----:R4:W-:Y:S01]  /*bf80*/  STG.E.64 desc[UR36][R16.64], R8 ;  /* 0x0000000810007986 */ /* 0x0019e2000c101b24 */
[----:B------:R-:W-:Y:S05]  /*bf90*/  BRA `(.L_x_6341) ;  /* 0x0000000000087947 */ /* 0x000fea0003800000 */
.L_x_6367:
[----:B------:R-:W0:Y:S02]  /*bfa0*/  F2I.U32.F64.TRUNC R9, R8 ;  /* 0x0000000800097311 */ /* 0x000e24000030d000 */
[----:B0-----:R3:W-:Y:S02]  /*bfb0*/  STG.E desc[UR36][R16.64], R9 ;  /* 0x0000000910007986 */ /* 0x0017e4000c101924 */
.L_x_6341:
[----:B------:R-:W-:-:S07]  /*bfc0*/  VIADD R19, R19, 0x80 ;  /* 0x0000008013137836 */ /* 0x000fce0000000000 */
.L_x_6256:
[----:B------:R-:W-:Y:S05]  /*bfd0*/  BSYNC B6 ;  /* 0x0000000000067941 */ /* 0x000fea0003800000 */
.L_x_6255:
[----:B------:R-:W-:Y:S01]  /*bfe0*/  ULDC UR4, c[0x0][0x210] ;  /* 0x0000840000047ab9 */ /* 0x000fe20000000800 */
[----:B------:R-:W-:Y:S01]  /*bff0*/  BSSY B6, `(.L_x_6370) ;  /* 0x00005f9000067945 */ /* 0x000fe20003800000 */
[----:B------:R-:W-:-:S13]  /*c000*/  ISETP.GE.AND P0, PT, R19, UR4, PT ;  /* 0x0000000413007c0c */ /* 0x000fda000bf06270 */
[----:B------:R-:W-:Y:S05]  /*c010*/  @P0 BRA `(.L_x_6371) ;  /* 0x0000005c00d80947 */ /* 0x000fea0003800000 */
[----:B------:R-:W5:Y:S01]  /*c020*/  LDC R6, c[0x0][0x218] ;  /* 0x00008600ff067b82 */ /* 0x000f620000000800 */
[----:B0-2---:R-:W-:Y:S02]  /*c030*/  IMAD.MOV.U32 R0, RZ, RZ, RZ ;  /* 0x000000ffff007224 */ /* 0x005fe400078e00ff */
[----:B-1-34-:R-:W-:Y:S01]  /*c040*/  IMAD.MOV.U32 R16, RZ, RZ, RZ ;  /* 0x000000ffff107224 */ /* 0x01afe200078e00ff */
[----:B-----5:R-:W-:-:S13]  /*c050*/  ISETP.NE.AND P0, PT, R6, RZ, PT ;  /* 0x000000ff0600720c */ /* 0x020fda0003f05270 */
        /* <DEDUP_REMOVED lines=290> */
[----:B------:R-:W-:-:S04]  /*d280*/  ULDC.64 UR4, c[0x0][0x340] ;  /* 0x0000d00000047ab9 */ /* 0x000fc80000000a00 */
        /* <DEDUP_REMOVED lines=8> */
.L_x_6372:
        /* <DEDUP_REMOVED lines=22> */
.L_x_6376:
[----:B------:R-:W2:Y:S01]  /*d470*/  LDG.E.U8 R2, desc[UR36][R2.64] ;  /* 0x0000002402027981 */ /* 0x000ea2000c1e1100 */
[----:B------:R-:W-:Y:S01]  /*d480*/  CS2R R14, SRZ ;  /* 0x00000000000e7805 */ /* 0x000fe2000001ff00 */
[----:B--2---:R0:W1:Y:S01]  /*d490*/  I2F.F64.U16 R12, R2 ;  /* 0x00000002000c7312 */ /* 0x0040620000101800 */
[----:B------:R-:W-:Y:S05]  /*d4a0*/  BRA `(.L_x_6378) ;  /* 0x0000000c00c87947 */ /* 0x000fea0003800000 */
.L_x_6375:
        /* <DEDUP_REMOVED lines=10> */
.L_x_6380:
[----:B------:R-:W2:Y:S01]  /*d550*/  LDG.E R2, desc[UR36][R2.64] ;  /* 0x0000002402027981 */ /* 0x000ea2000c1e1900 */
[----:B------:R-:W-:Y:S01]  /*d560*/  CS2R R14, SRZ ;  /* 0x00000000000e7805 */ /* 0x000fe2000001ff00 */
[----:B--2---:R0:W1:Y:S01]  /*d570*/  I2F.F64 R12, R2 ;  /* 0x00000002000c7312 */ /* 0x0040620000201c00 */
[----:B------:R-:W-:Y:S05]  /*d580*/  BRA `(.L_x_6378) ;  /* 0x0000000c00907947 */ /* 0x000fea0003800000 */
.L_x_6379:
[----:B------:R-:W2:Y:S01]  /*d590*/  LDG.E.U16 R2, desc[UR36][R2.64] ;  /* 0x0000002402027981 */ /* 0x000ea2000c1e1500 */
[----:B------:R-:W-:Y:S01]  /*d5a0*/  CS2R R14, SRZ ;  /* 0x00000000000e7805 */ /* 0x000fe2000001ff00 */
[----:B--2---:R0:W1:Y:S01]  /*d5b0*/  I2F.F64.S16 R12, R2 ;  /* 0x00000002000c7312 */ /* 0x0040620000101c00 */
[----:B------:R-:W-:Y:S05]  /*d5c0*/  BRA `(.L_x_6378) ;  /* 0x0000000c00807947 */ /* 0x000fea0003800000 */
.L_x_6374:
        /* <DEDUP_REMOVED lines=11> */
.L_x_6382:
[----:B------:R-:W2:Y:S01]  /*d680*/  LDG.E.U16 R0, desc[UR36][R2.64] ;  /* 0x0000002402007981 */ /* 0x000ea2000c1e1500 */
[----:B------:R-:W-:Y:S01]  /*d690*/  CS2R R14, SRZ ;  /* 0x00000000000e7805 */ /* 0x000fe2000001ff00 */
[----:B--2---:R-:W-:-:S05]  /*d6a0*/  HADD2.F32 R0, -RZ, R0.H0_H0 ;  /* 0x20000000ff007230 */ /* 0x004fca0000004100 */
[----:B------:R-:W-:-:S04]  /*d6b0*/  FMUL.FTZ R0, R0, 1 ;  /* 0x3f80000000007820 */ /* 0x000fc80000410000 */
[----:B------:R0:W1:Y:S01]  /*d6c0*/  F2F.F64.F32 R12, R0 ;  /* 0x00000000000c7310 */ /* 0x0000620000201800 */
[----:B------:R-:W-:Y:S05]  /*d6d0*/  BRA `(.L_x_6378) ;  /* 0x0000000c003c7947 */ /* 0x000fea0003800000 */
.L_x_6381:
        /* <DEDUP_REMOVED lines=12> */
.L_x_6384:
        /* <DEDUP_REMOVED lines=8> */
.L_x_6383:
[----:B------:R0:W5:Y:S01]  /*d820*/  LDG.E.64 R12, desc[UR36][R2.64] ;  /* 0x00000024020c7981 */ /* 0x000162000c1e1b00 */
[----:B------:R-:W-:Y:S01]  /*d830*/  CS2R R14, SRZ ;  /* 0x00000000000e7805 */ /* 0x000fe2000001ff00 */
[----:B------:R-:W-:Y:S06]  /*d840*/  BRA `(.L_x_6378) ;  /* 0x0000000800e07947 */ /* 0x000fec0003800000 */
.L_x_6373:
        /* <DEDUP_REMOVED lines=14> */
.L_x_6387:
[----:B------:R0:W5:Y:S01]  /*d930*/  LDG.E.128 R12, desc[UR36][R2.64] ;  /* 0x00000024020c7981 */ /* 0x000162000c1e1d00 */
[----:B------:R-:W-:Y:S05]  /*d940*/  BRA `(.L_x_6378) ;  /* 0x0000000800a07947 */ /* 0x000fea0003800000 */
.L_x_6386:
        /* <DEDUP_REMOVED lines=29> */
.L_x_6389:
        /* <DEDUP_REMOVED lines=16> */
.L_x_6388:
[----:B------:R-:W2:Y:S01]  /*dc20*/  LDG.E.U16 R0, desc[UR36][R2.64] ;  /* 0x0000002402007981 */ /* 0x000ea2000c1e1500 */
[----:B------:R-:W-:Y:S01]  /*dc30*/  CS2R R14, SRZ ;  /* 0x00000000000e7805 */ /* 0x000fe2000001ff00 */
[----:B--2---:R-:W-:-:S04]  /*dc40*/  IMAD.U32 R0, R0, 0x10000, RZ ;  /* 0x0001000000007824 */ /* 0x004fc800078e00ff */
[----:B------:R-:W-:-:S04]  /*dc50*/  FMUL.FTZ R0, R0, 1 ;  /* 0x3f80000000007820 */ /* 0x000fc80000410000 */
[----:B------:R0:W1:Y:S01]  /*dc60*/  F2F.F64.F32 R12, R0 ;  /* 0x00000000000c7310 */ /* 0x0000620000201800 */
[----:B------:R-:W-:Y:S05]  /*dc70*/  BRA `(.L_x_6378) ;  /* 0x0000000400d47947 */ /* 0x000fea0003800000 */
.L_x_6385:
        /* <DEDUP_REMOVED lines=10> */
[----:B--2---:R2:W3:Y:S01]  /*dd20*/  I2F.F64.U16 R12, R2 ;  /* 0x00000002000c7312 */ /* 0x0044e20000101800 */
[----:B------:R-:W-:Y:S05]  /*dd30*/  BRA `(.L_x_6378) ;  /* 0x0000000400a47947 */ /* 0x000fea0003800000 */
.L_x_6392:
        /* <DEDUP_REMOVED lines=21> */
.L_x_6396:
[----:B------:R-:W-:Y:S05]  /*de90*/  BSYNC B1 ;  /* 0x0000000000017941 */ /* 0x000fea0003800000 */
.L_x_6395:
[----:B------:R-:W-:Y:S01]  /*dea0*/  LEA R3, R0, 0x3b800000, 0x17 ;  /* 0x3b80000000037811 */ /* 0x000fe200078eb8ff */
[----:B------:R-:W-:-:S05]  /*deb0*/  IMAD.SHL.U32 R0, R2, 0x100000, RZ ;  /* 0x0010000002007824 */ /* 0x000fca00078e00ff */
[----:B------:R-:W-:-:S07]  /*dec0*/  LOP3.LUT R0, R3, R0, R4, 0xfe, !PT ;  /* 0x0000000003007212 */ /* 0x000fce00078efe04 */
.L_x_6394:
[----:B------:R-:W-:Y:S05]  /*ded0*/  BSYNC B0 ;  /* 0x0000000000007941 */ /* 0x000fea0003800000 */
.L_x_6393:
[----:B------:R-:W-:Y:S01]  /*dee0*/  FMUL.FTZ R0, R0, 1 ;  /* 0x3f80000000007820 */ /* 0x000fe20000410000 */
[----:B------:R-:W-:-:S03]  /*def0*/  CS2R R14, SRZ ;  /* 0x00000000000e7805 */ /* 0x000fc6000001ff00 */
[----:B------:R4:W0:Y:S01]  /*df00*/  F2F.F64.F32 R12, R0 ;  /* 0x00000000000c7310 */ /* 0x0008220000201800 */
[----:B------:R-:W-:Y:S05]  /*df10*/  BRA `(.L_x_6378) ;  /* 0x00000004002c7947 */ /* 0x000fea0003800000 */
.L_x_6391:
[----:B------:R-:W2:Y:S01]  /*df20*/  LDG.E.U8 R2, desc[UR36][R2.64] ;  /* 0x0000002402027981 */ /* 0x000ea2000c1e1100 */
[----:B------:R-:W-:Y:S01]  /*df30*/  BSSY B0, `(.L_x_6397) ;  /* 0x0000018000007945 */ /* 0x000fe20003800000 */
[----:B------:R-:W-:Y:S01]  /*df40*/  IMAD.MOV.U32 R0, RZ, RZ, RZ ;  /* 0x000000ffff007224 */ /* 0x000fe200078e00ff */
        /* <DEDUP_REMOVED lines=18> */
.L_x_6400:
[----:B------:R-:W-:Y:S05]  /*e070*/  BSYNC B1 ;  /* 0x0000000000017941 */ /* 0x000fea0003800000 */
.L_x_6399:
[----:B------:R-:W-:Y:S01]  /*e080*/  LEA R3, R0, 0x37800000, 0x17 ;  /* 0x3780000000037811 */ /* 0x000fe200078eb8ff */
[----:B------:R-:W-:-:S05]  /*e090*/  IMAD.SHL.U32 R0, R2, 0x200000, RZ ;  /* 0x0020000002007824 */ /* 0x000fca00078e00ff */
[----:B------:R-:W-:-:S07]  /*e0a0*/  LOP3.LUT R0, R3, R0, R4, 0xfe, !PT ;  /* 0x0000000003007212 */ /* 0x000fce00078efe04 */
.L_x_6398:
[----:B------:R-:W-:Y:S05]  /*e0b0*/  BSYNC B0 ;  /* 0x0000000000007941 */ /* 0x000fea0003800000 */
.L_x_6397:
[----:B------:R-:W-:Y:S01]  /*e0c0*/  FMUL.FTZ R0, R0, 1 ;  /* 0x3f80000000007820 */ /* 0x000fe20000410000 */
[----:B------:R-:W-:-:S03]  /*e0d0*/  CS2R R14, SRZ ;  /* 0x00000000000e7805 */ /* 0x000fc6000001ff00 */
[----:B------:R0:W1:Y:S01]  /*e0e0*/  F2F.F64.F32 R12, R0 ;  /* 0x00000000000c7310 */ /* 0x0000620000201800 */
[----:B------:R-:W-:Y:S05]  /*e0f0*/  BRA `(.L_x_6378) ;  /* 0x0000000000b47947 */ /* 0x000fea0003800000 */
.L_x_6390:
        /* <DEDUP_REMOVED lines=14> */
.L_x_6404:
[----:B------:R-:W-:Y:S05]  /*e1e0*/  BSYNC B0 ;  /* 0x0000000000007941 */ /* 0x000fea0003800000 */
.L_x_6403:
[----:B------:R-:W-:Y:S01]  /*e1f0*/  FMUL.FTZ R0, R0, 1 ;  /* 0x3f80000000007820 */ /* 0x000fe20000410000 */
[----:B------:R-:W-:-:S03]  /*e200*/  CS2R R14, SRZ ;  /* 0x00000000000e7805 */ /* 0x000fc6000001ff00 */
[----:B------:R0:W1:Y:S01]  /*e210*/  F2F.F64.F32 R12, R0 ;  /* 0x00000000000c7310 */ /* 0x0000620000201800 */
[----:B------:R-:W-:Y:S05]  /*e220*/  BRA `(.L_x_6378) ;  /* 0x0000000000687947 */ /* 0x000fea0003800000 */
.L_x_6377:
        /* <DEDUP_REMOVED lines=16> */
.L_x_6405:
[----:B------:R-:W-:Y:S02]  /*e330*/  CS2R R12, SRZ ;  /* 0x00000000000c7805 */ /* 0x000fe4000001ff00 */
[----:B------:R-:W-:Y:S01]  /*e340*/  CS2R R14, SRZ ;  /* 0x00000000000e7805 */ /* 0x000fe2000001ff00 */
[----:B------:R-:W-:Y:S06]  /*e350*/  BRA `(.L_x_6378) ;  /* 0x00000000001c7947 */ /* 0x000fec0003800000 */
.L_x_6402:
[----:B------:R-:W2:Y:S01]  /*e360*/  LDG.E.64 R12, desc[UR36][R2.64] ;  /* 0x00000024020c7981 */ /* 0x000ea2000c1e1b00 */
[----:B------:R-:W-:Y:S01]  /*e370*/  CS2R R14, SRZ ;  /* 0x00000000000e7805 */ /* 0x000fe2000001ff00 */
[----:B--2---:R-:W0:Y:S01]  /*e380*/  I2F.F64.U64 R12, R12 ;  /* 0x0000000c000c7312 */ /* 0x004e220000301800 */
[----:B------:R-:W-:Y:S05]  /*e390*/  BRA `(.L_x_6378) ;  /* 0x00000000000c7947 */ /* 0x000fea0003800000 */
.L_x_6401:
[----:B------:R-:W2:Y:S01]  /*e3a0*/  LDG.E R2, desc[UR36][R2.64] ;  /* 0x0000002402027981 */ /* 0x000ea2000c1e1900 */
[----:B------:R-:W-:Y:S01]  /*e3b0*/  CS2R R14, SRZ ;  /* 0x00000000000e7805 */ /* 0x000fe2000001ff00 */
[----:B--2---:R0:W1:Y:S06]  /*e3c0*/  I2F.F64.U32 R12, R2 ;  /* 0x00000002000c7312 */ /* 0x00406c0000201800 */
.L_x_6378:
[----:B01---5:R-:W-:Y:S01]  /*e3d0*/  DADD R28, -RZ, -R14 ;  /* 0x00000000ff1c7229 */ /* 0x023fe2000000090e */
[----:B------:R-:W-:Y:S01]  /*e3e0*/  BSSY B1, `(.L_x_6406) ;  /* 0x000020a000017945 */ /* 0x000fe20003800000 */
[----:B--23--:R-:W-:-:S08]  /*e3f0*/  DADD R6, -RZ, -R12 ;  /* 0x00000000ff067229 */ /* 0x00cfd0000000090c */
[----:B------:R-:W-:-:S04]  /*e400*/  LOP3.LUT R3, R29, 0x7fffffff, RZ, 0xc0, !PT ;  /* 0x7fffffff1d037812 */ /* 0x000fc800078ec0ff */
[----:B------:R-:W-:-:S13]  /*e410*/  LOP3.LUT P0, RZ, R3, R28, RZ, 0xfc, !PT ;  /* 0x0000001c03ff7212 */ /* 0x000fda000780fcff */
[----:B------:R-:W-:Y:S05]  /*e420*/  @!P0 BRA `(.L_x_6407) ;  /* 0x0000001c00308947 */ /* 0x000fea0003800000 */
[----:B------:R-:W-:-:S04]  /*e430*/  LOP3.LUT R5, R7, 0x7fffffff, RZ, 0xc0, !PT ;  /* 0x7fffffff07057812 */ /* 0x000fc800078ec0ff */
[----:B------:R-:W-:-:S13]  /*e440*/  LOP3.LUT P0, RZ, R5, R6, RZ, 0xfc, !PT ;  /* 0x0000000605ff7212 */ /* 0x000fda000780fcff */
[----:B------:R-:W-:Y:S05]  /*e450*/  @!P0 BRA `(.L_x_6408) ;  /* 0x0000001400948947 */ /* 0x000fea0003800000 */
[----:B------:R-:W-:-:S13]  /*e460*/  ISETP.GT.U32.AND P0, PT, R3, 0x7fefffff, PT ;  /* 0x7fefffff0300780c */ /* 0x000fda0003f04070 */
[----:B------:R-:W-:Y:S05]  /*e470*/  @P0 BRA `(.L_x_6409) ;  /* 0x0000001400500947 */ /* 0x000fea0003800000 */
[----:B----4-:R-:W-:-:S05]  /*e480*/  VIADD R0, R7, 0xbf79d1be ;  /* 0xbf79d1be07007836 */ /* 0x010fca0000000000 */
        /* <DEDUP_REMOVED lines=61> */
.L_x_6412:
[----:B------:R-:W-:Y:S05]  /*e860*/  BSYNC B0 ;  /* 0x0000000000007941 */ /* 0x000fea0003800000 */
.L_x_6411:
[----:B------:R-:W-:Y:S04]  /*e870*/  BSSY B2, `(.L_x_6413) ;  /* 0x0000019000027945 */ /* 0x000fe80003800000 */
        /* <DEDUP_REMOVED lines=22> */
.L_x_6414:
[----:B------:R-:W-:Y:S01]  /*e9e0*/  DMUL R2, RZ, R28 ;  /* 0x0000001cff027228 */ /* 0x000fe20000000000 */
[----:B------:R-:W-:-:S10]  /*e9f0*/  IMAD.MOV.U32 R0, RZ, RZ, RZ ;  /* 0x000000ffff007224 */ /* 0x000fd400078e00ff */
.L_x_6415:
[----:B------:R-:W-:Y:S05]  /*ea00*/  BSYNC B2 ;  /* 0x0000000000027941 */ /* 0x000fea0003800000 */
.L_x_6413:
        /* <DEDUP_REMOVED lines=46> */
.L_x_6417:
[----:B------:R-:W-:Y:S01]  /*ecf0*/  DMUL R2, RZ, R28 ;  /* 0x0000001cff027228 */ /* 0x000fe20000000000 */
[----:B------:R-:W-:-:S10]  /*ed00*/  IMAD.MOV.U32 R0, RZ, RZ, RZ ;  /* 0x000000ffff007224 */ /* 0x000fd400078e00ff */
.L_x_6418:
[----:B------:R-:W-:Y:S05]  /*ed10*/  BSYNC B2 ;  /* 0x0000000000027941 */ /* 0x000fea0003800000 */
.L_x_6416:
        /* <DEDUP_REMOVED lines=25> */
.L_x_6410:
[----:B------:R-:W-:Y:S01]  /*eeb0*/  UMOV UR4, 0x19ba0da4 ;  /* 0x19ba0da400047882 */ /* 0x000fe20000000000 */
[----:B------:R-:W-:Y:S01]  /*eec0*/  UMOV UR5, 0x40937be3 ;  /* 0x40937be300057882 */ /* 0x000fe20000000000 */
[----:B------:R-:W-:Y:S01]  /*eed0*/  IMAD.MOV.U32 R8, RZ, RZ, 0x652b82fe ;  /* 0x652b82feff087424 */ /* 0x000fe200078e00ff */
        /* <DEDUP_REMOVED lines=57> */
[----:B------:R-:W-:-:S06]  /*f270*/  @!P0 IMAD.MOV.U32 R4, RZ, RZ, RZ ;  /* 0x000000ffff048224 */ /* 0x000fcc00078e00ff */
[----:B------:R-:W-:-:S11]  /*f280*/  @!P0 DMUL R30, R2, R4 ;  /* 0x00000004021e8228 */ /* 0x000fd60000000000 */
.L_x_6421:
[----:B------:R-:W-:Y:S05]  /*f290*/  BSYNC B0 ;  /* 0x0000000000007941 */ /* 0x000fea0003800000 */
.L_x_6420:
        /* <DEDUP_REMOVED lines=23> */
.L_x_6423:
[----:B------:R-:W-:Y:S01]  /*f410*/  DMUL R2, RZ, R28 ;  /* 0x0000001cff027228 */ /* 0x000fe20000000000 */
[----:B------:R-:W-:-:S10]  /*f420*/  IMAD.MOV.U32 R0, RZ, RZ, RZ ;  /* 0x000000ffff007224 */ /* 0x000fd400078e00ff */
.L_x_6424:
[----:B------:R-:W-:Y:S05]  /*f430*/  BSYNC B2 ;  /* 0x0000000000027941 */ /* 0x000fea0003800000 */
.L_x_6422:
        /* <DEDUP_REMOVED lines=46> */
.L_x_6426:
[----:B------:R-:W-:Y:S01]  /*f720*/  DMUL R2, RZ, R28 ;  /* 0x0000001cff027228 */ /* 0x000fe20000000000 */
[----:B------:R-:W-:-:S10]  /*f730*/  IMAD.MOV.U32 R0, RZ, RZ, RZ ;  /* 0x000000ffff007224 */ /* 0x000fd400078e00ff */
.L_x_6427:
[----:B------:R-:W-:Y:S05]  /*f740*/  BSYNC B2 ;  /* 0x0000000000027941 */ /* 0x000fea0003800000 */
.L_x_6425:
        /* <DEDUP_REMOVED lines=28> */
[----:B------:R-:W-:Y:S02]  /*f910*/  LEA R29, R4, 0x3ff00000, 0x14 ;  /* 0x3ff00000041d7811 */ /* 0x000fe400078ea0ff */
[----:B------:R-:W-:-:S05]  /*f920*/  MOV R28, RZ ;  /* 0x000000ff001c7202 */ /* 0x000fca0000000f00 */
        /* <DEDUP_REMOVED lines=9> */
.L_x_6409:
        /* <DEDUP_REMOVED lines=11> */
.L_x_6428:
[----:B------:R-:W-:-:S10]  /*fa70*/  DADD R32, R14, -R14 ;  /* 0x000000000e207229 */ /* 0x000fd4000000080e */
[----:B------:R-:W-:Y:S02]  /*fa80*/  IMAD.MOV.U32 R28, RZ, RZ, R32 ;  /* 0x000000ffff1c7224 */ /* 0x000fe400078e0020 */
[----:B------:R-:W-:Y:S01]  /*fa90*/  IMAD.MOV.U32 R29, RZ, RZ, R33 ;  /* 0x000000ffff1d7224 */ /* 0x000fe200078e0021 */
[----:B------:R-:W-:Y:S06]  /*faa0*/  BRA `(.L_x_6419) ;  /* 0x0000000800747947 */ /* 0x000fec0003800000 */
.L_x_6408:
        /* <DEDUP_REMOVED lines=9> */
[----:B----4-:R-:W0:Y:S08]  /*fb40*/  F2I.F64 R0, R4 ;  /* 0x0000000400007311 */ /* 0x010e300000301100 */
        /* <DEDUP_REMOVED lines=14> */
.L_x_6430:
[----:B------:R-:W-:Y:S01]  /*fc30*/  DMUL R2, RZ, R28 ;  /* 0x0000001cff027228 */ /* 0x000fe20000000000 */
[----:B----4-:R-:W-:-:S10]  /*fc40*/  IMAD.MOV.U32 R0, RZ, RZ, RZ ;  /* 0x000000ffff007224 */ /* 0x010fd400078e00ff */
.L_x_6431:
[----:B------:R-:W-:Y:S05]  /*fc50*/  BSYNC B2 ;  /* 0x0000000000027941 */ /* 0x000fea0003800000 */
.L_x_6429:
        /* <DEDUP_REMOVED lines=46> */
.L_x_6433:
[----:B------:R-:W-:Y:S01]  /*ff40*/  DMUL R2, RZ, R28 ;  /* 0x0000001cff027228 */ /* 0x000fe20000000000 */
[----:B------:R-:W-:-:S10]  /*ff50*/  IMAD.MOV.U32 R0, RZ, RZ, RZ ;  /* 0x000000ffff007224 */ /* 0x000fd400078e00ff */
.L_x_6434:
[----:B------:R-:W-:Y:S05]  /*ff60*/  BSYNC B2 ;  /* 0x0000000000027941 */ /* 0x000fea0003800000 */
.L_x_6432:
        /* <DEDUP_REMOVED lines=24> */
.L_x_6407:
[----:B------:R-:W-:Y:S01]  /*100f0*/  IMAD.MOV.U32 R2, RZ, RZ, 0x652b82fe ;  /* 0x652b82feff027424 */ /* 0x000fe200078e00ff */
        /* <DEDUP_REMOVED lines=54> */
[----:B------:R-:W-:-:S06]  /*10460*/  @!P1 IMAD.MOV.U32 R4, RZ, RZ, RZ ;  /* 0x000000ffff049224 */ /* 0x000fcc00078e00ff */
[----:B------:R-:W-:-:S11]  /*10470*/  @!P1 DMUL R32, R2, R4 ;  /* 0x0000000402209228 */ /* 0x000fd60000000000 */
.L_x_6419:
[----:B------:R-:W-:Y:S05]  /*10480*/  BSYNC B1 ;  /* 0x0000000000017941 */ /* 0x000fea0003800000 */
.L_x_6406:
        /* <DEDUP_REMOVED lines=31> */
.L_x_6439:
[----:B------:R-:W-:Y:S05]  /*10680*/  BSYNC B2 ;  /* 0x0000000000027941 */ /* 0x000fea0003800000 */
.L_x_6438:
        /* <DEDUP_REMOVED lines=15> */
.L_x_6441:
[----:B------:R-:W-:Y:S05]  /*10780*/  BSYNC B2 ;  /* 0x0000000000027941 */ /* 0x000fea0003800000 */
.L_x_6440:
[C---:B------:R-:W-:Y:S02]  /*10790*/  DFMA R8, R2.reuse, R14, R12 ;  /* 0x0000000e0208722b */ /* 0x040fe4000000000c */
[----:B------:R-:W-:-:S06]  /*107a0*/  DFMA R2, R2, -R12, R14 ;  /* 0x8000000c0202722b */ /* 0x000fcc000000000e */
[-C--:B------:R-:W-:Y:S02]  /*107b0*/  DMUL R8, R8, R6.reuse ;  /* 0x0000000608087228 */ /* 0x080fe40000000000 */
[----:B------:R-:W-:Y:S01]  /*107c0*/  DMUL R10, R2, R6 ;  /* 0x00000006020a7228 */ /* 0x000fe20000000000 */
[----:B------:R-:W-:Y:S10]  /*107d0*/  BRA `(.L_x_6442) ;  /* 0x00000004008c7947 */ /* 0x000ff40003800000 */
.L_x_6437:
        /* <DEDUP_REMOVED lines=22> */
[----:B------:R-:W-:Y:S01]  /*10940*/  IMAD.MOV.U32 R2, RZ, RZ, R26 ;  /* 0x000000ffff027224 */ /* 0x000fe200078e001a */
[----:B------:R-:W-:-:S07]  /*10950*/  MOV R3, R27 ;  /* 0x0000001b00037202 */ /* 0x000fce0000000f00 */
.L_x_6444:
[----:B------:R-:W-:Y:S05]  /*10960*/  BSYNC B2 ;  /* 0x0000000000027941 */ /* 0x000fea0003800000 */
.L_x_6443:
        /* <DEDUP_REMOVED lines=26> */
.L_x_6446:
[----:B------:R-:W-:Y:S05]  /*10b10*/  BSYNC B2 ;  /* 0x0000000000027941 */ /* 0x000fea0003800000 */
.L_x_6445:
[----:B------:R-:W-:Y:S02]  /*10b20*/  IMAD.MOV.U32 R10, RZ, RZ, R4 ;  /* 0x000000ffff0a7224 */ /* 0x000fe400078e0004 */
[----:B------:R-:W-:Y:S01]  /*10b30*/  IMAD.MOV.U32 R11, RZ, RZ, R5 ;  /* 0x000000ffff0b7224 */ /* 0x000fe200078e0005 */
[----:B------:R-:W-:Y:S06]  /*10b40*/  BRA `(.L_x_6442) ;  /* 0x0000000000b07947 */ /* 0x000fec0003800000 */
.L_x_6436:
        /* <DEDUP_REMOVED lines=23> */
.L_x_6448:
[----:B------:R-:W-:Y:S05]  /*10cc0*/  BSYNC B2 ;  /* 0x0000000000027941 */ /* 0x000fea0003800000 */
.L_x_6447:
        /* <DEDUP_REMOVED lines=15> */
.L_x_6450:
[----:B------:R-:W-:Y:S05]  /*10dc0*/  BSYNC B2 ;  /* 0x0000000000027941 */ /* 0x000fea0003800000 */
.L_x_6449:
[C---:B------:R-:W-:Y:S02]  /*10dd0*/  DFMA R8, R2.reuse, R12, R14 ;  /* 0x0000000c0208722b */ /* 0x040fe4000000000e */
[----:B------:R-:W-:-:S06]  /*10de0*/  DFMA R2, R2, R14, -R12 ;  /* 0x0000000e0202722b */ /* 0x000fcc000000080c */
[-C--:B------:R-:W-:Y:S02]  /*10df0*/  DMUL R8, R8, R6.reuse ;  /* 0x0000000608087228 */ /* 0x080fe40000000000 */
[----:B------:R-:W-:-:S11]  /*10e00*/  DMUL R10, R2, R6 ;  /* 0x00000006020a7228 */ /* 0x000fd60000000000 */
.L_x_6442:
[----:B------:R-:W-:Y:S05]  /*10e10*/  BSYNC B1 ;  /* 0x0000000000017941 */ /* 0x000fea0003800000 */
.L_x_6435:
        /* <DEDUP_REMOVED lines=15> */
.L_x_6454:
[----:B------:R-:W0:Y:S02]  /*10f10*/  F2I.S64.F64.TRUNC R8, R8 ;  /* 0x0000000800087311 */ /* 0x000e24000030d900 */
[----:B0-----:R-:W-:-:S05]  /*10f20*/  MOV R3, R8 ;  /* 0x0000000800037202 */ /* 0x001fca0000000f00 */
[----:B------:R0:W-:Y:S01]  /*10f30*/  STG.E.U8 desc[UR36][R16.64], R3 ;  /* 0x0000000310007986 */ /* 0x0001e2000c101124 */
[----:B------:R-:W-:Y:S05]  /*10f40*/  BRA `(.L_x_6456) ;  /* 0x0000001000087947 */ /* 0x000fea0003800000 */
.L_x_6453:
        /* <DEDUP_REMOVED lines=9> */
.L_x_6458:
[----:B------:R-:W0:Y:S02]  /*10fe0*/  F2I.F64.TRUNC R9, R8 ;  /* 0x0000000800097311 */ /* 0x000e24000030d100 */
[----:B0-----:R0:W-:Y:S01]  /*10ff0*/  STG.E desc[UR36][R16.64], R9 ;  /* 0x0000000910007986 */ /* 0x0011e2000c101924 */
[----:B------:R-:W-:Y:S05]  /*11000*/  BRA `(.L_x_6456) ;  /* 0x0000000c00d87947 */ /* 0x000fea0003800000 */
.L_x_6457:
[----:B------:R-:W0:Y:S02]  /*11010*/  F2I.F64.TRUNC R9, R8 ;  /* 0x0000000800097311 */ /* 0x000e24000030d100 */
[----:B0-----:R0:W-:Y:S01]  /*11020*/  STG.E.U16 desc[UR36][R16.64], R9 ;  /* 0x0000000910007986 */ /* 0x0011e2000c101524 */
[----:B------:R-:W-:Y:S05]  /*11030*/  BRA `(.L_x_6456) ;  /* 0x0000000c00cc7947 */ /* 0x000fea0003800000 */
.L_x_6452:
        /* <DEDUP_REMOVED lines=13> */
.L_x_6460:
        /* <DEDUP_REMOVED lines=8> */
.L_x_6459:
        /* <DEDUP_REMOVED lines=16> */
.L_x_6462:
        /* <DEDUP_REMOVED lines=11> */
.L_x_6461:
[----:B------:R4:W-:Y:S01]  /*11340*/  STG.E.64 desc[UR36][R16.64], R8 ;  /* 0x0000000810007986 */ /* 0x0009e2000c101b24 */
[----:B------:R-:W-:Y:S05]  /*11350*/  BRA `(.L_x_6456) ;  /* 0x0000000c00047947 */ /* 0x000fea0003800000 */
.L_x_6451:
        /* <DEDUP_REMOVED lines=13> */
.L_x_6465:
[----:B------:R0:W-:Y:S01]  /*11430*/  STG.E.128 desc[UR36][R16.64], R8 ;  /* 0x0000000810007986 */ /* 0x0001e2000c101d24 */
[----:B------:R-:W-:Y:S05]  /*11440*/  BRA `(.L_x_6456) ;  /* 0x0000000800c87947 */ /* 0x000fea0003800000 */
.L_x_6464:
        /* <DEDUP_REMOVED lines=25> */
.L_x_6469:
[----:B------:R-:W-:Y:S05]  /*115e0*/  BSYNC B0 ;  /* 0x0000000000007941 */ /* 0x000fea0003800000 */
.L_x_6468:
[----:B------:R-:W-:-:S05]  /*115f0*/  LOP3.LUT R3, R0, R3, RZ, 0xfc, !PT ;  /* 0x0000000300037212 */ /* 0x000fca00078efcff */
[----:B------:R0:W-:Y:S01]  /*11600*/  STG.E.U8 desc[UR36][R16.64], R3 ;  /* 0x0000000310007986 */ /* 0x0001e2000c101124 */
[----:B------:R-:W-:Y:S05]  /*11610*/  BRA `(.L_x_6456) ;  /* 0x0000000800547947 */ /* 0x000fea0003800000 */
.L_x_6467:
        /* <DEDUP_REMOVED lines=17> */
.L_x_6471:
[----:B------:R-:W-:Y:S01]  /*11730*/  IMAD.MOV.U32 R0, RZ, RZ, 0x7f ;  /* 0x0000007fff007424 */ /* 0x000fe200078e00ff */
[----:B------:R-:W-:-:S04]  /*11740*/  ISETP.GT.U32.AND P0, PT, R2, 0x7f800000, PT ;  /* 0x7f8000000200780c */ /* 0x000fc80003f04070 */
[----:B------:R-:W-:-:S09]  /*11750*/  SEL R0, R0, 0x7c, P0 ;  /* 0x0000007c00007807 */ /* 0x000fd20000000000 */
.L_x_6472:
[----:B------:R-:W-:Y:S05]  /*11760*/  BSYNC B0 ;  /* 0x0000000000007941 */ /* 0x000fea0003800000 */
.L_x_6470:
[----:B------:R-:W-:-:S04]  /*11770*/  LOP3.LUT R2, R3, 0x80000000, RZ, 0xc0, !PT ;  /* 0x8000000003027812 */ /* 0x000fc800078ec0ff */
[----:B------:R-:W-:-:S04]  /*11780*/  SHF.R.U32.HI R3, RZ, 0x18, R2 ;  /* 0x00000018ff037819 */ /* 0x000fc80000011602 */
[----:B------:R-:W-:-:S05]  /*11790*/  LOP3.LUT R3, R0, R3, RZ, 0xfc, !PT ;  /* 0x0000000300037212 */ /* 0x000fca00078efcff */
[----:B------:R0:W-:Y:S01]  /*117a0*/  STG.E.U8 desc[UR36][R16.64], R3 ;  /* 0x0000000310007986 */ /* 0x0001e2000c101124 */
[----:B------:R-:W-:Y:S05]  /*117b0*/  BRA `(.L_x_6456) ;  /* 0x0000000400ec7947 */ /* 0x000fea0003800000 */
.L_x_6466:
        /* <DEDUP_REMOVED lines=8> */
.L_x_6463:
        /* <DEDUP_REMOVED lines=11> */
.L_x_6475:
        /* <DEDUP_REMOVED lines=21> */
.L_x_6478:
[----:B------:R-:W-:-:S04]  /*11a40*/  LOP3.LUT R0, R5, 0x80000000, RZ, 0xc0, !PT ;  /* 0x8000000005007812 */ /* 0x000fc800078ec0ff */
[----:B------:R-:W-:-:S04]  /*11a50*/  SHF.R.U32.HI R3, RZ, 0x18, R0 ;  /* 0x00000018ff037819 */ /* 0x000fc80000011600 */
[----:B------:R-:W-:-:S04]  /*11a60*/  LOP3.LUT R2, R2, R3, RZ, 0xfc, !PT ;  /* 0x0000000302027212 */ /* 0x000fc800078efcff */
[----:B------:R-:W-:-:S07]  /*11a70*/  PRMT R0, R2, 0x7610, R0 ;  /* 0x0000761002007816 */ /* 0x000fce0000000000 */
.L_x_6477:
[----:B------:R-:W-:Y:S05]  /*11a80*/  BSYNC B0 ;  /* 0x0000000000007941 */ /* 0x000fea0003800000 */
.L_x_6476:
[----:B------:R0:W-:Y:S01]  /*11a90*/  STG.E.U8 desc[UR36][R16.64], R0 ;  /* 0x0000000010007986 */ /* 0x0001e2000c101124 */
[----:B------:R-:W-:Y:S05]  /*11aa0*/  BRA `(.L_x_6456) ;  /* 0x0000000400307947 */ /* 0x000fea0003800000 */
.L_x_6474:
        /* <DEDUP_REMOVED lines=21> */
.L_x_6481:
[----:B------:R-:W-:-:S04]  /*11c00*/  LOP3.LUT R0, R5, 0x80000000, RZ, 0xc0, !PT ;  /* 0x8000000005007812 */ /* 0x000fc800078ec0ff */
[----:B------:R-:W-:-:S04]  /*11c10*/  SHF.R.U32.HI R3, RZ, 0x18, R0 ;  /* 0x00000018ff037819 */ /* 0x000fc80000011600 */
[----:B------:R-:W-:-:S04]  /*11c20*/  LOP3.LUT R2, R2, R3, RZ, 0xfc, !PT ;  /* 0x0000000302027212 */ /* 0x000fc800078efcff */
[----:B------:R-:W-:-:S07]  /*11c30*/  PRMT R0, R2, 0x7610, R0 ;  /* 0x0000761002007816 */ /* 0x000fce0000000000 */
.L_x_6480:
[----:B------:R-:W-:Y:S05]  /*11c40*/  BSYNC B0 ;  /* 0x0000000000007941 */ /* 0x000fea0003800000 */
.L_x_6479:
[----:B------:R0:W-:Y:S01]  /*11c50*/  STG.E.U8 desc[UR36][R16.64], R0 ;  /* 0x0000000010007986 */ /* 0x0001e2000c101124 */
[----:B------:R-:W-:Y:S05]  /*11c60*/  BRA `(.L_x_6456) ;  /* 0x0000000000c07947 */ /* 0x000fea0003800000 */
.L_x_6473:
        /* <DEDUP_REMOVED lines=26> */
.L_x_6455:
        /* <DEDUP_REMOVED lines=16> */
.L_x_6484:
[----:B------:R-:W-:Y:S05]  /*11f10*/  BRA `(.L_x_6456) ;  /* 0x0000000000147947 */ /* 0x000fea0003800000 */
.L_x_6483:
[----:B------:R-:W0:Y:S02]  /*11f20*/  F2I.U64.F64.TRUNC R8, R8 ;  /* 0x0000000800087311 */ /* 0x000e24000030d800 */
[----:B0-----:R0:W-:Y:S01]  /*11f30*/  STG.E.64 desc[UR36][R16.64], R8 ;  /* 0x0000000810007986 */ /* 0x0011e2000c101b24 */
[----:B------:R-:W-:Y:S05]  /*11f40*/  BRA `(.L_x_6456) ;  /* 0x0000000000087947 */ /* 0x000fea0003800000 */
.L_x_6482:
[----:B------:R-:W0:Y:S02]  /*11f50*/  F2I.U32.F64.TRUNC R9, R8 ;  /* 0x0000000800097311 */ /* 0x000e24000030d000 */
[----:B0-----:R0:W-:Y:S02]  /*11f60*/  STG.E desc[UR36][R16.64], R9 ;  /* 0x0000000910007986 */ /* 0x0011e4000c101924 */
.L_x_6456:
[----:B------:R-:W-:-:S07]  /*11f70*/  VIADD R19, R19, 0x80 ;  /* 0x0000008013137836 */ /* 0x000fce0000000000 */
.L_x_6371:
[----:B------:R-:W-:Y:S05]  /*11f80*/  BSYNC B6 ;  /* 0x0000000000067941 */ /* 0x000fea0003800000 */
.L_x_6370:
[----:B------:R-:W-:Y:S02]  /*11f90*/  ULDC UR4, c[0x0][0x210] ;  /* 0x0000840000047ab9 */ /* 0x000fe40000000800 */
[----:B------:R-:W-:-:S13]  /*11fa0*/  ISETP.GE.AND P0, PT, R19, UR4, PT ;  /* 0x0000000413007c0c */ /* 0x000fda000bf06270 */
[----:B------:R-:W-:Y:S05]  /*11fb0*/  @P0 EXIT ;  /* 0x000000000000094d */ /* 0x000fea0003800000 */
[----:B------:R-:W5:Y:S01]  /*11fc0*/  LDC R6, c[0x0][0x218] ;  /* 0x00008600ff067b82 */ /* 0x000f620000000800 */
[----:B0-2---:R-:W-:Y:S01]  /*11fd0*/  HFMA2.MMA R0, -RZ, RZ, 0, 0 ;  /* 0x00000000ff007435 */ /* 0x005fe200000001ff */
        /* <DEDUP_REMOVED lines=301> */
.L_x_6485:
        /* <DEDUP_REMOVED lines=22> */
.L_x_6489:
[----:B------:R-:W2:Y:S01]  /*13410*/  LDG.E.U8 R2, desc[UR36][R2.64] ;  /* 0x0000002402027981 */ /* 0x000ea2000c1e1100 */
[----:B------:R-:W-:Y:S01]  /*13420*/  CS2R R14, SRZ ;  /* 0x00000000000e7805 */ /* 0x000fe2000001ff00 */
[----:B--2---:R0:W1:Y:S01]  /*13430*/  I2F.F64.U16 R12, R2 ;  /* 0x00000002000c7312 */ /* 0x0040620000101800 */
[----:B------:R-:W-:Y:S05]  /*13440*/  BRA `(.L_x_6491) ;  /* 0x0000000c00c87947 */ /* 0x000fea0003800000 */
.L_x_6488:
        /* <DEDUP_REMOVED lines=10> */
.L_x_6493:
[----:B------:R-:W2:Y:S01]  /*134f0*/  LDG.E R2, desc[UR36][R2.64] ;  /* 0x0000002402027981 */ /* 0x000ea2000c1e1900 */
[----:B------:R-:W-:Y:S01]  /*13500*/  CS2R R14, SRZ ;  /* 0x00000000000e7805 */ /* 0x000fe2000001ff00 */
[----:B--2---:R0:W1:Y:S01]  /*13510*/  I2F.F64 R12, R2 ;  /* 0x00000002000c7312 */ /* 0x0040620000201c00 */
[----:B------:R-:W-:Y:S05]  /*13520*/  BRA `(.L_x_6491) ;  /* 0x0000000c00907947 */ /* 0x000fea0003800000 */
.L_x_6492:
[----:B------:R-:W2:Y:S01]  /*13530*/  LDG.E.U16 R2, desc[UR36][R2.64] ;  /* 0x0000002402027981 */ /* 0x000ea2000c1e1500 */
[----:B------:R-:W-:Y:S01]  /*13540*/  CS2R R14, SRZ ;  /* 0x00000000000e7805 */ /* 0x000fe2000001ff00 */
[----:B--2---:R0:W1:Y:S01]  /*13550*/  I2F.F64.S16 R12, R2 ;  /* 0x00000002000c7312 */ /* 0x0040620000101c00 */
[----:B------:R-:W-:Y:S05]  /*13560*/  BRA `(.L_x_6491) ;  /* 0x0000000c00807947 */ /* 0x000fea0003800000 */
.L_x_6487:
        /* <DEDUP_REMOVED lines=11> */
.L_x_6495:
[----:B------:R-:W2:Y:S01]  /*13620*/  LDG.E.U16 R0, desc[UR36][R2.64] ;  /* 0x0000002402007981 */ /* 0x000ea2000c1e1500 */
[----:B------:R-:W-:Y:S01]  /*13630*/  CS2R R14, SRZ ;  /* 0x00000000000e7805 */ /* 0x000fe2000001ff00 */
[----:B--2---:R-:W-:-:S05]  /*13640*/  HADD2.F32 R0, -RZ, R0.H0_H0 ;  /* 0x20000000ff007230 */ /* 0x004fca0000004100 */
[----:B------:R-:W-:-:S04]  /*13650*/  FMUL.FTZ R0, R0, 1 ;  /* 0x3f80000000007820 */ /* 0x000fc80000410000 */
[----:B------:R1:W2:Y:S01]  /*13660*/  F2F.F64.F32 R12, R0 ;  /* 0x00000000000c7310 */ /* 0x0002a20000201800 */
[----:B------:R-:W-:Y:S05]  /*13670*/  BRA `(.L_x_6491) ;  /* 0x0000000c003c7947 */ /* 0x000fea0003800000 */
.L_x_6494:
        /* <DEDUP_REMOVED lines=9> */
[----:B------:R-:W4:Y:S08]  /*13710*/  F2F.F64.F32 R14, R14 ;  /* 0x0000000e000e7310 */ /* 0x000f300000201800 */
[----:B------:R-:W0:Y:S01]  /*13720*/  F2F.F64.F32 R12, R12 ;  /* 0x0000000c000c7310 */ /* 0x000e220000201800 */
[----:B------:R-:W-:Y:S05]  /*13730*/  BRA `(.L_x_6491) ;  /* 0x0000000c000c7947 */ /* 0x000fea0003800000 */
.L_x_6497:
        /* <DEDUP_REMOVED lines=8> */
.L_x_6496:
[----:B------:R3:W5:Y:S01]  /*137c0*/  LDG.E.64 R12, desc[UR36][R2.64] ;  /* 0x00000024020c7981 */ /* 0x000762000c1e1b00 */
[----:B------:R-:W-:Y:S01]  /*137d0*/  CS2R R14, SRZ ;  /* 0x00000000000e7805 */ /* 0x000fe2000001ff00 */
[----:B------:R-:W-:Y:S06]  /*137e0*/  BRA `(.L_x_6491) ;  /* 0x0000000800e07947 */ /* 0x000fec0003800000 */
.L_x_6486:
        /* <DEDUP_REMOVED lines=14> */
.L_x_6500:
[----:B------:R0:W5:Y:S01]  /*138d0*/  LDG.E.128 R12, desc[UR36][R2.64] ;  /* 0x00000024020c7981 */ /* 0x000162000c1e1d00 */
[----:B------:R-:W-:Y:S05]  /*138e0*/  BRA `(.L_x_6491) ;  /* 0x0000000800a07947 */ /* 0x000fea0003800000 */
.L_x_6499:
        /* <DEDUP_REMOVED lines=29> */
.L_x_6502:
        /* <DEDUP_REMOVED lines=16> */
.L_x_6501:
[----:B------:R-:W2:Y:S01]  /*13bc0*/  LDG.E.U16 R0, desc[UR36][R2.64] ;  /* 0x0000002402007981 */ /* 0x000ea2000c1e1500 */
[----:B------:R-:W-:Y:S01]  /*13bd0*/  CS2R R14, SRZ ;  /* 0x00000000000e7805 */ /* 0x000fe2000001ff00 */
[----:B--2---:R-:W-:-:S04]  /*13be0*/  IMAD.U32 R0, R0, 0x10000, RZ ;  /* 0x0001000000007824 */ /* 0x004fc800078e00ff */
[----:B------:R-:W-:-:S04]  /*13bf0*/  FMUL.FTZ R0, R0, 1 ;  /* 0x3f80000000007820 */ /* 0x000fc80000410000 */
[----:B------:R0:W1:Y:S01]  /*13c00*/  F2F.F64.F32 R12, R0 ;  /* 0x00000000000c7310 */ /* 0x0000620000201800 */
[----:B------:R-:W-:Y:S05]  /*13c10*/  BRA `(.L_x_6491) ;  /* 0x0000000400d47947 */ /* 0x000fea0003800000 */
.L_x_6498:
        /* <DEDUP_REMOVED lines=12> */
.L_x_6505:
        /* <DEDUP_REMOVED lines=21> */
.L_x_6509:
[----:B------:R-:W-:Y:S05]  /*13e30*/  BSYNC B1 ;  /* 0x0000000000017941 */ /* 0x000fea0003800000 */
.L_x_6508:
[----:B------:R-:W-:Y:S01]  /*13e40*/  LEA R3, R0, 0x3b800000, 0x17 ;  /* 0x3b80000000037811 */ /* 0x000fe200078eb8ff */
[----:B------:R-:W-:-:S05]  /*13e50*/  IMAD.SHL.U32 R0, R2, 0x100000, RZ ;  /* 0x0010000002007824 */ /* 0x000fca00078e00ff */
[----:B------:R-:W-:-:S07]  /*13e60*/  LOP3.LUT R0, R3, R0, R4, 0xfe, !PT ;  /* 0x0000000003007212 */ /* 0x000fce00078efe04 */
.L_x_6507:
[----:B------:R-:W-:Y:S05]  /*13e70*/  BSYNC B0 ;  /* 0x0000000000007941 */ /* 0x000fea0003800000 */
.L_x_6506:
[----:B------:R-:W-:Y:S01]  /*13e80*/  FMUL.FTZ R0, R0, 1 ;  /* 0x3f80000000007820 */ /* 0x000fe20000410000 */
[----:B------:R-:W-:-:S03]  /*13e90*/  CS2R R14, SRZ ;  /* 0x00000000000e7805 */ /* 0x000fc6000001ff00 */
[----:B------:R0:W1:Y:S01]  /*13ea0*/  F2F.F64.F32 R12, R0 ;  /* 0x00000000000c7310 */ /* 0x0000620000201800 */
[----:B------:R-:W-:Y:S05]  /*13eb0*/  BRA `(.L_x_6491) ;  /* 0x00000004002c7947 */ /* 0x000fea0003800000 */
.L_x_6504:
        /* <DEDUP_REMOVED lines=21> */
.L_x_6513:
[----:B------:R-:W-:Y:S05]  /*14010*/  BSYNC B1 ;  /* 0x0000000000017941 */ /* 0x000fea0003800000 */
.L_x_6512:
[----:B------:R-:W-:Y:S01]  /*14020*/  LEA R3, R0, 0x37800000, 0x17 ;  /* 0x3780000000037811 */ /* 0x000fe200078eb8ff */
[----:B------:R-:W-:-:S05]  /*14030*/  IMAD.SHL.U32 R0, R2, 0x200000, RZ ;  /* 0x0020000002007824 */ /* 0x000fca00078e00ff */
[----:B------:R-:W-:-:S07]  /*14040*/  LOP3.LUT R0, R3, R0, R4, 0xfe, !PT ;  /* 0x0000000003007212 */ /* 0x000fce00078efe04 */
.L_x_6511:
[----:B------:R-:W-:Y:S05]  /*14050*/  BSYNC B0 ;  /* 0x0000000000007941 */ /* 0x000fea0003800000 */
.L_x_6510:
[----:B------:R-:W-:Y:S01]  /*14060*/  FMUL.FTZ R0, R0, 1 ;  /* 0x3f80000000007820 */ /* 0x000fe20000410000 */
[----:B------:R-:W-:-:S03]  /*14070*/  CS2R R14, SRZ ;  /* 0x00000000000e7805 */ /* 0x000fc6000001ff00 */
[----:B------:R0:W1:Y:S01]  /*14080*/  F2F.F64.F32 R12, R0 ;  /* 0x00000000000c7310 */ /* 0x0000620000201800 */
[----:B------:R-:W-:Y:S05]  /*14090*/  BRA `(.L_x_6491) ;  /* 0x0000000000b47947 */ /* 0x000fea0003800000 */
.L_x_6503:
        /* <DEDUP_REMOVED lines=14> */
.L_x_6517:
[----:B------:R-:W-:Y:S05]  /*14180*/  BSYNC B0 ;  /* 0x0000000000007941 */ /* 0x000fea0003800000 */
.L_x_6516:
[----:B------:R-:W-:Y:S01]  /*14190*/  FMUL.FTZ R0, R0, 1 ;  /* 0x3f80000000007820 */ /* 0x000fe20000410000 */
[----:B------:R-:W-:-:S03]  /*141a0*/  CS2R R14, SRZ ;  /* 0x00000000000e7805 */ /* 0x000fc6000001ff00 */
[----:B------:R0:W1:Y:S01]  /*141b0*/  F2F.F64.F32 R12, R0 ;  /* 0x00000000000c7310 */ /* 0x0000620000201800 */
[----:B------:R-:W-:Y:S05]  /*141c0*/  BRA `(.L_x_6491) ;  /* 0x0000000000687947 */ /* 0x000fea0003800000 */
.L_x_6490:
[----:B------:R-:W-:Y:S01]  /*141d0*/  MOV R0, 0x0 ;  /* 0x0000000000007802 */ /* 0x000fe20000000f00 */
[----:B------:R-:W-:Y:S01]  /*141e0*/  ULDC.64 UR4, c[0x4][0x148] ;  /* 0x0100520000047ab9 */ /* 0x000fe20000000a00 */
[----:B------:R-:W-:Y:S01]  /*141f0*/  ULDC.64 UR6, c[0x4][0x28] ;  /* 0x01000a0000067ab9 */ /* 0x000fe20000000a00 */
[----:B------:R-:W-:Y:S01]  /*14200*/  IMAD.U32 R4, RZ, RZ, UR4 ;  /* 0x00000004ff047e24 */ /* 0x000fe2000f8e00ff */
[----:B------:R0:W1:Y:S01]  /*14210*/  LDC.64 R2, c[0x4][R0] ;  /* 0x0100000000027b82 */ /* 0x0000620000000a00 */
[----:B------:R-:W-:Y:S01]  /*14220*/  IMAD.U32 R5, RZ, RZ, UR5 ;  /* 0x00000005ff057e24 */ /* 0x000fe2000f8e00ff */
[----:B------:R-:W-:Y:S01]  /*14230*/  ULDC.64 UR4, c[0x4][0x150] ;  /* 0x0100540000047ab9 */ /* 0x000fe20000000a00 */
[----:B------:R-:W-:Y:S01]  /*14240*/  HFMA2.MMA R8, -RZ, RZ, 0, 4.64916229248046875e-06 ;  /* 0x0000004eff087435 */ /* 0x000fe200000001ff */
        /* <DEDUP_REMOVED lines=8> */
.L_x_6518:
[----:B------:R-:W-:Y:S02]  /*142d0*/  CS2R R12, SRZ ;  /* 0x00000000000c7805 */ /* 0x000fe4000001ff00 */
[----:B------:R-:W-:Y:S01]  /*142e0*/  CS2R R14, SRZ ;  /* 0x00000000000e7805 */ /* 0x000fe2000001ff00 */
[----:B------:R-:W-:Y:S06]  /*142f0*/  BRA `(.L_x_6491) ;  /* 0x00000000001c7947 */ /* 0x000fec0003800000 */
.L_x_6515:
[----:B------:R-:W2:Y:S01]  /*14300*/  LDG.E.64 R12, desc[UR36][R2.64] ;  /* 0x00000024020c7981 */ /* 0x000ea2000c1e1b00 */
[----:B------:R-:W-:Y:S01]  /*14310*/  CS2R R14, SRZ ;  /* 0x00000000000e7805 */ /* 0x000fe2000001ff00 */
[----:B--2---:R-:W0:Y:S01]  /*14320*/  I2F.F64.U64 R12, R12 ;  /* 0x0000000c000c7312 */ /* 0x004e220000301800 */
[----:B------:R-:W-:Y:S05]  /*14330*/  BRA `(.L_x_6491) ;  /* 0x00000000000c7947 */ /* 0x000fea0003800000 */
.L_x_6514:
[----:B------:R-:W2:Y:S01]  /*14340*/  LDG.E R2, desc[UR36][R2.64] ;  /* 0x0000002402027981 */ /* 0x000ea2000c1e1900 */
[----:B------:R-:W-:Y:S01]  /*14350*/  CS2R R14, SRZ ;  /* 0x00000000000e7805 */ /* 0x000fe2000001ff00 */
[----:B--2---:R0:W1:Y:S06]  /*14360*/  I2F.F64.U32 R12, R2 ;  /* 0x00000002000c7312 */ /* 0x00406c0000201800 */
.L_x_6491:
[----:B-1--45:R-:W-:Y:S01]  /*14370*/  DADD R28, -RZ, -R14 ;  /* 0x00000000ff1c7229 */ /* 0x032fe2000000090e */
[----:B------:R-:W-:Y:S01]  /*14380*/  BSSY B1, `(.L_x_6519) ;  /* 0x000020a000017945 */ /* 0x000fe20003800000 */
[----:B0-2---:R-:W-:-:S08]  /*14390*/  DADD R6, -RZ, -R12 ;  /* 0x00000000ff067229 */ /* 0x005fd0000000090c */
[----:B---3--:R-:W-:-:S04]  /*143a0*/  LOP3.LUT R3, R29, 0x7fffffff, RZ, 0xc0, !PT ;  /* 0x7fffffff1d037812 */ /* 0x008fc800078ec0ff */
        /* <DEDUP_REMOVED lines=69> */
.L_x_6525:
[----:B------:R-:W-:Y:S05]  /*14800*/  BSYNC B0 ;  /* 0x0000000000007941 */ /* 0x000fea0003800000 */
.L_x_6524:
        /* <DEDUP_REMOVED lines=23> */
.L_x_6527:
[----:B------:R-:W-:Y:S01]  /*14980*/  DMUL R2, RZ, R28 ;  /* 0x0000001cff027228 */ /* 0x000fe20000000000 */
[----:B------:R-:W-:-:S10]  /*14990*/  IMAD.MOV.U32 R0, RZ, RZ, RZ ;  /* 0x000000ffff007224 */ /* 0x000fd400078e00ff */
.L_x_6528:
[----:B------:R-:W-:Y:S05]  /*149a0*/  BSYNC B2 ;  /* 0x0000000000027941 */ /* 0x000fea0003800000 */
.L_x_6526:
        /* <DEDUP_REMOVED lines=42> */
[----:B------:R-:W-:Y:S02]  /*14c50*/  MOV R11, R29 ;  /* 0x0000001d000b7202 */ /* 0x000fe40000000f00 */
[----:B------:R-:W-:-:S07]  /*14c60*/  MOV R18, 0x14c80 ;  /* 0x00014c8000127802 */ /* 0x000fce0000000f00 */
[----:B------:R-:W-:Y:S05]  /*14c70*/  CALL.REL.NOINC `($_ZN2at6native18elementwise_kernelILi128ELi4EZNS0_15gpu_kernel_implIZZZNS0_61_GLOBAL__N__132982cb_23_ActivationSiluKernel_cu_1520ed90_292411silu_kernelERNS_18TensorIteratorBaseEENKUlvE_clEvENKUlvE1_clEvEUlN3c107complexIdEEE_EEvS5_RKT_EUliE_EEviT1_$__internal_trig_reduction_slowpathd) ;  /* 0x0000003800cc7944 */ /* 0x000fea0003c00000 */
[----:B------:R-:W-:Y:S05]  /*14c80*/  BRA `(.L_x_6531) ;  /* 0x0000000000087947 */ /* 0x000fea0003800000 */
.L_x_6530:
[----:B------:R-:W-:Y:S01]  /*14c90*/  DMUL R2, RZ, R28 ;  /* 0x0000001cff027228 */ /* 0x000fe20000000000 */
[----:B------:R-:W-:-:S10]  /*14ca0*/  IMAD.MOV.U32 R0, RZ, RZ, RZ ;  /* 0x000000ffff007224 */ /* 0x000fd400078e00ff */
.L_x_6531:
[----:B------:R-:W-:Y:S05]  /*14cb0*/  BSYNC B2 ;  /* 0x0000000000027941 */ /* 0x000fea0003800000 */
.L_x_6529:
        /* <DEDUP_REMOVED lines=25> */
.L_x_6523:
        /* <DEDUP_REMOVED lines=62> */
.L_x_6534:
[----:B------:R-:W-:Y:S05]  /*15230*/  BSYNC B0 ;  /* 0x0000000000007941 */ /* 0x000fea0003800000 */
.L_x_6533:
        /* <DEDUP_REMOVED lines=23> */
.L_x_6536:
[----:B------:R-:W-:Y:S01]  /*153b0*/  DMUL R2, RZ, R28 ;  /* 0x0000001cff027228 */ /* 0x000fe20000000000 */
[----:B------:R-:W-:-:S10]  /*153c0*/  IMAD.MOV.U32 R0, RZ, RZ, RZ ;  /* 0x000000ffff007224 */ /* 0x000fd400078e00ff */
.L_x_6537:
[----:B------:R-:W-:Y:S05]  /*153d0*/  BSYNC B2 ;  /* 0x0000000000027941 */ /* 0x000fea0003800000 */
.L_x_6535:
        /* <DEDUP_REMOVED lines=46> */
.L_x_6539:
[----:B------:R-:W-:Y:S01]  /*156c0*/  DMUL R2, RZ, R28 ;  /* 0x0000001cff027228 */ /* 0x000fe20000000000 */
[----:B------:R-:W-:-:S10]  /*156d0*/  IMAD.MOV.U32 R0, RZ, RZ, RZ ;  /* 0x000000ffff007224 */ /* 0x000fd400078e00ff */
.L_x_6540:
[----:B------:R-:W-:Y:S05]  /*156e0*/  BSYNC B2 ;  /* 0x0000000000027941 */ /* 0x000fea0003800000 */
.L_x_6538:
        /* <DEDUP_REMOVED lines=10> */
[----:B------:R-:W-:-:S02]  /*15790*/  IMAD.MOV.U32 R0, RZ, RZ, 0x3de5db65 ;  /* 0x3de5db65ff007424 */ /* 0x000fc400078e00ff */
[----:B------:R-:W-:Y:S01]  /*157a0*/  IMAD.MOV.U32 R28, RZ, RZ, RZ ;  /* 0x000000ffff1c7224 */ /* 0x000fe200078e00ff */
        /* <DEDUP_REMOVED lines=8> */
[----:B------:R-:W-:-:S05]  /*15830*/  IMAD.IADD R4, R4, 0x1, -R5 ;  /* 0x0000000104047824 */ /* 0x000fca00078e0a05 */
[----:B------:R-:W-:Y:S01]  /*15840*/  LEA R29, R4, 0x3ff00000, 0x14 ;  /* 0x3ff00000041d7811 */ /* 0x000fe200078ea0ff */
        /* <DEDUP_REMOVED lines=17> */
.L_x_6522:
        /* <DEDUP_REMOVED lines=11> */
.L_x_6541:
[----:B------:R-:W-:-:S10]  /*15a10*/  DADD R32, R14, -R14 ;  /* 0x000000000e207229 */ /* 0x000fd4000000080e */
[----:B------:R-:W-:Y:S02]  /*15a20*/  IMAD.MOV.U32 R28, RZ, RZ, R32 ;  /* 0x000000ffff1c7224 */ /* 0x000fe400078e0020 */
[----:B------:R-:W-:Y:S01]  /*15a30*/  IMAD.MOV.U32 R29, RZ, RZ, R33 ;  /* 0x000000ffff1d7224 */ /* 0x000fe200078e0021 */
[----:B------:R-:W-:Y:S06]  /*15a40*/  BRA `(.L_x_6532) ;  /* 0x0000000800747947 */ /* 0x000fec0003800000 */
.L_x_6521:
        /* <DEDUP_REMOVED lines=24> */
.L_x_6543:
[----:B------:R-:W-:Y:S01]  /*15bd0*/  DMUL R2, RZ, R28 ;  /* 0x0000001cff027228 */ /* 0x000fe20000000000 */
[----:B------:R-:W-:-:S10]  /*15be0*/  IMAD.MOV.U32 R0, RZ, RZ, RZ ;  /* 0x000000ffff007224 */ /* 0x000fd400078e00ff */
.L_x_6544:
[----:B------:R-:W-:Y:S05]  /*15bf0*/  BSYNC B2 ;  /* 0x0000000000027941 */ /* 0x000fea0003800000 */
.L_x_6542:
        /* <DEDUP_REMOVED lines=46> */
.L_x_6546:
[----:B------:R-:W-:Y:S01]  /*15ee0*/  DMUL R2, RZ, R28 ;  /* 0x0000001cff027228 */ /* 0x000fe20000000000 */
[----:B------:R-:W-:-:S10]  /*15ef0*/  IMAD.MOV.U32 R0, RZ, RZ, RZ ;  /* 0x000000ffff007224 */ /* 0x000fd400078e00ff */
.L_x_6547:
[----:B------:R-:W-:Y:S05]  /*15f00*/  BSYNC B2 ;  /* 0x0000000000027941 */ /* 0x000fea0003800000 */
.L_x_6545:
        /* <DEDUP_REMOVED lines=24> */
.L_x_6520:
        /* <DEDUP_REMOVED lines=57> */
.L_x_6532:
[----:B------:R-:W-:Y:S05]  /*16420*/  BSYNC B1 ;  /* 0x0000000000017941 */ /* 0x000fea0003800000 */
.L_x_6519:
        /* <DEDUP_REMOVED lines=31> */
.L_x_6552:
[----:B------:R-:W-:Y:S05]  /*16620*/  BSYNC B2 ;  /* 0x0000000000027941 */ /* 0x000fea0003800000 */
.L_x_6551:
[----:B------:R-:W-:Y:S01]  /*16630*/  DFMA R28, R28, R2, R4 ;  /* 0x000000021c1c722b */ /* 0x000fe20000000004 */
        /* <DEDUP_REMOVED lines=14> */
.L_x_6554:
[----:B------:R-:W-:Y:S05]  /*16720*/  BSYNC B2 ;  /* 0x0000000000027941 */ /* 0x000fea0003800000 */
.L_x_6553:
[C---:B------:R-:W-:Y:S02]  /*16730*/  DFMA R8, R2.reuse, R14, R12 ;  /* 0x0000000e0208722b */ /* 0x040fe4000000000c */
[----:B------:R-:W-:-:S06]  /*16740*/  DFMA R2, R2, -R12, R14 ;  /* 0x8000000c0202722b */ /* 0x000fcc000000000e */
[-C--:B------:R-:W-:Y:S02]  /*16750*/  DMUL R8, R8, R6.reuse ;  /* 0x0000000608087228 */ /* 0x080fe40000000000 */
[----:B------:R-:W-:Y:S01]  /*16760*/  DMUL R10, R2, R6 ;  /* 0x00000006020a7228 */ /* 0x000fe20000000000 */
[----:B------:R-:W-:Y:S10]  /*16770*/  BRA `(.L_x_6555) ;  /* 0x00000004008c7947 */ /* 0x000ff40003800000 */
.L_x_6550:
        /* <DEDUP_REMOVED lines=24> */
.L_x_6557:
[----:B------:R-:W-:Y:S05]  /*16900*/  BSYNC B2 ;  /* 0x0000000000027941 */ /* 0x000fea0003800000 */
.L_x_6556:
        /* <DEDUP_REMOVED lines=26> */
.L_x_6559:
[----:B------:R-:W-:Y:S05]  /*16ab0*/  BSYNC B2 ;  /* 0x0000000000027941 */ /* 0x000fea0003800000 */
.L_x_6558:
[----:B------:R-:W-:Y:S02]  /*16ac0*/  IMAD.MOV.U32 R10, RZ, RZ, R4 ;  /* 0x000000ffff0a7224 */ /* 0x000fe400078e0004 */
[----:B------:R-:W-:Y:S01]  /*16ad0*/  IMAD.MOV.U32 R11, RZ, RZ, R5 ;  /* 0x000000ffff0b7224 */ /* 0x000fe200078e0005 */
[----:B------:R-:W-:Y:S06]  /*16ae0*/  BRA `(.L_x_6555) ;  /* 0x0000000000b07947 */ /* 0x000fec0003800000 */
.L_x_6549:
        /* <DEDUP_REMOVED lines=23> */
.L_x_6561:
[----:B------:R-:W-:Y:S05]  /*16c60*/  BSYNC B2 ;  /* 0x0000000000027941 */ /* 0x000fea0003800000 */
.L_x_6560:
        /* <DEDUP_REMOVED lines=15> */
.L_x_6563:
[----:B------:R-:W-:Y:S05]  /*16d60*/  BSYNC B2 ;  /* 0x0000000000027941 */ /* 0x000fea0003800000 */
.L_x_6562:
[C---:B------:R-:W-:Y:S02]  /*16d70*/  DFMA R8, R2.reuse, R12, R14 ;  /* 0x0000000c0208722b */ /* 0x040fe4000000000e */
[----:B------:R-:W-:-:S06]  /*16d80*/  DFMA R2, R2, R14, -R12 ;  /* 0x0000000e0202722b */ /* 0x000fcc000000080c */
[-C--:B------:R-:W-:Y:S02]  /*16d90*/  DMUL R8, R8, R6.reuse ;  /* 0x0000000608087228 */ /* 0x080fe40000000000 */
[----:B------:R-:W-:-:S11]  /*16da0*/  DMUL R10, R2, R6 ;  /* 0x00000006020a7228 */ /* 0x000fd60000000000 */
.L_x_6555:
[----:B------:R-:W-:Y:S05]  /*16db0*/  BSYNC B1 ;  /* 0x0000000000017941 */ /* 0x000fea0003800000 */
.L_x_6548:
        /* <DEDUP_REMOVED lines=15> */
.L_x_6567:
[----:B------:R-:W0:Y:S02]  /*16eb0*/  F2I.S64.F64.TRUNC R8, R8 ;  /* 0x0000000800087311 */ /* 0x000e24000030d900 */
[----:B0-----:R-:W-:-:S05]  /*16ec0*/  IMAD.MOV.U32 R3, RZ, RZ, R8 ;  /* 0x000000ffff037224 */ /* 0x001fca00078e0008 */
[----:B------:R-:W-:Y:S01]  /*16ed0*/  STG.E.U8 desc[UR36][R16.64], R3 ;  /* 0x0000000310007986 */ /* 0x000fe2000c101124 */
[----:B------:R-:W-:Y:S05]  /*16ee0*/  EXIT ;  /* 0x000000000000794d */ /* 0x000fea0003800000 */
.L_x_6566:
        /* <DEDUP_REMOVED lines=9> */
.L_x_6570:
[----:B------:R-:W0:Y:S02]  /*16f80*/  F2I.F64.TRUNC R9, R8 ;  /* 0x0000000800097311 */ /* 0x000e24000030d100 */
[----:B0-----:R-:W-:Y:S01]  /*16f90*/  STG.E desc[UR36][R16.64], R9 ;  /* 0x0000000910007986 */ /* 0x001fe2000c101924 */
[----:B------:R-:W-:Y:S05]  /*16fa0*/  EXIT ;  /* 0x000000000000794d */ /* 0x000fea0003800000 */
.L_x_6569:
[----:B------:R-:W0:Y:S02]  /*16fb0*/  F2I.F64.TRUNC R9, R8 ;  /* 0x0000000800097311 */ /* 0x000e24000030d100 */
[----:B0-----:R-:W-:Y:S01]  /*16fc0*/  STG.E.U16 desc[UR36][R16.64], R9 ;  /* 0x0000000910007986 */ /* 0x001fe2000c101524 */
[----:B------:R-:W-:Y:S05]  /*16fd0*/  EXIT ;  /* 0x000000000000794d */ /* 0x000fea0003800000 */
.L_x_6565:
        /* <DEDUP_REMOVED lines=13> */
.L_x_6572:
        /* <DEDUP_REMOVED lines=8> */
.L_x_6571:
        /* <DEDUP_REMOVED lines=14> */
[----:B------:R-:W-:Y:S01]  /*17210*/  STG.E.64 desc[UR36][R16.64], R2 ;  /* 0x0000000210007986 */ /* 0x000fe2000c101b24 */
[----:B------:R-:W-:Y:S05]  /*17220*/  EXIT ;  /* 0x000000000000794d */ /* 0x000fea0003800000 */
.L_x_6574:
        /* <DEDUP_REMOVED lines=9> */
[----:B------:R-:W-:Y:S01]  /*172c0*/  STG.E desc[UR36][R16.64], R3 ;  /* 0x0000000310007986 */ /* 0x000fe2000c101924 */
[----:B------:R-:W-:Y:S05]  /*172d0*/  EXIT ;  /* 0x000000000000794d */ /* 0x000fea0003800000 */
.L_x_6573:
[----:B------:R-:W-:Y:S01]  /*172e0*/  STG.E.64 desc[UR36][R16.64], R8 ;  /* 0x0000000810007986 */ /* 0x000fe2000c101b24 */
[----:B------:R-:W-:Y:S05]  /*172f0*/  EXIT ;  /* 0x000000000000794d */ /* 0x000fea0003800000 */
.L_x_6564:
        /* <DEDUP_REMOVED lines=11> */
[----:B------:R-:W-:Y:S01]  /*173b0*/  STG.E.U8 desc[UR36][R16.64], R3 ;  /* 0x0000000310007986 */ /* 0x000fe2000c101124 */
[----:B------:R-:W-:Y:S05]  /*173c0*/  EXIT ;  /* 0x000000000000794d */ /* 0x000fea0003800000 */
.L_x_6577:
[----:B------:R-:W-:Y:S01]  /*173d0*/  STG.E.128 desc[UR36][R16.64], R8 ;  /* 0x0000000810007986 */ /* 0x000fe2000c101d24 */
[----:B------:R-:W-:Y:S05]  /*173e0*/  EXIT ;  /* 0x000000000000794d */ /* 0x000fea0003800000 */
.L_x_6576:
        /* <DEDUP_REMOVED lines=25> */
.L_x_6581:
[----:B------:R-:W-:Y:S05]  /*17580*/  BSYNC B0 ;  /* 0x0000000000007941 */ /* 0x000fea0003800000 */
.L_x_6580:
[----:B------:R-:W-:-:S05]  /*17590*/  LOP3.LUT R3, R0, R3, RZ, 0xfc, !PT ;  /* 0x0000000300037212 */ /* 0x000fca00078efcff */
[----:B------:R-:W-:Y:S01]  /*175a0*/  STG.E.U8 desc[UR36][R16.64], R3 ;  /* 0x0000000310007986 */ /* 0x000fe2000c101124 */
[----:B------:R-:W-:Y:S05]  /*175b0*/  EXIT ;  /* 0x000000000000794d */ /* 0x000fea0003800000 */
.L_x_6579:
        /* <DEDUP_REMOVED lines=17> */
.L_x_6583:
[----:B------:R-:W-:Y:S01]  /*176d0*/  IMAD.MOV.U32 R0, RZ, RZ, 0x7f ;  /* 0x0000007fff007424 */ /* 0x000fe200078e00ff */
[----:B------:R-:W-:-:S04]  /*176e0*/  ISETP.GT.U32.AND P0, PT, R2, 0x7f800000, PT ;  /* 0x7f8000000200780c */ /* 0x000fc80003f04070 */
[----:B------:R-:W-:-:S09]  /*176f0*/  SEL R0, R0, 0x7c, P0 ;  /* 0x0000007c00007807 */ /* 0x000fd20000000000 */
.L_x_6584:
[----:B------:R-:W-:Y:S05]  /*17700*/  BSYNC B0 ;  /* 0x0000000000007941 */ /* 0x000fea0003800000 */
.L_x_6582:
[----:B------:R-:W-:-:S04]  /*17710*/  LOP3.LUT R2, R3, 0x80000000, RZ, 0xc0, !PT ;  /* 0x8000000003027812 */ /* 0x000fc800078ec0ff */
[----:B------:R-:W-:-:S04]  /*17720*/  SHF.R.U32.HI R3, RZ, 0x18, R2 ;  /* 0x00000018ff037819 */ /* 0x000fc80000011602 */
[----:B------:R-:W-:-:S05]  /*17730*/  LOP3.LUT R3, R0, R3, RZ, 0xfc, !PT ;  /* 0x0000000300037212 */ /* 0x000fca00078efcff */
[----:B------:R-:W-:Y:S01]  /*17740*/  STG.E.U8 desc[UR36][R16.64], R3 ;  /* 0x0000000310007986 */ /* 0x000fe2000c101124 */
[----:B------:R-:W-:Y:S05]  /*17750*/  EXIT ;  /* 0x000000000000794d */ /* 0x000fea0003800000 */
.L_x_6578:
        /* <DEDUP_REMOVED lines=8> */
.L_x_6575:
        /* <DEDUP_REMOVED lines=11> */
.L_x_6587:
        /* <DEDUP_REMOVED lines=21> */
.L_x_6590:
[----:B------:R-:W-:-:S04]  /*179e0*/  LOP3.LUT R0, R5, 0x80000000, RZ, 0xc0, !PT ;  /* 0x8000000005007812 */ /* 0x000fc800078ec0ff */
[----:B------:R-:W-:-:S04]  /*179f0*/  SHF.R.U32.HI R3, RZ, 0x18, R0 ;  /* 0x00000018ff037819 */ /* 0x000fc80000011600 */
[----:B------:R-:W-:-:S04]  /*17a00*/  LOP3.LUT R2, R2, R3, RZ, 0xfc, !PT ;  /* 0x0000000302027212 */ /* 0x000fc800078efcff */
[----:B------:R-:W-:-:S07]  /*17a10*/  PRMT R0, R2, 0x7610, R0 ;  /* 0x0000761002007816 */ /* 0x000fce0000000000 */
.L_x_6589:
[----:B------:R-:W-:Y:S05]  /*17a20*/  BSYNC B0 ;  /* 0x0000000000007941 */ /* 0x000fea0003800000 */
.L_x_6588:
[----:B------:R-:W-:Y:S01]  /*17a30*/  STG.E.U8 desc[UR36][R16.64], R0 ;  /* 0x0000000010007986 */ /* 0x000fe2000c101124 */
[----:B------:R-:W-:Y:S05]  /*17a40*/  EXIT ;  /* 0x000000000000794d */ /* 0x000fea0003800000 */
.L_x_6586:
        /* <DEDUP_REMOVED lines=21> */
.L_x_6593:
[----:B------:R-:W-:-:S04]  /*17ba0*/  LOP3.LUT R0, R5, 0x80000000, RZ, 0xc0, !PT ;  /* 0x8000000005007812 */ /* 0x000fc800078ec0ff */
[----:B------:R-:W-:-:S04]  /*17bb0*/  SHF.R.U32.HI R3, RZ, 0x18, R0 ;  /* 0x00000018ff037819 */ /* 0x000fc80000011600 */
[----:B------:R-:W-:-:S04]  /*17bc0*/  LOP3.LUT R2, R2, R3, RZ, 0xfc, !PT ;  /* 0x0000000302027212 */ /* 0x000fc800078efcff */
[----:B------:R-:W-:-:S07]  /*17bd0*/  PRMT R0, R2, 0x7610, R0 ;  /* 0x0000761002007816 */ /* 0x000fce0000000000 */
.L_x_6592:
[----:B------:R-:W-:Y:S05]  /*17be0*/  BSYNC B0 ;  /* 0x0000000000007941 */ /* 0x000fea0003800000 */
.L_x_6591:
[----:B------:R-:W-:Y:S01]  /*17bf0*/  STG.E.U8 desc[UR36][R16.64], R0 ;  /* 0x0000000010007986 */ /* 0x000fe2000c101124 */
[----:B------:R-:W-:Y:S05]  /*17c00*/  EXIT ;  /* 0x000000000000794d */ /* 0x000fea0003800000 */
.L_x_6585:
        /* <DEDUP_REMOVED lines=26> */
.L_x_6568:
[----:B------:R-:W-:Y:S01]  /*17db0*/  MOV R0, 0x0 ;  /* 0x0000000000007802 */ /* 0x000fe20000000f00 */
[----:B------:R-:W-:Y:S01]  /*17dc0*/  ULDC.64 UR4, c[0x4][0x148] ;  /* 0x0100520000047ab9 */ /* 0x000fe20000000a00 */
[----:B------:R-:W-:Y:S01]  /*17dd0*/  ULDC.64 UR6, c[0x4][0x30] ;  /* 0x01000c0000067ab9 */ /* 0x000fe20000000a00 */
[----:B------:R-:W-:Y:S01]  /*17de0*/  IMAD.U32 R4, RZ, RZ, UR4 ;  /* 0x00000004ff047e24 */ /* 0x000fe2000f8e00ff */
[----:B------:R0:W1:Y:S01]  /*17df0*/  LDC.64 R2, c[0x4][R0] ;  /* 0x0100000000027b82 */ /* 0x0000620000000a00 */
[----:B------:R-:W-:Y:S01]  /*17e00*/  IMAD.U32 R5, RZ, RZ, UR5 ;  /* 0x00000005ff057e24 */ /* 0x000fe2000f8e00ff */
[----:B------:R-:W-:Y:S01]  /*17e10*/  ULDC.64 UR4, c[0x4][0x150] ;  /* 0x0100540000047ab9 */ /* 0x000fe20000000a00 */
[----:B------:R-:W-:Y:S01]  /*17e20*/  IMAD.U32 R10, RZ, RZ, UR6 ;  /* 0x00000006ff0a7e24 */ /* 0x000fe2000f8e00ff */
[----:B------:R-:W-:Y:S01]  /*17e30*/  MOV R6, UR4 ;  /* 0x0000000400067c02 */ /* 0x000fe20008000f00 */
[----:B------:R-:W-:Y:S02]  /*17e40*/  IMAD.U32 R7, RZ, RZ, UR5 ;  /* 0x00000005ff077e24 */ /* 0x000fe4000f8e00ff */
[----:B------:R-:W-:-:S02]  /*17e50*/  IMAD.U32 R11, RZ, RZ, UR7 ;  /* 0x00000007ff0b7e24 */ /* 0x000fc4000f8e00ff */
[----:B------:R-:W-:Y:S02]  /*17e60*/  IMAD.MOV.U32 R8, RZ, RZ, 0x65 ;  /* 0x00000065ff087424 */ /* 0x000fe400078e00ff */
[----:B------:R-:W-:Y:S02]  /*17e70*/  IMAD.MOV.U32 R12, RZ, RZ, 0x1 ;  /* 0x00000001ff0c7424 */ /* 0x000fe400078e00ff */
[----:B0-----:R-:W-:-:S07]  /*17e80*/  IMAD.MOV.U32 R13, RZ, RZ, RZ ;  /* 0x000000ffff0d7224 */ /* 0x001fce00078e00ff */
[----:B------:R-:W-:-:S07]  /*17e90*/  LEPC R20, `(.L_x_6596) ;  /* 0x000000001014794e */ /* 0x000fce0000000000 */
[----:B-1----:R-:W-:Y:S05]  /*17ea0*/  CALL.ABS.NOINC R2 ;  /* 0x0000000002007343 */ /* 0x002fea0003c00000 */
.L_x_6596:
[----:B------:R-:W-:Y:S05]  /*17eb0*/  EXIT ;  /* 0x000000000000794d */ /* 0x000fea0003800000 */
.L_x_6595:
[----:B------:R-:W0:Y:S02]  /*17ec0*/  F2I.U64.F64.TRUNC R8, R8 ;  /* 0x0000000800087311 */ /* 0x000e24000030d800 */
[----:B0-----:R-:W-:Y:S01]  /*17ed0*/  STG.E.64 desc[UR36][R16.64], R8 ;  /* 0x0000000810007986 */ /* 0x001fe2000c101b24 */
[----:B------:R-:W-:Y:S05]  /*17ee0*/  EXIT ;  /* 0x000000000000794d */ /* 0x000fea0003800000 */
.L_x_6594:
[----:B------:R-:W0:Y:S02]  /*17ef0*/  F2I.U32.F64.TRUNC R9, R8 ;  /* 0x0000000800097311 */ /* 0x000e24000030d000 */
[----:B0-----:R-:W-:Y:S01]  /*17f00*/  STG.E desc[UR36][R16.64], R9 ;  /* 0x0000000910007986 */ /* 0x001fe2000c101924 */
[----:B------:R-:W-:Y:S05]  /*17f10*/  EXIT ;  /* 0x000000000000794d */ /* 0x000fea0003800000 */
        .weak           $__internal_7_$__cuda_sm20_dblrcp_rn_slowpath_v3
        .type           $__internal_7_$__cuda_sm20_dblrcp_rn_slowpath_v3,@function
        .size           $__internal_7_$__cuda_sm20_dblrcp_rn_slowpath_v3,($__internal_8_$__cuda_sm20_div_rn_f64_full - $__internal_7_$__cuda_sm20_dblrcp_rn_slowpath_v3)
$__internal_7_$__cuda_sm20_dblrcp_rn_slowpath_v3:
[----:B------:R-:W-:Y:S01]  /*17f20*/  IMAD.MOV.U32 R10, RZ, RZ, R28 ;  /* 0x000000ffff0a7224 */ /* 0x000fe200078e001c */
[----:B------:R-:W-:Y:S01]  /*17f30*/  BSSY B0, `(.L_x_6597) ;  /* 0x0000026000007945 */ /* 0x000fe20003800000 */
[----:B------:R-:W-:-:S06]  /*17f40*/  IMAD.MOV.U32 R11, RZ, RZ, R29 ;  /* 0x000000ffff0b7224 */ /* 0x000fcc00078e001d */
        /* <DEDUP_REMOVED lines=24> */
.L_x_6600:
[----:B------:R-:W-:Y:S01]  /*180d0*/  DMUL R6, R10, 8.11296384146066816958e+31 ;  /* 0x469000000a067828 */ /* 0x000fe20000000000 */
[----:B------:R-:W-:-:S05]  /*180e0*/  IMAD.MOV.U32 R4, RZ, RZ, R9 ;  /* 0x000000ffff047224 */ /* 0x000fca00078e0009 */
        /* <DEDUP_REMOVED lines=8> */
.L_x_6598:
[----:B------:R-:W-:Y:S01]  /*18170*/  LOP3.LUT R5, R11, 0x80000, RZ, 0xfc, !PT ;  /* 0x000800000b057812 */ /* 0x000fe200078efcff */
[----:B------:R-:W-:-:S07]  /*18180*/  IMAD.MOV.U32 R4, RZ, RZ, R10 ;  /* 0x000000ffff047224 */ /* 0x000fce00078e000a */
.L_x_6599:
[----:B------:R-:W-:Y:S05]  /*18190*/  BSYNC B0 ;  /* 0x0000000000007941 */ /* 0x000fea0003800000 */
.L_x_6597:
[----:B------:R-:W-:Y:S02]  /*181a0*/  IMAD.MOV.U32 R6, RZ, RZ, R4 ;  /* 0x000000ffff067224 */ /* 0x000fe400078e0004 */
[----:B------:R-:W-:Y:S02]  /*181b0*/  IMAD.MOV.U32 R7, RZ, RZ, R5 ;  /* 0x000000ffff077224 */ /* 0x000fe400078e0005 */
[----:B------:R-:W-:Y:S02]  /*181c0*/  IMAD.MOV.U32 R4, RZ, RZ, R0 ;  /* 0x000000ffff047224 */ /* 0x000fe400078e0000 */
[----:B------:R-:W-:-:S04]  /*181d0*/  IMAD.MOV.U32 R5, RZ, RZ, 0x0 ;  /* 0x00000000ff057424 */ /* 0x000fc800078e00ff */
[----:B------:R-:W-:Y:S05]  /*181e0*/  RET.REL.NODEC R4 `(_ZN2at6native18elementwise_kernelILi128ELi4EZNS0_15gpu_kernel_implIZZZNS0_61_GLOBAL__N__132982cb_23_ActivationSiluKernel_cu_1520ed90_292411silu_kernelERNS_18TensorIteratorBaseEENKUlvE_clEvENKUlvE1_clEvEUlN3c107complexIdEEE_EEvS5_RKT_EUliE_EEviT1_) ;  /* 0xfffffe7c04847950 */ /* 0x000fea0003c3ffff */
        .weak           $__internal_8_$__cuda_sm20_div_rn_f64_full
        .type           $__internal_8_$__cuda_sm20_div_rn_f64_full,@function
        .size           $__internal_8_$__cuda_sm20_div_rn_f64_full,($_ZN2at6native18elementwise_kernelILi128ELi4EZNS0_15gpu_kernel_implIZZZNS0_61_GLOBAL__N__132982cb_23_ActivationSiluKernel_cu_1520ed90_292411silu_kernelERNS_18TensorIteratorBaseEENKUlvE_clEvENKUlvE1_clEvEUlN3c107complexIdEEE_EEvS5_RKT_EUliE_EEviT1_$__internal_trig_reduction_slowpathd - $__internal_8_$__cuda_sm20_div_rn_f64_full)
$__internal_8_$__cuda_sm20_div_rn_f64_full:
[C---:B------:R-:W-:Y:S01]  /*181f0*/  FSETP.GEU.AND P0, PT, |R3|.reuse, 1.469367938527859385e-39, PT ;  /* 0x001000000300780b */ /* 0x040fe20003f0e200 */
[----:B------:R-:W-:Y:S01]  /*18200*/  IMAD.MOV.U32 R32, RZ, RZ, 0x1ca00000 ;  /* 0x1ca00000ff207424 */ /* 0x000fe200078e00ff */
[----:B------:R-:W-:Y:S01]  /*18210*/  LOP3.LUT R10, R3, 0x800fffff, RZ, 0xc0, !PT ;  /* 0x800fffff030a7812 */ /* 0x000fe200078ec0ff */
[----:B------:R-:W-:Y:S01]  /*18220*/  BSSY B0, `(.L_x_6601) ;  /* 0x0000055000007945 */ /* 0x000fe20003800000 */
[----:B------:R-:W-:Y:S02]  /*18230*/  MOV R22, 0x1 ;  /* 0x0000000100167802 */ /* 0x000fe40000000f00 */
[----:B------:R-:W-:Y:S01]  /*18240*/  LOP3.LUT R11, R10, 0x3ff00000, RZ, 0xfc, !PT ;  /* 0x3ff000000a0b7812 */ /* 0x000fe200078efcff */
[----:B------:R-:W-:Y:S01]  /*18250*/  IMAD.MOV.U32 R10, RZ, RZ, R2 ;  /* 0x000000ffff0a7224 */ /* 0x000fe200078e0002 */
[C---:B------:R-:W-:Y:S02]  /*18260*/  FSETP.GEU.AND P2, PT, |R21|.reuse, 1.469367938527859385e-39, PT ;  /* 0x001000001500780b */ /* 0x040fe40003f4e200 */
[----:B------:R-:W-:-:S02]  /*18270*/  LOP3.LUT R35, R21, 0x7ff00000, RZ, 0xc0, !PT ;  /* 0x7ff0000015237812 */ /* 0x000fc400078ec0ff */
[----:B------:R-:W-:Y:S01]  /*18280*/  LOP3.LUT R34, R3, 0x7ff00000, RZ, 0xc0, !PT ;  /* 0x7ff0000003227812 */ /* 0x000fe200078ec0ff */
[----:B------:R-:W-:Y:S02]  /*18290*/  @!P0 DMUL R10, R2, 8.98846567431157953865e+307 ;  /* 0x7fe00000020a8828 */ /* 0x000fe40000000000 */
[----:B------:R-:W-:Y:S01]  /*182a0*/  IMAD.MOV.U32 R33, RZ, RZ, R35 ;  /* 0x000000ffff217224 */ /* 0x000fe200078e0023 */
[----:B------:R-:W-:-:S03]  /*182b0*/  ISETP.GE.U32.AND P1, PT, R35, R34, PT ;  /* 0x000000222300720c */ /* 0x000fc60003f26070 */
[----:B------:R-:W0:Y:S02]  /*182c0*/  MUFU.RCP64H R23, R11 ;  /* 0x0000000b00177308 */ /* 0x000e240000001800 */
[----:B------:R-:W-:-:S04]  /*182d0*/  @!P2 LOP3.LUT R18, R3, 0x7ff00000, RZ, 0xc0, !PT ;  /* 0x7ff000000312a812 */ /* 0x000fc800078ec0ff */
[----:B------:R-:W-:Y:S01]  /*182e0*/  @!P2 ISETP.GE.U32.AND P3, PT, R35, R18, PT ;  /* 0x000000122300a20c */ /* 0x000fe20003f66070 */
[----:B------:R-:W-:Y:S01]  /*182f0*/  IMAD.MOV.U32 R18, RZ, RZ, R34 ;  /* 0x000000ffff127224 */ /* 0x000fe200078e0022 */
[----:B------:R-:W-:-:S05]  /*18300*/  @!P0 LOP3.LUT R18, R11, 0x7ff00000, RZ, 0xc0, !PT ;  /* 0x7ff000000b128812 */ /* 0x000fca00078ec0ff */
[----:B------:R-:W-:Y:S01]  /*18310*/  VIADD R36, R18, 0xffffffff ;  /* 0xffffffff12247836 */ /* 0x000fe20000000000 */
[----:B0-----:R-:W-:-:S08]  /*18320*/  DFMA R24, R22, -R10, 1 ;  /* 0x3ff000001618742b */ /* 0x001fd0000000080a */
[----:B------:R-:W-:-:S08]  /*18330*/  DFMA R24, R24, R24, R24 ;  /* 0x000000181818722b */ /* 0x000fd00000000018 */
[----:B------:R-:W-:Y:S01]  /*18340*/  DFMA R26, R22, R24, R22 ;  /* 0x00000018161a722b */ /* 0x000fe20000000016 */
[C---:B------:R-:W-:Y:S01]  /*18350*/  @!P2 SEL R25, R32.reuse, 0x63400000, !P3 ;  /* 0x634000002019a807 */ /* 0x040fe20005800000 */
[----:B------:R-:W-:Y:S01]  /*18360*/  IMAD.MOV.U32 R22, RZ, RZ, R20 ;  /* 0x000000ffff167224 */ /* 0x000fe200078e0014 */
[----:B------:R-:W-:Y:S01]  /*18370*/  SEL R23, R32, 0x63400000, !P1 ;  /* 0x6340000020177807 */ /* 0x000fe20004800000 */
[----:B------:R-:W-:Y:S01]  /*18380*/  @!P2 IMAD.MOV.U32 R24, RZ, RZ, RZ ;  /* 0x000000ffff18a224 */ /* 0x000fe200078e00ff */
[--C-:B------:R-:W-:Y:S02]  /*18390*/  @!P2 LOP3.LUT R25, R25, 0x80000000, R21.reuse, 0xf8, !PT ;  /* 0x800000001919a812 */ /* 0x100fe400078ef815 */
[----:B------:R-:W-:Y:S01]  /*183a0*/  LOP3.LUT R23, R23, 0x800fffff, R21, 0xf8, !PT ;  /* 0x800fffff17177812 */ /* 0x000fe200078ef815 */
[----:B------:R-:W-:Y:S01]  /*183b0*/  DFMA R30, R26, -R10, 1 ;  /* 0x3ff000001a1e742b */ /* 0x000fe2000000080a */
[----:B------:R-:W-:-:S06]  /*183c0*/  @!P2 LOP3.LUT R25, R25, 0x100000, RZ, 0xfc, !PT ;  /* 0x001000001919a812 */ /* 0x000fcc00078efcff */
[----:B------:R-:W-:Y:S02]  /*183d0*/  @!P2 DFMA R22, R22, 2, -R24 ;  /* 0x400000001616a82b */ /* 0x000fe40000000818 */
[----:B------:R-:W-:-:S08]  /*183e0*/  DFMA R30, R26, R30, R26 ;  /* 0x0000001e1a1e722b */ /* 0x000fd0000000001a */
[----:B------:R-:W-:Y:S01]  /*183f0*/  @!P2 LOP3.LUT R33, R23, 0x7ff00000, RZ, 0xc0, !PT ;  /* 0x7ff000001721a812 */ /* 0x000fe200078ec0ff */
[----:B------:R-:W-:-:S04]  /*18400*/  DMUL R24, R30, R22 ;  /* 0x000000161e187228 */ /* 0x000fc80000000000 */
[----:B------:R-:W-:-:S04]  /*18410*/  VIADD R34, R33, 0xffffffff ;  /* 0xffffffff21227836 */ /* 0x000fc80000000000 */
[----:B------:R-:W-:Y:S01]  /*18420*/  DFMA R26, R24, -R10, R22 ;  /* 0x8000000a181a722b */ /* 0x000fe20000000016 */
[----:B------:R-:W-:-:S04]  /*18430*/  ISETP.GT.U32.AND P0, PT, R34, 0x7feffffe, PT ;  /* 0x7feffffe2200780c */ /* 0x000fc80003f04070 */
[----:B------:R-:W-:-:S03]  /*18440*/  ISETP.GT.U32.OR P0, PT, R36, 0x7feffffe, P0 ;  /* 0x7feffffe2400780c */ /* 0x000fc60000704470 */
[----:B------:R-:W-:-:S10]  /*18450*/  DFMA R24, R30, R26, R24 ;  /* 0x0000001a1e18722b */ /* 0x000fd40000000018 */
[----:B------:R-:W-:Y:S05]  /*18460*/  @P0 BRA `(.L_x_6602) ;  /* 0x00000000006c0947 */ /* 0x000fea0003800000 */
[----:B------:R-:W-:-:S04]  /*18470*/  LOP3.LUT R20, R3, 0x7ff00000, RZ, 0xc0, !PT ;  /* 0x7ff0000003147812 */ /* 0x000fc800078ec0ff */
[CC--:B------:R-:W-:Y:S02]  /*18480*/  VIADDMNMX R18, R35.reuse, -R20.reuse, 0xb9600000, !PT ;  /* 0xb960000023127446 */ /* 0x0c0fe40007800914 */
[----:B------:R-:W-:Y:S01]  /*18490*/  ISETP.GE.U32.AND P0, PT, R35, R20, PT ;  /* 0x000000142300720c */ /* 0x000fe20003f06070 */
[----:B------:R-:W-:Y:S01]  /*184a0*/  IMAD.MOV.U32 R20, RZ, RZ, RZ ;  /* 0x000000ffff147224 */ /* 0x000fe200078e00ff */
[----:B------:R-:W-:Y:S02]  /*184b0*/  VIMNMX R18, R18, 0x46a00000, PT ;  /* 0x46a0000012127848 */ /* 0x000fe40003fe0100 */
[----:B------:R-:W-:-:S05]  /*184c0*/  SEL R21, R32, 0x63400000, !P0 ;  /* 0x6340000020157807 */ /* 0x000fca0004000000 */
[----:B------:R-:W-:-:S04]  /*184d0*/  IMAD.IADD R18, R18, 0x1, -R21 ;  /* 0x0000000112127824 */ /* 0x000fc800078e0a15 */
[----:B------:R-:W-:-:S06]  /*184e0*/  VIADD R21, R18, 0x7fe00000 ;  /* 0x7fe0000012157836 */ /* 0x000fcc0000000000 */
[----:B------:R-:W-:-:S10]  /*184f0*/  DMUL R26, R24, R20 ;  /* 0x00000014181a7228 */ /* 0x000fd40000000000 */
[----:B------:R-:W-:-:S13]  /*18500*/  FSETP.GTU.AND P0, PT, |R27|, 1.469367938527859385e-39, PT ;  /* 0x001000001b00780b */ /* 0x000fda0003f0c200 */
[----:B------:R-:W-:Y:S05]  /*18510*/  @P0 BRA `(.L_x_6603) ;  /* 0x0000000000940947 */ /* 0x000fea0003800000 */
[----:B------:R-:W-:Y:S01]  /*18520*/  DFMA R10, R24, -R10, R22 ;  /* 0x8000000a180a722b */ /* 0x000fe20000000016 */
[----:B------:R-:W-:-:S09]  /*18530*/  IMAD.MOV.U32 R20, RZ, RZ, RZ ;  /* 0x000000ffff147224 */ /* 0x000fd200078e00ff */
[C---:B------:R-:W-:Y:S02]  /*18540*/  FSETP.NEU.AND P0, PT, R11.reuse, RZ, PT ;  /* 0x000000ff0b00720b */ /* 0x040fe40003f0d000 */
[----:B------:R-:W-:-:S04]  /*18550*/  LOP3.LUT R23, R11, 0x80000000, R3, 0x48, !PT ;  /* 0x800000000b177812 */ /* 0x000fc800078e4803 */
[----:B------:R-:W-:-:S07]  /*18560*/  LOP3.LUT R21, R23, R21, RZ, 0xfc, !PT ;  /* 0x0000001517157212 */ /* 0x000fce00078efcff */
[----:B------:R-:W-:Y:S05]  /*18570*/  @!P0 BRA `(.L_x_6603) ;  /* 0x00000000007c8947 */ /* 0x000fea0003800000 */
[----:B------:R-:W-:Y:S01]  /*18580*/  IMAD.MOV R3, RZ, RZ, -R18 ;  /* 0x000000ffff037224 */ /* 0x000fe200078e0a12 */
[----:B------:R-:W-:Y:S01]  /*18590*/  DMUL.RP R20, R24, R20 ;  /* 0x0000001418147228 */ /* 0x000fe20000008000 */
[----:B------:R-:W-:-:S06]  /*185a0*/  IMAD.MOV.U32 R2, RZ, RZ, RZ ;  /* 0x000000ffff027224 */ /* 0x000fcc00078e00ff */
[----:B------:R-:W-:-:S03]  /*185b0*/  DFMA R2, R26, -R2, R24 ;  /* 0x800000021a02722b */ /* 0x000fc60000000018 */
[----:B------:R-:W-:-:S03]  /*185c0*/  LOP3.LUT R23, R21, R23, RZ, 0x3c, !PT ;  /* 0x0000001715177212 */ /* 0x000fc600078e3cff */
[----:B------:R-:W-:-:S04]  /*185d0*/  IADD3 R2, -R18, -0x43300000, RZ ;  /* 0xbcd0000012027810 */ /* 0x000fc80007ffe1ff */
[----:B------:R-:W-:-:S04]  /*185e0*/  FSETP.NEU.AND P0, PT, |R3|, R2, PT ;  /* 0x000000020300720b */ /* 0x000fc80003f0d200 */
[----:B------:R-:W-:Y:S02]  /*185f0*/  FSEL R26, R20, R26, !P0 ;  /* 0x0000001a141a7208 */ /* 0x000fe40004000000 */
[----:B------:R-:W-:Y:S01]  /*18600*/  FSEL R27, R23, R27, !P0 ;  /* 0x0000001b171b7208 */ /* 0x000fe20004000000 */
[----:B------:R-:W-:Y:S06]  /*18610*/  BRA `(.L_x_6603) ;  /* 0x0000000000547947 */ /* 0x000fec0003800000 */
.L_x_6602:
[----:B------:R-:W-:-:S14]  /*18620*/  DSETP.NAN.AND P0, PT, R20, R20, PT ;  /* 0x000000141400722a */ /* 0x000fdc0003f08000 */
[----:B------:R-:W-:Y:S05]  /*18630*/  @P0 BRA `(.L_x_6604) ;  /* 0x0000000000440947 */ /* 0x000fea0003800000 */
[----:B------:R-:W-:-:S14]  /*18640*/  DSETP.NAN.AND P0, PT, R2, R2, PT ;  /* 0x000000020200722a */ /* 0x000fdc0003f08000 */
[----:B------:R-:W-:Y:S05]  /*18650*/  @P0 BRA `(.L_x_6605) ;  /* 0x0000000000300947 */ /* 0x000fea0003800000 */
[----:B------:R-:W-:Y:S01]  /*18660*/  ISETP.NE.AND P0, PT, R33, R18, PT ;  /* 0x000000122100720c */ /* 0x000fe20003f05270 */
[----:B------:R-:W-:Y:S02]  /*18670*/  IMAD.MOV.U32 R26, RZ, RZ, 0x0 ;  /* 0x00000000ff1a7424 */ /* 0x000fe400078e00ff */
[----:B------:R-:W-:-:S10]  /*18680*/  IMAD.MOV.U32 R27, RZ, RZ, -0x80000 ;  /* 0xfff80000ff1b7424 */ /* 0x000fd400078e00ff */
[----:B------:R-:W-:Y:S05]  /*18690*/  @!P0 BRA `(.L_x_6603) ;  /* 0x0000000000348947 */ /* 0x000fea0003800000 */
[----:B------:R-:W-:Y:S02]  /*186a0*/  ISETP.NE.AND P0, PT, R33, 0x7ff00000, PT ;  /* 0x7ff000002100780c */ /* 0x000fe40003f05270 */
[----:B------:R-:W-:Y:S02]  /*186b0*/  LOP3.LUT R27, R21, 0x80000000, R3, 0x48, !PT ;  /* 0x80000000151b7812 */ /* 0x000fe400078e4803 */
[----:B------:R-:W-:-:S13]  /*186c0*/  ISETP.EQ.OR P0, PT, R18, RZ, !P0 ;  /* 0x000000ff1200720c */ /* 0x000fda0004702670 */
[----:B------:R-:W-:Y:S01]  /*186d0*/  @P0 LOP3.LUT R2, R27, 0x7ff00000, RZ, 0xfc, !PT ;  /* 0x7ff000001b020812 */ /* 0x000fe200078efcff */
[----:B------:R-:W-:Y:S02]  /*186e0*/  @!P0 IMAD.MOV.U32 R26, RZ, RZ, RZ ;  /* 0x000000ffff1a8224 */ /* 0x000fe400078e00ff */
[----:B------:R-:W-:Y:S02]  /*186f0*/  @P0 IMAD.MOV.U32 R26, RZ, RZ, RZ ;  /* 0x000000ffff1a0224 */ /* 0x000fe400078e00ff */
[----:B------:R-:W-:Y:S01]  /*18700*/  @P0 IMAD.MOV.U32 R27, RZ, RZ, R2 ;  /* 0x000000ffff1b0224 */ /* 0x000fe200078e0002 */
[----:B------:R-:W-:Y:S06]  /*18710*/  BRA `(.L_x_6603) ;  /* 0x0000000000147947 */ /* 0x000fec0003800000 */
.L_x_6605:
[----:B------:R-:W-:Y:S01]  /*18720*/  LOP3.LUT R27, R3, 0x80000, RZ, 0xfc, !PT ;  /* 0x00080000031b7812 */ /* 0x000fe200078efcff */
[----:B------:R-:W-:Y:S01]  /*18730*/  IMAD.MOV.U32 R26, RZ, RZ, R2 ;  /* 0x000000ffff1a7224 */ /* 0x000fe200078e0002 */
[----:B------:R-:W-:Y:S06]  /*18740*/  BRA `(.L_x_6603) ;  /* 0x0000000000087947 */ /* 0x000fec0003800000 */
.L_x_6604:
[----:B------:R-:W-:Y:S01]  /*18750*/  LOP3.LUT R27, R21, 0x80000, RZ, 0xfc, !PT ;  /* 0x00080000151b7812 */ /* 0x000fe200078efcff */
[----:B------:R-:W-:-:S07]  /*18760*/  IMAD.MOV.U32 R26, RZ, RZ, R20 ;  /* 0x000000ffff1a7224 */ /* 0x000fce00078e0014 */
.L_x_6603:
[----:B------:R-:W-:Y:S05]  /*18770*/  BSYNC B0 ;  /* 0x0000000000007941 */ /* 0x000fea0003800000 */
.L_x_6601:
[----:B------:R-:W-:Y:S01]  /*18780*/  MOV R2, R0 ;  /* 0x0000000000027202 */ /* 0x000fe20000000f00 */
[----:B------:R-:W-:-:S04]  /*18790*/  IMAD.MOV.U32 R3, RZ, RZ, 0x0 ;  /* 0x00000000ff037424 */ /* 0x000fc800078e00ff */
[----:B------:R-:W-:Y:S05]  /*187a0*/  RET.REL.NODEC R2 `(_ZN2at6native18elementwise_kernelILi128ELi4EZNS0_15gpu_kernel_implIZZZNS0_61_GLOBAL__N__132982cb_23_ActivationSiluKernel_cu_1520ed90_292411silu_kernelERNS_18TensorIteratorBaseEENKUlvE_clEvENKUlvE1_clEvEUlN3c107complexIdEEE_EEvS5_RKT_EUliE_EEviT1_) ;  /* 0xfffffe7802147950 */ /* 0x000fea0003c3ffff */
        .type           $_ZN2at6native18elementwise_kernelILi128ELi4EZNS0_15gpu_kernel_implIZZZNS0_61_GLOBAL__N__132982cb_23_ActivationSiluKernel_cu_1520ed90_292411silu_kernelERNS_18TensorIteratorBaseEENKUlvE_clEvENKUlvE1_clEvEUlN3c107complexIdEEE_EEvS5_RKT_EUliE_EEviT1_$__internal_trig_reduction_slowpathd,@function
        .size           $_ZN2at6native18elementwise_kernelILi128ELi4EZNS0_15gpu_kernel_implIZZZNS0_61_GLOBAL__N__132982cb_23_ActivationSiluKernel_cu_1520ed90_292411silu_kernelERNS_18TensorIteratorBaseEENKUlvE_clEvENKUlvE1_clEvEUlN3c107complexIdEEE_EEvS5_RKT_EUliE_EEviT1_$__internal_trig_reduction_slowpathd,(.L_x_11055 - $_ZN2at6native18elementwise_kernelILi128ELi4EZNS0_15gpu_kernel_implIZZZNS0_61_GLOBAL__N__132982cb_23_ActivationSiluKernel_cu_1520ed90_292411silu_kernelERNS_18TensorIteratorBaseEENKUlvE_clEvENKUlvE1_clEvEUlN3c107complexIdEEE_EEvS5_RKT_EUliE_EEviT1_$__internal_trig_reduction_slowpathd)
$_ZN2at6native18elementwise_kernelILi128ELi4EZNS0_15gpu_kernel_implIZZZNS0_61_GLOBAL__N__132982cb_23_ActivationSiluKernel_cu_1520ed90_292411silu_kernelERNS_18TensorIteratorBaseEENKUlvE_clEvENKUlvE1_clEvEUlN3c107complexIdEEE_EEvS5_RKT_EUliE_EEviT1_$__internal_trig_reduction_slowpathd:
[--C-:B------:R-:W-:Y:S01]  /*187b0*/  SHF.R.U32.HI R21, RZ, 0x14, R11.reuse ;  /* 0x00000014ff157819 */ /* 0x100fe2000001160b */
[----:B------:R-:W-:Y:S02]  /*187c0*/  IMAD.MOV.U32 R2, RZ, RZ, R10 ;  /* 0x000000ffff027224 */ /* 0x000fe400078e000a */
[----:B------:R-:W-:Y:S01]  /*187d0*/  IMAD.MOV.U32 R3, RZ, RZ, R11 ;  /* 0x000000ffff037224 */ /* 0x000fe200078e000b */
[----:B------:R-:W-:Y:S01]  /*187e0*/  LOP3.LUT R0, R21, 0x7ff, RZ, 0xc0, !PT ;  /* 0x000007ff15007812 */ /* 0x000fe200078ec0ff */
[----:B------:R-:W-:-:S03]  /*187f0*/  IMAD.MOV.U32 R5, RZ, RZ, RZ ;  /* 0x000000ffff057224 */ /* 0x000fc600078e00ff */
[----:B------:R-:W-:-:S13]  /*18800*/  ISETP.NE.AND P0, PT, R0, 0x7ff, PT ;  /* 0x000007ff0000780c */ /* 0x000fda0003f05270 */
[----:B------:R-:W-:Y:S05]  /*18810*/  @!P0 BRA `(.L_x_6606) ;  /* 0x00000008003c8947 */ /* 0x000fea0003800000 */
[----:B------:R-:W-:Y:S01]  /*18820*/  VIADD R0, R0, 0xfffffc00 ;  /* 0xfffffc0000007836 */ /* 0x000fe20000000000 */
[----:B------:R-:W-:Y:S01]  /*18830*/  BSSY B0, `(.L_x_6607) ;  /* 0x0000033000007945 */ /* 0x000fe20003800000 */
[----:B------:R-:W-:Y:S01]  /*18840*/  VIADD R21, R21, 0xfffffc00 ;  /* 0xfffffc0015157836 */ /* 0x000fe20000000000 */
[----:B------:R-:W-:Y:S02]  /*18850*/  CS2R R22, SRZ ;  /* 0x0000000000167805 */ /* 0x000fe4000001ff00 */
[----:B------:R-:W-:-:S04]  /*18860*/  SHF.R.U32.HI R0, RZ, 0x6, R0 ;  /* 0x00000006ff007819 */ /* 0x000fc80000011600 */
[C---:B------:R-:W-:Y:S02]  /*18870*/  IADD3 R5, -R0.reuse, 0x10, RZ ;  /* 0x0000001000057810 */ /* 0x040fe40007ffe1ff */
[----:B------:R-:W-:Y:S02]  /*18880*/  IADD3 R4, -R0, 0x13, RZ ;  /* 0x0000001300047810 */ /* 0x000fe40007ffe1ff */
[----:B------:R-:W-:-:S04]  /*18890*/  ISETP.GT.AND P0, PT, R5, 0xe, PT ;  /* 0x0000000e0500780c */ /* 0x000fc80003f04270 */
[----:B------:R-:W-:Y:S02]  /*188a0*/  SEL R4, R4, 0x12, !P0 ;  /* 0x0000001204047807 */ /* 0x000fe40004000000 */
[----:B------:R-:W-:Y:S02]  /*188b0*/  LOP3.LUT P0, R21, R21, 0x3f, RZ, 0xc0, !PT ;  /* 0x0000003f15157812 */ /* 0x000fe4000780c0ff */
[----:B------:R-:W-:Y:S02]  /*188c0*/  ISETP.GT.AND P1, PT, R5, R4, PT ;  /* 0x000000040500720c */ /* 0x000fe40003f24270 */
[----:B------:R-:W-:-:S05]  /*188d0*/  IADD3 R5, -R0, 0xf, RZ ;  /* 0x0000000f00057810 */ /* 0x000fca0007ffe1ff */
[----:B------:R-:W-:-:S06]  /*188e0*/  IMAD.MOV.U32 R7, RZ, RZ, R5 ;  /* 0x000000ffff077224 */ /* 0x000fcc00078e0005 */
[----:B------:R-:W-:Y:S05]  /*188f0*/  @P1 BRA `(.L_x_6608) ;  /* 0x0000000000981947 */ /* 0x000fea0003800000 */
[----:B------:R-:W0:Y:S01]  /*18900*/  LDC.64 R6, c[0x4][0x160] ;  /* 0x01005800ff067b82 */ /* 0x000e220000000a00 */
[C---:B------:R-:W-:Y:S01]  /*18910*/  SHF.L.U64.HI R27, R2.reuse, 0xb, R3 ;  /* 0x0000000b021b7819 */ /* 0x040fe20000010203 */
[----:B------:R-:W-:Y:S01]  /*18920*/  IMAD.SHL.U32 R25, R2, 0x800, RZ ;  /* 0x0000080002197824 */ /* 0x000fe200078e00ff */
[----:B------:R-:W-:Y:S01]  /*18930*/  CS2R R22, SRZ ;  /* 0x0000000000167805 */ /* 0x000fe2000001ff00 */
[----:B------:R-:W-:Y:S01]  /*18940*/  IMAD.MOV.U32 R0, RZ, RZ, R1 ;  /* 0x000000ffff007224 */ /* 0x000fe200078e0001 */
[----:B------:R-:W-:-:S03]  /*18950*/  LOP3.LUT R27, R27, 0x80000000, RZ, 0xfc, !PT ;  /* 0x800000001b1b7812 */ /* 0x000fc600078efcff */
[----:B------:R-:W1:Y:S01]  /*18960*/  LDC.64 R34, c[0x0][0x208] ;  /* 0x00008200ff227b82 */ /* 0x000e620000000a00 */
[----:B0-----:R-:W-:-:S04]  /*18970*/  IMAD.WIDE R6, R5, 0x8, R6 ;  /* 0x0000000805067825 */ /* 0x001fc800078e0206 */
[----:B------:R-:W-:Y:S02]  /*18980*/  IMAD.MOV.U32 R9, RZ, RZ, R7 ;  /* 0x000000ffff097224 */ /* 0x000fe400078e0007 */
[----:B------:R-:W-:-:S07]  /*18990*/  IMAD.MOV.U32 R7, RZ, RZ, R5 ;  /* 0x000000ffff077224 */ /* 0x000fce00078e0005 */
.L_x_6609:
[----:B-1----:R-:W-:Y:S01]  /*189a0*/  R2UR UR4, R34 ;  /* 0x00000000220472ca */ /* 0x002fe200000e0000 */
[----:B------:R-:W-:Y:S01]  /*189b0*/  IMAD.MOV.U32 R2, RZ, RZ, R6 ;  /* 0x000000ffff027224 */ /* 0x000fe200078e0006 */
[----:B------:R-:W-:Y:S01]  /*189c0*/  R2UR UR5, R35 ;  /* 0x00000000230572ca */ /* 0x000fe200000e0000 */
[----:B------:R-:W-:-:S12]  /*189d0*/  IMAD.MOV.U32 R3, RZ, RZ, R9 ;  /* 0x000000ffff037224 */ /* 0x000fd800078e0009 */
[----:B------:R-:W2:Y:S01]  /*189e0*/  LDG.E.64.CONSTANT R2, desc[UR4][R2.64] ;  /* 0x0000000402027981 */ /* 0x000ea2000c1e9b00 */
[----:B------:R-:W-:Y:S02]  /*189f0*/  VIADD R7, R7, 0x1 ;  /* 0x0000000107077836 */ /* 0x000fe40000000000 */
[----:B--2---:R-:W-:-:S04]  /*18a00*/  IMAD.WIDE.U32 R22, P1, R2, R25, R22 ;  /* 0x0000001902167225 */ /* 0x004fc80007820016 */
[C---:B------:R-:W-:Y:S02]  /*18a10*/  IMAD R37, R2.reuse, R27, RZ ;  /* 0x0000001b02257224 */ /* 0x040fe400078e02ff */
[----:B------:R-:W-:Y:S02]  /*18a20*/  IMAD R8, R3, R25, RZ ;  /* 0x0000001903087224 */ /* 0x000fe400078e02ff */
[----:B------:R-:W-:Y:S01]  /*18a30*/  IMAD.HI.U32 R10, R2, R27, RZ ;  /* 0x0000001b020a7227 */ /* 0x000fe200078e00ff */
[----:B------:R-:W-:-:S03]  /*18a40*/  IADD3 R23, P3, R37, R23, RZ ;  /* 0x0000001725177210 */ /* 0x000fc60007f7e0ff */
[----:B------:R-:W-:Y:S01]  /*18a50*/  IMAD.X R37, RZ, RZ, R10, P1 ;  /* 0x000000ffff257224 */ /* 0x000fe200008e060a */
[----:B------:R-:W-:Y:S01]  /*18a60*/  IADD3 R23, P4, R8, R23, RZ ;  /* 0x0000001708177210 */ /* 0x000fe20007f9e0ff */
[----:B------:R-:W-:-:S04]  /*18a70*/  IMAD.HI.U32 R8, R3, R25, RZ ;  /* 0x0000001903087227 */ /* 0x000fc800078e00ff */
[----:B------:R-:W-:Y:S01]  /*18a80*/  IMAD.HI.U32 R2, R3, R27, RZ ;  /* 0x0000001b03027227 */ /* 0x000fe200078e00ff */
[----:B------:R-:W-:Y:S01]  /*18a90*/  IADD3.X R8, P1, R8, R37, RZ, P3, !PT ;  /* 0x0000002508087210 */ /* 0x000fe20001f3e4ff */
[----:B------:R0:W-:Y:S01]  /*18aa0*/  STL.64 [R0], R22 ;  /* 0x0000001600007387 */ /* 0x0001e20000100a00 */
[----:B------:R-:W-:Y:S01]  /*18ab0*/  ISETP.GE.AND P3, PT, R7, R4, PT ;  /* 0x000000040700720c */ /* 0x000fe20003f66270 */
[----:B------:R-:W-:Y:S02]  /*18ac0*/  IMAD R3, R3, R27, RZ ;  /* 0x0000001b03037224 */ /* 0x000fe400078e02ff */
[----:B------:R-:W-:Y:S01]  /*18ad0*/  IMAD.X R2, RZ, RZ, R2, P1 ;  /* 0x000000ffff027224 */ /* 0x000fe200008e0602 */
[----:B------:R-:W-:Y:S02]  /*18ae0*/  IADD3 R6, P1, R6, 0x8, RZ ;  /* 0x0000000806067810 */ /* 0x000fe40007f3e0ff */
[----:B------:R-:W-:-:S03]  /*18af0*/  IADD3.X R8, P4, R3, R8, RZ, P4, !PT ;  /* 0x0000000803087210 */ /* 0x000fc6000279e4ff */
[----:B------:R-:W-:Y:S02]  /*18b00*/  IMAD.X R9, RZ, RZ, R9, P1 ;  /* 0x000000ffff097224 */ /* 0x000fe400008e0609 */
[----:B------:R-:W-:Y:S02]  /*18b10*/  IMAD.X R3, RZ, RZ, R2, P4 ;  /* 0x000000ffff037224 */ /* 0x000fe400020e0602 */
[----:B0-----:R-:W-:Y:S02]  /*18b20*/  VIADD R0, R0, 0x8 ;  /* 0x0000000800007836 */ /* 0x001fe40000000000 */
[----:B------:R-:W-:Y:S01]  /*18b30*/  IMAD.MOV.U32 R22, RZ, RZ, R8 ;  /* 0x000000ffff167224 */ /* 0x000fe200078e0008 */
[----:B------:R-:W-:Y:S01]  /*18b40*/  MOV R23, R3 ;  /* 0x0000000300177202 */ /* 0x000fe20000000f00 */
[----:B------:R-:W-:Y:S06]  /*18b50*/  @!P3 BRA `(.L_x_6609) ;  /* 0xfffffffc0090b947 */ /* 0x000fec000383ffff */
.L_x_6608:
[----:B------:R-:W-:Y:S05]  /*18b60*/  BSYNC B0 ;  /* 0x0000000000007941 */ /* 0x000fea0003800000 */
.L_x_6607:
[----:B------:R-:W-:-:S04]  /*18b70*/  IMAD.IADD R0, R7, 0x1, -R5 ;  /* 0x0000000107007824 */ /* 0x000fc800078e0a05 */
[----:B------:R-:W-:-:S05]  /*18b80*/  IMAD R25, R0, 0x8, R1 ;  /* 0x0000000800197824 */ /* 0x000fca00078e0201 */
[----:B------:R0:W-:Y:S04]  /*18b90*/  STL.64 [R25], R22 ;  /* 0x0000001619007387 */ /* 0x0001e80000100a00 */
[----:B------:R-:W2:Y:S04]  /*18ba0*/  LDL.64 R2, [R1+0x10] ;  /* 0x0000100001027983 */ /* 0x000ea80000100a00 */
[----:B------:R-:W3:Y:S04]  /*18bb0*/  @P0 LDL.64 R6, [R1+0x8] ;  /* 0x0000080001060983 */ /* 0x000ee80000100a00 */
[----:B------:R-:W4:Y:S01]  /*18bc0*/  LDL.64 R4, [R1+0x18] ;  /* 0x0000180001047983 */ /* 0x000f220000100a00 */
[----:B------:R-:W-:Y:S01]  /*18bd0*/  @P0 IADD3 R0, -R21, 0x40, RZ ;  /* 0x0000004015000810 */ /* 0x000fe20007ffe1ff */
[----:B------:R-:W-:Y:S01]  /*18be0*/  UMOV UR4, URZ ;  /* 0x0000003f00047c82 */ /* 0x000fe20008000000 */
[----:B--2---:R-:W-:-:S02]  /*18bf0*/  @P0 SHF.L.U32 R9, R2, R21, RZ ;  /* 0x0000001502090219 */ /* 0x004fc400000006ff */
[-C--:B------:R-:W-:Y:S02]  /*18c00*/  @P0 SHF.R.U64 R10, R2, R0.reuse, R3 ;  /* 0x00000000020a0219 */ /* 0x080fe40000001203 */
[-C--:B---3--:R-:W-:Y:S02]  /*18c10*/  @P0 SHF.R.U64 R6, R6, R0.reuse, R7 ;  /* 0x0000000006060219 */ /* 0x088fe40000001207 */
[----:B------:R-:W-:Y:S02]  /*18c20*/  @P0 SHF.L.U64.HI R8, R2, R21, R3 ;  /* 0x0000001502080219 */ /* 0x000fe40000010203 */
[----:B------:R-:W-:Y:S02]  /*18c30*/  @P0 LOP3.LUT R2, R6, R9, RZ, 0xfc, !PT ;  /* 0x0000000906020212 */ /* 0x000fe400078efcff */
[-C--:B----4-:R-:W-:Y:S02]  /*18c40*/  @P0 SHF.L.U32 R9, R4, R21.reuse, RZ ;  /* 0x0000001504090219 */ /* 0x090fe400000006ff */
[----:B------:R-:W-:Y:S01]  /*18c50*/  @P0 SHF.R.U32.HI R7, RZ, R0, R7 ;  /* 0x00000000ff070219 */ /* 0x000fe20000011607 */
[----:B------:R-:W-:Y:S01]  /*18c60*/  IMAD.SHL.U32 R6, R2, 0x4, RZ ;  /* 0x0000000402067824 */ /* 0x000fe200078e00ff */
[----:B------:R-:W-:-:S02]  /*18c70*/  @P0 SHF.L.U64.HI R21, R4, R21, R5 ;  /* 0x0000001504150219 */ /* 0x000fc40000010205 */
[----:B------:R-:W-:Y:S02]  /*18c80*/  @P0 SHF.R.U32.HI R0, RZ, R0, R3 ;  /* 0x00000000ff000219 */ /* 0x000fe40000011603 */
[----:B------:R-:W-:Y:S02]  /*18c90*/  @P0 LOP3.LUT R4, R9, R10, RZ, 0xfc, !PT ;  /* 0x0000000a09040212 */ /* 0x000fe400078efcff */
[----:B------:R-:W-:Y:S02]  /*18ca0*/  @P0 LOP3.LUT R3, R7, R8, RZ, 0xfc, !PT ;  /* 0x0000000807030212 */ /* 0x000fe400078efcff */
[----:B------:R-:W-:Y:S01]  /*18cb0*/  @P0 LOP3.LUT R5, R21, R0, RZ, 0xfc, !PT ;  /* 0x0000000015050212 */ /* 0x000fe200078efcff */
[----:B------:R-:W-:Y:S01]  /*18cc0*/  IMAD.SHL.U32 R9, R4, 0x4, RZ ;  /* 0x0000000404097824 */ /* 0x000fe200078e00ff */
[--C-:B------:R-:W-:Y:S02]  /*18cd0*/  SHF.L.U64.HI R7, R2, 0x2, R3.reuse ;  /* 0x0000000202077819 */ /* 0x100fe40000010203 */
[----:B------:R-:W-:-:S02]  /*18ce0*/  SHF.R.U32.HI R2, RZ, 0x1e, R3 ;  /* 0x0000001eff027819 */ /* 0x000fc40000011603 */
[----:B------:R-:W-:Y:S02]  /*18cf0*/  IADD3 RZ, P0, RZ, -R6, RZ ;  /* 0x80000006ffff7210 */ /* 0x000fe40007f1e0ff */
[----:B------:R-:W-:Y:S02]  /*18d00*/  LOP3.LUT R0, RZ, R7, RZ, 0x33, !PT ;  /* 0x00000007ff007212 */ /* 0x000fe400078e33ff */
[----:B------:R-:W-:Y:S02]  /*18d10*/  LOP3.LUT R9, R2, R9, RZ, 0xfc, !PT ;  /* 0x0000000902097212 */ /* 0x000fe400078efcff */
[----:B------:R-:W-:Y:S02]  /*18d20*/  SHF.L.U64.HI R4, R4, 0x2, R5 ;  /* 0x0000000204047819 */ /* 0x000fe40000010205 */
[----:B------:R-:W-:Y:S02]  /*18d30*/  IADD3.X R8, P0, RZ, R0, RZ, P0, !PT ;  /* 0x00000000ff087210 */ /* 0x000fe4000071e4ff */
[----:B------:R-:W-:-:S02]  /*18d40*/  LOP3.LUT R2, RZ, R9, RZ, 0x33, !PT ;  /* 0x00000009ff027212 */ /* 0x000fc400078e33ff */
[----:B------:R-:W-:Y:S02]  /*18d50*/  LOP3.LUT R3, RZ, R4, RZ, 0x33, !PT ;  /* 0x00000004ff037212 */ /* 0x000fe400078e33ff */
[----:B------:R-:W-:Y:S02]  /*18d60*/  IADD3.X R2, P1, RZ, R2, RZ, P0, !PT ;  /* 0x00000002ff027210 */ /* 0x000fe4000073e4ff */
[----:B------:R-:W-:-:S03]  /*18d70*/  SHF.R.U32.HI R0, RZ, 0x1d, R5 ;  /* 0x0000001dff007819 */ /* 0x000fc60000011605 */
[----:B------:R-:W-:Y:S01]  /*18d80*/  IMAD.X R3, RZ, RZ, R3, P1 ;  /* 0x000000ffff037224 */ /* 0x000fe200008e0603 */
[C---:B------:R-:W-:Y:S02]  /*18d90*/  LOP3.LUT P0, RZ, R0.reuse, 0x1, RZ, 0xc0, !PT ;  /* 0x0000000100ff7812 */ /* 0x040fe4000780c0ff */
[----:B------:R-:W-:Y:S02]  /*18da0*/  LOP3.LUT R0, R0, 0x1, RZ, 0xc0, !PT ;  /* 0x0000000100007812 */ /* 0x000fe400078ec0ff */
[----:B------:R-:W-:Y:S02]  /*18db0*/  SEL R3, R4, R3, !P0 ;  /* 0x0000000304037207 */ /* 0x000fe40004000000 */
[----:B------:R-:W-:Y:S02]  /*18dc0*/  SEL R4, R9, R2, !P0 ;  /* 0x0000000209047207 */ /* 0x000fe40004000000 */
[----:B------:R-:W-:Y:S02]  /*18dd0*/  ISETP.NE.U32.AND P1, PT, R3, RZ, PT ;  /* 0x000000ff0300720c */ /* 0x000fe40003f25070 */
[----:B------:R-:W-:-:S02]  /*18de0*/  SEL R8, R7, R8, !P0 ;  /* 0x0000000807087207 */ /* 0x000fc40004000000 */
[----:B------:R-:W-:Y:S01]  /*18df0*/  SEL R9, R4, R3, !P1 ;  /* 0x0000000304097207 */ /* 0x000fe20004800000 */
[----:B------:R-:W-:Y:S01]  /*18e00*/  @P0 IMAD.MOV R6, RZ, RZ, -R6 ;  /* 0x000000ffff060224 */ /* 0x000fe200078e0a06 */
[----:B------:R-:W-:-:S04]  /*18e10*/  LEA.HI R5, R5, R0, RZ, 0x2 ;  /* 0x0000000005057211 */ /* 0x000fc800078f10ff */
[----:B------:R-:W1:Y:S02]  /*18e20*/  FLO.U32 R9, R9 ;  /* 0x0000000900097300 */ /* 0x000e6400000e0000 */
[C---:B-1----:R-:W-:Y:S02]  /*18e30*/  IADD3 R10, -R9.reuse, 0x1f, RZ ;  /* 0x0000001f090a7810 */ /* 0x042fe40007ffe1ff */
[----:B------:R-:W-:-:S03]  /*18e40*/  IADD3 R2, -R9, 0x3f, RZ ;  /* 0x0000003f09027810 */ /* 0x000fc60007ffe1ff */
[----:B------:R-:W-:-:S05]  /*18e50*/  @P1 IMAD.MOV R2, RZ, RZ, R10 ;  /* 0x000000ffff021224 */ /* 0x000fca00078e020a */
[C---:B------:R-:W-:Y:S02]  /*18e60*/  ISETP.NE.U32.AND P1, PT, R2.reuse, RZ, PT ;  /* 0x000000ff0200720c */ /* 0x040fe40003f25070 */
[----:B------:R-:W-:Y:S02]  /*18e70*/  IADD3 R7, -R2, 0x40, RZ ;  /* 0x0000004002077810 */ /* 0x000fe40007ffe1ff */
[----:B------:R-:W-:Y:S02]  /*18e80*/  ISETP.NE.AND.EX P1, PT, RZ, RZ, PT, P1 ;  /* 0x000000ffff00720c */ /* 0x000fe40003f25310 */
[-C--:B------:R-:W-:Y:S02]  /*18e90*/  SHF.L.U32 R21, R4, R2.reuse, RZ ;  /* 0x0000000204157219 */ /* 0x080fe400000006ff */
[----:B------:R-:W-:Y:S02]  /*18ea0*/  SHF.R.U64 R6, R6, R7, R8 ;  /* 0x0000000706067219 */ /* 0x000fe40000001208 */
[----:B0-----:R-:W-:-:S07]  /*18eb0*/  SHF.L.U64.HI R23, R4, R2, R3 ;  /* 0x0000000204177219 */ /* 0x001fce0000010203 */
[----:B------:R-:W-:Y:S02]  /*18ec0*/  @P1 LOP3.LUT R4, R6, R21, RZ, 0xfc, !PT ;  /* 0x0000001506041212 */ /* 0x000fe400078efcff */
[----:B------:R-:W-:Y:S01]  /*18ed0*/  SHF.R.U32.HI R6, RZ, R7, R8 ;  /* 0x00000007ff067219 */ /* 0x000fe20000011608 */
[----:B------:R-:W-:Y:S02]  /*18ee0*/  IMAD.MOV.U32 R7, RZ, RZ, RZ ;  /* 0x000000ffff077224 */ /* 0x000fe400078e00ff */
[----:B------:R-:W-:Y:S01]  /*18ef0*/  IMAD.WIDE.U32 R8, R4, 0x2168c235, RZ ;  /* 0x2168c23504087825 */ /* 0x000fe200078e00ff */
[----:B------:R-:W-:-:S03]  /*18f00*/  @P1 LOP3.LUT R3, R6, R23, RZ, 0xfc, !PT ;  /* 0x0000001706031212 */ /* 0x000fc600078efcff */
[----:B------:R-:W-:Y:S01]  /*18f10*/  IMAD.MOV.U32 R6, RZ, RZ, R9 ;  /* 0x000000ffff067224 */ /* 0x000fe200078e0009 */
[----:B------:R-:W-:Y:S01]  /*18f20*/  IADD3 RZ, P1, R8, R8, RZ ;  /* 0x0000000808ff7210 */ /* 0x000fe20007f3e0ff */
[----:B------:R-:W-:Y:S02]  /*18f30*/  IMAD R9, R3, -0x36f0255e, RZ ;  /* 0xc90fdaa203097824 */ /* 0x000fe400078e02ff */
[----:B------:R-:W-:-:S04]  /*18f40*/  IMAD.WIDE.U32 R6, R4, -0x36f0255e, R6 ;  /* 0xc90fdaa204067825 */ /* 0x000fc800078e0006 */
[----:B------:R-:W-:-:S04]  /*18f50*/  IMAD.HI.U32 R4, R3, -0x36f0255e, RZ ;  /* 0xc90fdaa203047827 */ /* 0x000fc800078e00ff */
[----:B------:R-:W-:-:S04]  /*18f60*/  IMAD.WIDE.U32 R6, P3, R3, 0x2168c235, R6 ;  /* 0x2168c23503067825 */ /* 0x000fc80007860006 */
[----:B------:R-:W-:Y:S01]  /*18f70*/  IMAD.X R3, RZ, RZ, R4, P3 ;  /* 0x000000ffff037224 */ /* 0x000fe200018e0604 */
[----:B------:R-:W-:Y:S02]  /*18f80*/  IADD3 R4, P3, R9, R7, RZ ;  /* 0x0000000709047210 */ /* 0x000fe40007f7e0ff */
[----:B------:R-:W-:-:S03]  /*18f90*/  IADD3.X RZ, P1, R6, R6, RZ, P1, !PT ;  /* 0x0000000606ff7210 */ /* 0x000fc60000f3e4ff */
[----:B------:R-:W-:Y:S01]  /*18fa0*/  IMAD.X R3, RZ, RZ, R3, P3 ;  /* 0x000000ffff037224 */ /* 0x000fe200018e0603 */
[C---:B------:R-:W-:Y:S02]  /*18fb0*/  ISETP.GT.U32.AND P3, PT, R4.reuse, RZ, PT ;  /* 0x000000ff0400720c */ /* 0x040fe40003f64070 */
[----:B------:R-:W-:Y:S02]  /*18fc0*/  IADD3.X R7, P1, R4, R4, RZ, P1, !PT ;  /* 0x0000000404077210 */ /* 0x000fe40000f3e4ff */
[----:B------:R-:W-:-:S03]  /*18fd0*/  ISETP.GT.AND.EX P3, PT, R3, RZ, PT, P3 ;  /* 0x000000ff0300720c */ /* 0x000fc60003f64330 */
[----:B------:R-:W-:Y:S01]  /*18fe0*/  IMAD.X R6, R3, 0x1, R3, P1 ;  /* 0x0000000103067824 */ /* 0x000fe200008e0603 */
[----:B------:R-:W-:Y:S02]  /*18ff0*/  SEL R4, R7, R4, P3 ;  /* 0x0000000407047207 */ /* 0x000fe40001800000 */
[----:B------:R-:W-:Y:S02]  /*19000*/  SEL R9, RZ, 0x1, !P3 ;  /* 0x00000001ff097807 */ /* 0x000fe40005800000 */
[----:B------:R-:W-:Y:S02]  /*19010*/  SEL R6, R6, R3, P3 ;  /* 0x0000000306067207 */ /* 0x000fe40001800000 */
[----:B------:R-:W-:Y:S01]  /*19020*/  IADD3 R4, P1, R4, 0x1, RZ ;  /* 0x0000000104047810 */ /* 0x000fe20007f3e0ff */
[----:B------:R-:W-:-:S04]  /*19030*/  IMAD.IADD R9, R9, 0x1, R2 ;  /* 0x0000000109097824 */ /* 0x000fc800078e0202 */
[----:B------:R-:W-:Y:S02]  /*19040*/  IMAD.X R7, RZ, RZ, R6, P1 ;  /* 0x000000ffff077224 */ /* 0x000fe400008e0606 */
[----:B------:R-:W-:-:S03]  /*19050*/  IMAD.SHL.U32 R9, R9, 0x100000, RZ ;  /* 0x0010000009097824 */ /* 0x000fc600078e00ff */
[----:B------:R-:W-:-:S04]  /*19060*/  SHF.R.U64 R4, R4, 0xa, R7 ;  /* 0x0000000a04047819 */ /* 0x000fc80000001207 */
[----:B------:R-:W-:-:S04]  /*19070*/  IADD3 R4, P1, R4, 0x1, RZ ;  /* 0x0000000104047810 */ /* 0x000fc80007f3e0ff */
[----:B------:R-:W-:Y:S02]  /*19080*/  LEA.HI.X R7, R7, RZ, RZ, 0x16, P1 ;  /* 0x000000ff07077211 */ /* 0x000fe400008fb4ff */
[----:B------:R-:W-:Y:S02]  /*19090*/  LOP3.LUT P1, R3, R11, 0x80000000, RZ, 0xc0, !PT ;  /* 0x800000000b037812 */ /* 0x000fe4000782c0ff */
[--C-:B------:R-:W-:Y:S02]  /*190a0*/  SHF.R.U64 R2, R4, 0x1, R7.reuse ;  /* 0x0000000104027819 */ /* 0x100fe40000001207 */
[----:B------:R-:W-:Y:S02]  /*190b0*/  SHF.R.U32.HI R4, RZ, 0x1, R7 ;  /* 0x00000001ff047819 */ /* 0x000fe40000011607 */
[----:B------:R-:W-:Y:S02]  /*190c0*/  IADD3 R2, P3, P4, R2, -UR4, RZ ;  /* 0x8000000402027c10 */ /* 0x000fe4000fc7e0ff */
[----:B------:R-:W-:-:S02]  /*190d0*/  @P0 LOP3.LUT R3, R3, 0x80000000, RZ, 0x3c, !PT ;  /* 0x8000000003030812 */ /* 0x000fc400078e3cff */
[----:B------:R-:W-:-:S03]  /*190e0*/  IADD3.X R0, R4, 0x3fe00000, ~R9, P3, P4 ;  /* 0x3fe0000004007810 */ /* 0x000fc60001fe8c09 */
[----:B------:R-:W-:Y:S01]  /*190f0*/  @P1 IMAD.MOV R5, RZ, RZ, -R5 ;  /* 0x000000ffff051224 */ /* 0x000fe200078e0a05 */
[----:B------:R-:W-:-:S07]  /*19100*/  LOP3.LUT R3, R0, R3, RZ, 0xfc, !PT ;  /* 0x0000000300037212 */ /* 0x000fce00078efcff */
.L_x_6606:
[----:B------:R-:W-:Y:S02]  /*19110*/  IMAD.MOV.U32 R0, RZ, RZ, R5 ;  /* 0x000000ffff007224 */ /* 0x000fe400078e0005 */
[----:B------:R-:W-:Y:S02]  /*19120*/  IMAD.MOV.U32 R4, RZ, RZ, R18 ;  /* 0x000000ffff047224 */ /* 0x000fe400078e0012 */
[----:B------:R-:W-:-:S04]  /*19130*/  IMAD.MOV.U32 R5, RZ, RZ, 0x0 ;  /* 0x00000000ff057424 */ /* 0x000fc800078e00ff */
[----:B------:R-:W-:Y:S05]  /*19140*/  RET.REL.NODEC R4 `(_ZN2at6native18elementwise_kernelILi128ELi4EZNS0_15gpu_kernel_implIZZZNS0_61_GLOBAL__N__132982cb_23_ActivationSiluKernel_cu_1520ed90_292411silu_kernelERNS_18TensorIteratorBaseEENKUlvE_clEvENKUlvE1_clEvEUlN3c107complexIdEEE_EEvS5_RKT_EUliE_EEviT1_) ;  /* 0xfffffe6c04ac7950 */ /* 0x000fea0003c3ffff */
.L_x_6610:
        /* <DEDUP_REMOVED lines=11> */
.L_x_11055:


//--------------------- .text._ZN2at6native27unrolled_elementwise_kernelIZZZNS0_61_GLOBAL__N__132982cb_23_ActivationSiluKernel_cu_1520ed90_292411silu_kernelERNS_18TensorIteratorBaseEENKUlvE_clEvENKUlvE1_clEvEUlN3c107complexIdEEE_St5arrayIPcLm2EELi4E23TrivialOffsetCalculatorILi1EjESF_NS0_6memory12LoadWithCastILi1EEENSG_13StoreWithCastILi1EEEEEviT_T0_T2_T3_T4_T5_ --------------------------
	.section	.text._ZN2at6native27unrolled_elementwise_kernelIZZZNS0_61_GLOBAL__N__132982cb_23_ActivationSiluKernel_cu_1520ed90_292411silu_kernelERNS_18TensorIteratorBaseEENKUlvE_clEvENKUlvE1_clEvEUlN3c107complexIdEEE_St5arrayIPcLm2EELi4E23TrivialOffsetCalculatorILi1EjESF_NS0_6memory12LoadWithCastILi1EEENSG_13StoreWithCastILi1EEEEEviT_T0_T2_T3_T4_T5_,"ax",@progbits
	.align	128
        .global         _ZN2at6native27unrolled_elementwise_kernelIZZZNS0_61_GLOBAL__N__132982cb_23_ActivationSiluKernel_cu_1520ed90_292411silu_kernelERNS_18TensorIteratorBaseEENKUlvE_clEvENKUlvE1_clEvEUlN3c107complexIdEEE_St5arrayIPcLm2EELi4E23TrivialOffsetCalculatorILi1EjESF_NS0_6memory12LoadWithCastILi1EEENSG_13StoreWithCastILi1EEEEEviT_T0_T2_T3_T4_T5_
        .type           _ZN2at6native27unrolled_elementwise_kernelIZZZNS0_61_GLOBAL__N__132982cb_23_ActivationSiluKernel_cu_1520ed90_292411silu_kernelERNS_18TensorIteratorBaseEENKUlvE_clEvENKUlvE1_clEvEUlN3c107complexIdEEE_St5arrayIPcLm2EELi4E23TrivialOffsetCalculatorILi1EjESF_NS0_6memory12LoadWithCastILi1EEENSG_13StoreWithCastILi1EEEEEviT_T0_T2_T3_T4_T5_,@function
        .size           _ZN2at6native27unrolled_elementwise_kernelIZZZNS0_61_GLOBAL__N__132982cb_23_ActivationSiluKernel_cu_1520ed90_292411silu_kernelERNS_18TensorIteratorBaseEENKUlvE_clEvENKUlvE1_clEvEUlN3c107complexIdEEE_St5arrayIPcLm2EELi4E23TrivialOffsetCalculatorILi1EjESF_NS0_6memory12LoadWithCastILi1EEENSG_13StoreWithCastILi1EEEEEviT_T0_T2_T3_T4_T5_,(.L_x_11058 - _ZN2at6native27unrolled_elementwise_kernelIZZZNS0_61_GLOBAL__N__132982cb_23_ActivationSiluKernel_cu_1520ed90_292411silu_kernelERNS_18TensorIteratorBaseEENKUlvE_clEvENKUlvE1_clEvEUlN3c107complexIdEEE_St5arrayIPcLm2EELi4E23TrivialOffsetCalculatorILi1EjESF_NS0_6memory12LoadWithCastILi1EEENSG_13StoreWithCastILi1EEEEEviT_T0_T2_T3_T4_T5_)
        .other          _ZN2at6native27unrolled_elementwise_kernelIZZZNS0_61_GLOBAL__N__132982cb_23_ActivationSiluKernel_cu_1520ed90_292411silu_kernelERNS_18TensorIteratorBaseEENKUlvE_clEvENKUlvE1_clEvEUlN3c107complexIdEEE_St5arrayIPcLm2EELi4E23TrivialOffsetCalculatorILi1EjESF_NS0_6memory12LoadWithCastILi1EEENSG_13StoreWithCastILi1EEEEEviT_T0_T2_T3_T4_T5_,@"STO_CUDA_ENTRY STV_DEFAULT"
_ZN2at6native27unrolled_elementwise_kernelIZZZNS0_61_GLOBAL__N__132982cb_23_ActivationSiluKernel_cu_1520ed90_292411silu_kernelERNS_18TensorIteratorBaseEENKUlvE_clEvENKUlvE1_clEvEUlN3c107complexIdEEE_St5arrayIPcLm2EELi4E23TrivialOffsetCalculatorILi1EjESF_NS0_6memory12LoadWithCastILi1EEENSG_13StoreWithCastILi1EEEEEviT_T0_T2_T3_T4_T5_:
.text._ZN2at6native27unrolled_elementwise_kernelIZZZNS0_61_GLOBAL__N__132982cb_23_ActivationSiluKernel_cu_1520ed90_292411silu_kernelERNS_18TensorIteratorBaseEENKUlvE_clEvENKUlvE1_clEvEUlN3c107complexIdEEE_St5arrayIPcLm2EELi4E23TrivialOffsetCalculatorILi1EjESF_NS0_6memory12LoadWithCastILi1EEENSG_13StoreWithCastILi1EEEEEviT_T0_T2_T3_T4_T5_:
[----:B------:R-:W0:Y:S01]  /*0000*/  LDC R1, c[0x0][0x28] ;  /* 0x00000a00ff017b82 */ /* 0x000e220000000800 */
[----:B------:R-:W1:Y:S07]  /*0010*/  S2R R0, SR_CTAID.X ;  /* 0x0000000000007919 */ /* 0x000e6e0000002500 */
[----:B------:R-:W1:Y:S01]  /*0020*/  LDC R3, c[0x0][0x210] ;  /* 0x00008400ff037b82 */ /* 0x000e620000000800 */
[----:B------:R-:W-:Y:S01]  /*0030*/  ULDC.64 UR36, c[0x0][0x208] ;  /* 0x0000820000247ab9 */ /* 0x000fe20000000a00 */
[----:B------:R-:W-:Y:S01]  /*0040*/  BSSY B6, `(.L_x_6611) ;  /* 0x0000116000067945 */ /* 0x000fe20003800000 */
[----:B------:R-:W2:Y:S01]  /*0050*/  S2R R33, SR_TID.X ;  /* 0x0000000000217919 */ /* 0x000ea20000002100 */
[----:B0-----:R-:W-:Y:S01]  /*0060*/  VIADD R1, R1, 0xffffffd8 ;  /* 0xffffffd801017836 */ /* 0x001fe20000000000 */
[----:B------:R-:W-:-:S02]  /*0070*/  CS2R R26, SRZ ;  /* 0x00000000001a7805 */ /* 0x000fc4000001ff00 */
[----:B------:R-:W-:Y:S01]  /*0080*/  CS2R R24, SRZ ;  /* 0x0000000000187805 */ /* 0x000fe2000001ff00 */
[----:B------:R-:W0:Y:S01]  /*0090*/  LDC.U8 R32, c[0x0][0x22c] ;  /* 0x00008b00ff207b82 */ /* 0x000e220000000000 */
[----:B-1----:R-:W-:-:S05]  /*00a0*/  IMAD R42, R0, -0x200, R3 ;  /* 0xfffffe00002a7824 */ /* 0x002fca00078e0203 */
[----:B--2---:R-:W-:-:S13]  /*00b0*/  ISETP.GE.AND P0, PT, R33, R42, PT ;  /* 0x0000002a2100720c */ /* 0x004fda0003f06270 */
[----:B------:R-:W-:Y:S05]  /*00c0*/  @P0 BRA `(.L_x_6612) ;  /* 0x0000001000340947 */ /* 0x000fea0003800000 */
[----:B------:R-:W1:Y:S01]  /*00d0*/  LDC.64 R2, c[0x0][0x220] ;  /* 0x00008800ff027b82 */ /* 0x000e620000000a00 */
[----:B------:R-:W-:Y:S01]  /*00e0*/  IMAD R33, R0, 0x200, R33 ;  /* 0x0000020000217824 */ /* 0x000fe200078e0221 */
[----:B0-----:R-:W-:Y:S01]  /*00f0*/  PRMT R0, R32, 0x9910, RZ ;  /* 0x0000991020007816 */ /* 0x001fe200000000ff */
[----:B------:R-:W-:Y:S02]  /*0100*/  ULDC UR4, c[0x0][0x230] ;  /* 0x00008c0000047ab9 */ /* 0x000fe40000000800 */
        /* <DEDUP_REMOVED lines=17> */
.L_x_6616:
[----:B------:R-:W2:Y:S01]  /*0220*/  LDG.E.U8 R2, desc[UR36][R2.64] ;  /* 0x0000002402027981 */ /* 0x000ea2000c1e1100 */
[----:B------:R-:W-:Y:S01]  /*0230*/  CS2R R26, SRZ ;  /* 0x00000000001a7805 */ /* 0x000fe2000001ff00 */
[----:B--2---:R0:W1:Y:S01]  /*0240*/  I2F.F64.U16 R24, R2 ;  /* 0x0000000200187312 */ /* 0x0040620000101800 */
[----:B------:R-:W-:Y:S05]  /*0250*/  BRA `(.L_x_6618) ;  /* 0x0000000c00c87947 */ /* 0x000fea0003800000 */
.L_x_6615:
        /* <DEDUP_REMOVED lines=10> */
.L_x_6620:
[----:B------:R-:W2:Y:S01]  /*0300*/  LDG.E R2, desc[UR36][R2.64] ;  /* 0x0000002402027981 */ /* 0x000ea2000c1e1900 */
[----:B------:R-:W-:Y:S01]  /*0310*/  CS2R R26, SRZ ;  /* 0x00000000001a7805 */ /* 0x000fe2000001ff00 */
[----:B--2---:R1:W2:Y:S01]  /*0320*/  I2F.F64 R24, R2 ;  /* 0x0000000200187312 */ /* 0x0042a20000201c00 */
[----:B------:R-:W-:Y:S05]  /*0330*/  BRA `(.L_x_6618) ;  /* 0x0000000c00907947 */ /* 0x000fea0003800000 */
.L_x_6619:
[----:B------:R-:W2:Y:S01]  /*0340*/  LDG.E.U16 R2, desc[UR36][R2.64] ;  /* 0x0000002402027981 */ /* 0x000ea2000c1e1500 */
[----:B------:R-:W-:Y:S01]  /*0350*/  CS2R R26, SRZ ;  /* 0x00000000001a7805 */ /* 0x000fe2000001ff00 */
[----:B--2---:R3:W4:Y:S01]  /*0360*/  I2F.F64.S16 R24, R2 ;  /* 0x0000000200187312 */ /* 0x0047220000101c00 */
[----:B------:R-:W-:Y:S05]  /*0370*/  BRA `(.L_x_6618) ;  /* 0x0000000c00807947 */ /* 0x000fea0003800000 */
.L_x_6614:
        /* <DEDUP_REMOVED lines=11> */
.L_x_6622:
[----:B------:R-:W2:Y:S01]  /*0430*/  LDG.E.U16 R0, desc[UR36][R2.64] ;  /* 0x0000002402007981 */ /* 0x000ea2000c1e1500 */
[----:B------:R-:W-:Y:S01]  /*0440*/  CS2R R26, SRZ ;  /* 0x00000000001a7805 */ /* 0x000fe2000001ff00 */
[----:B--2---:R-:W-:-:S05]  /*0450*/  HADD2.F32 R0, -RZ, R0.H0_H0 ;  /* 0x20000000ff007230 */ /* 0x004fca0000004100 */
[----:B------:R-:W-:-:S04]  /*0460*/  FMUL.FTZ R0, R0, 1 ;  /* 0x3f80000000007820 */ /* 0x000fc80000410000 */
[----:B------:R0:W1:Y:S01]  /*0470*/  F2F.F64.F32 R24, R0 ;  /* 0x0000000000187310 */ /* 0x0000620000201800 */
[----:B------:R-:W-:Y:S05]  /*0480*/  BRA `(.L_x_6618) ;  /* 0x0000000c003c7947 */ /* 0x000fea0003800000 */
.L_x_6621:
        /* <DEDUP_REMOVED lines=12> */
.L_x_6624:
        /* <DEDUP_REMOVED lines=8> */
.L_x_6623:
[----:B------:R0:W5:Y:S01]  /*05d0*/  LDG.E.64 R24, desc[UR36][R2.64] ;  /* 0x0000002402187981 */ /* 0x000162000c1e1b00 */
[----:B------:R-:W-:Y:S01]  /*05e0*/  CS2R R26, SRZ ;  /* 0x00000000001a7805 */ /* 0x000fe2000001ff00 */
[----:B------:R-:W-:Y:S06]  /*05f0*/  BRA `(.L_x_6618) ;  /* 0x0000000800e07947 */ /* 0x000fec0003800000 */
.L_x_6613:
        /* <DEDUP_REMOVED lines=14> */
.L_x_6627:
[----:B------:R0:W5:Y:S01]  /*06e0*/  LDG.E.128 R24, desc[UR36][R2.64] ;  /* 0x0000002402187981 */ /* 0x000162000c1e1d00 */
[----:B------:R-:W-:Y:S05]  /*06f0*/  BRA `(.L_x_6618) ;  /* 0x0000000800a07947 */ /* 0x000fea0003800000 */
.L_x_6626:
        /* <DEDUP_REMOVED lines=29> */
.L_x_6629:
        /* <DEDUP_REMOVED lines=16> */
.L_x_6628:
[----:B------:R-:W2:Y:S01]  /*09d0*/  LDG.E.U16 R0, desc[UR36][R2.64] ;  /* 0x0000002402007981 */ /* 0x000ea2000c1e1500 */
[----:B------:R-:W-:Y:S01]  /*09e0*/  CS2R R26, SRZ ;  /* 0x00000000001a7805 */ /* 0x000fe2000001ff00 */
[----:B--2---:R-:W-:-:S04]  /*09f0*/  IMAD.U32 R0, R0, 0x10000, RZ ;  /* 0x0001000000007824 */ /* 0x004fc800078e00ff */
[----:B------:R-:W-:-:S04]  /*0a00*/  FMUL.FTZ R0, R0, 1 ;  /* 0x3f80000000007820 */ /* 0x000fc80000410000 */
[----:B------:R0:W1:Y:S01]  /*0a10*/  F2F.F64.F32 R24, R0 ;  /* 0x0000000000187310 */ /* 0x0000620000201800 */
[----:B------:R-:W-:Y:S05]  /*0a20*/  BRA `(.L_x_6618) ;  /* 0x0000000400d47947 */ /* 0x000fea0003800000 */
.L_x_6625:
        /* <DEDUP_REMOVED lines=12> */
.L_x_6632:
        /* <DEDUP_REMOVED lines=21> */
.L_x_6636:
[----:B------:R-:W-:Y:S05]  /*0c40*/  BSYNC B1 ;  /* 0x0000000000017941 */ /* 0x000fea0003800000 */
.L_x_6635:
[----:B------:R-:W-:Y:S01]  /*0c50*/  LEA R3, R0, 0x3b800000, 0x17 ;  /* 0x3b80000000037811 */ /* 0x000fe200078eb8ff */
[----:B------:R-:W-:-:S05]  /*0c60*/  IMAD.SHL.U32 R0, R2, 0x100000, RZ ;  /* 0x0010000002007824 */ /* 0x000fca00078e00ff */
[----:B------:R-:W-:-:S07]  /*0c70*/  LOP3.LUT R0, R3, R0, R4, 0xfe, !PT ;  /* 0x0000000003007212 */ /* 0x000fce00078efe04 */
.L_x_6634:
[----:B------:R-:W-:Y:S05]  /*0c80*/  BSYNC B0 ;  /* 0x0000000000007941 */ /* 0x000fea0003800000 */
.L_x_6633:
[----:B------:R-:W-:Y:S01]  /*0c90*/  FMUL.FTZ R0, R0, 1 ;  /* 0x3f80000000007820 */ /* 0x000fe20000410000 */
[----:B------:R-:W-:-:S03]  /*0ca0*/  CS2R R26, SRZ ;  /* 0x00000000001a7805 */ /* 0x000fc6000001ff00 */
[----:B------:R0:W1:Y:S01]  /*0cb0*/  F2F.F64.F32 R24, R0 ;  /* 0x0000000000187310 */ /* 0x0000620000201800 */
[----:B------:R-:W-:Y:S05]  /*0cc0*/  BRA `(.L_x_6618) ;  /* 0x00000004002c7947 */ /* 0x000fea0003800000 */
.L_x_6631:
        /* <DEDUP_REMOVED lines=21> */
.L_x_6640:
[----:B------:R-:W-:Y:S05]  /*0e20*/  BSYNC B1 ;  /* 0x0000000000017941 */ /* 0x000fea0003800000 */
.L_x_6639:
[----:B------:R-:W-:Y:S01]  /*0e30*/  LEA R3, R0, 0x37800000, 0x17 ;  /* 0x3780000000037811 */ /* 0x000fe200078eb8ff */
[----:B------:R-:W-:-:S05]  /*0e40*/  IMAD.SHL.U32 R0, R2, 0x200000, RZ ;  /* 0x0020000002007824 */ /* 0x000fca00078e00ff */
[----:B------:R-:W-:-:S07]  /*0e50*/  LOP3.LUT R0, R3, R0, R4, 0xfe, !PT ;  /* 0x0000000003007212 */ /* 0x000fce00078efe04 */
.L_x_6638:
[----:B------:R-:W-:Y:S05]  /*0e60*/  BSYNC B0 ;  /* 0x0000000000007941 */ /* 0x000fea0003800000 */
.L_x_6637:
[----:B------:R-:W-:Y:S01]  /*0e70*/  FMUL.FTZ R0, R0, 1 ;  /* 0x3f80000000007820 */ /* 0x000fe20000410000 */
[----:B------:R-:W-:-:S03]  /*0e80*/  CS2R R26, SRZ ;  /* 0x00000000001a7805 */ /* 0x000fc6000001ff00 */
[----:B------:R0:W1:Y:S01]  /*0e90*/  F2F.F64.F32 R24, R0 ;  /* 0x0000000000187310 */ /* 0x0000620000201800 */
[----:B------:R-:W-:Y:S05]  /*0ea0*/  BRA `(.L_x_6618) ;  /* 0x0000000000b47947 */ /* 0x000fea0003800000 */
.L_x_6630:
        /* <DEDUP_REMOVED lines=14> */
.L_x_6644:
[----:B------:R-:W-:Y:S05]  /*0f90*/  BSYNC B0 ;  /* 0x0000000000007941 */ /* 0x000fea0003800000 */
.L_x_6643:
[----:B------:R-:W-:Y:S01]  /*0fa0*/  FMUL.FTZ R0, R0, 1 ;  /* 0x3f80000000007820 */ /* 0x000fe20000410000 */
[----:B------:R-:W-:-:S03]  /*0fb0*/  CS2R R26, SRZ ;  /* 0x00000000001a7805 */ /* 0x000fc6000001ff00 */
[----:B------:R0:W1:Y:S01]  /*0fc0*/  F2F.F64.F32 R24, R0 ;  /* 0x0000000000187310 */ /* 0x0000620000201800 */
[----:B------:R-:W-:Y:S05]  /*0fd0*/  BRA `(.L_x_6618) ;  /* 0x0000000000687947 */ /* 0x000fea0003800000 */
.L_x_6617:
        /* <DEDUP_REMOVED lines=16> */
.L_x_6645:
[----:B------:R-:W-:Y:S02]  /*10e0*/  CS2R R24, SRZ ;  /* 0x0000000000187805 */ /* 0x000fe4000001ff00 */
[----:B------:R-:W-:Y:S01]  /*10f0*/  CS2R R26, SRZ ;  /* 0x00000000001a7805 */ /* 0x000fe2000001ff00 */
[----:B------:R-:W-:Y:S06]  /*1100*/  BRA `(.L_x_6618) ;  /* 0x00000000001c7947 */ /* 0x000fec0003800000 */
.L_x_6642:
[----:B------:R-:W2:Y:S01]  /*1110*/  LDG.E.64 R24, desc[UR36][R2.64] ;  /* 0x0000002402187981 */ /* 0x000ea2000c1e1b00 */
[----:B------:R-:W-:Y:S01]  /*1120*/  CS2R R26, SRZ ;  /* 0x00000000001a7805 */ /* 0x000fe2000001ff00 */
[----:B--2---:R-:W0:Y:S01]  /*1130*/  I2F.F64.U64 R24, R24 ;  /* 0x0000001800187312 */ /* 0x004e220000301800 */
[----:B------:R-:W-:Y:S05]  /*1140*/  BRA `(.L_x_6618) ;  /* 0x00000000000c7947 */ /* 0x000fea0003800000 */
.L_x_6641:
[----:B------:R-:W2:Y:S01]  /*1150*/  LDG.E R2, desc[UR36][R2.64] ;  /* 0x0000002402027981 */ /* 0x000ea2000c1e1900 */
[----:B------:R-:W-:Y:S01]  /*1160*/  CS2R R26, SRZ ;  /* 0x00000000001a7805 */ /* 0x000fe2000001ff00 */
[----:B--2---:R0:W1:Y:S06]  /*1170*/  I2F.F64.U32 R24, R2 ;  /* 0x0000000200187312 */ /* 0x00406c0000201800 */
.L_x_6618:
[----:B------:R-:W3:Y:S02]  /*1180*/  S2R R33, SR_TID.X ;  /* 0x0000000000217919 */ /* 0x000ee40000002100 */
[----:B---3--:R-:W-:-:S07]  /*1190*/  VIADD R33, R33, 0x80 ;  /* 0x0000008021217836 */ /* 0x008fce0000000000 */
.L_x_6612:
[----:B------:R-:W-:Y:S05]  /*11a0*/  BSYNC B6 ;  /* 0x0000000000067941 */ /* 0x000fea0003800000 */
.L_x_6611:
[----:B------:R-:W-:Y:S01]  /*11b0*/  ISETP.GE.AND P0, PT, R33, R42, PT ;  /* 0x0000002a2100720c */ /* 0x000fe20003f06270 */
[----:B------:R-:W-:Y:S01]  /*11c0*/  BSSY B6, `(.L_x_6646) ;  /* 0x0000113000067945 */ /* 0x000fe20003800000 */
[----:B------:R-:W-:Y:S02]  /*11d0*/  CS2R R18, SRZ ;  /* 0x0000000000127805 */ /* 0x000fe4000001ff00 */
[----:B------:R-:W-:-:S09]  /*11e0*/  CS2R R16, SRZ ;  /* 0x0000000000107805 */ /* 0x000fd2000001ff00 */
[----:B------:R-:W-:Y:S05]  /*11f0*/  @P0 BRA `(.L_x_6647) ;  /* 0x00000010003c0947 */ /* 0x000fea0003800000 */
[----:B0-----:R-:W0:Y:S01]  /*1200*/  S2R R0, SR_CTAID.X ;  /* 0x0000000000007919 */ /* 0x001e220000002500 */
[----:B-1----:R-:W1:Y:S01]  /*1210*/  LDC.64 R2, c[0x0][0x220] ;  /* 0x00008800ff027b82 */ /* 0x002e620000000a00 */
        /* <DEDUP_REMOVED lines=17> */
[----:B------:R-:W3:Y:S01]  /*1330*/  LDG.E.S8 R2, desc[UR36][R2.64] ;  /* 0x0000002402027981 */ /* 0x000ee2000c1e1300 */
[----:B------:R-:W-:Y:S01]  /*1340*/  CS2R R18, SRZ ;  /* 0x0000000000127805 */ /* 0x000fe2000001ff00 */
[----:B---3--:R0:W1:Y:S01]  /*1350*/  I2F.F64.S16 R16, R2 ;  /* 0x0000000200107312 */ /* 0x0080620000101c00 */
[----:B------:R-:W-:Y:S05]  /*1360*/  BRA `(.L_x_6653) ;  /* 0x0000000c00dc7947 */ /* 0x000fea0003800000 */
.L_x_6651:
[----:B------:R-:W3:Y:S01]  /*1370*/  LDG.E.U8 R2, desc[UR36][R2.64] ;  /* 0x0000002402027981 */ /* 0x000ee2000c1e1100 */
[----:B------:R-:W-:Y:S01]  /*1380*/  CS2R R18, SRZ ;  /* 0x0000000000127805 */ /* 0x000fe2000001ff00 */
[----:B---3--:R0:W1:Y:S01]  /*1390*/  I2F.F64.U16 R16, R2 ;  /* 0x0000000200107312 */ /* 0x0080620000101800 */
[----:B------:R-:W-:Y:S05]  /*13a0*/  BRA `(.L_x_6653) ;  /* 0x0000000c00cc7947 */ /* 0x000fea0003800000 */
.L_x_6650:
[----:B------:R-:W-:-:S13]  /*13b0*/  ISETP.NE.AND P0, PT, R0, 0x2, PT ;  /* 0x000000020000780c */ /* 0x000fda0003f05270 */
[----:B------:R-:W-:Y:S05]  /*13c0*/  @!P0 BRA `(.L_x_6654) ;  /* 0x0000000000308947 */ /* 0x000fea0003800000 */
[----:B------:R-:W-:-:S13]  /*13d0*/  ISETP.NE.AND P0, PT, R0, 0x3, PT ;  /* 0x000000030000780c */ /* 0x000fda0003f05270 */
[----:B------:R-:W-:Y:S05]  /*13e0*/  @!P0 BRA `(.L_x_6655) ;  /* 0x0000000000188947 */ /* 0x000fea0003800000 */
[----:B------:R-:W-:-:S13]  /*13f0*/  ISETP.NE.AND P0, PT, R0, 0x4, PT ;  /* 0x000000040000780c */ /* 0x000fda0003f05270 */
[----:B------:R-:W-:Y:S05]  /*1400*/  @P0 BRA `(.L_x_6652) ;  /* 0x0000000c004c0947 */ /* 0x000fea0003800000 */
[----:B------:R-:W3:Y:S01]  /*1410*/  LDG.E.64 R16, desc[UR36][R2.64] ;  /* 0x0000002402107981 */ /* 0x000ee2000c1e1b00 */
[----:B------:R-:W-:Y:S01]  /*1420*/  CS2R R18, SRZ ;  /* 0x0000000000127805 */ /* 0x000fe2000001ff00 */
[----:B---3--:R-:W0:Y:S01]  /*1430*/  I2F.F64.S64 R16, R16 ;  /* 0x0000001000107312 */ /* 0x008e220000301c00 */
[----:B------:R-:W-:Y:S05]  /*1440*/  BRA `(.L_x_6653) ;  /* 0x0000000c00a47947 */ /* 0x000fea0003800000 */
.L_x_6655:
[----:B------:R-:W3:Y:S01]  /*1450*/  LDG.E R2, desc[UR36][R2.64] ;  /* 0x0000002402027981 */ /* 0x000ee2000c1e1900 */
[----:B------:R-:W-:Y:S01]  /*1460*/  CS2R R18, SRZ ;  /* 0x0000000000127805 */ /* 0x000fe2000001ff00 */
[----:B---3--:R0:W1:Y:S01]  /*1470*/  I2F.F64 R16, R2 ;  /* 0x0000000200107312 */ /* 0x0080620000201c00 */
[----:B------:R-:W-:Y:S05]  /*1480*/  BRA `(.L_x_6653) ;  /* 0x0000000c00947947 */ /* 0x000fea0003800000 */
.L_x_6654:
[----:B------:R-:W3:Y:S01]  /*1490*/  LDG.E.U16 R2, desc[UR36][R2.64] ;  /* 0x0000002402027981 */ /* 0x000ee2000c1e1500 */
[----:B------:R-:W-:Y:S01]  /*14a0*/  CS2R R18, SRZ ;  /* 0x0000000000127805 */ /* 0x000fe2000001ff00 */
[----:B---3--:R0:W1:Y:S01]  /*14b0*/  I2F.F64.S16 R16, R2 ;  /* 0x0000000200107312 */ /* 0x0080620000101c00 */
[----:B------:R-:W-:Y:S05]  /*14c0*/  BRA `(.L_x_6653) ;  /* 0x0000000c00847947 */ /* 0x000fea0003800000 */
.L_x_6649:
[----:B------:R-:W-:-:S13]  /*14d0*/  ISETP.GT.AND P0, PT, R0, 0x6, PT ;  /* 0x000000060000780c */ /* 0x000fda0003f04270 */
[----:B------:R-:W-:Y:S05]  /*14e0*/  @P0 BRA `(.L_x_6656) ;  /* 0x00000000003c0947 */ /* 0x000fea0003800000 */
[----:B------:R-:W-:-:S13]  /*14f0*/  ISETP.NE.AND P0, PT, R0, 0x5, PT ;  /* 0x000000050000780c */ /* 0x000fda0003f05270 */
[----:B------:R-:W-:Y:S05]  /*1500*/  @!P0 BRA `(.L_x_6657) ;  /* 0x00000000001c8947 */ /* 0x000fea0003800000 */
[----:B------:R-:W-:-:S13]  /*1510*/  ISETP.NE.AND P0, PT, R0, 0x6, PT ;  /* 0x000000060000780c */ /* 0x000fda0003f05270 */
[----:B------:R-:W-:Y:S05]  /*1520*/  @P0 BRA `(.L_x_6652) ;  /* 0x0000000c00040947 */ /* 0x000fea0003800000 */
[----:B------:R-:W3:Y:S01]  /*1530*/  LDG.E R16, desc[UR36][R2.64] ;  /* 0x0000002402107981 */ /* 0x000ee2000c1e1900 */
[----:B------:R-:W-:Y:S01]  /*1540*/  CS2R R18, SRZ ;  /* 0x0000000000127805 */ /* 0x000fe2000001ff00 */
[----:B---3--:R-:W-:-:S06]  /*1550*/  FMUL.FTZ R16, R16, 1 ;  /* 0x3f80000010107820 */ /* 0x008fcc0000410000 */
[----:B------:R-:W0:Y:S01]  /*1560*/  F2F.F64.F32 R16, R16 ;  /* 0x0000001000107310 */ /* 0x000e220000201800 */
[----:B------:R-:W-:Y:S05]  /*1570*/  BRA `(.L_x_6653) ;  /* 0x0000000c00587947 */ /* 0x000fea0003800000 */
.L_x_6657:
[----:B------:R-:W3:Y:S01]  /*1580*/  LDG.E.U16 R0, desc[UR36][R2.64] ;  /* 0x0000002402007981 */ /* 0x000ee2000c1e1500 */
[----:B------:R-:W-:Y:S01]  /*1590*/  CS2R R18, SRZ ;  /* 0x0000000000127805 */ /* 0x000fe2000001ff00 */
[----:B---3--:R-:W-:-:S05]  /*15a0*/  HADD2.F32 R0, -RZ, R0.H0_H0 ;  /* 0x20000000ff007230 */ /* 0x008fca0000004100 */
[----:B------:R-:W-:-:S04]  /*15b0*/  FMUL.FTZ R0, R0, 1 ;  /* 0x3f80000000007820 */ /* 0x000fc80000410000 */
[----:B------:R0:W1:Y:S01]  /*15c0*/  F2F.F64.F32 R16, R0 ;  /* 0x0000000000107310 */ /* 0x0000620000201800 */
[----:B------:R-:W-:Y:S05]  /*15d0*/  BRA `(.L_x_6653) ;  /* 0x0000000c00407947 */ /* 0x000fea0003800000 */
.L_x_6656:
[----:B------:R-:W-:-:S13]  /*15e0*/  ISETP.NE.AND P0, PT, R0, 0x7, PT ;  /* 0x000000070000780c */ /* 0x000fda0003f05270 */
[----:B------:R-:W-:Y:S05]  /*15f0*/  @!P0 BRA `(.L_x_6658) ;  /* 0x0000000000488947 */ /* 0x000fea0003800000 */
[----:B------:R-:W-:-:S13]  /*1600*/  ISETP.NE.AND P0, PT, R0, 0x8, PT ;  /* 0x000000080000780c */ /* 0x000fda0003f05270 */
[----:B------:R-:W-:Y:S05]  /*1610*/  @!P0 BRA `(.L_x_6659) ;  /* 0x0000000000208947 */ /* 0x000fea0003800000 */
[----:B------:R-:W-:-:S13]  /*1620*/  ISETP.NE.AND P0, PT, R0, 0x9, PT ;  /* 0x000000090000780c */ /* 0x000fda0003f05270 */
[----:B------:R-:W-:Y:S05]  /*1630*/  @P0 BRA `(.L_x_6652) ;  /* 0x0000000800c00947 */ /* 0x000fea0003800000 */
[----:B------:R-:W3:Y:S02]  /*1640*/  LDG.E.64 R2, desc[UR36][R2.64] ;  /* 0x0000002402027981 */ /* 0x000ee4000c1e1b00 */
[----:B---3--:R-:W-:Y:S01]  /*1650*/  FMUL.FTZ R18, R3, 1 ;  /* 0x3f80000003127820 */ /* 0x008fe20000410000 */
[----:B------:R-:W-:-:S05]  /*1660*/  FMUL.FTZ R16, R2, 1 ;  /* 0x3f80000002107820 */ /* 0x000fca0000410000 */
[----:B------:R-:W0:Y:S08]  /*1670*/  F2F.F64.F32 R18, R18 ;  /* 0x0000001200127310 */ /* 0x000e300000201800 */
[----:B------:R-:W1:Y:S01]  /*1680*/  F2F.F64.F32 R16, R16 ;  /* 0x0000001000107310 */ /* 0x000e620000201800 */
[----:B------:R-:W-:Y:S05]  /*1690*/  BRA `(.L_x_6653) ;  /* 0x0000000c00107947 */ /* 0x000fea0003800000 */
.L_x_6659:
[----:B------:R-:W3:Y:S02]  /*16a0*/  LDG.E R0, desc[UR36][R2.64] ;  /* 0x0000002402007981 */ /* 0x000ee4000c1e1900 */
[--C-:B---3--:R-:W-:Y:S02]  /*16b0*/  HADD2.F32 R4, -RZ, R0.reuse.H1_H1 ;  /* 0x30000000ff047230 */ /* 0x108fe40000004100 */
[----:B------:R-:W-:-:S03]  /*16c0*/  HADD2.F32 R0, -RZ, R0.H0_H0 ;  /* 0x20000000ff007230 */ /* 0x000fc60000004100 */
[----:B------:R-:W-:Y:S02]  /*16d0*/  FMUL.FTZ R4, R4, 1 ;  /* 0x3f80000004047820 */ /* 0x000fe40000410000 */
[----:B------:R-:W-:Y:S02]  /*16e0*/  FMUL.FTZ R0, R0, 1 ;  /* 0x3f80000000007820 */ /* 0x000fe40000410000 */
[----:B------:R0:W1:Y:S08]  /*16f0*/  F2F.F64.F32 R18, R4 ;  /* 0x0000000400127310 */ /* 0x0000700000201800 */
[----:B------:R0:W3:Y:S01]  /*1700*/  F2F.F64.F32 R16, R0 ;  /* 0x0000000000107310 */ /* 0x0000e20000201800 */
[----:B------:R-:W-:Y:S05]  /*1710*/  BRA `(.L_x_6653) ;  /* 0x0000000800f07947 */ /* 0x000fea0003800000 */
.L_x_6658:
[----:B------:R0:W5:Y:S01]  /*1720*/  LDG.E.64 R16, desc[UR36][R2.64] ;  /* 0x0000002402107981 */ /* 0x000162000c1e1b00 */
[----:B------:R-:W-:Y:S01]  /*1730*/  CS2R R18, SRZ ;  /* 0x0000000000127805 */ /* 0x000fe2000001ff00 */
[----:B------:R-:W-:Y:S06]  /*1740*/  BRA `(.L_x_6653) ;  /* 0x0000000800e47947 */ /* 0x000fec0003800000 */
.L_x_6648:
        /* <DEDUP_REMOVED lines=9> */
[----:B------:R-:W-:Y:S01]  /*17e0*/  CS2R R18, SRZ ;  /* 0x0000000000127805 */ /* 0x000fe2000001ff00 */
[----:B------:R-:W-:Y:S01]  /*17f0*/  IMAD.MOV.U32 R16, RZ, RZ, RZ ;  /* 0x000000ffff107224 */ /* 0x000fe200078e00ff */
[----:B---3--:R-:W-:-:S04]  /*1800*/  ISETP.NE.AND P0, PT, R2, RZ, PT ;  /* 0x000000ff0200720c */ /* 0x008fc80003f05270 */
[----:B------:R-:W-:Y:S01]  /*1810*/  FSEL R17, RZ, 1.875, !P0 ;  /* 0x3ff00000ff117808 */ /* 0x000fe20004000000 */
[----:B------:R-:W-:Y:S08]  /*1820*/  BRA `(.L_x_6653) ;  /* 0x0000000800ac7947 */ /* 0x000ff00003800000 */
.L_x_6662:
[----:B------:R0:W5:Y:S01]  /*1830*/  LDG.E.128 R16, desc[UR36][R2.64] ;  /* 0x0000002402107981 */ /* 0x000162000c1e1d00 */
[----:B------:R-:W-:Y:S05]  /*1840*/  BRA `(.L_x_6653) ;  /* 0x0000000800a47947 */ /* 0x000fea0003800000 */
.L_x_6661:
[----:B------:R-:W-:-:S13]  /*1850*/  ISETP.NE.AND P0, PT, R0, 0xf, PT ;  /* 0x0000000f0000780c */ /* 0x000fda0003f05270 */
[----:B------:R-:W-:Y:S05]  /*1860*/  @!P0 BRA `(.L_x_6663) ;  /* 0x0000000000b08947 */ /* 0x000fea0003800000 */
[----:B------:R-:W-:-:S13]  /*1870*/  ISETP.NE.AND P0, PT, R0, 0x17, PT ;  /* 0x000000170000780c */ /* 0x000fda0003f05270 */
[----:B------:R-:W-:Y:S05]  /*1880*/  @!P0 BRA `(.L_x_6664) ;  /* 0x0000000000648947 */ /* 0x000fea0003800000 */
[----:B------:R-:W-:-:S13]  /*1890*/  ISETP.NE.AND P0, PT, R0, 0x18, PT ;  /* 0x000000180000780c */ /* 0x000fda0003f05270 */
[----:B------:R-:W-:Y:S05]  /*18a0*/  @P0 BRA `(.L_x_6652) ;  /* 0x0000000800240947 */ /* 0x000fea0003800000 */
[----:B------:R-:W3:Y:S01]  /*18b0*/  LDG.E.U8 R0, desc[UR36][R2.64] ;  /* 0x0000002402007981 */ /* 0x000ee2000c1e1100 */
[----:B------:R-:W-:Y:S01]  /*18c0*/  IMAD.MOV.U32 R8, RZ, RZ, -0x800000 ;  /* 0xff800000ff087424 */ /* 0x000fe200078e00ff */
[----:B------:R-:W-:Y:S01]  /*18d0*/  CS2R R18, SRZ ;  /* 0x0000000000127805 */ /* 0x000fe2000001ff00 */
        /* <DEDUP_REMOVED lines=20> */
.L_x_6664:
[----:B------:R-:W3:Y:S01]  /*1a20*/  LDG.E.U8 R3, desc[UR36][R2.64] ;  /* 0x0000002402037981 */ /* 0x000ee2000c1e1100 */
[----:B------:R-:W-:Y:S01]  /*1a30*/  CS2R R18, SRZ ;  /* 0x0000000000127805 */ /* 0x000fe2000001ff00 */
[----:B---3--:R-:W-:-:S05]  /*1a40*/  IMAD.SHL.U32 R0, R3, 0x2000000, RZ ;  /* 0x0200000003007824 */ /* 0x008fca00078e00ff */
        /* <DEDUP_REMOVED lines=14> */
.L_x_6663:
[----:B------:R-:W3:Y:S01]  /*1b30*/  LDG.E.U16 R0, desc[UR36][R2.64] ;  /* 0x0000002402007981 */ /* 0x000ee2000c1e1500 */
[----:B------:R-:W-:Y:S01]  /*1b40*/  CS2R R18, SRZ ;  /* 0x0000000000127805 */ /* 0x000fe2000001ff00 */
[----:B---3--:R-:W-:-:S04]  /*1b50*/  IMAD.U32 R0, R0, 0x10000, RZ ;  /* 0x0001000000007824 */ /* 0x008fc800078e00ff */
[----:B------:R-:W-:-:S04]  /*1b60*/  FMUL.FTZ R0, R0, 1 ;  /* 0x3f80000000007820 */ /* 0x000fc80000410000 */
[----:B------:R0:W1:Y:S01]  /*1b70*/  F2F.F64.F32 R16, R0 ;  /* 0x0000000000107310 */ /* 0x0000620000201800 */
[----:B------:R-:W-:Y:S05]  /*1b80*/  BRA `(.L_x_6653) ;  /* 0x0000000400d47947 */ /* 0x000fea0003800000 */
.L_x_6660:
        /* <DEDUP_REMOVED lines=8> */
[----:B------:R-:W3:Y:S01]  /*1c10*/  LDG.E.U16 R2, desc[UR36][R2.64] ;  /* 0x0000002402027981 */ /* 0x000ee2000c1e1500 */
[----:B------:R-:W-:Y:S01]  /*1c20*/  CS2R R18, SRZ ;  /* 0x0000000000127805 */ /* 0x000fe2000001ff00 */
[----:B---3--:R0:W1:Y:S01]  /*1c30*/  I2F.F64.U16 R16, R2 ;  /* 0x0000000200107312 */ /* 0x0080620000101800 */
[----:B------:R-:W-:Y:S05]  /*1c40*/  BRA `(.L_x_6653) ;  /* 0x0000000400a47947 */ /* 0x000fea0003800000 */
.L_x_6667:
        /* <DEDUP_REMOVED lines=21> */
.L_x_6671:
[----:B------:R-:W-:Y:S05]  /*1da0*/  BSYNC B1 ;  /* 0x0000000000017941 */ /* 0x000fea0003800000 */
.L_x_6670:
[----:B------:R-:W-:Y:S01]  /*1db0*/  LEA R3, R0, 0x3b800000, 0x17 ;  /* 0x3b80000000037811 */ /* 0x000fe200078eb8ff */
[----:B------:R-:W-:-:S05]  /*1dc0*/  IMAD.SHL.U32 R0, R2, 0x100000, RZ ;  /* 0x0010000002007824 */ /* 0x000fca00078e00ff */
[----:B------:R-:W-:-:S07]  /*1dd0*/  LOP3.LUT R0, R3, R0, R4, 0xfe, !PT ;  /* 0x0000000003007212 */ /* 0x000fce00078efe04 */
.L_x_6669:
[----:B------:R-:W-:Y:S05]  /*1de0*/  BSYNC B0 ;  /* 0x0000000000007941 */ /* 0x000fea0003800000 */
.L_x_6668:
[----:B------:R-:W-:Y:S01]  /*1df0*/  FMUL.FTZ R0, R0, 1 ;  /* 0x3f80000000007820 */ /* 0x000fe20000410000 */
[----:B------:R-:W-:-:S03]  /*1e00*/  CS2R R18, SRZ ;  /* 0x0000000000127805 */ /* 0x000fc6000001ff00 */
[----:B------:R0:W1:Y:S01]  /*1e10*/  F2F.F64.F32 R16, R0 ;  /* 0x0000000000107310 */ /* 0x0000620000201800 */
[----:B------:R-:W-:Y:S05]  /*1e20*/  BRA `(.L_x_6653) ;  /* 0x00000004002c7947 */ /* 0x000fea0003800000 */
.L_x_6666:
        /* <DEDUP_REMOVED lines=21> */
.L_x_6675:
[----:B------:R-:W-:Y:S05]  /*1f80*/  BSYNC B1 ;  /* 0x0000000000017941 */ /* 0x000fea0003800000 */
.L_x_6674:
[----:B------:R-:W-:Y:S01]  /*1f90*/  LEA R3, R0, 0x37800000, 0x17 ;  /* 0x3780000000037811 */ /* 0x000fe200078eb8ff */
[----:B------:R-:W-:-:S05]  /*1fa0*/  IMAD.SHL.U32 R0, R2, 0x200000, RZ ;  /* 0x0020000002007824 */ /* 0x000fca00078e00ff */
[----:B------:R-:W-:-:S07]  /*1fb0*/  LOP3.LUT R0, R3, R0, R4, 0xfe, !PT ;  /* 0x0000000003007212 */ /* 0x000fce00078efe04 */
.L_x_6673:
[----:B------:R-:W-:Y:S05]  /*1fc0*/  BSYNC B0 ;  /* 0x0000000000007941 */ /* 0x000fea0003800000 */
.L_x_6672:
[----:B------:R-:W-:Y:S01]  /*1fd0*/  FMUL.FTZ R0, R0, 1 ;  /* 0x3f80000000007820 */ /* 0x000fe20000410000 */
[----:B------:R-:W-:-:S03]  /*1fe0*/  CS2R R18, SRZ ;  /* 0x0000000000127805 */ /* 0x000fc6000001ff00 */
[----:B------:R0:W1:Y:S01]  /*1ff0*/  F2F.F64.F32 R16, R0 ;  /* 0x0000000000107310 */ /* 0x0000620000201800 */
[----:B------:R-:W-:Y:S05]  /*2000*/  BRA `(.L_x_6653) ;  /* 0x0000000000b47947 */ /* 0x000fea0003800000 */
.L_x_6665:
        /* <DEDUP_REMOVED lines=14> */
.L_x_6679:
[----:B------:R-:W-:Y:S05]  /*20f0*/  BSYNC B0 ;  /* 0x0000000000007941 */ /* 0x000fea0003800000 */
.L_x_6678:
[----:B------:R-:W-:Y:S01]  /*2100*/  FMUL.FTZ R0, R0, 1 ;  /* 0x3f80000000007820 */ /* 0x000fe20000410000 */
[----:B------:R-:W-:-:S03]  /*2110*/  CS2R R18, SRZ ;  /* 0x0000000000127805 */ /* 0x000fc6000001ff00 */
[----:B------:R0:W1:Y:S01]  /*2120*/  F2F.F64.F32 R16, R0 ;  /* 0x0000000000107310 */ /* 0x0000620000201800 */
[----:B------:R-:W-:Y:S05]  /*2130*/  BRA `(.L_x_6653) ;  /* 0x0000000000687947 */ /* 0x000fea0003800000 */
.L_x_6652:
        /* <DEDUP_REMOVED lines=15> */
[----:B-12-45:R-:W-:Y:S05]  /*2230*/  CALL.ABS.NOINC R2 ;  /* 0x0000000002007343 */ /* 0x036fea0003c00000 */
.L_x_6680:
[----:B------:R-:W-:Y:S02]  /*2240*/  CS2R R16, SRZ ;  /* 0x0000000000107805 */ /* 0x000fe4000001ff00 */
[----:B------:R-:W-:Y:S01]  /*2250*/  CS2R R18, SRZ ;  /* 0x0000000000127805 */ /* 0x000fe2000001ff00 */
[----:B------:R-:W-:Y:S06]  /*2260*/  BRA `(.L_x_6653) ;  /* 0x00000000001c7947 */ /* 0x000fec0003800000 */
.L_x_6677:
[----:B------:R-:W3:Y:S01]  /*2270*/  LDG.E.64 R16, desc[UR36][R2.64] ;  /* 0x0000002402107981 */ /* 0x000ee2000c1e1b00 */
[----:B------:R-:W-:Y:S01]  /*2280*/  CS2R R18, SRZ ;  /* 0x0000000000127805 */ /* 0x000fe2000001ff00 */
[----:B---3--:R-:W0:Y:S01]  /*2290*/  I2F.F64.U64 R16, R16 ;  /* 0x0000001000107312 */ /* 0x008e220000301800 */
[----:B------:R-:W-:Y:S05]  /*22a0*/  BRA `(.L_x_6653) ;  /* 0x00000000000c7947 */ /* 0x000fea0003800000 */
.L_x_6676:
[----:B------:R-:W3:Y:S01]  /*22b0*/  LDG.E R2, desc[UR36][R2.64] ;  /* 0x0000002402027981 */ /* 0x000ee2000c1e1900 */
[----:B------:R-:W-:Y:S01]  /*22c0*/  CS2R R18, SRZ ;  /* 0x0000000000127805 */ /* 0x000fe2000001ff00 */
[----:B---3--:R0:W1:Y:S06]  /*22d0*/  I2F.F64.U32 R16, R2 ;  /* 0x0000000200107312 */ /* 0x00806c0000201800 */
.L_x_6653:
[----:B------:R-:W-:-:S07]  /*22e0*/  VIADD R33, R33, 0x80 ;  /* 0x0000008021217836 */ /* 0x000fce0000000000 */
.L_x_6647:
[----:B------:R-:W-:Y:S05]  /*22f0*/  BSYNC B6 ;  /* 0x0000000000067941 */ /* 0x000fea0003800000 */
.L_x_6646:
[----:B------:R-:W-:Y:S01]  /*2300*/  ISETP.GE.AND P0, PT, R33, R42, PT ;  /* 0x0000002a2100720c */ /* 0x000fe20003f06270 */
[----:B------:R-:W-:Y:S01]  /*2310*/  BSSY B6, `(.L_x_6681) ;  /* 0x0000113000067945 */ /* 0x000fe20003800000 */
[----:B------:R-:W-:Y:S02]  /*2320*/  CS2R R22, SRZ ;  /* 0x0000000000167805 */ /* 0x000fe4000001ff00 */
[----:B------:R-:W-:Y:S02]  /*2330*/  CS2R R30, SRZ ;  /* 0x00000000001e7805 */ /* 0x000fe4000001ff00 */
[----:B------:R-:W-:-:S07]  /*2340*/  CS2R R28, SRZ ;  /* 0x00000000001c7805 */ /* 0x000fce000001ff00 */
        /* <DEDUP_REMOVED lines=24> */
.L_x_6686:
[----:B------:R-:W3:Y:S01]  /*24d0*/  LDG.E.U8 R2, desc[UR36][R2.64] ;  /* 0x0000002402027981 */ /* 0x000ee2000c1e1100 */
[----:B------:R-:W-:Y:S01]  /*24e0*/  CS2R R30, SRZ ;  /* 0x00000000001e7805 */ /* 0x000fe2000001ff00 */
[----:B---3--:R0:W1:Y:S01]  /*24f0*/  I2F.F64.U16 R28, R2 ;  /* 0x00000002001c7312 */ /* 0x0080620000101800 */
[----:B------:R-:W-:Y:S05]  /*2500*/  BRA `(.L_x_6688) ;  /* 0x0000000c00c87947 */ /* 0x000fea0003800000 */
.L_x_6685:
        /* <DEDUP_REMOVED lines=10> */
.L_x_6690:
[----:B------:R-:W3:Y:S01]  /*25b0*/  LDG.E R2, desc[UR36][R2.64] ;  /* 0x0000002402027981 */ /* 0x000ee2000c1e1900 */
[----:B------:R-:W-:Y:S01]  /*25c0*/  CS2R R30, SRZ ;  /* 0x00000000001e7805 */ /* 0x000fe2000001ff00 */
[----:B---3--:R0:W1:Y:S01]  /*25d0*/  I2F.F64 R28, R2 ;  /* 0x00000002001c7312 */ /* 0x0080620000201c00 */
[----:B------:R-:W-:Y:S05]  /*25e0*/  BRA `(.L_x_6688) ;  /* 0x0000000c00907947 */ /* 0x000fea0003800000 */
.L_x_6689:
[----:B------:R-:W3:Y:S01]  /*25f0*/  LDG.E.U16 R2, desc[UR36][R2.64] ;  /* 0x0000002402027981 */ /* 0x000ee2000c1e1500 */
[----:B------:R-:W-:Y:S01]  /*2600*/  CS2R R30, SRZ ;  /* 0x00000000001e7805 */ /* 0x000fe2000001ff00 */
[----:B---3--:R0:W1:Y:S01]  /*2610*/  I2F.F64.S16 R28, R2 ;  /* 0x00000002001c7312 */ /* 0x0080620000101c00 */
[----:B------:R-:W-:Y:S05]  /*2620*/  BRA `(.L_x_6688) ;  /* 0x0000000c00807947 */ /* 0x000fea0003800000 */
.L_x_6684:
        /* <DEDUP_REMOVED lines=11> */
.L_x_6692:
[----:B------:R-:W3:Y:S01]  /*26e0*/  LDG.E.U16 R0, desc[UR36][R2.64] ;  /* 0x0000002402007981 */ /* 0x000ee2000c1e1500 */
[----:B------:R-:W-:Y:S01]  /*26f0*/  CS2R R30, SRZ ;  /* 0x00000000001e7805 */ /* 0x000fe2000001ff00 */
[----:B---3--:R-:W-:-:S05]  /*2700*/  HADD2.F32 R0, -RZ, R0.H0_H0 ;  /* 0x20000000ff007230 */ /* 0x008fca0000004100 */
[----:B------:R-:W-:-:S04]  /*2710*/  FMUL.FTZ R0, R0, 1 ;  /* 0x3f80000000007820 */ /* 0x000fc80000410000 */
[----:B------:R0:W1:Y:S01]  /*2720*/  F2F.F64.F32 R28, R0 ;  /* 0x00000000001c7310 */ /* 0x0000620000201800 */
[----:B------:R-:W-:Y:S05]  /*2730*/  BRA `(.L_x_6688) ;  /* 0x0000000c003c7947 */ /* 0x000fea0003800000 */
.L_x_6691:
        /* <DEDUP_REMOVED lines=12> */
.L_x_6694:
        /* <DEDUP_REMOVED lines=8> */
.L_x_6693:
[----:B------:R0:W5:Y:S01]  /*2880*/  LDG.E.64 R28, desc[UR36][R2.64] ;  /* 0x00000024021c7981 */ /* 0x000162000c1e1b00 */
[----:B------:R-:W-:Y:S01]  /*2890*/  CS2R R30, SRZ ;  /* 0x00000000001e7805 */ /* 0x000fe2000001ff00 */
[----:B------:R-:W-:Y:S06]  /*28a0*/  BRA `(.L_x_6688) ;  /* 0x0000000800e07947 */ /* 0x000fec0003800000 */
.L_x_6683:
        /* <DEDUP_REMOVED lines=14> */
.L_x_6697:
[----:B------:R0:W5:Y:S01]  /*2990*/  LDG.E.128 R28, desc[UR36][R2.64] ;  /* 0x00000024021c7981 */ /* 0x000162000c1e1d00 */
[----:B------:R-:W-:Y:S05]  /*29a0*/  BRA `(.L_x_6688) ;  /* 0x0000000800a07947 */ /* 0x000fea0003800000 */
.L_x_6696:
        /* <DEDUP_REMOVED lines=29> */
.L_x_6699:
[----:B------:R-:W3:Y:S01]  /*2b80*/  LDG.E.U8 R2, desc[UR36][R2.64] ;  /* 0x0000002402027981 */ /* 0x000ee2000c1e1100 */
[----:B------:R-:W-:Y:S01]  /*2b90*/  CS2R R30, SRZ ;  /* 0x00000000001e7805 */ /* 0x000fe2000001ff00 */
        /* <DEDUP_REMOVED lines=14> */
.L_x_6698:
[----:B------:R-:W3:Y:S01]  /*2c80*/  LDG.E.U16 R0, desc[UR36][R2.64] ;  /* 0x0000002402007981 */ /* 0x000ee2000c1e1500 */
[----:B------:R-:W-:Y:S01]  /*2c90*/  CS2R R30, SRZ ;  /* 0x00000000001e7805 */ /* 0x000fe2000001ff00 */
[----:B---3--:R-:W-:-:S04]  /*2ca0*/  IMAD.U32 R0, R0, 0x10000, RZ ;  /* 0x0001000000007824 */ /* 0x008fc800078e00ff */
[----:B------:R-:W-:-:S04]  /*2cb0*/  FMUL.FTZ R0, R0, 1 ;  /* 0x3f80000000007820 */ /* 0x000fc80000410000 */
[----:B------:R0:W1:Y:S01]  /*2cc0*/  F2F.F64.F32 R28, R0 ;  /* 0x00000000001c7310 */ /* 0x0000620000201800 */
[----:B------:R-:W-:Y:S05]  /*2cd0*/  BRA `(.L_x_6688) ;  /* 0x0000000400d47947 */ /* 0x000fea0003800000 */
.L_x_6695:
        /* <DEDUP_REMOVED lines=12> */
.L_x_6702:
        /* <DEDUP_REMOVED lines=21> */
.L_x_6706:
[----:B------:R-:W-:Y:S05]  /*2ef0*/  BSYNC B1 ;  /* 0x0000000000017941 */ /* 0x000fea0003800000 */
.L_x_6705:
[----:B------:R-:W-:Y:S01]  /*2f00*/  LEA R3, R0, 0x3b800000, 0x17 ;  /* 0x3b80000000037811 */ /* 0x000fe200078eb8ff */
[----:B------:R-:W-:-:S05]  /*2f10*/  IMAD.SHL.U32 R0, R2, 0x100000, RZ ;  /* 0x0010000002007824 */ /* 0x000fca00078e00ff */
[----:B------:R-:W-:-:S07]  /*2f20*/  LOP3.LUT R0, R3, R0, R4, 0xfe, !PT ;  /* 0x0000000003007212 */ /* 0x000fce00078efe04 */
.L_x_6704:
[----:B------:R-:W-:Y:S05]  /*2f30*/  BSYNC B0 ;  /* 0x0000000000007941 */ /* 0x000fea0003800000 */
.L_x_6703:
[----:B------:R-:W-:Y:S01]  /*2f40*/  FMUL.FTZ R0, R0, 1 ;  /* 0x3f80000000007820 */ /* 0x000fe20000410000 */
[----:B------:R-:W-:-:S03]  /*2f50*/  CS2R R30, SRZ ;  /* 0x00000000001e7805 */ /* 0x000fc6000001ff00 */
[----:B------:R3:W0:Y:S01]  /*2f60*/  F2F.F64.F32 R28, R0 ;  /* 0x00000000001c7310 */ /* 0x0006220000201800 */
[----:B------:R-:W-:Y:S05]  /*2f70*/  BRA `(.L_x_6688) ;  /* 0x00000004002c7947 */ /* 0x000fea0003800000 */
.L_x_6701:
        /* <DEDUP_REMOVED lines=21> */
.L_x_6710:
[----:B------:R-:W-:Y:S05]  /*30d0*/  BSYNC B1 ;  /* 0x0000000000017941 */ /* 0x000fea0003800000 */
.L_x_6709:
[----:B------:R-:W-:Y:S01]  /*30e0*/  LEA R3, R0, 0x37800000, 0x17 ;  /* 0x3780000000037811 */ /* 0x000fe200078eb8ff */
[----:B------:R-:W-:-:S05]  /*30f0*/  IMAD.SHL.U32 R0, R2, 0x200000, RZ ;  /* 0x0020000002007824 */ /* 0x000fca00078e00ff */
[----:B------:R-:W-:-:S07]  /*3100*/  LOP3.LUT R0, R3, R0, R4, 0xfe, !PT ;  /* 0x0000000003007212 */ /* 0x000fce00078efe04 */
.L_x_6708:
[----:B------:R-:W-:Y:S05]  /*3110*/  BSYNC B0 ;  /* 0x0000000000007941 */ /* 0x000fea0003800000 */
.L_x_6707:
[----:B------:R-:W-:Y:S01]  /*3120*/  FMUL.FTZ R0, R0, 1 ;  /* 0x3f80000000007820 */ /* 0x000fe20000410000 */
[----:B------:R-:W-:-:S03]  /*3130*/  CS2R R30, SRZ ;  /* 0x00000000001e7805 */ /* 0x000fc6000001ff00 */
[----:B------:R0:W1:Y:S01]  /*3140*/  F2F.F64.F32 R28, R0 ;  /* 0x00000000001c7310 */ /* 0x0000620000201800 */
[----:B------:R-:W-:Y:S05]  /*3150*/  BRA `(.L_x_6688) ;  /* 0x0000000000b47947 */ /* 0x000fea0003800000 */
.L_x_6700:
        /* <DEDUP_REMOVED lines=14> */
.L_x_6714:
[----:B------:R-:W-:Y:S05]  /*3240*/  BSYNC B0 ;  /* 0x0000000000007941 */ /* 0x000fea0003800000 */
.L_x_6713:
[----:B------:R-:W-:Y:S01]  /*3250*/  FMUL.FTZ R0, R0, 1 ;  /* 0x3f80000000007820 */ /* 0x000fe20000410000 */
[----:B------:R-:W-:-:S03]  /*3260*/  CS2R R30, SRZ ;  /* 0x00000000001e7805 */ /* 0x000fc6000001ff00 */
[----:B------:R0:W1:Y:S01]  /*3270*/  F2F.F64.F32 R28, R0 ;  /* 0x00000000001c7310 */ /* 0x0000620000201800 */
[----:B------:R-:W-:Y:S05]  /*3280*/  BRA `(.L_x_6688) ;  /* 0x0000000000687947 */ /* 0x000fea0003800000 */
.L_x_6687:
        /* <DEDUP_REMOVED lines=16> */
.L_x_6715:
[----:B------:R-:W-:Y:S02]  /*3390*/  CS2R R28, SRZ ;  /* 0x00000000001c7805 */ /* 0x000fe4000001ff00 */
[----:B------:R-:W-:Y:S01]  /*33a0*/  CS2R R30, SRZ ;  /* 0x00000000001e7805 */ /* 0x000fe2000001ff00 */
[----:B------:R-:W-:Y:S06]  /*33b0*/  BRA `(.L_x_6688) ;  /* 0x00000000001c7947 */ /* 0x000fec0003800000 */
.L_x_6712:
[----:B------:R-:W3:Y:S01]  /*33c0*/  LDG.E.64 R28, desc[UR36][R2.64] ;  /* 0x00000024021c7981 */ /* 0x000ee2000c1e1b00 */
[----:B------:R-:W-:Y:S01]  /*33d0*/  CS2R R30, SRZ ;  /* 0x00000000001e7805 */ /* 0x000fe2000001ff00 */
[----:B---3--:R-:W0:Y:S01]  /*33e0*/  I2F.F64.U64 R28, R28 ;  /* 0x0000001c001c7312 */ /* 0x008e220000301800 */
[----:B------:R-:W-:Y:S05]  /*33f0*/  BRA `(.L_x_6688) ;  /* 0x00000000000c7947 */ /* 0x000fea0003800000 */
.L_x_6711:
[----:B------:R-:W3:Y:S01]  /*3400*/  LDG.E R2, desc[UR36][R2.64] ;  /* 0x0000002402027981 */ /* 0x000ee2000c1e1900 */
[----:B------:R-:W-:Y:S01]  /*3410*/  CS2R R30, SRZ ;  /* 0x00000000001e7805 */ /* 0x000fe2000001ff00 */
[----:B---3--:R0:W1:Y:S06]  /*3420*/  I2F.F64.U32 R28, R2 ;  /* 0x00000002001c7312 */ /* 0x00806c0000201800 */
.L_x_6688:
[----:B------:R-:W-:-:S07]  /*3430*/  VIADD R33, R33, 0x80 ;  /* 0x0000008021217836 */ /* 0x000fce0000000000 */
.L_x_6682:
[----:B------:R-:W-:Y:S05]  /*3440*/  BSYNC B6 ;  /* 0x0000000000067941 */ /* 0x000fea0003800000 */
.L_x_6681:
[----:B------:R-:W-:Y:S01]  /*3450*/  ISETP.GE.AND P0, PT, R33, R42, PT ;  /* 0x0000002a2100720c */ /* 0x000fe20003f06270 */
[----:B------:R-:W-:Y:S01]  /*3460*/  BSSY B6, `(.L_x_6716) ;  /* 0x000010f000067945 */ /* 0x000fe20003800000 */
[----:B------:R-:W-:-:S11]  /*3470*/  CS2R R20, SRZ ;  /* 0x0000000000147805 */ /* 0x000fd6000001ff00 */
[----:B------:R-:W-:Y:S05]  /*3480*/  @P0 BRA `(.L_x_6717) ;  /* 0x0000001000300947 */ /* 0x000fea0003800000 */
        /* <DEDUP_REMOVED lines=22> */
.L_x_6721:
[----:B------:R-:W3:Y:S01]  /*35f0*/  LDG.E.U8 R2, desc[UR36][R2.64] ;  /* 0x0000002402027981 */ /* 0x000ee2000c1e1100 */
[----:B------:R-:W-:Y:S01]  /*3600*/  CS2R R22, SRZ ;  /* 0x0000000000167805 */ /* 0x000fe2000001ff00 */
[----:B---3--:R0:W1:Y:S01]  /*3610*/  I2F.F64.U16 R20, R2 ;  /* 0x0000000200147312 */ /* 0x0080620000101800 */
[----:B------:R-:W-:Y:S05]  /*3620*/  BRA `(.L_x_6717) ;  /* 0x0000000c00c87947 */ /* 0x000fea0003800000 */
.L_x_6720:
        /* <DEDUP_REMOVED lines=10> */
.L_x_6724:
[----:B------:R-:W3:Y:S01]  /*36d0*/  LDG.E R2, desc[UR36][R2.64] ;  /* 0x0000002402027981 */ /* 0x000ee2000c1e1900 */
[----:B------:R-:W-:Y:S01]  /*36e0*/  CS2R R22, SRZ ;  /* 0x0000000000167805 */ /* 0x000fe2000001ff00 */
[----:B---3--:R0:W1:Y:S01]  /*36f0*/  I2F.F64 R20, R2 ;  /* 0x0000000200147312 */ /* 0x0080620000201c00 */
[----:B------:R-:W-:Y:S05]  /*3700*/  BRA `(.L_x_6717) ;  /* 0x0000000c00907947 */ /* 0x000fea0003800000 */
.L_x_6723:
[----:B------:R-:W3:Y:S01]  /*3710*/  LDG.E.U16 R2, desc[UR36][R2.64] ;  /* 0x0000002402027981 */ /* 0x000ee2000c1e1500 */
[----:B------:R-:W-:Y:S01]  /*3720*/  CS2R R22, SRZ ;  /* 0x0000000000167805 */ /* 0x000fe2000001ff00 */
[----:B---3--:R0:W1:Y:S01]  /*3730*/  I2F.F64.S16 R20, R2 ;  /* 0x0000000200147312 */ /* 0x0080620000101c00 */
[----:B------:R-:W-:Y:S05]  /*3740*/  BRA `(.L_x_6717) ;  /* 0x0000000c00807947 */ /* 0x000fea0003800000 */
.L_x_6719:
        /* <DEDUP_REMOVED lines=11> */
.L_x_6726:
[----:B------:R-:W3:Y:S01]  /*3800*/  LDG.E.U16 R0, desc[UR36][R2.64] ;  /* 0x0000002402007981 */ /* 0x000ee2000c1e1500 */
[----:B------:R-:W-:Y:S01]  /*3810*/  CS2R R22, SRZ ;  /* 0x0000000000167805 */ /* 0x000fe2000001ff00 */
[----:B---3--:R-:W-:-:S05]  /*3820*/  HADD2.F32 R0, -RZ, R0.H0_H0 ;  /* 0x20000000ff007230 */ /* 0x008fca0000004100 */
[----:B------:R-:W-:-:S04]  /*3830*/  FMUL.FTZ R0, R0, 1 ;  /* 0x3f80000000007820 */ /* 0x000fc80000410000 */
[----:B------:R0:W1:Y:S01]  /*3840*/  F2F.F64.F32 R20, R0 ;  /* 0x0000000000147310 */ /* 0x0000620000201800 */
[----:B------:R-:W-:Y:S05]  /*3850*/  BRA `(.L_x_6717) ;  /* 0x0000000c003c7947 */ /* 0x000fea0003800000 */
.L_x_6725:
        /* <DEDUP_REMOVED lines=12> */
.L_x_6728:
        /* <DEDUP_REMOVED lines=8> */
.L_x_6727:
[----:B------:R0:W5:Y:S01]  /*39a0*/  LDG.E.64 R20, desc[UR36][R2.64] ;  /* 0x0000002402147981 */ /* 0x000162000c1e1b00 */
[----:B------:R-:W-:Y:S01]  /*39b0*/  CS2R R22, SRZ ;  /* 0x0000000000167805 */ /* 0x000fe2000001ff00 */
[----:B------:R-:W-:Y:S06]  /*39c0*/  BRA `(.L_x_6717) ;  /* 0x0000000800e07947 */ /* 0x000fec0003800000 */
.L_x_6718:
        /* <DEDUP_REMOVED lines=14> */
.L_x_6731:
[----:B------:R0:W5:Y:S01]  /*3ab0*/  LDG.E.128 R20, desc[UR36][R2.64] ;  /* 0x0000002402147981 */ /* 0x000162000c1e1d00 */
[----:B------:R-:W-:Y:S05]  /*3ac0*/  BRA `(.L_x_6717) ;  /* 0x0000000800a07947 */ /* 0x000fea0003800000 */
.L_x_6730:
        /* <DEDUP_REMOVED lines=29> */
.L_x_6733:
        /* <DEDUP_REMOVED lines=16> */
.L_x_6732:
[----:B------:R-:W3:Y:S01]  /*3da0*/  LDG.E.U16 R0, desc[UR36][R2.64] ;  /* 0x0000002402007981 */ /* 0x000ee2000c1e1500 */
[----:B------:R-:W-:Y:S01]  /*3db0*/  CS2R R22, SRZ ;  /* 0x0000000000167805 */ /* 0x000fe2000001ff00 */
[----:B---3--:R-:W-:-:S04]  /*3dc0*/  IMAD.U32 R0, R0, 0x10000, RZ ;  /* 0x0001000000007824 */ /* 0x008fc800078e00ff */
[----:B------:R-:W-:-:S04]  /*3dd0*/  FMUL.FTZ R0, R0, 1 ;  /* 0x3f80000000007820 */ /* 0x000fc80000410000 */
[----:B------:R0:W1:Y:S01]  /*3de0*/  F2F.F64.F32 R20, R0 ;  /* 0x0000000000147310 */ /* 0x0000620000201800 */
[----:B------:R-:W-:Y:S05]  /*3df0*/  BRA `(.L_x_6717) ;  /* 0x0000000400d47947 */ /* 0x000fea0003800000 */
.L_x_6729:
        /* <DEDUP_REMOVED lines=12> */
.L_x_6736:
        /* <DEDUP_REMOVED lines=21> */
.L_x_6740:
[----:B------:R-:W-:Y:S05]  /*4010*/  BSYNC B1 ;  /* 0x0000000000017941 */ /* 0x000fea0003800000 */
.L_x_6739:
[----:B------:R-:W-:Y:S01]  /*4020*/  LEA R3, R0, 0x3b800000, 0x17 ;  /* 0x3b80000000037811 */ /* 0x000fe200078eb8ff */
[----:B------:R-:W-:-:S05]  /*4030*/  IMAD.SHL.U32 R0, R2, 0x100000, RZ ;  /* 0x0010000002007824 */ /* 0x000fca00078e00ff */
[----:B------:R-:W-:-:S07]  /*4040*/  LOP3.LUT R0, R3, R0, R4, 0xfe, !PT ;  /* 0x0000000003007212 */ /* 0x000fce00078efe04 */
.L_x_6738:
[----:B------:R-:W-:Y:S05]  /*4050*/  BSYNC B0 ;  /* 0x0000000000007941 */ /* 0x000fea0003800000 */
.L_x_6737:
[----:B------:R-:W-:Y:S01]  /*4060*/  FMUL.FTZ R0, R0, 1 ;  /* 0x3f80000000007820 */ /* 0x000fe20000410000 */
[----:B------:R-:W-:-:S03]  /*4070*/  CS2R R22, SRZ ;  /* 0x0000000000167805 */ /* 0x000fc6000001ff00 */
[----:B------:R0:W1:Y:S01]  /*4080*/  F2F.F64.F32 R20, R0 ;  /* 0x0000000000147310 */ /* 0x0000620000201800 */
[----:B------:R-:W-:Y:S05]  /*4090*/  BRA `(.L_x_6717) ;  /* 0x00000004002c7947 */ /* 0x000fea0003800000 */
.L_x_6735:
        /* <DEDUP_REMOVED lines=21> */
.L_x_6744:
[----:B------:R-:W-:Y:S05]  /*41f0*/  BSYNC B1 ;  /* 0x0000000000017941 */ /* 0x000fea0003800000 */
.L_x_6743:
[----:B------:R-:W-:Y:S01]  /*4200*/  LEA R3, R0, 0x37800000, 0x17 ;  /* 0x3780000000037811 */ /* 0x000fe200078eb8ff */
[----:B------:R-:W-:-:S05]  /*4210*/  IMAD.SHL.U32 R0, R2, 0x200000, RZ ;  /* 0x0020000002007824 */ /* 0x000fca00078e00ff */
[----:B------:R-:W-:-:S07]  /*4220*/  LOP3.LUT R0, R3, R0, R4, 0xfe, !PT ;  /* 0x0000000003007212 */ /* 0x000fce00078efe04 */
.L_x_6742:
[----:B------:R-:W-:Y:S05]  /*4230*/  BSYNC B0 ;  /* 0x0000000000007941 */ /* 0x000fea0003800000 */
.L_x_6741:
[----:B------:R-:W-:Y:S01]  /*4240*/  FMUL.FTZ R0, R0, 1 ;  /* 0x3f80000000007820 */ /* 0x000fe20000410000 */
[----:B------:R-:W-:-:S03]  /*4250*/  CS2R R22, SRZ ;  /* 0x0000000000167805 */ /* 0x000fc6000001ff00 */
[----:B------:R0:W1:Y:S01]  /*4260*/  F2F.F64.F32 R20, R0 ;  /* 0x0000000000147310 */ /* 0x0000620000201800 */
[----:B------:R-:W-:Y:S05]  /*4270*/  BRA `(.L_x_6717) ;  /* 0x0000000000b47947 */ /* 0x000fea0003800000 */
.L_x_6734:
        /* <DEDUP_REMOVED lines=14> */
.L_x_6748:
[----:B------:R-:W-:Y:S05]  /*4360*/  BSYNC B0 ;  /* 0x0000000000007941 */ /* 0x000fea0003800000 */
.L_x_6747:
[----:B------:R-:W-:Y:S01]  /*4370*/  FMUL.FTZ R0, R0, 1 ;  /* 0x3f80000000007820 */ /* 0x000fe20000410000 */
[----:B------:R-:W-:-:S03]  /*4380*/  CS2R R22, SRZ ;  /* 0x0000000000167805 */ /* 0x000fc6000001ff00 */
[----:B------:R0:W1:Y:S01]  /*4390*/  F2F.F64.F32 R20, R0 ;  /* 0x0000000000147310 */ /* 0x0000620000201800 */
[----:B------:R-:W-:Y:S05]  /*43a0*/  BRA `(.L_x_6717) ;  /* 0x0000000000687947 */ /* 0x000fea0003800000 */
.L_x_6722:
        /* <DEDUP_REMOVED lines=16> */
.L_x_6749:
[----:B------:R-:W-:Y:S02]  /*44b0*/  CS2R R20, SRZ ;  /* 0x0000000000147805 */ /* 0x000fe4000001ff00 */
[----:B------:R-:W-:Y:S01]  /*44c0*/  CS2R R22, SRZ ;  /* 0x0000000000167805 */ /* 0x000fe2000001ff00 */
[----:B------:R-:W-:Y:S06]  /*44d0*/  BRA `(.L_x_6717) ;  /* 0x00000000001c7947 */ /* 0x000fec0003800000 */
.L_x_6746:
[----:B------:R-:W3:Y:S01]  /*44e0*/  LDG.E.64 R20, desc[UR36][R2.64] ;  /* 0x0000002402147981 */ /* 0x000ee2000c1e1b00 */
[----:B------:R-:W-:Y:S01]  /*44f0*/  CS2R R22, SRZ ;  /* 0x0000000000167805 */ /* 0x000fe2000001ff00 */
[----:B---3--:R-:W0:Y:S01]  /*4500*/  I2F.F64.U64 R20, R20 ;  /* 0x0000001400147312 */ /* 0x008e220000301800 */
[----:B------:R-:W-:Y:S05]  /*4510*/  BRA `(.L_x_6717) ;  /* 0x00000000000c7947 */ /* 0x000fea0003800000 */
.L_x_6745:
[----:B------:R-:W3:Y:S01]  /*4520*/  LDG.E R2, desc[UR36][R2.64] ;  /* 0x0000002402027981 */ /* 0x000ee2000c1e1900 */
[----:B------:R-:W-:Y:S01]  /*4530*/  CS2R R22, SRZ ;  /* 0x0000000000167805 */ /* 0x000fe2000001ff00 */
[----:B---3--:R0:W1:Y:S06]  /*4540*/  I2F.F64.U32 R20, R2 ;  /* 0x0000000200147312 */ /* 0x00806c0000201800 */
.L_x_6717:
[----:B------:R-:W-:Y:S05]  /*4550*/  BSYNC B6 ;  /* 0x0000000000067941 */ /* 0x000fea0003800000 */
.L_x_6716:
[----:B0--3--:R-:W0:Y:S01]  /*4560*/  S2R R3, SR_TID.X ;  /* 0x0000000000037919 */ /* 0x009e220000002100 */
[----:B------:R-:W-:Y:S01]  /*4570*/  BSSY B0, `(.L_x_6750) ;  /* 0x00002b7000007945 */ /* 0x000fe20003800000 */
[----:B------:R-:W-:Y:S02]  /*4580*/  CS2R R10, SRZ ;  /* 0x00000000000a7805 */ /* 0x000fe4000001ff00 */
[----:B------:R-:W-:Y:S02]  /*4590*/  CS2R R8, SRZ ;  /* 0x0000000000087805 */ /* 0x000fe4000001ff00 */
[----:B0-----:R-:W-:-:S13]  /*45a0*/  ISETP.GE.AND P0, PT, R3, R42, PT ;  /* 0x0000002a0300720c */ /* 0x001fda0003f06270 */
[----:B------:R-:W-:Y:S05]  /*45b0*/  @P0 BRA `(.L_x_6751) ;  /* 0x0000002800c80947 */ /* 0x000fea0003800000 */
[----:B-1---5:R-:W-:Y:S01]  /*45c0*/  DADD R2, -RZ, -R26 ;  /* 0x00000000ff027229 */ /* 0x022fe2000000091a */
[----:B------:R-:W-:Y:S01]  /*45d0*/  BSSY B2, `(.L_x_6752) ;  /* 0x000021d000027945 */ /* 0x000fe20003800000 */
[----:B--2-4-:R-:W-:-:S08]  /*45e0*/  DADD R4, -RZ, -R24 ;  /* 0x00000000ff047229 */ /* 0x014fd00000000918 */
        /* <DEDUP_REMOVED lines=62> */
[----:B------:R-:W-:Y:S01]  /*49d0*/  @!P1 LEA.HI R0, R6, R6, RZ, 0x1 ;  /* 0x0000000606009211 */ /* 0x000fe200078f08ff */
[----:B------:R-:W-:Y:S01]  /*49e0*/  @!P1 IMAD.MOV.U32 R4, RZ, RZ, R8 ;  /* 0x000000ffff049224 */ /* 0x000fe200078e0008 */
[----:B------:R-:W-:Y:S02]  /*49f0*/  FSEL R11, R11, RZ, !P0 ;  /* 0x000000ff0b0b7208 */ /* 0x000fe40004000000 */
[----:B------:R-:W-:-:S05]  /*4a00*/  @!P1 SHF.R.S32.HI R5, RZ, 0x1, R0 ;  /* 0x00000001ff059819 */ /* 0x000fca0000011400 */
[----:B------:R-:W-:Y:S02]  /*4a10*/  @!P1 IMAD.IADD R6, R6, 0x1, -R5 ;  /* 0x0000000106069824 */ /* 0x000fe400078e0a05 */
[----:B------:R-:W-:-:S03]  /*4a20*/  @!P1 IMAD R5, R5, 0x100000, R9 ;  /* 0x0010000005059824 */ /* 0x000fc600078e0209 */
[----:B------:R-:W-:Y:S01]  /*4a30*/  @!P1 LEA R7, R6, 0x3ff00000, 0x14 ;  /* 0x3ff0000006079811 */ /* 0x000fe200078ea0ff */
[----:B------:R-:W-:-:S06]  /*4a40*/  @!P1 IMAD.MOV.U32 R6, RZ, RZ, RZ ;  /* 0x000000ffff069224 */ /* 0x000fcc00078e00ff */
[----:B------:R-:W-:-:S11]  /*4a50*/  @!P1 DMUL R10, R4, R6 ;  /* 0x00000006040a9228 */ /* 0x000fd60000000000 */
.L_x_6758:
[----:B------:R-:W-:Y:S05]  /*4a60*/  BSYNC B1 ;  /* 0x0000000000017941 */ /* 0x000fea0003800000 */
.L_x_6757:
        /* <DEDUP_REMOVED lines=18> */
[----:B------:R-:W-:Y:S02]  /*4b90*/  IMAD.MOV.U32 R0, RZ, RZ, R2 ;  /* 0x000000ffff007224 */ /* 0x000fe400078e0002 */
[----:B------:R-:W-:Y:S01]  /*4ba0*/  IMAD.MOV.U32 R2, RZ, RZ, R3 ;  /* 0x000000ffff027224 */ /* 0x000fe200078e0003 */
[----:B------:R-:W-:-:S07]  /*4bb0*/  MOV R3, 0x4bd0 ;  /* 0x00004bd000037802 */ /* 0x000fce0000000f00 */
[----:B------:R-:W-:Y:S05]  /*4bc0*/  CALL.REL.NOINC `($_ZN2at6native27unrolled_elementwise_kernelIZZZNS0_61_GLOBAL__N__132982cb_23_ActivationSiluKernel_cu_1520ed90_292411silu_kernelERNS_18TensorIteratorBaseEENKUlvE_clEvENKUlvE1_clEvEUlN3c107complexIdEEE_St5arrayIPcLm2EELi4E23TrivialOffsetCalculatorILi1EjESF_NS0_6memory12LoadWithCastILi1EEENSG_13StoreWithCastILi1EEEEEviT_T0_T2_T3_T4_T5_$__internal_trig_reduction_slowpathd) ;  /* 0x000000f800787944 */ /* 0x000fea0003c00000 */
[----:B------:R-:W-:Y:S02]  /*4bd0*/  IMAD.MOV.U32 R8, RZ, RZ, R4 ;  /* 0x000000ffff087224 */ /* 0x000fe400078e0004 */
[----:B------:R-:W-:Y:S01]  /*4be0*/  IMAD.MOV.U32 R9, RZ, RZ, R5 ;  /* 0x000000ffff097224 */ /* 0x000fe200078e0005 */
[----:B------:R-:W-:Y:S06]  /*4bf0*/  BRA `(.L_x_6761) ;  /* 0x0000000000087947 */ /* 0x000fec0003800000 */
.L_x_6760:
[----:B------:R-:W-:Y:S01]  /*4c00*/  DMUL R8, RZ, -R26 ;  /* 0x8000001aff087228 */ /* 0x000fe20000000000 */
[----:B------:R-:W-:-:S10]  /*4c10*/  IMAD.MOV.U32 R0, RZ, RZ, RZ ;  /* 0x000000ffff007224 */ /* 0x000fd400078e00ff */
.L_x_6761:
[----:B------:R-:W-:Y:S05]  /*4c20*/  BSYNC B3 ;  /* 0x0000000000037941 */ /* 0x000fea0003800000 */
.L_x_6759:
        /* <DEDUP_REMOVED lines=41> */
[----:B------:R-:W-:-:S10]  /*4ec0*/  DADD R2, -RZ, -R26 ;  /* 0x00000000ff027229 */ /* 0x000fd4000000091a */
[----:B------:R-:W-:Y:S02]  /*4ed0*/  IMAD.MOV.U32 R0, RZ, RZ, R2 ;  /* 0x000000ffff007224 */ /* 0x000fe400078e0002 */
[----:B------:R-:W-:Y:S01]  /*4ee0*/  IMAD.MOV.U32 R2, RZ, RZ, R3 ;  /* 0x000000ffff027224 */ /* 0x000fe200078e0003 */
[----:B------:R-:W-:-:S07]  /*4ef0*/  MOV R3, 0x4f10 ;  /* 0x00004f1000037802 */ /* 0x000fce0000000f00 */
[----:B------:R-:W-:Y:S05]  /*4f00*/  CALL.REL.NOINC `($_ZN2at6native27unrolled_elementwise_kernelIZZZNS0_61_GLOBAL__N__132982cb_23_ActivationSiluKernel_cu_1520ed90_292411silu_kernelERNS_18TensorIteratorBaseEENKUlvE_clEvENKUlvE1_clEvEUlN3c107complexIdEEE_St5arrayIPcLm2EELi4E23TrivialOffsetCalculatorILi1EjESF_NS0_6memory12LoadWithCastILi1EEENSG_13StoreWithCastILi1EEEEEviT_T0_T2_T3_T4_T5_$__internal_trig_reduction_slowpathd) ;  /* 0x000000f400a87944 */ /* 0x000fea0003c00000 */
[----:B------:R-:W-:Y:S02]  /*4f10*/  IMAD.MOV.U32 R36, RZ, RZ, R4 ;  /* 0x000000ffff247224 */ /* 0x000fe400078e0004 */
[----:B------:R-:W-:Y:S01]  /*4f20*/  IMAD.MOV.U32 R37, RZ, RZ, R5 ;  /* 0x000000ffff257224 */ /* 0x000fe200078e0005 */
[----:B------:R-:W-:Y:S06]  /*4f30*/  BRA `(.L_x_6764) ;  /* 0x0000000000087947 */ /* 0x000fec0003800000 */
.L_x_6763:
[----:B------:R-:W-:Y:S01]  /*4f40*/  DMUL R36, RZ, -R26 ;  /* 0x8000001aff247228 */ /* 0x000fe20000000000 */
[----:B------:R-:W-:-:S10]  /*4f50*/  IMAD.MOV.U32 R0, RZ, RZ, RZ ;  /* 0x000000ffff007224 */ /* 0x000fd400078e00ff */
.L_x_6764:
[----:B------:R-:W-:Y:S05]  /*4f60*/  BSYNC B3 ;  /* 0x0000000000037941 */ /* 0x000fea0003800000 */
.L_x_6762:
        /* <DEDUP_REMOVED lines=25> */
.L_x_6756:
        /* <DEDUP_REMOVED lines=54> */
[----:B------:R-:W-:Y:S01]  /*5460*/  @!P0 LEA.HI R0, R4, R4, RZ, 0x1 ;  /* 0x0000000404008211 */ /* 0x000fe200078f08ff */
[----:B------:R-:W-:Y:S01]  /*5470*/  @!P0 IMAD.MOV.U32 R6, RZ, RZ, RZ ;  /* 0x000000ffff068224 */ /* 0x000fe200078e00ff */
[----:B------:R-:W-:Y:S02]  /*5480*/  FSEL R9, R9, RZ, P1 ;  /* 0x000000ff09097208 */ /* 0x000fe40000800000 */
[----:B------:R-:W-:-:S05]  /*5490*/  @!P0 SHF.R.S32.HI R5, RZ, 0x1, R0 ;  /* 0x00000001ff058819 */ /* 0x000fca0000011400 */
[----:B------:R-:W-:Y:S02]  /*54a0*/  @!P0 IMAD.IADD R4, R4, 0x1, -R5 ;  /* 0x0000000104048824 */ /* 0x000fe400078e0a05 */
[----:B------:R-:W-:-:S03]  /*54b0*/  @!P0 IMAD R5, R5, 0x100000, R11 ;  /* 0x0010000005058824 */ /* 0x000fc600078e020b */
[----:B------:R-:W-:Y:S01]  /*54c0*/  @!P0 LEA R7, R4, 0x3ff00000, 0x14 ;  /* 0x3ff0000004078811 */ /* 0x000fe200078ea0ff */
[----:B------:R-:W-:-:S06]  /*54d0*/  @!P0 IMAD.MOV.U32 R4, RZ, RZ, R10 ;  /* 0x000000ffff048224 */ /* 0x000fcc00078e000a */
[----:B------:R-:W-:-:S11]  /*54e0*/  @!P0 DMUL R8, R4, R6 ;  /* 0x0000000604088228 */ /* 0x000fd60000000000 */
.L_x_6767:
[----:B------:R-:W-:Y:S05]  /*54f0*/  BSYNC B1 ;  /* 0x0000000000017941 */ /* 0x000fea0003800000 */
.L_x_6766:
        /* <DEDUP_REMOVED lines=25> */
.L_x_6769:
[----:B------:R-:W-:Y:S01]  /*5690*/  DMUL R10, RZ, -R26 ;  /* 0x8000001aff0a7228 */ /* 0x000fe20000000000 */
[----:B------:R-:W-:-:S10]  /*56a0*/  IMAD.MOV.U32 R0, RZ, RZ, RZ ;  /* 0x000000ffff007224 */ /* 0x000fd400078e00ff */
.L_x_6770:
[----:B------:R-:W-:Y:S05]  /*56b0*/  BSYNC B3 ;  /* 0x0000000000037941 */ /* 0x000fea0003800000 */
.L_x_6768:
        /* <DEDUP_REMOVED lines=49> */
.L_x_6772:
[----:B------:R-:W-:Y:S01]  /*59d0*/  DMUL R36, RZ, -R26 ;  /* 0x8000001aff247228 */ /* 0x000fe20000000000 */
[----:B------:R-:W-:-:S10]  /*59e0*/  IMAD.MOV.U32 R0, RZ, RZ, RZ ;  /* 0x000000ffff007224 */ /* 0x000fd400078e00ff */
.L_x_6773:
[----:B------:R-:W-:Y:S05]  /*59f0*/  BSYNC B3 ;  /* 0x0000000000037941 */ /* 0x000fea0003800000 */
.L_x_6771:
        /* <DEDUP_REMOVED lines=12> */
[----:B------:R-:W-:Y:S02]  /*5ac0*/  FSEL R41, R0, -0.082518599927425384521, !P0 ;  /* 0xbda8ff8300297808 */ /* 0x000fe40004000000 */
[----:B------:R-:W-:-:S04]  /*5ad0*/  LOP3.LUT R0, R9, 0xfffff, RZ, 0xc0, !PT ;  /* 0x000fffff09007812 */ /* 0x000fc800078ec0ff */
        /* <DEDUP_REMOVED lines=8> */
[----:B------:R-:W-:Y:S02]  /*5b60*/  LEA.HI R2, R9, 0xffffff09, RZ, 0xc ;  /* 0xffffff0909027811 */ /* 0x000fe400078f60ff */
[----:B------:R-:W-:Y:S02]  /*5b70*/  LOP3.LUT R9, R0, 0x7fe00000, RZ, 0xfc, !PT ;  /* 0x7fe0000000097812 */ /* 0x000fe400078efcff */
[----:B------:R-:W-:-:S03]  /*5b80*/  LEA.HI R0, R2, R2, RZ, 0x1 ;  /* 0x0000000202007211 */ /* 0x000fc600078f08ff */
[----:B------:R-:W-:Y:S01]  /*5b90*/  @P1 DFMA R36, R36, -1, RZ ;  /* 0xbff000002424182b */ /* 0x000fe200000000ff */
[----:B------:R-:W-:Y:S01]  /*5ba0*/  SHF.R.S32.HI R5, RZ, 0x1, R0 ;  /* 0x00000001ff057819 */ /* 0x000fe20000011400 */
[----:B------:R-:W-:-:S03]  /*5bb0*/  DMUL R10, R8, R10 ;  /* 0x0000000a080a7228 */ /* 0x000fc60000000000 */
[----:B------:R-:W-:Y:S01]  /*5bc0*/  LEA R3, R5, 0x3ff00000, 0x14 ;  /* 0x3ff0000005037811 */ /* 0x000fe200078ea0ff */
[----:B------:R-:W-:Y:S02]  /*5bd0*/  IMAD.IADD R0, R2, 0x1, -R5 ;  /* 0x0000000102007824 */ /* 0x000fe400078e0a05 */
[----:B------:R-:W-:Y:S01]  /*5be0*/  DMUL R8, R8, R36 ;  /* 0x0000002408087228 */ /* 0x000fe20000000000 */
[----:B------:R-:W-:-:S06]  /*5bf0*/  IMAD.MOV.U32 R2, RZ, RZ, RZ ;  /* 0x000000ffff027224 */ /* 0x000fcc00078e00ff */
[C---:B------:R-:W-:Y:S02]  /*5c00*/  DMUL R10, R2.reuse, R10 ;  /* 0x0000000a020a7228 */ /* 0x040fe40000000000 */
[----:B------:R-:W-:Y:S01]  /*5c10*/  DMUL R4, R2, R8 ;  /* 0x0000000802047228 */ /* 0x000fe20000000000 */
[----:B------:R-:W-:-:S06]  /*5c20*/  LEA R3, R0, 0x3ff00000, 0x14 ;  /* 0x3ff0000000037811 */ /* 0x000fcc00078ea0ff */
[C---:B------:R-:W-:Y:S02]  /*5c30*/  DMUL R8, R2.reuse, R10 ;  /* 0x0000000a02087228 */ /* 0x040fe40000000000 */
[----:B------:R-:W-:Y:S01]  /*5c40*/  DMUL R2, R2, R4 ;  /* 0x0000000402027228 */ /* 0x000fe20000000000 */
[----:B------:R-:W-:Y:S10]  /*5c50*/  BRA `(.L_x_6765) ;  /* 0x0000000800d07947 */ /* 0x000ff40003800000 */
.L_x_6755:
        /* <DEDUP_REMOVED lines=11> */
.L_x_6774:
[----:B------:R-:W-:-:S10]  /*5d10*/  DADD R8, R26, -R26 ;  /* 0x000000001a087229 */ /* 0x000fd4000000081a */
[----:B------:R-:W-:Y:S02]  /*5d20*/  IMAD.MOV.U32 R2, RZ, RZ, R8 ;  /* 0x000000ffff027224 */ /* 0x000fe400078e0008 */
[----:B------:R-:W-:Y:S01]  /*5d30*/  IMAD.MOV.U32 R3, RZ, RZ, R9 ;  /* 0x000000ffff037224 */ /* 0x000fe200078e0009 */
[----:B------:R-:W-:Y:S06]  /*5d40*/  BRA `(.L_x_6765) ;  /* 0x0000000800947947 */ /* 0x000fec0003800000 */
.L_x_6754:
        /* <DEDUP_REMOVED lines=26> */
.L_x_6776:
[----:B------:R-:W-:Y:S01]  /*5ef0*/  DMUL R32, RZ, -R26 ;  /* 0x8000001aff207228 */ /* 0x000fe20000000000 */
[----:B------:R-:W-:-:S10]  /*5f00*/  IMAD.MOV.U32 R0, RZ, RZ, RZ ;  /* 0x000000ffff007224 */ /* 0x000fd400078e00ff */
.L_x_6777:
[----:B------:R-:W-:Y:S05]  /*5f10*/  BSYNC B3 ;  /* 0x0000000000037941 */ /* 0x000fea0003800000 */
.L_x_6775:
        /* <DEDUP_REMOVED lines=49> */
.L_x_6779:
[----:B------:R-:W-:Y:S01]  /*6230*/  DMUL R2, RZ, -R26 ;  /* 0x8000001aff027228 */ /* 0x000fe20000000000 */
[----:B------:R-:W-:-:S10]  /*6240*/  IMAD.MOV.U32 R0, RZ, RZ, RZ ;  /* 0x000000ffff007224 */ /* 0x000fd400078e00ff */
.L_x_6780:
[----:B------:R-:W-:Y:S05]  /*6250*/  BSYNC B3 ;  /* 0x0000000000037941 */ /* 0x000fea0003800000 */
.L_x_6778:
        /* <DEDUP_REMOVED lines=24> */
.L_x_6753:
[----:B------:R-:W-:Y:S01]  /*63e0*/  IMAD.MOV.U32 R6, RZ, RZ, 0x652b82fe ;  /* 0x652b82feff067424 */ /* 0x000fe200078e00ff */
[----:B------:R-:W-:Y:S01]  /*63f0*/  UMOV UR4, 0xfefa39ef ;  /* 0xfefa39ef00047882 */ /* 0x000fe20000000000 */
[----:B------:R-:W-:Y:S01]  /*6400*/  IMAD.MOV.U32 R7, RZ, RZ, 0x3ff71547 ;  /* 0x3ff71547ff077424 */ /* 0x000fe200078e00ff */
[----:B------:R-:W-:Y:S01]  /*6410*/  UMOV UR5, 0x3fe62e42 ;  /* 0x3fe62e4200057882 */ /* 0x000fe20000000000 */
[----:B------:R-:W-:Y:S01]  /*6420*/  FSETP.GEU.FTZ.AND P0, PT, |R5|, 4.1917929649353027344, PT ;  /* 0x4086232b0500780b */ /* 0x000fe20003f1e200 */
[----:B------:R-:W-:Y:S03]  /*6430*/  BSSY B1, `(.L_x_6765) ;  /* 0x0000036000017945 */ /* 0x000fe60003800000 */
        /* <DEDUP_REMOVED lines=53> */
.L_x_6781:
[----:B------:R-:W-:Y:S05]  /*6790*/  BSYNC B1 ;  /* 0x0000000000017941 */ /* 0x000fea0003800000 */
.L_x_6765:
[----:B------:R-:W-:Y:S05]  /*67a0*/  BSYNC B2 ;  /* 0x0000000000027941 */ /* 0x000fea0003800000 */
.L_x_6752:
[----:B------:R-:W-:Y:S02]  /*67b0*/  DADD R8, R8, 1 ;  /* 0x3ff0000008087429 */ /* 0x000fe40000000000 */
        /* <DEDUP_REMOVED lines=26> */
[----:B------:R-:W-:Y:S05]  /*6960*/  CALL.REL.NOINC `($__internal_10_$__cuda_sm20_div_rn_f64_full) ;  /* 0x000000d400747944 */ /* 0x000fea0003c00000 */
.L_x_6785:
[----:B------:R-:W-:Y:S05]  /*6970*/  BSYNC B2 ;  /* 0x0000000000027941 */ /* 0x000fea0003800000 */
.L_x_6784:
        /* <DEDUP_REMOVED lines=16> */
[----:B------:R-:W-:Y:S05]  /*6a80*/  CALL.REL.NOINC `($__internal_9_$__cuda_sm20_dblrcp_rn_slowpath_v3) ;  /* 0x000000d000887944 */ /* 0x000fea0003c00000 */
.L_x_6787:
[----:B------:R-:W-:Y:S05]  /*6a90*/  BSYNC B2 ;  /* 0x0000000000027941 */ /* 0x000fea0003800000 */
.L_x_6786:
[C---:B------:R-:W-:Y:S02]  /*6aa0*/  DFMA R8, R2.reuse, R26, R24 ;  /* 0x0000001a0208722b */ /* 0x040fe40000000018 */
[----:B------:R-:W-:-:S06]  /*6ab0*/  DFMA R2, R2, -R24, R26 ;  /* 0x800000180202722b */ /* 0x000fcc000000001a */
[-C--:B------:R-:W-:Y:S02]  /*6ac0*/  DMUL R8, R8, R4.reuse ;  /* 0x0000000408087228 */ /* 0x080fe40000000000 */
[----:B------:R-:W-:Y:S01]  /*6ad0*/  DMUL R10, R2, R4 ;  /* 0x00000004020a7228 */ /* 0x000fe20000000000 */
[----:B------:R-:W-:Y:S10]  /*6ae0*/  BRA `(.L_x_6751) ;  /* 0x00000004007c7947 */ /* 0x000ff40003800000 */
.L_x_6783:
        /* <DEDUP_REMOVED lines=22> */
.L_x_6789:
[----:B------:R-:W-:Y:S05]  /*6c50*/  BSYNC B2 ;  /* 0x0000000000027941 */ /* 0x000fea0003800000 */
.L_x_6788:
        /* <DEDUP_REMOVED lines=24> */
[----:B------:R-:W-:Y:S02]  /*6de0*/  IMAD.MOV.U32 R10, RZ, RZ, R2 ;  /* 0x000000ffff0a7224 */ /* 0x000fe400078e0002 */
[----:B------:R-:W-:-:S07]  /*6df0*/  IMAD.MOV.U32 R11, RZ, RZ, R3 ;  /* 0x000000ffff0b7224 */ /* 0x000fce00078e0003 */
.L_x_6791:
[----:B------:R-:W-:Y:S05]  /*6e00*/  BSYNC B2 ;  /* 0x0000000000027941 */ /* 0x000fea0003800000 */
.L_x_6790:
[----:B------:R-:W-:Y:S05]  /*6e10*/  BRA `(.L_x_6751) ;  /* 0x0000000000b07947 */ /* 0x000fea0003800000 */
.L_x_6782:
        /* <DEDUP_REMOVED lines=21> */
.L_x_6793:
[----:B------:R-:W-:Y:S05]  /*6f70*/  BSYNC B2 ;  /* 0x0000000000027941 */ /* 0x000fea0003800000 */
.L_x_6792:
        /* <DEDUP_REMOVED lines=17> */
.L_x_6795:
[----:B------:R-:W-:Y:S05]  /*7090*/  BSYNC B2 ;  /* 0x0000000000027941 */ /* 0x000fea0003800000 */
.L_x_6794:
[C---:B------:R-:W-:Y:S02]  /*70a0*/  DFMA R8, R2.reuse, R24, R26 ;  /* 0x000000180208722b */ /* 0x040fe4000000001a */
[----:B------:R-:W-:-:S06]  /*70b0*/  DFMA R2, R2, R26, -R24 ;  /* 0x0000001a0202722b */ /* 0x000fcc0000000818 */
[-C--:B------:R-:W-:Y:S02]  /*70c0*/  DMUL R8, R8, R4.reuse ;  /* 0x0000000408087228 */ /* 0x080fe40000000000 */
[----:B------:R-:W-:-:S11]  /*70d0*/  DMUL R10, R2, R4 ;  /* 0x00000004020a7228 */ /* 0x000fd60000000000 */
.L_x_6751:
[----:B------:R-:W-:Y:S05]  /*70e0*/  BSYNC B0 ;  /* 0x0000000000007941 */ /* 0x000fea0003800000 */
.L_x_6750:
[----:B------:R-:W0:Y:S01]  /*70f0*/  S2R R45, SR_TID.X ;  /* 0x00000000002d7919 */ /* 0x000e220000002100 */
[----:B------:R-:W-:Y:S01]  /*7100*/  BSSY B0, `(.L_x_6796) ;  /* 0x00002b8000007945 */ /* 0x000fe20003800000 */
[----:B------:R-:W-:Y:S02]  /*7110*/  CS2R R34, SRZ ;  /* 0x0000000000227805 */ /* 0x000fe4000001ff00 */
[----:B------:R-:W-:Y:S01]  /*7120*/  CS2R R32, SRZ ;  /* 0x0000000000207805 */ /* 0x000fe2000001ff00 */
[----:B0-----:R-:W-:-:S05]  /*7130*/  VIADD R43, R45, 0x80 ;  /* 0x000000802d2b7836 */ /* 0x001fca0000000000 */
[----:B------:R-:W-:-:S13]  /*7140*/  ISETP.GE.AND P0, PT, R43, R42, PT ;  /* 0x0000002a2b00720c */ /* 0x000fda0003f06270 */
[----:B------:R-:W-:Y:S05]  /*7150*/  @P0 BRA `(.L_x_6797) ;  /* 0x0000002800c80947 */ /* 0x000fea0003800000 */
[----:B-1---5:R-:W-:Y:S01]  /*7160*/  DADD R2, -RZ, -R18 ;  /* 0x00000000ff027229 */ /* 0x022fe20000000912 */
[----:B------:R-:W-:Y:S01]  /*7170*/  BSSY B2, `(.L_x_6798) ;  /* 0x000021d000027945 */ /* 0x000fe20003800000 */
[----:B------:R-:W-:-:S08]  /*7180*/  DADD R4, -RZ, -R16 ;  /* 0x00000000ff047229 */ /* 0x000fd00000000910 */
        /* <DEDUP_REMOVED lines=71> */
.L_x_6804:
[----:B------:R-:W-:Y:S05]  /*7600*/  BSYNC B1 ;  /* 0x0000000000017941 */ /* 0x000fea0003800000 */
.L_x_6803:
        /* <DEDUP_REMOVED lines=8> */
[----:B------:R-:W2:Y:S08]  /*7690*/  F2I.F64 R0, R4 ;  /* 0x0000000400007311 */ /* 0x000eb00000301100 */
[----:B--2-4-:R-:W0:Y:S02]  /*76a0*/  I2F.F64 R24, R0 ;  /* 0x0000000000187312 */ /* 0x014e240000201c00 */
        /* <DEDUP_REMOVED lines=15> */
.L_x_6806:
[----:B--2-4-:R-:W-:Y:S01]  /*77a0*/  DMUL R24, RZ, -R18 ;  /* 0x80000012ff187228 */ /* 0x014fe20000000000 */
[----:B------:R-:W-:-:S10]  /*77b0*/  IMAD.MOV.U32 R0, RZ, RZ, RZ ;  /* 0x000000ffff007224 */ /* 0x000fd400078e00ff */
.L_x_6807:
[----:B------:R-:W-:Y:S05]  /*77c0*/  BSYNC B3 ;  /* 0x0000000000037941 */ /* 0x000fea0003800000 */
.L_x_6805:
        /* <DEDUP_REMOVED lines=49> */
.L_x_6809:
[----:B------:R-:W-:Y:S01]  /*7ae0*/  DMUL R2, RZ, -R18 ;  /* 0x80000012ff027228 */ /* 0x000fe20000000000 */
[----:B------:R-:W-:-:S10]  /*7af0*/  IMAD.MOV.U32 R0, RZ, RZ, RZ ;  /* 0x000000ffff007224 */ /* 0x000fd400078e00ff */
.L_x_6810:
[----:B------:R-:W-:Y:S05]  /*7b00*/  BSYNC B3 ;  /* 0x0000000000037941 */ /* 0x000fea0003800000 */
.L_x_6808:
        /* <DEDUP_REMOVED lines=25> */
.L_x_6802:
        /* <DEDUP_REMOVED lines=47> */
[----:B--2-4-:R-:W-:Y:S02]  /*7f90*/  IMAD R25, R6, 0x100000, R13 ;  /* 0x0010000006197824 */ /* 0x014fe400078e020d */
[----:B------:R-:W-:Y:S01]  /*7fa0*/  IMAD.MOV.U32 R24, RZ, RZ, R12 ;  /* 0x000000ffff187224 */ /* 0x000fe200078e000c */
[----:B------:R-:W-:Y:S06]  /*7fb0*/  @!P0 BRA `(.L_x_6813) ;  /* 0x0000000000348947 */ /* 0x000fec0003800000 */
[----:B------:R-:W-:Y:S01]  /*7fc0*/  FSETP.GEU.FTZ.AND P0, PT, |R5|, 4.2275390625, PT ;  /* 0x408748000500780b */ /* 0x000fe20003f1e200 */
[C---:B------:R-:W-:Y:S02]  /*7fd0*/  DADD R14, R4.reuse, +INF ;  /* 0x7ff00000040e7429 */ /* 0x040fe40000000000 */
[----:B------:R-:W-:-:S08]  /*7fe0*/  DSETP.GEU.AND P1, PT, R4, RZ, PT ;  /* 0x000000ff0400722a */ /* 0x000fd00003f2e000 */
[----:B------:R-:W-:Y:S02]  /*7ff0*/  FSEL R24, R14, RZ, P1 ;  /* 0x000000ff0e187208 */ /* 0x000fe40000800000 */
[----:B------:R-:W-:Y:S01]  /*8000*/  @!P0 LEA.HI R0, R6, R6, RZ, 0x1 ;  /* 0x0000000606008211 */ /* 0x000fe200078f08ff */
[----:B------:R-:W-:Y:S01]  /*8010*/  @!P0 IMAD.MOV.U32 R4, RZ, RZ, R12 ;  /* 0x000000ffff048224 */ /* 0x000fe200078e000c */
[----:B------:R-:W-:Y:S02]  /*8020*/  FSEL R25, R15, RZ, P1 ;  /* 0x000000ff0f197208 */ /* 0x000fe40000800000 */
[----:B------:R-:W-:-:S05]  /*8030*/  @!P0 SHF.R.S32.HI R5, RZ, 0x1, R0 ;  /* 0x00000001ff058819 */ /* 0x000fca0000011400 */
[----:B------:R-:W-:Y:S02]  /*8040*/  @!P0 IMAD.IADD R6, R6, 0x1, -R5 ;  /* 0x0000000106068824 */ /* 0x000fe400078e0a05 */
[----:B------:R-:W-:-:S03]  /*8050*/  @!P0 IMAD R5, R5, 0x100000, R13 ;  /* 0x0010000005058824 */ /* 0x000fc600078e020d */
[----:B------:R-:W-:Y:S01]  /*8060*/  @!P0 LEA R7, R6, 0x3ff00000, 0x14 ;  /* 0x3ff0000006078811 */ /* 0x000fe200078ea0ff */
[----:B------:R-:W-:-:S06]  /*8070*/  @!P0 IMAD.MOV.U32 R6, RZ, RZ, RZ ;  /* 0x000000ffff068224 */ /* 0x000fcc00078e00ff */
[----:B------:R-:W-:-:S11]  /*8080*/  @!P0 DMUL R24, R4, R6 ;  /* 0x0000000604188228 */ /* 0x000fd60000000000 */
.L_x_6813:
[----:B------:R-:W-:Y:S05]  /*8090*/  BSYNC B1 ;  /* 0x0000000000017941 */ /* 0x000fea0003800000 */
.L_x_6812:
        /* <DEDUP_REMOVED lines=25> */
.L_x_6815:
[----:B------:R-:W-:Y:S01]  /*8230*/  DMUL R26, RZ, -R18 ;  /* 0x80000012ff1a7228 */ /* 0x000fe20000000000 */
[----:B------:R-:W-:-:S10]  /*8240*/  IMAD.MOV.U32 R0, RZ, RZ, RZ ;  /* 0x000000ffff007224 */ /* 0x000fd400078e00ff */
.L_x_6816:
[----:B------:R-:W-:Y:S05]  /*8250*/  BSYNC B3 ;  /* 0x0000000000037941 */ /* 0x000fea0003800000 */
.L_x_6814:
        /* <DEDUP_REMOVED lines=49> */
.L_x_6818:
[----:B------:R-:W-:Y:S01]  /*8570*/  DMUL R2, RZ, -R18 ;  /* 0x80000012ff027228 */ /* 0x000fe20000000000 */
[----:B------:R-:W-:-:S10]  /*8580*/  IMAD.MOV.U32 R0, RZ, RZ, RZ ;  /* 0x000000ffff007224 */ /* 0x000fd400078e00ff */
.L_x_6819:
[----:B------:R-:W-:Y:S05]  /*8590*/  BSYNC B3 ;  /* 0x0000000000037941 */ /* 0x000fea0003800000 */
.L_x_6817:
        /* <DEDUP_REMOVED lines=27> */
[----:B------:R-:W-:-:S04]  /*8750*/  DMUL R26, R24, R26 ;  /* 0x0000001a181a7228 */ /* 0x000fc80000000000 */
[----:B------:R-:W-:Y:S02]  /*8760*/  IMAD.IADD R0, R4, 0x1, -R5 ;  /* 0x0000000104007824 */ /* 0x000fe400078e0a05 */
[----:B------:R-:W-:Y:S01]  /*8770*/  DMUL R24, R24, R2 ;  /* 0x0000000218187228 */ /* 0x000fe20000000000 */
[----:B------:R-:W-:Y:S01]  /*8780*/  LEA R3, R5, 0x3ff00000, 0x14 ;  /* 0x3ff0000005037811 */ /* 0x000fe200078ea0ff */
[----:B------:R-:W-:-:S06]  /*8790*/  IMAD.MOV.U32 R2, RZ, RZ, RZ ;  /* 0x000000ffff027224 */ /* 0x000fcc00078e00ff */
[C---:B------:R-:W-:Y:S02]  /*87a0*/  DMUL R26, R2.reuse, R26 ;  /* 0x0000001a021a7228 */ /* 0x040fe40000000000 */
[----:B------:R-:W-:Y:S01]  /*87b0*/  DMUL R4, R2, R24 ;  /* 0x0000001802047228 */ /* 0x000fe20000000000 */
[----:B------:R-:W-:-:S06]  /*87c0*/  LEA R3, R0, 0x3ff00000, 0x14 ;  /* 0x3ff0000000037811 */ /* 0x000fcc00078ea0ff */
[C---:B------:R-:W-:Y:S02]  /*87d0*/  DMUL R24, R2.reuse, R26 ;  /* 0x0000001a02187228 */ /* 0x040fe40000000000 */
[----:B------:R-:W-:Y:S01]  /*87e0*/  DMUL R2, R2, R4 ;  /* 0x0000000402027228 */ /* 0x000fe20000000000 */
[----:B------:R-:W-:Y:S10]  /*87f0*/  BRA `(.L_x_6811) ;  /* 0x0000000800d07947 */ /* 0x000ff40003800000 */
.L_x_6801:
[----:B------:R-:W-:-:S04]  /*8800*/  ISETP.NE.AND P0, PT, R13, 0x7ff00000, PT ;  /* 0x7ff000000d00780c */ /* 0x000fc80003f05270 */
[----:B------:R-:W-:-:S13]  /*8810*/  ISETP.NE.OR P0, PT, R4, RZ, P0 ;  /* 0x000000ff0400720c */ /* 0x000fda0000705670 */
[----:B------:R-:W-:Y:S05]  /*8820*/  @P0 BRA `(.L_x_6820) ;  /* 0x0000000000200947 */ /* 0x000fea0003800000 */
[----:B------:R-:W-:Y:S02]  /*8830*/  ISETP.GE.AND P0, PT, R5, RZ, PT ;  /* 0x000000ff0500720c */ /* 0x000fe40003f06270 */
[----:B--2-4-:R-:W-:Y:S02]  /*8840*/  CS2R R24, SRZ ;  /* 0x0000000000187805 */ /* 0x014fe4000001ff00 */
[----:B------:R-:W-:-:S09]  /*8850*/  CS2R R2, SRZ ;  /* 0x0000000000027805 */ /* 0x000fd2000001ff00 */
[----:B------:R-:W-:Y:S05]  /*8860*/  @!P0 BRA `(.L_x_6811) ;  /* 0x0000000800b48947 */ /* 0x000fea0003800000 */
[----:B------:R-:W-:Y:S01]  /*8870*/  DADD R2, R18, -R18 ;  /* 0x0000000012027229 */ /* 0x000fe20000000812 */
[----:B------:R-:W-:Y:S02]  /*8880*/  IMAD.MOV.U32 R24, RZ, RZ, R4 ;  /* 0x000000ffff187224 */ /* 0x000fe400078e0004 */
[----:B------:R-:W-:Y:S01]  /*8890*/  IMAD.MOV.U32 R25, RZ, RZ, R5 ;  /* 0x000000ffff197224 */ /* 0x000fe200078e0005 */
[----:B------:R-:W-:Y:S07]  /*88a0*/  BRA `(.L_x_6811) ;  /* 0x0000000800a47947 */ /* 0x000fee0003800000 */
.L_x_6820:
[----:B--2-4-:R-:W-:-:S10]  /*88b0*/  DADD R24, R18, -R18 ;  /* 0x0000000012187229 */ /* 0x014fd40000000812 */
[----:B------:R-:W-:Y:S02]  /*88c0*/  IMAD.MOV.U32 R2, RZ, RZ, R24 ;  /* 0x000000ffff027224 */ /* 0x000fe400078e0018 */
[----:B------:R-:W-:Y:S01]  /*88d0*/  IMAD.MOV.U32 R3, RZ, RZ, R25 ;  /* 0x000000ffff037224 */ /* 0x000fe200078e0019 */
[----:B------:R-:W-:Y:S06]  /*88e0*/  BRA `(.L_x_6811) ;  /* 0x0000000800947947 */ /* 0x000fec0003800000 */
.L_x_6800:
        /* <DEDUP_REMOVED lines=22> */
[----:B--2-4-:R-:W-:Y:S05]  /*8a50*/  CALL.REL.NOINC `($_ZN2at6native27unrolled_elementwise_kernelIZZZNS0_61_GLOBAL__N__132982cb_23_ActivationSiluKernel_cu_1520ed90_292411silu_kernelERNS_18TensorIteratorBaseEENKUlvE_clEvENKUlvE1_clEvEUlN3c107complexIdEEE_St5arrayIPcLm2EELi4E23TrivialOffsetCalculatorILi1EjESF_NS0_6memory12LoadWithCastILi1EEENSG_13StoreWithCastILi1EEEEEviT_T0_T2_T3_T4_T5_$__internal_trig_reduction_slowpathd) ;  /* 0x000000b800d47944 */ /* 0x014fea0003c00000 */
[----:B------:R-:W-:Y:S02]  /*8a60*/  IMAD.MOV.U32 R32, RZ, RZ, R4 ;  /* 0x000000ffff207224 */ /* 0x000fe400078e0004 */
[----:B------:R-:W-:Y:S01]  /*8a70*/  IMAD.MOV.U32 R33, RZ, RZ, R5 ;  /* 0x000000ffff217224 */ /* 0x000fe200078e0005 */
[----:B------:R-:W-:Y:S06]  /*8a80*/  BRA `(.L_x_6823) ;  /* 0x0000000000087947 */ /* 0x000fec0003800000 */
.L_x_6822:
[----:B------:R-:W-:Y:S01]  /*8a90*/  DMUL R32, RZ, -R18 ;  /* 0x80000012ff207228 */ /* 0x000fe20000000000 */
[----:B------:R-:W-:-:S10]  /*8aa0*/  IMAD.MOV.U32 R0, RZ, RZ, RZ ;  /* 0x000000ffff007224 */ /* 0x000fd400078e00ff */
.L_x_6823:
[----:B------:R-:W-:Y:S05]  /*8ab0*/  BSYNC B3 ;  /* 0x0000000000037941 */ /* 0x000fea0003800000 */
.L_x_6821:
[----:B------:R-:W0:Y:S01]  /*8ac0*/  LDC.64 R34, c[0x4][0x158] ;  /* 0x01005600ff227b82 */ /* 0x000e220000000a00 */
[----:B------:R-:W-:-:S04]  /*8ad0*/  VIADD R2, R0, 0x1 ;  /* 0x0000000100027836 */ /* 0x000fc80000000000 */
[----:B------:R-:W-:-:S05]  /*8ae0*/  IMAD.SHL.U32 R0, R2, 0x8, RZ ;  /* 0x0000000802007824 */ /* 0x000fca00078e00ff */
[----:B------:R-:W-:-:S05]  /*8af0*/  LOP3.LUT R3, R0, 0x8, RZ, 0xc0, !PT ;  /* 0x0000000800037812 */ /* 0x000fca00078ec0ff */
[----:B0-----:R-:W-:-:S05]  /*8b00*/  IMAD.WIDE.U32 R34, R3, 0x8, R34 ;  /* 0x0000000803227825 */ /* 0x001fca00078e0022 */
[----:B------:R-:W3:Y:S04]  /*8b10*/  LDG.E.128.CONSTANT R4, desc[UR36][R34.64] ;  /* 0x0000002422047981 */ /* 0x000ee8000c1e9d00 */
[----:B------:R-:W5:Y:S04]  /*8b20*/  LDG.E.128.CONSTANT R12, desc[UR36][R34.64+0x10] ;  /* 0x00001024220c7981 */ /* 0x000f68000c1e9d00 */
[----:B--2-4-:R-:W2:Y:S01]  /*8b30*/  LDG.E.128.CONSTANT R24, desc[UR36][R34.64+0x20] ;  /* 0x0000202422187981 */ /* 0x014ea2000c1e9d00 */
[----:B------:R-:W-:Y:S01]  /*8b40*/  R2P PR, R2, 0x3 ;  /* 0x0000000302007804 */ /* 0x000fe20000000000 */
[----:B------:R-:W-:Y:S01]  /*8b50*/  IMAD.MOV.U32 R36, RZ, RZ, 0x79785eba ;  /* 0x79785ebaff247424 */ /* 0x000fe200078e00ff */
[----:B------:R-:W-:Y:S01]  /*8b60*/  DMUL R2, R32, R32 ;  /* 0x0000002020027228 */ /* 0x000fe20000000000 */
[----:B------:R-:W-:Y:S01]  /*8b70*/  IMAD.MOV.U32 R0, RZ, RZ, 0x3de5db65 ;  /* 0x3de5db65ff007424 */ /* 0x000fe200078e00ff */
[----:B------:R-:W-:Y:S02]  /*8b80*/  BSSY B3, `(.L_x_6824) ;  /* 0x0000027000037945 */ /* 0x000fe40003800000 */
[----:B------:R-:W-:-:S02]  /*8b90*/  FSEL R36, -R36, 4.2945490664224492434e-19, !P0 ;  /* 0x20fd816424247808 */ /* 0x000fc40004000100 */
[----:B------:R-:W-:-:S06]  /*8ba0*/  FSEL R37, R0, -0.082518599927425384521, !P0 ;  /* 0xbda8ff8300257808 */ /* 0x000fcc0004000000 */
[----:B---3--:R-:W-:-:S08]  /*8bb0*/  DFMA R4, R2, R36, R4 ;  /* 0x000000240204722b */ /* 0x008fd00000000004 */
[----:B------:R-:W-:-:S08]  /*8bc0*/  DFMA R4, R2, R4, R6 ;  /* 0x000000040204722b */ /* 0x000fd00000000006 */
[----:B-----5:R-:W-:-:S08]  /*8bd0*/  DFMA R4, R2, R4, R12 ;  /* 0x000000040204722b */ /* 0x020fd0000000000c */
[----:B------:R-:W-:-:S08]  /*8be0*/  DFMA R4, R2, R4, R14 ;  /* 0x000000040204722b */ /* 0x000fd0000000000e */
[----:B--2---:R-:W-:-:S08]  /*8bf0*/  DFMA R4, R2, R4, R24 ;  /* 0x000000040204722b */ /* 0x004fd00000000018 */
        /* <DEDUP_REMOVED lines=29> */
.L_x_6825:
[----:B------:R-:W-:Y:S01]  /*8dd0*/  DMUL R2, RZ, -R18 ;  /* 0x80000012ff027228 */ /* 0x000fe20000000000 */
[----:B------:R-:W-:-:S10]  /*8de0*/  IMAD.MOV.U32 R0, RZ, RZ, RZ ;  /* 0x000000ffff007224 */ /* 0x000fd400078e00ff */
.L_x_6826:
[----:B------:R-:W-:Y:S05]  /*8df0*/  BSYNC B3 ;  /* 0x0000000000037941 */ /* 0x000fea0003800000 */
.L_x_6824:
        /* <DEDUP_REMOVED lines=24> */
.L_x_6799:
        /* <DEDUP_REMOVED lines=59> */
.L_x_6827:
[----:B------:R-:W-:Y:S05]  /*9330*/  BSYNC B1 ;  /* 0x0000000000017941 */ /* 0x000fea0003800000 */
.L_x_6811:
[----:B------:R-:W-:Y:S05]  /*9340*/  BSYNC B2 ;  /* 0x0000000000027941 */ /* 0x000fea0003800000 */
.L_x_6798:
        /* <DEDUP_REMOVED lines=28> */
.L_x_6831:
[----:B------:R-:W-:Y:S05]  /*9510*/  BSYNC B2 ;  /* 0x0000000000027941 */ /* 0x000fea0003800000 */
.L_x_6830:
        /* <DEDUP_REMOVED lines=17> */
.L_x_6833:
[----:B------:R-:W-:Y:S05]  /*9630*/  BSYNC B2 ;  /* 0x0000000000027941 */ /* 0x000fea0003800000 */
.L_x_6832:
[C---:B------:R-:W-:Y:S02]  /*9640*/  DFMA R32, R2.reuse, R18, R16 ;  /* 0x000000120220722b */ /* 0x040fe40000000010 */
[----:B------:R-:W-:-:S06]  /*9650*/  DFMA R2, R2, -R16, R18 ;  /* 0x800000100202722b */ /* 0x000fcc0000000012 */
[-C--:B------:R-:W-:Y:S02]  /*9660*/  DMUL R32, R32, R4.reuse ;  /* 0x0000000420207228 */ /* 0x080fe40000000000 */
[----:B------:R-:W-:Y:S01]  /*9670*/  DMUL R34, R2, R4 ;  /* 0x0000000402227228 */ /* 0x000fe20000000000 */
[----:B------:R-:W-:Y:S10]  /*9680*/  BRA `(.L_x_6797) ;  /* 0x00000004007c7947 */ /* 0x000ff40003800000 */
.L_x_6829:
        /* <DEDUP_REMOVED lines=22> */
.L_x_6835:
[----:B------:R-:W-:Y:S05]  /*97f0*/  BSYNC B2 ;  /* 0x0000000000027941 */ /* 0x000fea0003800000 */
.L_x_6834:
        /* <DEDUP_REMOVED lines=26> */
.L_x_6837:
[----:B------:R-:W-:Y:S05]  /*99a0*/  BSYNC B2 ;  /* 0x0000000000027941 */ /* 0x000fea0003800000 */
.L_x_6836:
[----:B------:R-:W-:Y:S05]  /*99b0*/  BRA `(.L_x_6797) ;  /* 0x0000000000b07947 */ /* 0x000fea0003800000 */
.L_x_6828:
        /* <DEDUP_REMOVED lines=21> */
.L_x_6839:
[----:B------:R-:W-:Y:S05]  /*9b10*/  BSYNC B2 ;  /* 0x0000000000027941 */ /* 0x000fea0003800000 */
.L_x_6838:
        /* <DEDUP_REMOVED lines=17> */
.L_x_6841:
[----:B------:R-:W-:Y:S05]  /*9c30*/  BSYNC B2 ;  /* 0x0000000000027941 */ /* 0x000fea0003800000 */
.L_x_6840:
[C---:B------:R-:W-:Y:S02]  /*9c40*/  DFMA R32, R2.reuse, R16, R18 ;  /* 0x000000100220722b */ /* 0x040fe40000000012 */
[----:B------:R-:W-:-:S06]  /*9c50*/  DFMA R2, R2, R18, -R16 ;  /* 0x000000120202722b */ /* 0x000fcc0000000810 */
[-C--:B------:R-:W-:Y:S02]  /*9c60*/  DMUL R32, R32, R4.reuse ;  /* 0x0000000420207228 */ /* 0x080fe40000000000 */
[----:B------:R-:W-:-:S11]  /*9c70*/  DMUL R34, R2, R4 ;  /* 0x0000000402227228 */ /* 0x000fd60000000000 */
.L_x_6797:
[----:B------:R-:W-:Y:S05]  /*9c80*/  BSYNC B0 ;  /* 0x0000000000007941 */ /* 0x000fea0003800000 */
.L_x_6796:
[----:B------:R-:W-:Y:S01]  /*9c90*/  VIADD R3, R45, 0x100 ;  /* 0x000001002d037836 */ /* 0x000fe20000000000 */
[----:B------:R-:W-:Y:S01]  /*9ca0*/  BSSY B0, `(.L_x_6842) ;  /* 0x00002b4000007945 */ /* 0x000fe20003800000 */
[----:B-1---5:R-:W-:Y:S02]  /*9cb0*/  CS2R R18, SRZ ;  /* 0x0000000000127805 */ /* 0x022fe4000001ff00 */
[----:B------:R-:W-:Y:S02]  /*9cc0*/  CS2R R26, SRZ ;  /* 0x00000000001a7805 */ /* 0x000fe4000001ff00 */
[----:B--2-4-:R-:W-:Y:S02]  /*9cd0*/  CS2R R24, SRZ ;  /* 0x0000000000187805 */ /* 0x014fe4000001ff00 */
[----:B------:R-:W-:-:S13]  /*9ce0*/  ISETP.GE.AND P0, PT, R3, R42, PT ;  /* 0x0000002a0300720c */ /* 0x000fda0003f06270 */
[----:B------:R-:W-:Y:S05]  /*9cf0*/  @P0 BRA `(.L_x_6843) ;  /* 0x0000002800b80947 */ /* 0x000fea0003800000 */
[----:B------:R-:W-:Y:S01]  /*9d00*/  DADD R16, -RZ, -R30 ;  /* 0x00000000ff107229 */ /* 0x000fe2000000091e */
        /* <DEDUP_REMOVED lines=73> */
.L_x_6850:
[----:B------:R-:W-:Y:S05]  /*a1a0*/  BSYNC B1 ;  /* 0x0000000000017941 */ /* 0x000fea0003800000 */
.L_x_6849:
        /* <DEDUP_REMOVED lines=21> */
[----:B------:R-:W-:Y:S05]  /*a300*/  CALL.REL.NOINC `($_ZN2at6native27unrolled_elementwise_kernelIZZZNS0_61_GLOBAL__N__132982cb_23_ActivationSiluKernel_cu_1520ed90_292411silu_kernelERNS_18TensorIteratorBaseEENKUlvE_clEvENKUlvE1_clEvEUlN3c107complexIdEEE_St5arrayIPcLm2EELi4E23TrivialOffsetCalculatorILi1EjESF_NS0_6memory12LoadWithCastILi1EEENSG_13StoreWithCastILi1EEEEEviT_T0_T2_T3_T4_T5_$__internal_trig_reduction_slowpathd) ;  /* 0x000000a000a87944 */ /* 0x000fea0003c00000 */
[----:B------:R-:W-:Y:S02]  /*a310*/  IMAD.MOV.U32 R24, RZ, RZ, R4 ;  /* 0x000000ffff187224 */ /* 0x000fe400078e0004 */
[----:B------:R-:W-:Y:S01]  /*a320*/  IMAD.MOV.U32 R25, RZ, RZ, R5 ;  /* 0x000000ffff197224 */ /* 0x000fe200078e0005 */
[----:B------:R-:W-:Y:S06]  /*a330*/  BRA `(.L_x_6853) ;  /* 0x0000000000087947 */ /* 0x000fec0003800000 */
.L_x_6852:
[----:B------:R-:W-:Y:S01]  /*a340*/  DMUL R24, RZ, R16 ;  /* 0x00000010ff187228 */ /* 0x000fe20000000000 */
[----:B------:R-:W-:-:S10]  /*a350*/  IMAD.MOV.U32 R0, RZ, RZ, RZ ;  /* 0x000000ffff007224 */ /* 0x000fd400078e00ff */
.L_x_6853:
[----:B------:R-:W-:Y:S05]  /*a360*/  BSYNC B3 ;  /* 0x0000000000037941 */ /* 0x000fea0003800000 */
.L_x_6851:
        /* <DEDUP_REMOVED lines=48> */
.L_x_6855:
[----:B------:R-:W-:Y:S01]  /*a670*/  DMUL R2, RZ, R16 ;  /* 0x00000010ff027228 */ /* 0x000fe20000000000 */
[----:B------:R-:W-:-:S10]  /*a680*/  IMAD.MOV.U32 R0, RZ, RZ, RZ ;  /* 0x000000ffff007224 */ /* 0x000fd400078e00ff */
.L_x_6856:
[----:B------:R-:W-:Y:S05]  /*a690*/  BSYNC B3 ;  /* 0x0000000000037941 */ /* 0x000fea0003800000 */
.L_x_6854:
        /* <DEDUP_REMOVED lines=25> */
.L_x_6848:
        /* <DEDUP_REMOVED lines=63> */
.L_x_6859:
[----:B------:R-:W-:Y:S05]  /*ac20*/  BSYNC B1 ;  /* 0x0000000000017941 */ /* 0x000fea0003800000 */
.L_x_6858:
        /* <DEDUP_REMOVED lines=25> */
.L_x_6861:
[----:B------:R-:W-:Y:S01]  /*adc0*/  DMUL R26, RZ, R16 ;  /* 0x00000010ff1a7228 */ /* 0x000fe20000000000 */
[----:B------:R-:W-:-:S10]  /*add0*/  IMAD.MOV.U32 R0, RZ, RZ, RZ ;  /* 0x000000ffff007224 */ /* 0x000fd400078e00ff */
.L_x_6862:
[----:B------:R-:W-:Y:S05]  /*ade0*/  BSYNC B3 ;  /* 0x0000000000037941 */ /* 0x000fea0003800000 */
.L_x_6860:
        /* <DEDUP_REMOVED lines=48> */
.L_x_6864:
[----:B------:R-:W-:Y:S01]  /*b0f0*/  DMUL R2, RZ, R16 ;  /* 0x00000010ff027228 */ /* 0x000fe20000000000 */
[----:B------:R-:W-:-:S10]  /*b100*/  IMAD.MOV.U32 R0, RZ, RZ, RZ ;  /* 0x000000ffff007224 */ /* 0x000fd400078e00ff */
.L_x_6865:
[----:B------:R-:W-:Y:S05]  /*b110*/  BSYNC B3 ;  /* 0x0000000000037941 */ /* 0x000fea0003800000 */
.L_x_6863:
        /* <DEDUP_REMOVED lines=22> */
[----:B------:R-:W-:Y:S01]  /*b280*/  LEA.HI R4, R25, 0xffffff09, RZ, 0xc ;  /* 0xffffff0919047811 */ /* 0x000fe200078f60ff */
[----:B------:R-:W-:Y:S01]  /*b290*/  IMAD.MOV.U32 R16, RZ, RZ, RZ ;  /* 0x000000ffff107224 */ /* 0x000fe200078e00ff */
        /* <DEDUP_REMOVED lines=8> */
[----:B------:R-:W-:Y:S01]  /*b320*/  IMAD.MOV.U32 R2, RZ, RZ, RZ ;  /* 0x000000ffff027224 */ /* 0x000fe200078e00ff */
[----:B------:R-:W-:-:S05]  /*b330*/  LEA R17, R4, 0x3ff00000, 0x14 ;  /* 0x3ff0000004117811 */ /* 0x000fca00078ea0ff */
[C---:B------:R-:W-:Y:S02]  /*b340*/  DMUL R26, R2.reuse, R26 ;  /* 0x0000001a021a7228 */ /* 0x040fe40000000000 */
[----:B------:R-:W-:-:S06]  /*b350*/  DMUL R2, R2, R24 ;  /* 0x0000001802027228 */ /* 0x000fcc0000000000 */
[C---:B------:R-:W-:Y:S02]  /*b360*/  DMUL R24, R16.reuse, R26 ;  /* 0x0000001a10187228 */ /* 0x040fe40000000000 */
[----:B------:R-:W-:Y:S01]  /*b370*/  DMUL R16, R16, R2 ;  /* 0x0000000210107228 */ /* 0x000fe20000000000 */
[----:B------:R-:W-:Y:S10]  /*b380*/  BRA `(.L_x_6857) ;  /* 0x0000000800c47947 */ /* 0x000ff40003800000 */
.L_x_6847:
        /* <DEDUP_REMOVED lines=11> */
.L_x_6866:
[----:B------:R-:W-:-:S10]  /*b440*/  DADD R24, R30, -R30 ;  /* 0x000000001e187229 */ /* 0x000fd4000000081e */
[----:B------:R-:W-:Y:S02]  /*b450*/  IMAD.MOV.U32 R16, RZ, RZ, R24 ;  /* 0x000000ffff107224 */ /* 0x000fe400078e0018 */
[----:B------:R-:W-:Y:S01]  /*b460*/  IMAD.MOV.U32 R17, RZ, RZ, R25 ;  /* 0x000000ffff117224 */ /* 0x000fe200078e0019 */
[----:B------:R-:W-:Y:S06]  /*b470*/  BRA `(.L_x_6857) ;  /* 0x0000000800887947 */ /* 0x000fec0003800000 */
.L_x_6846:
        /* <DEDUP_REMOVED lines=26> */
.L_x_6868:
[----:B------:R-:W-:Y:S01]  /*b620*/  DMUL R2, RZ, R16 ;  /* 0x00000010ff027228 */ /* 0x000fe20000000000 */
[----:B------:R-:W-:-:S10]  /*b630*/  IMAD.MOV.U32 R0, RZ, RZ, RZ ;  /* 0x000000ffff007224 */ /* 0x000fd400078e00ff */
.L_x_6869:
[----:B------:R-:W-:Y:S05]  /*b640*/  BSYNC B3 ;  /* 0x0000000000037941 */ /* 0x000fea0003800000 */
.L_x_6867:
        /* <DEDUP_REMOVED lines=48> */
.L_x_6871:
[----:B------:R-:W-:Y:S01]  /*b950*/  DMUL R2, RZ, R16 ;  /* 0x00000010ff027228 */ /* 0x000fe20000000000 */
[----:B------:R-:W-:-:S10]  /*b960*/  IMAD.MOV.U32 R0, RZ, RZ, RZ ;  /* 0x000000ffff007224 */ /* 0x000fd400078e00ff */
.L_x_6872:
[----:B------:R-:W-:Y:S05]  /*b970*/  BSYNC B3 ;  /* 0x0000000000037941 */ /* 0x000fea0003800000 */
.L_x_6870:
        /* <DEDUP_REMOVED lines=24> */
.L_x_6845:
        /* <DEDUP_REMOVED lines=58> */
.L_x_6857:
[----:B------:R-:W-:Y:S05]  /*bea0*/  BSYNC B2 ;  /* 0x0000000000027941 */ /* 0x000fea0003800000 */
.L_x_6844:
        /* <DEDUP_REMOVED lines=28> */
.L_x_6876:
[----:B------:R-:W-:Y:S05]  /*c070*/  BSYNC B2 ;  /* 0x0000000000027941 */ /* 0x000fea0003800000 */
.L_x_6875:
        /* <DEDUP_REMOVED lines=17> */
.L_x_6878:
[----:B------:R-:W-:Y:S05]  /*c190*/  BSYNC B2 ;  /* 0x0000000000027941 */ /* 0x000fea0003800000 */
.L_x_6877:
[C---:B------:R-:W-:Y:S02]  /*c1a0*/  DFMA R24, R2.reuse, R30, R28 ;  /* 0x0000001e0218722b */ /* 0x040fe4000000001c */
[----:B------:R-:W-:-:S06]  /*c1b0*/  DFMA R2, R2, -R28, R30 ;  /* 0x8000001c0202722b */ /* 0x000fcc000000001e */
[-C--:B------:R-:W-:Y:S02]  /*c1c0*/  DMUL R24, R24, R4.reuse ;  /* 0x0000000418187228 */ /* 0x080fe40000000000 */
[----:B------:R-:W-:Y:S01]  /*c1d0*/  DMUL R26, R2, R4 ;  /* 0x00000004021a7228 */ /* 0x000fe20000000000 */
[----:B------:R-:W-:Y:S10]  /*c1e0*/  BRA `(.L_x_6843) ;  /* 0x00000004007c7947 */ /* 0x000ff40003800000 */
.L_x_6874:
        /* <DEDUP_REMOVED lines=22> */
.L_x_6880:
[----:B------:R-:W-:Y:S05]  /*c350*/  BSYNC B2 ;  /* 0x0000000000027941 */ /* 0x000fea0003800000 */
.L_x_6879:
        /* <DEDUP_REMOVED lines=26> */
.L_x_6882:
[----:B------:R-:W-:Y:S05]  /*c500*/  BSYNC B2 ;  /* 0x0000000000027941 */ /* 0x000fea0003800000 */
.L_x_6881:
[----:B------:R-:W-:Y:S05]  /*c510*/  BRA `(.L_x_6843) ;  /* 0x0000000000b07947 */ /* 0x000fea0003800000 */
.L_x_6873:
        /* <DEDUP_REMOVED lines=21> */
.L_x_6884:
[----:B------:R-:W-:Y:S05]  /*c670*/  BSYNC B2 ;  /* 0x0000000000027941 */ /* 0x000fea0003800000 */
.L_x_6883:
        /* <DEDUP_REMOVED lines=17> */
.L_x_6886:
[----:B------:R-:W-:Y:S05]  /*c790*/  BSYNC B2 ;  /* 0x0000000000027941 */ /* 0x000fea0003800000 */
.L_x_6885:
[C---:B------:R-:W-:Y:S02]  /*c7a0*/  DFMA R24, R2.reuse, R28, R30 ;  /* 0x0000001c0218722b */ /* 0x040fe4000000001e */
[----:B------:R-:W-:-:S06]  /*c7b0*/  DFMA R2, R2, R30, -R28 ;  /* 0x0000001e0202722b */ /* 0x000fcc000000081c */
[-C--:B------:R-:W-:Y:S02]  /*c7c0*/  DMUL R24, R24, R4.reuse ;  /* 0x0000000418187228 */ /* 0x080fe40000000000 */
[----:B------:R-:W-:-:S11]  /*c7d0*/  DMUL R26, R2, R4 ;  /* 0x00000004021a7228 */ /* 0x000fd60000000000 */
.L_x_6843:
[----:B------:R-:W-:Y:S05]  /*c7e0*/  BSYNC B0 ;  /* 0x0000000000007941 */ /* 0x000fea0003800000 */
.L_x_6842:
[----:B------:R-:W-:Y:S01]  /*c7f0*/  VIADD R45, R45, 0x180 ;  /* 0x000001802d2d7836 */ /* 0x000fe20000000000 */
[----:B------:R-:W-:Y:S01]  /*c800*/  BSSY B0, `(.L_x_6887) ;  /* 0x00002b2000007945 */ /* 0x000fe20003800000 */
[----:B------:R-:W-:-:S03]  /*c810*/  CS2R R16, SRZ ;  /* 0x0000000000107805 */ /* 0x000fc6000001ff00 */
        /* <DEDUP_REMOVED lines=76> */
.L_x_6895:
[----:B------:R-:W-:Y:S05]  /*cce0*/  BSYNC B1 ;  /* 0x0000000000017941 */ /* 0x000fea0003800000 */
.L_x_6894:
        /* <DEDUP_REMOVED lines=25> */
.L_x_6897:
[----:B------:R-:W-:Y:S01]  /*ce80*/  DMUL R18, RZ, R16 ;  /* 0x00000010ff127228 */ /* 0x000fe20000000000 */
[----:B------:R-:W-:-:S10]  /*ce90*/  IMAD.MOV.U32 R0, RZ, RZ, RZ ;  /* 0x000000ffff007224 */ /* 0x000fd400078e00ff */
.L_x_6898:
[----:B------:R-:W-:Y:S05]  /*cea0*/  BSYNC B3 ;  /* 0x0000000000037941 */ /* 0x000fea0003800000 */
.L_x_6896:
        /* <DEDUP_REMOVED lines=48> */
.L_x_6900:
[----:B------:R-:W-:Y:S01]  /*d1b0*/  DMUL R2, RZ, R16 ;  /* 0x00000010ff027228 */ /* 0x000fe20000000000 */
[----:B------:R-:W-:-:S10]  /*d1c0*/  IMAD.MOV.U32 R0, RZ, RZ, RZ ;  /* 0x000000ffff007224 */ /* 0x000fd400078e00ff */
.L_x_6901:
[----:B------:R-:W-:Y:S05]  /*d1d0*/  BSYNC B3 ;  /* 0x0000000000037941 */ /* 0x000fea0003800000 */
.L_x_6899:
        /* <DEDUP_REMOVED lines=25> */
.L_x_6893:
        /* <DEDUP_REMOVED lines=63> */
.L_x_6904:
[----:B------:R-:W-:Y:S05]  /*d760*/  BSYNC B1 ;  /* 0x0000000000017941 */ /* 0x000fea0003800000 */
.L_x_6903:
        /* <DEDUP_REMOVED lines=25> */
.L_x_6906:
[----:B------:R-:W-:Y:S01]  /*d900*/  DMUL R36, RZ, R16 ;  /* 0x00000010ff247228 */ /* 0x000fe20000000000 */
[----:B------:R-:W-:-:S10]  /*d910*/  IMAD.MOV.U32 R0, RZ, RZ, RZ ;  /* 0x000000ffff007224 */ /* 0x000fd400078e00ff */
.L_x_6907:
[----:B------:R-:W-:Y:S05]  /*d920*/  BSYNC B3 ;  /* 0x0000000000037941 */ /* 0x000fea0003800000 */
.L_x_6905:
        /* <DEDUP_REMOVED lines=48> */
.L_x_6909:
[----:B------:R-:W-:Y:S01]  /*dc30*/  DMUL R2, RZ, R16 ;  /* 0x00000010ff027228 */ /* 0x000fe20000000000 */
[----:B------:R-:W-:-:S10]  /*dc40*/  IMAD.MOV.U32 R0, RZ, RZ, RZ ;  /* 0x000000ffff007224 */ /* 0x000fd400078e00ff */
.L_x_6910:
[----:B------:R-:W-:Y:S05]  /*dc50*/  BSYNC B3 ;  /* 0x0000000000037941 */ /* 0x000fea0003800000 */
.L_x_6908:
        /* <DEDUP_REMOVED lines=39> */
.L_x_6892:
        /* <DEDUP_REMOVED lines=11> */
.L_x_6911:
[----:B------:R-:W-:-:S10]  /*df80*/  DADD R18, R22, -R22 ;  /* 0x0000000016127229 */ /* 0x000fd40000000816 */
[----:B------:R-:W-:Y:S02]  /*df90*/  IMAD.MOV.U32 R16, RZ, RZ, R18 ;  /* 0x000000ffff107224 */ /* 0x000fe400078e0012 */
[----:B------:R-:W-:Y:S01]  /*dfa0*/  IMAD.MOV.U32 R17, RZ, RZ, R19 ;  /* 0x000000ffff117224 */ /* 0x000fe200078e0013 */
[----:B------:R-:W-:Y:S06]  /*dfb0*/  BRA `(.L_x_6902) ;  /* 0x0000000800887947 */ /* 0x000fec0003800000 */
.L_x_6891:
        /* <DEDUP_REMOVED lines=26> */
.L_x_6913:
[----:B------:R-:W-:Y:S01]  /*e160*/  DMUL R18, RZ, R16 ;  /* 0x00000010ff127228 */ /* 0x000fe20000000000 */
[----:B------:R-:W-:-:S10]  /*e170*/  IMAD.MOV.U32 R0, RZ, RZ, RZ ;  /* 0x000000ffff007224 */ /* 0x000fd400078e00ff */
.L_x_6914:
[----:B------:R-:W-:Y:S05]  /*e180*/  BSYNC B3 ;  /* 0x0000000000037941 */ /* 0x000fea0003800000 */
.L_x_6912:
        /* <DEDUP_REMOVED lines=48> */
.L_x_6916:
[----:B------:R-:W-:Y:S01]  /*e490*/  DMUL R2, RZ, R16 ;  /* 0x00000010ff027228 */ /* 0x000fe20000000000 */
[----:B------:R-:W-:-:S10]  /*e4a0*/  IMAD.MOV.U32 R0, RZ, RZ, RZ ;  /* 0x000000ffff007224 */ /* 0x000fd400078e00ff */
.L_x_6917:
[----:B------:R-:W-:Y:S05]  /*e4b0*/  BSYNC B3 ;  /* 0x0000000000037941 */ /* 0x000fea0003800000 */
.L_x_6915:
        /* <DEDUP_REMOVED lines=24> */
.L_x_6890:
        /* <DEDUP_REMOVED lines=58> */
.L_x_6902:
[----:B------:R-:W-:Y:S05]  /*e9e0*/  BSYNC B2 ;  /* 0x0000000000027941 */ /* 0x000fea0003800000 */
.L_x_6889:
        /* <DEDUP_REMOVED lines=28> */
.L_x_6921:
[----:B------:R-:W-:Y:S05]  /*ebb0*/  BSYNC B2 ;  /* 0x0000000000027941 */ /* 0x000fea0003800000 */
.L_x_6920:
        /* <DEDUP_REMOVED lines=17> */
.L_x_6923:
[----:B------:R-:W-:Y:S05]  /*ecd0*/  BSYNC B2 ;  /* 0x0000000000027941 */ /* 0x000fea0003800000 */
.L_x_6922:
[C---:B------:R-:W-:Y:S02]  /*ece0*/  DFMA R16, R2.reuse, R22, R20 ;  /* 0x000000160210722b */ /* 0x040fe40000000014 */
[----:B------:R-:W-:-:S06]  /*ecf0*/  DFMA R2, R2, -R20, R22 ;  /* 0x800000140202722b */ /* 0x000fcc0000000016 */
[-C--:B------:R-:W-:Y:S02]  /*ed00*/  DMUL R16, R16, R4.reuse ;  /* 0x0000000410107228 */ /* 0x080fe40000000000 */
[----:B------:R-:W-:Y:S01]  /*ed10*/  DMUL R18, R2, R4 ;  /* 0x0000000402127228 */ /* 0x000fe20000000000 */
[----:B------:R-:W-:Y:S10]  /*ed20*/  BRA `(.L_x_6888) ;  /* 0x00000004007c7947 */ /* 0x000ff40003800000 */
.L_x_6919:
        /* <DEDUP_REMOVED lines=22> */
.L_x_6925:
[----:B------:R-:W-:Y:S05]  /*ee90*/  BSYNC B2 ;  /* 0x0000000000027941 */ /* 0x000fea0003800000 */
.L_x_6924:
        /* <DEDUP_REMOVED lines=26> */
.L_x_6927:
[----:B------:R-:W-:Y:S05]  /*f040*/  BSYNC B2 ;  /* 0x0000000000027941 */ /* 0x000fea0003800000 */
.L_x_6926:
[----:B------:R-:W-:Y:S05]  /*f050*/  BRA `(.L_x_6888) ;  /* 0x0000000000b07947 */ /* 0x000fea0003800000 */
.L_x_6918:
        /* <DEDUP_REMOVED lines=21> */
.L_x_6929:
[----:B------:R-:W-:Y:S05]  /*f1b0*/  BSYNC B2 ;  /* 0x0000000000027941 */ /* 0x000fea0003800000 */
.L_x_6928:
        /* <DEDUP_REMOVED lines=17> */
.L_x_6931:
[----:B------:R-:W-:Y:S05]  /*f2d0*/  BSYNC B2 ;  /* 0x0000000000027941 */ /* 0x000fea0003800000 */
.L_x_6930:
[C---:B------:R-:W-:Y:S02]  /*f2e0*/  DFMA R16, R2.reuse, R20, R22 ;  /* 0x000000140210722b */ /* 0x040fe40000000016 */
[----:B------:R-:W-:-:S06]  /*f2f0*/  DFMA R2, R2, R22, -R20 ;  /* 0x000000160202722b */ /* 0x000fcc0000000814 */
[-C--:B------:R-:W-:Y:S02]  /*f300*/  DMUL R16, R16, R4.reuse ;  /* 0x0000000410107228 */ /* 0x080fe40000000000 */
[----:B------:R-:W-:-:S11]  /*f310*/  DMUL R18, R2, R4 ;  /* 0x0000000402127228 */ /* 0x000fd60000000000 */
.L_x_6888:
[----:B------:R-:W-:Y:S05]  /*f320*/  BSYNC B0 ;  /* 0x0000000000007941 */ /* 0x000fea0003800000 */
.L_x_6887:
[----:B------:R-:W0:Y:S01]  /*f330*/  S2R R0, SR_CTAID.X ;  /* 0x0000000000007919 */ /* 0x000e220000002500 */
[----:B------:R-:W0:Y:S01]  /*f340*/  LDC R3, c[0x0][0x210] ;  /* 0x00008400ff037b82 */ /* 0x000e220000000800 */
[----:B------:R-:W-:Y:S01]  /*f350*/  BSSY B6, `(.L_x_6932) ;  /* 0x0000137000067945 */ /* 0x000fe20003800000 */
[----:B------:R-:W1:Y:S06]  /*f360*/  S2R R23, SR_TID.X ;  /* 0x0000000000177919 */ /* 0x000e6c0000002100 */
[----:B------:R-:W2:Y:S01]  /*f370*/  LDC.U8 R28, c[0x0][0x234] ;  /* 0x00008d00ff1c7b82 */ /* 0x000ea20000000000 */
[----:B0-----:R-:W-:-:S05]  /*f380*/  IMAD R22, R0, -0x200, R3 ;  /* 0xfffffe0000167824 */ /* 0x001fca00078e0203 */
[----:B-1----:R-:W-:-:S13]  /*f390*/  ISETP.GE.AND P0, PT, R23, R22, PT ;  /* 0x000000161700720c */ /* 0x002fda0003f06270 */
[----:B--2---:R-:W-:Y:S05]  /*f3a0*/  @P0 BRA `(.L_x_6933) ;  /* 0x0000001000c40947 */ /* 0x004fea0003800000 */
        /* <DEDUP_REMOVED lines=22> */
.L_x_6937:
[----:B------:R-:W0:Y:S01]  /*f510*/  F2I.S64.F64.TRUNC R8, R8 ;  /* 0x0000000800087311 */ /* 0x000e22000030d900 */
[----:B------:R-:W-:Y:S02]  /*f520*/  IMAD.MOV.U32 R23, RZ, RZ, R43 ;  /* 0x000000ffff177224 */ /* 0x000fe400078e002b */
[----:B0-----:R-:W-:-:S05]  /*f530*/  IMAD.MOV.U32 R5, RZ, RZ, R8 ;  /* 0x000000ffff057224 */ /* 0x001fca00078e0008 */
[----:B------:R0:W-:Y:S01]  /*f540*/  STG.E.U8 desc[UR36][R2.64], R5 ;  /* 0x0000000502007986 */ /* 0x0001e2000c101124 */
[----:B------:R-:W-:Y:S05]  /*f550*/  BRA `(.L_x_6933) ;  /* 0x0000001000587947 */ /* 0x000fea0003800000 */
.L_x_6936:
        /* <DEDUP_REMOVED lines=10> */
.L_x_6940:
[----:B------:R-:W0:Y:S01]  /*f600*/  F2I.F64.TRUNC R9, R8 ;  /* 0x0000000800097311 */ /* 0x000e22000030d100 */
[----:B------:R-:W-:Y:S01]  /*f610*/  IMAD.MOV.U32 R23, RZ, RZ, R43 ;  /* 0x000000ffff177224 */ /* 0x000fe200078e002b */
[----:B0-----:R0:W-:Y:S01]  /*f620*/  STG.E desc[UR36][R2.64], R9 ;  /* 0x0000000902007986 */ /* 0x0011e2000c101924 */
[----:B------:R-:W-:Y:S05]  /*f630*/  BRA `(.L_x_6933) ;  /* 0x0000001000207947 */ /* 0x000fea0003800000 */
.L_x_6939:
[----:B------:R-:W0:Y:S01]  /*f640*/  F2I.F64.TRUNC R9, R8 ;  /* 0x0000000800097311 */ /* 0x000e22000030d100 */
[----:B------:R-:W-:Y:S01]  /*f650*/  IMAD.MOV.U32 R23, RZ, RZ, R43 ;  /* 0x000000ffff177224 */ /* 0x000fe200078e002b */
[----:B0-----:R0:W-:Y:S01]  /*f660*/  STG.E.U16 desc[UR36][R2.64], R9 ;  /* 0x0000000902007986 */ /* 0x0011e2000c101524 */
[----:B------:R-:W-:Y:S05]  /*f670*/  BRA `(.L_x_6933) ;  /* 0x0000001000107947 */ /* 0x000fea0003800000 */
.L_x_6935:
        /* <DEDUP_REMOVED lines=14> */
.L_x_6942:
        /* <DEDUP_REMOVED lines=9> */
.L_x_6941:
        /* <DEDUP_REMOVED lines=10> */
[----:B------:R-:W-:Y:S01]  /*f890*/  IMAD.MOV.U32 R23, RZ, RZ, R43 ;  /* 0x000000ffff177224 */ /* 0x000fe200078e002b */
[----:B------:R-:W-:-:S05]  /*f8a0*/  DSETP.GEU.AND P1, PT, |R8|, UR4, PT ;  /* 0x0000000408007e2a */ /* 0x000fca000bf2e200 */
[----:B------:R-:W1:Y:S07]  /*f8b0*/  F2F.F32.F64 R4, R8 ;  /* 0x0000000800047310 */ /* 0x000e6e0000301000 */
[----:B0-----:R-:W-:Y:S02]  /*f8c0*/  @!P0 FMUL R5, R5, 1.175494350822287508e-38 ;  /* 0x0080000005058820 */ /* 0x001fe40000400000 */
[----:B-1----:R-:W-:-:S05]  /*f8d0*/  @!P1 FMUL R4, R4, 1.175494350822287508e-38 ;  /* 0x0080000004049820 */ /* 0x002fca0000400000 */
[----:B------:R0:W-:Y:S01]  /*f8e0*/  STG.E.64 desc[UR36][R2.64], R4 ;  /* 0x0000000402007986 */ /* 0x0001e2000c101b24 */
[----:B------:R-:W-:Y:S05]  /*f8f0*/  BRA `(.L_x_6933) ;  /* 0x0000000c00707947 */ /* 0x000fea0003800000 */
.L_x_6944:
        /* <DEDUP_REMOVED lines=9> */
[----:B------:R-:W-:-:S05]  /*f990*/  F2FP.F16.F32.PACK_AB R5, R0, R5 ;  /* 0x000000050005723e */ /* 0x000fca00000000ff */
[----:B------:R0:W-:Y:S01]  /*f9a0*/  STG.E desc[UR36][R2.64], R5 ;  /* 0x0000000502007986 */ /* 0x0001e2000c101924 */
[----:B------:R-:W-:Y:S05]  /*f9b0*/  BRA `(.L_x_6933) ;  /* 0x0000000c00407947 */ /* 0x000fea0003800000 */
.L_x_6943:
[----:B------:R0:W-:Y:S01]  /*f9c0*/  STG.E.64 desc[UR36][R2.64], R8 ;  /* 0x0000000802007986 */ /* 0x0001e2000c101b24 */
[----:B------:R-:W-:Y:S01]  /*f9d0*/  IMAD.MOV.U32 R23, RZ, RZ, R43 ;  /* 0x000000ffff177224 */ /* 0x000fe200078e002b */
[----:B------:R-:W-:Y:S06]  /*f9e0*/  BRA `(.L_x_6933) ;  /* 0x0000000c00347947 */ /* 0x000fec0003800000 */
.L_x_6934:
        /* <DEDUP_REMOVED lines=10> */
[----:B------:R-:W-:-:S06]  /*fa90*/  DSETP.NEU.OR P0, PT, R8, RZ, P0 ;  /* 0x000000ff0800722a */ /* 0x000fcc000070d400 */
[----:B------:R-:W-:-:S05]  /*faa0*/  SEL R5, RZ, 0x1, !P0 ;  /* 0x00000001ff057807 */ /* 0x000fca0004000000 */
[----:B------:R0:W-:Y:S01]  /*fab0*/  STG.E.U8 desc[UR36][R2.64], R5 ;  /* 0x0000000502007986 */ /* 0x0001e2000c101124 */
[----:B------:R-:W-:Y:S05]  /*fac0*/  BRA `(.L_x_6933) ;  /* 0x0000000800fc7947 */ /* 0x000fea0003800000 */
.L_x_6947:
[----:B------:R0:W-:Y:S01]  /*fad0*/  STG.E.128 desc[UR36][R2.64], R8 ;  /* 0x0000000802007986 */ /* 0x0001e2000c101d24 */
[----:B------:R-:W-:Y:S01]  /*fae0*/  IMAD.MOV.U32 R23, RZ, RZ, R43 ;  /* 0x000000ffff177224 */ /* 0x000fe200078e002b */
[----:B------:R-:W-:Y:S06]  /*faf0*/  BRA `(.L_x_6933) ;  /* 0x0000000800f07947 */ /* 0x000fec0003800000 */
.L_x_6946:
        /* <DEDUP_REMOVED lines=25> */
.L_x_6951:
[----:B------:R-:W-:Y:S05]  /*fc90*/  BSYNC B0 ;  /* 0x0000000000007941 */ /* 0x000fea0003800000 */
.L_x_6950:
[----:B------:R-:W-:Y:S01]  /*fca0*/  LOP3.LUT R5, R0, R5, RZ, 0xfc, !PT ;  /* 0x0000000500057212 */ /* 0x000fe200078efcff */
[----:B------:R-:W-:-:S04]  /*fcb0*/  IMAD.MOV.U32 R23, RZ, RZ, R43 ;  /* 0x000000ffff177224 */ /* 0x000fc800078e002b */
[----:B------:R0:W-:Y:S01]  /*fcc0*/  STG.E.U8 desc[UR36][R2.64], R5 ;  /* 0x0000000502007986 */ /* 0x0001e2000c101124 */
[----:B------:R-:W-:Y:S05]  /*fcd0*/  BRA `(.L_x_6933) ;  /* 0x0000000800787947 */ /* 0x000fea0003800000 */
.L_x_6949:
        /* <DEDUP_REMOVED lines=17> */
.L_x_6953:
[----:B------:R-:W-:Y:S01]  /*fdf0*/  IMAD.MOV.U32 R0, RZ, RZ, 0x7f ;  /* 0x0000007fff007424 */ /* 0x000fe200078e00ff */
[----:B------:R-:W-:-:S04]  /*fe00*/  ISETP.GT.U32.AND P0, PT, R4, 0x7f800000, PT ;  /* 0x7f8000000400780c */ /* 0x000fc80003f04070 */
[----:B------:R-:W-:-:S09]  /*fe10*/  SEL R0, R0, 0x7c, P0 ;  /* 0x0000007c00007807 */ /* 0x000fd20000000000 */
.L_x_6954:
[----:B------:R-:W-:Y:S05]  /*fe20*/  BSYNC B0 ;  /* 0x0000000000007941 */ /* 0x000fea0003800000 */
.L_x_6952:
[----:B------:R-:W-:Y:S01]  /*fe30*/  LOP3.LUT R4, R5, 0x80000000, RZ, 0xc0, !PT ;  /* 0x8000000005047812 */ /* 0x000fe200078ec0ff */
[----:B------:R-:W-:-:S03]  /*fe40*/  IMAD.MOV.U32 R23, RZ, RZ, R43 ;  /* 0x000000ffff177224 */ /* 0x000fc600078e002b */
[----:B------:R-:W-:-:S04]  /*fe50*/  SHF.R.U32.HI R5, RZ, 0x18, R4 ;  /* 0x00000018ff057819 */ /* 0x000fc80000011604 */
[----:B------:R-:W-:-:S05]  /*fe60*/  LOP3.LUT R5, R0, R5, RZ, 0xfc, !PT ;  /* 0x0000000500057212 */ /* 0x000fca00078efcff */
[----:B------:R0:W-:Y:S01]  /*fe70*/  STG.E.U8 desc[UR36][R2.64], R5 ;  /* 0x0000000502007986 */ /* 0x0001e2000c101124 */
[----:B------:R-:W-:Y:S05]  /*fe80*/  BRA `(.L_x_6933) ;  /* 0x00000008000c7947 */ /* 0x000fea0003800000 */
.L_x_6948:
        /* <DEDUP_REMOVED lines=9> */
.L_x_6945:
        /* <DEDUP_REMOVED lines=12> */
.L_x_6957:
        /* <DEDUP_REMOVED lines=21> */
.L_x_6960:
[----:B------:R-:W-:-:S04]  /*10130*/  LOP3.LUT R0, R7, 0x80000000, RZ, 0xc0, !PT ;  /* 0x8000000007007812 */ /* 0x000fc800078ec0ff */
[----:B------:R-:W-:-:S04]  /*10140*/  SHF.R.U32.HI R5, RZ, 0x18, R0 ;  /* 0x00000018ff057819 */ /* 0x000fc80000011600 */
[----:B------:R-:W-:-:S04]  /*10150*/  LOP3.LUT R4, R4, R5, RZ, 0xfc, !PT ;  /* 0x0000000504047212 */ /* 0x000fc800078efcff */
[----:B------:R-:W-:-:S07]  /*10160*/  PRMT R0, R4, 0x7610, R0 ;  /* 0x0000761004007816 */ /* 0x000fce0000000000 */
.L_x_6959:
[----:B------:R-:W-:Y:S05]  /*10170*/  BSYNC B0 ;  /* 0x0000000000007941 */ /* 0x000fea0003800000 */
.L_x_6958:
[----:B------:R0:W-:Y:S01]  /*10180*/  STG.E.U8 desc[UR36][R2.64], R0 ;  /* 0x0000000002007986 */ /* 0x0001e2000c101124 */
[----:B------:R-:W-:Y:S01]  /*10190*/  IMAD.MOV.U32 R23, RZ, RZ, R43 ;  /* 0x000000ffff177224 */ /* 0x000fe200078e002b */
[----:B------:R-:W-:Y:S06]  /*101a0*/  BRA `(.L_x_6933) ;  /* 0x0000000400447947 */ /* 0x000fec0003800000 */
.L_x_6956:
        /* <DEDUP_REMOVED lines=21> */
.L_x_6963:
[----:B------:R-:W-:-:S04]  /*10300*/  LOP3.LUT R0, R7, 0x80000000, RZ, 0xc0, !PT ;  /* 0x8000000007007812 */ /* 0x000fc800078ec0ff */
[----:B------:R-:W-:-:S04]  /*10310*/  SHF.R.U32.HI R5, RZ, 0x18, R0 ;  /* 0x00000018ff057819 */ /* 0x000fc80000011600 */
[----:B------:R-:W-:-:S04]  /*10320*/  LOP3.LUT R4, R4, R5, RZ, 0xfc, !PT ;  /* 0x0000000504047212 */ /* 0x000fc800078efcff */
[----:B------:R-:W-:-:S07]  /*10330*/  PRMT R0, R4, 0x7610, R0 ;  /* 0x0000761004007816 */ /* 0x000fce0000000000 */
.L_x_6962:
[----:B------:R-:W-:Y:S05]  /*10340*/  BSYNC B0 ;  /* 0x0000000000007941 */ /* 0x000fea0003800000 */
.L_x_6961:
[----:B------:R3:W-:Y:S01]  /*10350*/  STG.E.U8 desc[UR36][R2.64], R0 ;  /* 0x0000000002007986 */ /* 0x0007e2000c101124 */
[----:B------:R-:W-:Y:S01]  /*10360*/  IMAD.MOV.U32 R23, RZ, RZ, R43 ;  /* 0x000000ffff177224 */ /* 0x000fe200078e002b */
[----:B------:R-:W-:Y:S06]  /*10370*/  BRA `(.L_x_6933) ;  /* 0x0000000000d07947 */ /* 0x000fec0003800000 */
.L_x_6955:
        /* <DEDUP_REMOVED lines=27> */
.L_x_6938:
        /* <DEDUP_REMOVED lines=16> */
.L_x_6966:
[----:B------:R-:W-:Y:S01]  /*10630*/  IMAD.MOV.U32 R23, RZ, RZ, R43 ;  /* 0x000000ffff177224 */ /* 0x000fe200078e002b */
[----:B------:R-:W-:Y:S06]  /*10640*/  BRA `(.L_x_6933) ;  /* 0x00000000001c7947 */ /* 0x000fec0003800000 */
.L_x_6965:
[----:B------:R-:W0:Y:S01]  /*10650*/  F2I.U64.F64.TRUNC R8, R8 ;  /* 0x0000000800087311 */ /* 0x000e22000030d800 */
[----:B------:R-:W-:Y:S01]  /*10660*/  IMAD.MOV.U32 R23, RZ, RZ, R43 ;  /* 0x000000ffff177224 */ /* 0x000fe200078e002b */
[----:B0-----:R2:W-:Y:S01]  /*10670*/  STG.E.64 desc[UR36][R2.64], R8 ;  /* 0x0000000802007986 */ /* 0x0015e2000c101b24 */
[----:B------:R-:W-:Y:S05]  /*10680*/  BRA `(.L_x_6933) ;  /* 0x00000000000c7947 */ /* 0x000fea0003800000 */
.L_x_6964:
[----:B------:R-:W0:Y:S01]  /*10690*/  F2I.U32.F64.TRUNC R9, R8 ;  /* 0x0000000800097311 */ /* 0x000e22000030d000 */
[----:B------:R-:W-:Y:S01]  /*106a0*/  IMAD.MOV.U32 R23, RZ, RZ, R43 ;  /* 0x000000ffff177224 */ /* 0x000fe200078e002b */
[----:B0-----:R0:W-:Y:S06]  /*106b0*/  STG.E desc[UR36][R2.64], R9 ;  /* 0x0000000902007986 */ /* 0x0011ec000c101924 */
.L_x_6933:
[----:B------:R-:W-:Y:S05]  /*106c0*/  BSYNC B6 ;  /* 0x0000000000067941 */ /* 0x000fea0003800000 */
.L_x_6932:
[----:B------:R-:W-:Y:S01]  /*106d0*/  ISETP.GE.AND P0, PT, R23, R22, PT ;  /* 0x000000161700720c */ /* 0x000fe20003f06270 */
[----:B------:R-:W-:-:S12]  /*106e0*/  BSSY B6, `(.L_x_6967) ;  /* 0x000023e000067945 */ /* 0x000fd80003800000 */
[----:B------:R-:W-:Y:S05]  /*106f0*/  @P0 BRA `(.L_x_6968) ;  /* 0x0000002000f00947 */ /* 0x000fea0003800000 */
[----:B0--3--:R-:W0:Y:S01]  /*10700*/  S2R R0, SR_CTAID.X ;  /* 0x0000000000007919 */ /* 0x009e220000002500 */
[----:B-12-4-:R-:W1:Y:S01]  /*10710*/  LDC.64 R2, c[0x0][0x218] ;  /* 0x00008600ff027b82 */ /* 0x016e620000000a00 */
        /* <DEDUP_REMOVED lines=20> */
.L_x_6972:
[----:B------:R-:W0:Y:S02]  /*10860*/  F2I.S64.F64.TRUNC R32, R32 ;  /* 0x0000002000207311 */ /* 0x000e24000030d900 */
[----:B0-----:R-:W-:-:S05]  /*10870*/  IMAD.MOV.U32 R5, RZ, RZ, R32 ;  /* 0x000000ffff057224 */ /* 0x001fca00078e0020 */
[----:B------:R0:W-:Y:S01]  /*10880*/  STG.E.U8 desc[UR36][R2.64], R5 ;  /* 0x0000000502007986 */ /* 0x0001e2000c101124 */
[----:B------:R-:W-:Y:S05]  /*10890*/  BRA `(.L_x_6974) ;  /* 0x0000001000087947 */ /* 0x000fea0003800000 */
.L_x_6971:
        /* <DEDUP_REMOVED lines=9> */
.L_x_6976:
[----:B------:R-:W0:Y:S02]  /*10930*/  F2I.F64.TRUNC R33, R32 ;  /* 0x0000002000217311 */ /* 0x000e24000030d100 */
[----:B0-----:R0:W-:Y:S01]  /*10940*/  STG.E desc[UR36][R2.64], R33 ;  /* 0x0000002102007986 */ /* 0x0011e2000c101924 */
[----:B------:R-:W-:Y:S05]  /*10950*/  BRA `(.L_x_6974) ;  /* 0x0000000c00d87947 */ /* 0x000fea0003800000 */
.L_x_6975:
[----:B------:R-:W0:Y:S02]  /*10960*/  F2I.F64.TRUNC R33, R32 ;  /* 0x0000002000217311 */ /* 0x000e24000030d100 */
[----:B0-----:R0:W-:Y:S01]  /*10970*/  STG.E.U16 desc[UR36][R2.64], R33 ;  /* 0x0000002102007986 */ /* 0x0011e2000c101524 */
[----:B------:R-:W-:Y:S05]  /*10980*/  BRA `(.L_x_6974) ;  /* 0x0000000c00cc7947 */ /* 0x000fea0003800000 */
.L_x_6970:
        /* <DEDUP_REMOVED lines=13> */
.L_x_6978:
        /* <DEDUP_REMOVED lines=8> */
.L_x_6977:
        /* <DEDUP_REMOVED lines=16> */
.L_x_6980:
        /* <DEDUP_REMOVED lines=11> */
.L_x_6979:
[----:B------:R0:W-:Y:S01]  /*10c90*/  STG.E.64 desc[UR36][R2.64], R32 ;  /* 0x0000002002007986 */ /* 0x0001e2000c101b24 */
[----:B------:R-:W-:Y:S05]  /*10ca0*/  BRA `(.L_x_6974) ;  /* 0x0000000c00047947 */ /* 0x000fea0003800000 */
.L_x_6969:
        /* <DEDUP_REMOVED lines=13> */
.L_x_6983:
[----:B------:R3:W-:Y:S01]  /*10d80*/  STG.E.128 desc[UR36][R2.64], R32 ;  /* 0x0000002002007986 */ /* 0x0007e2000c101d24 */
[----:B------:R-:W-:Y:S05]  /*10d90*/  BRA `(.L_x_6974) ;  /* 0x0000000800c87947 */ /* 0x000fea0003800000 */
.L_x_6982:
        /* <DEDUP_REMOVED lines=25> */
.L_x_6987:
[----:B------:R-:W-:Y:S05]  /*10f30*/  BSYNC B0 ;  /* 0x0000000000007941 */ /* 0x000fea0003800000 */
.L_x_6986:
[----:B------:R-:W-:-:S05]  /*10f40*/  LOP3.LUT R5, R0, R5, RZ, 0xfc, !PT ;  /* 0x0000000500057212 */ /* 0x000fca00078efcff */
[----:B------:R1:W-:Y:S01]  /*10f50*/  STG.E.U8 desc[UR36][R2.64], R5 ;  /* 0x0000000502007986 */ /* 0x0003e2000c101124 */
[----:B------:R-:W-:Y:S05]  /*10f60*/  BRA `(.L_x_6974) ;  /* 0x0000000800547947 */ /* 0x000fea0003800000 */
.L_x_6985:
        /* <DEDUP_REMOVED lines=17> */
.L_x_6989:
[----:B------:R-:W-:Y:S01]  /*11080*/  IMAD.MOV.U32 R0, RZ, RZ, 0x7f ;  /* 0x0000007fff007424 */ /* 0x000fe200078e00ff */
[----:B------:R-:W-:-:S04]  /*11090*/  ISETP.GT.U32.AND P0, PT, R4, 0x7f800000, PT ;  /* 0x7f8000000400780c */ /* 0x000fc80003f04070 */
[----:B------:R-:W-:-:S09]  /*110a0*/  SEL R0, R0, 0x7c, P0 ;  /* 0x0000007c00007807 */ /* 0x000fd20000000000 */
.L_x_6990:
[----:B------:R-:W-:Y:S05]  /*110b0*/  BSYNC B0 ;  /* 0x0000000000007941 */ /* 0x000fea0003800000 */
.L_x_6988:
[----:B------:R-:W-:-:S04]  /*110c0*/  LOP3.LUT R4, R5, 0x80000000, RZ, 0xc0, !PT ;  /* 0x8000000005047812 */ /* 0x000fc800078ec0ff */
[----:B------:R-:W-:-:S04]  /*110d0*/  SHF.R.U32.HI R5, RZ, 0x18, R4 ;  /* 0x00000018ff057819 */ /* 0x000fc80000011604 */
[----:B------:R-:W-:-:S05]  /*110e0*/  LOP3.LUT R5, R0, R5, RZ, 0xfc, !PT ;  /* 0x0000000500057212 */ /* 0x000fca00078efcff */
[----:B------:R0:W-:Y:S01]  /*110f0*/  STG.E.U8 desc[UR36][R2.64], R5 ;  /* 0x0000000502007986 */ /* 0x0001e2000c101124 */
[----:B------:R-:W-:Y:S05]  /*11100*/  BRA `(.L_x_6974) ;  /* 0x0000000400ec7947 */ /* 0x000fea0003800000 */
.L_x_6984:
        /* <DEDUP_REMOVED lines=8> */
.L_x_6981:
        /* <DEDUP_REMOVED lines=11> */
.L_x_6993:
        /* <DEDUP_REMOVED lines=21> */
.L_x_6996:
[----:B------:R-:W-:-:S04]  /*11390*/  LOP3.LUT R0, R7, 0x80000000, RZ, 0xc0, !PT ;  /* 0x8000000007007812 */ /* 0x000fc800078ec0ff */
[----:B------:R-:W-:-:S04]  /*113a0*/  SHF.R.U32.HI R5, RZ, 0x18, R0 ;  /* 0x00000018ff057819 */ /* 0x000fc80000011600 */
[----:B------:R-:W-:-:S04]  /*113b0*/  LOP3.LUT R4, R4, R5, RZ, 0xfc, !PT ;  /* 0x0000000504047212 */ /* 0x000fc800078efcff */
[----:B------:R-:W-:-:S07]  /*113c0*/  PRMT R0, R4, 0x7610, R0 ;  /* 0x0000761004007816 */ /* 0x000fce0000000000 */
.L_x_6995:
[----:B------:R-:W-:Y:S05]  /*113d0*/  BSYNC B0 ;  /* 0x0000000000007941 */ /* 0x000fea0003800000 */
.L_x_6994:
[----:B------:R0:W-:Y:S01]  /*113e0*/  STG.E.U8 desc[UR36][R2.64], R0 ;  /* 0x0000000002007986 */ /* 0x0001e2000c101124 */
[----:B------:R-:W-:Y:S05]  /*113f0*/  BRA `(.L_x_6974) ;  /* 0x0000000400307947 */ /* 0x000fea0003800000 */
.L_x_6992:
        /* <DEDUP_REMOVED lines=21> */
.L_x_6999:
[----:B------:R-:W-:-:S04]  /*11550*/  LOP3.LUT R0, R7, 0x80000000, RZ, 0xc0, !PT ;  /* 0x8000000007007812 */ /* 0x000fc800078ec0ff */
[----:B------:R-:W-:-:S04]  /*11560*/  SHF.R.U32.HI R5, RZ, 0x18, R0 ;  /* 0x00000018ff057819 */ /* 0x000fc80000011600 */
[----:B------:R-:W-:-:S04]  /*11570*/  LOP3.LUT R4, R4, R5, RZ, 0xfc, !PT ;  /* 0x0000000504047212 */ /* 0x000fc800078efcff */
[----:B------:R-:W-:-:S07]  /*11580*/  PRMT R0, R4, 0x7610, R0 ;  /* 0x0000761004007816 */ /* 0x000fce0000000000 */
.L_x_6998:
[----:B------:R-:W-:Y:S05]  /*11590*/  BSYNC B0 ;  /* 0x0000000000007941 */ /* 0x000fea0003800000 */
.L_x_6997:
[----:B------:R0:W-:Y:S01]  /*115a0*/  STG.E.U8 desc[UR36][R2.64], R0 ;  /* 0x0000000002007986 */ /* 0x0001e2000c101124 */
[----:B------:R-:W-:Y:S05]  /*115b0*/  BRA `(.L_x_6974) ;  /* 0x0000000000c07947 */ /* 0x000fea0003800000 */
.L_x_6991:
        /* <DEDUP_REMOVED lines=26> */
.L_x_6973:
        /* <DEDUP_REMOVED lines=16> */
.L_x_7002:
[----:B------:R-:W-:Y:S05]  /*11860*/  BRA `(.L_x_6974) ;  /* 0x0000000000147947 */ /* 0x000fea0003800000 */
.L_x_7001:
[----:B------:R-:W0:Y:S02]  /*11870*/  F2I.U64.F64.TRUNC R32, R32 ;  /* 0x0000002000207311 */ /* 0x000e24000030d800 */
[----:B0-----:R0:W-:Y:S01]  /*11880*/  STG.E.64 desc[UR36][R2.64], R32 ;  /* 0x0000002002007986 */ /* 0x0011e2000c101b24 */
[----:B------:R-:W-:Y:S05]  /*11890*/  BRA `(.L_x_6974) ;  /* 0x0000000000087947 */ /* 0x000fea0003800000 */
.L_x_7000:
[----:B------:R-:W0:Y:S02]  /*118a0*/  F2I.U32.F64.TRUNC R33, R32 ;  /* 0x0000002000217311 */ /* 0x000e24000030d000 */
[----:B0-----:R0:W-:Y:S02]  /*118b0*/  STG.E desc[UR36][R2.64], R33 ;  /* 0x0000002102007986 */ /* 0x0011e4000c101924 */
.L_x_6974:
[----:B------:R-:W-:-:S05]  /*118c0*/  VIADD R23, R23, 0x80 ;  /* 0x0000008017177836 */ /* 0x000fca0000000000 */
[----:B------:R-:W-:-:S13]  /*118d0*/  ISETP.GE.AND P0, PT, R23, R22, PT ;  /* 0x000000161700720c */ /* 0x000fda0003f06270 */
[----:B------:R-:W-:Y:S05]  /*118e0*/  @P0 BRA `(.L_x_6968) ;  /* 0x0000001000740947 */ /* 0x000fea0003800000 */
[----:B0-2---:R-:W0:Y:S01]  /*118f0*/  S2R R0, SR_CTAID.X ;  /* 0x0000000000007919 */ /* 0x005e220000002500 */
        /* <DEDUP_REMOVED lines=21> */
.L_x_7006:
[----:B------:R-:W0:Y:S02]  /*11a50*/  F2I.S64.F64.TRUNC R24, R24 ;  /* 0x0000001800187311 */ /* 0x000e24000030d900 */
[----:B0-----:R-:W-:-:S05]  /*11a60*/  IMAD.MOV.U32 R5, RZ, RZ, R24 ;  /* 0x000000ffff057224 */ /* 0x001fca00078e0018 */
[----:B------:R0:W-:Y:S01]  /*11a70*/  STG.E.U8 desc[UR36][R2.64], R5 ;  /* 0x0000000502007986 */ /* 0x0001e2000c101124 */
[----:B------:R-:W-:Y:S05]  /*11a80*/  BRA `(.L_x_7008) ;  /* 0x0000001000087947 */ /* 0x000fea0003800000 */
.L_x_7005:
        /* <DEDUP_REMOVED lines=9> */
.L_x_7010:
[----:B------:R-:W0:Y:S02]  /*11b20*/  F2I.F64.TRUNC R25, R24 ;  /* 0x0000001800197311 */ /* 0x000e24000030d100 */
[----:B0-----:R0:W-:Y:S01]  /*11b30*/  STG.E desc[UR36][R2.64], R25 ;  /* 0x0000001902007986 */ /* 0x0011e2000c101924 */
[----:B------:R-:W-:Y:S05]  /*11b40*/  BRA `(.L_x_7008) ;  /* 0x0000000c00d87947 */ /* 0x000fea0003800000 */
.L_x_7009:
[----:B------:R-:W0:Y:S02]  /*11b50*/  F2I.F64.TRUNC R25, R24 ;  /* 0x0000001800197311 */ /* 0x000e24000030d100 */
[----:B0-----:R0:W-:Y:S01]  /*11b60*/  STG.E.U16 desc[UR36][R2.64], R25 ;  /* 0x0000001902007986 */ /* 0x0011e2000c101524 */
[----:B------:R-:W-:Y:S05]  /*11b70*/  BRA `(.L_x_7008) ;  /* 0x0000000c00cc7947 */ /* 0x000fea0003800000 */
.L_x_7004:
        /* <DEDUP_REMOVED lines=13> */
.L_x_7012:
        /* <DEDUP_REMOVED lines=8> */
.L_x_7011:
        /* <DEDUP_REMOVED lines=16> */
.L_x_7014:
        /* <DEDUP_REMOVED lines=11> */
.L_x_7013:
[----:B------:R0:W-:Y:S01]  /*11e80*/  STG.E.64 desc[UR36][R2.64], R24 ;  /* 0x0000001802007986 */ /* 0x0001e2000c101b24 */
[----:B------:R-:W-:Y:S05]  /*11e90*/  BRA `(.L_x_7008) ;  /* 0x0000000c00047947 */ /* 0x000fea0003800000 */
.L_x_7003:
        /* <DEDUP_REMOVED lines=13> */
.L_x_7017:
[----:B------:R3:W-:Y:S01]  /*11f70*/  STG.E.128 desc[UR36][R2.64], R24 ;  /* 0x0000001802007986 */ /* 0x0007e2000c101d24 */
[----:B------:R-:W-:Y:S05]  /*11f80*/  BRA `(.L_x_7008) ;  /* 0x0000000800c87947 */ /* 0x000fea0003800000 */
.L_x_7016:
        /* <DEDUP_REMOVED lines=25> */
.L_x_7021:
[----:B------:R-:W-:Y:S05]  /*12120*/  BSYNC B0 ;  /* 0x0000000000007941 */ /* 0x000fea0003800000 */
.L_x_7020:
[----:B------:R-:W-:-:S05]  /*12130*/  LOP3.LUT R5, R0, R5, RZ, 0xfc, !PT ;  /* 0x0000000500057212 */ /* 0x000fca00078efcff */
[----:B------:R1:W-:Y:S01]  /*12140*/  STG.E.U8 desc[UR36][R2.64], R5 ;  /* 0x0000000502007986 */ /* 0x0003e2000c101124 */
[----:B------:R-:W-:Y:S05]  /*12150*/  BRA `(.L_x_7008) ;  /* 0x0000000800547947 */ /* 0x000fea0003800000 */
.L_x_7019:
        /* <DEDUP_REMOVED lines=17> */
.L_x_7023:
[----:B------:R-:W-:Y:S01]  /*12270*/  IMAD.MOV.U32 R0, RZ, RZ, 0x7f ;  /* 0x0000007fff007424 */ /* 0x000fe200078e00ff */
[----:B------:R-:W-:-:S04]  /*12280*/  ISETP.GT.U32.AND P0, PT, R4, 0x7f800000, PT ;  /* 0x7f8000000400780c */ /* 0x000fc80003f04070 */
[----:B------:R-:W-:-:S09]  /*12290*/  SEL R0, R0, 0x7c, P0 ;  /* 0x0000007c00007807 */ /* 0x000fd20000000000 */
.L_x_7024:
[----:B------:R-:W-:Y:S05]  /*122a0*/  BSYNC B0 ;  /* 0x0000000000007941 */ /* 0x000fea0003800000 */
.L_x_7022:
[----:B------:R-:W-:-:S04]  /*122b0*/  LOP3.LUT R4, R5, 0x80000000, RZ, 0xc0, !PT ;  /* 0x8000000005047812 */ /* 0x000fc800078ec0ff */
[----:B------:R-:W-:-:S04]  /*122c0*/  SHF.R.U32.HI R5, RZ, 0x18, R4 ;  /* 0x00000018ff057819 */ /* 0x000fc80000011604 */
[----:B------:R-:W-:-:S05]  /*122d0*/  LOP3.LUT R5, R0, R5, RZ, 0xfc, !PT ;  /* 0x0000000500057212 */ /* 0x000fca00078efcff */
[----:B------:R0:W-:Y:S01]  /*122e0*/  STG.E.U8 desc[UR36][R2.64], R5 ;  /* 0x0000000502007986 */ /* 0x0001e2000c101124 */
[----:B------:R-:W-:Y:S05]  /*122f0*/  BRA `(.L_x_7008) ;  /* 0x0000000400ec7947 */ /* 0x000fea0003800000 */
.L_x_7018:
        /* <DEDUP_REMOVED lines=8> */
.L_x_7015:
        /* <DEDUP_REMOVED lines=11> */
.L_x_7027:
        /* <DEDUP_REMOVED lines=21> */
.L_x_7030:
[----:B------:R-:W-:-:S04]  /*12580*/  LOP3.LUT R0, R7, 0x80000000, RZ, 0xc0, !PT ;  /* 0x8000000007007812 */ /* 0x000fc800078ec0ff */
[----:B------:R-:W-:-:S04]  /*12590*/  SHF.R.U32.HI R5, RZ, 0x18, R0 ;  /* 0x00000018ff057819 */ /* 0x000fc80000011600 */
[----:B------:R-:W-:-:S04]  /*125a0*/  LOP3.LUT R4, R4, R5, RZ, 0xfc, !PT ;  /* 0x0000000504047212 */ /* 0x000fc800078efcff */
[----:B------:R-:W-:-:S07]  /*125b0*/  PRMT R0, R4, 0x7610, R0 ;  /* 0x0000761004007816 */ /* 0x000fce0000000000 */
.L_x_7029:
[----:B------:R-:W-:Y:S05]  /*125c0*/  BSYNC B0 ;  /* 0x0000000000007941 */ /* 0x000fea0003800000 */
.L_x_7028:
[----:B------:R0:W-:Y:S01]  /*125d0*/  STG.E.U8 desc[UR36][R2.64], R0 ;  /* 0x0000000002007986 */ /* 0x0001e2000c101124 */
[----:B------:R-:W-:Y:S05]  /*125e0*/  BRA `(.L_x_7008) ;  /* 0x0000000400307947 */ /* 0x000fea0003800000 */
.L_x_7026:
        /* <DEDUP_REMOVED lines=21> */
.L_x_7033:
[----:B------:R-:W-:-:S04]  /*12740*/  LOP3.LUT R0, R7, 0x80000000, RZ, 0xc0, !PT ;  /* 0x8000000007007812 */ /* 0x000fc800078ec0ff */
[----:B------:R-:W-:-:S04]  /*12750*/  SHF.R.U32.HI R5, RZ, 0x18, R0 ;  /* 0x00000018ff057819 */ /* 0x000fc80000011600 */
[----:B------:R-:W-:-:S04]  /*12760*/  LOP3.LUT R4, R4, R5, RZ, 0xfc, !PT ;  /* 0x0000000504047212 */ /* 0x000fc800078efcff */
[----:B------:R-:W-:-:S07]  /*12770*/  PRMT R0, R4, 0x7610, R0 ;  /* 0x0000761004007816 */ /* 0x000fce0000000000 */
.L_x_7032:
[----:B------:R-:W-:Y:S05]  /*12780*/  BSYNC B0 ;  /* 0x0000000000007941 */ /* 0x000fea0003800000 */
.L_x_7031:
[----:B------:R0:W-:Y:S01]  /*12790*/  STG.E.U8 desc[UR36][R2.64], R0 ;  /* 0x0000000002007986 */ /* 0x0001e2000c101124 */
[----:B------:R-:W-:Y:S05]  /*127a0*/  BRA `(.L_x_7008) ;  /* 0x0000000000c07947 */ /* 0x000fea0003800000 */
.L_x_7025:
        /* <DEDUP_REMOVED lines=26> */
.L_x_7007:
        /* <DEDUP_REMOVED lines=16> */
.L_x_7036:
[----:B------:R-:W-:Y:S05]  /*12a50*/  BRA `(.L_x_7008) ;  /* 0x0000000000147947 */ /* 0x000fea0003800000 */
.L_x_7035:
[----:B------:R-:W0:Y:S02]  /*12a60*/  F2I.U64.F64.TRUNC R24, R24 ;  /* 0x0000001800187311 */ /* 0x000e24000030d800 */
[----:B0-----:R0:W-:Y:S01]  /*12a70*/  STG.E.64 desc[UR36][R2.64], R24 ;  /* 0x0000001802007986 */ /* 0x0011e2000c101b24 */
[----:B------:R-:W-:Y:S05]  /*12a80*/  BRA `(.L_x_7008) ;  /* 0x0000000000087947 */ /* 0x000fea0003800000 */
.L_x_7034:
[----:B------:R-:W0:Y:S02]  /*12a90*/  F2I.U32.F64.TRUNC R25, R24 ;  /* 0x0000001800197311 */ /* 0x000e24000030d000 */
[----:B0-----:R0:W-:Y:S02]  /*12aa0*/  STG.E desc[UR36][R2.64], R25 ;  /* 0x0000001902007986 */ /* 0x0011e4000c101924 */
.L_x_7008:
[----:B------:R-:W-:-:S07]  /*12ab0*/  VIADD R23, R23, 0x80 ;  /* 0x0000008017177836 */ /* 0x000fce0000000000 */
.L_x_6968:
[----:B------:R-:W-:Y:S05]  /*12ac0*/  BSYNC B6 ;  /* 0x0000000000067941 */ /* 0x000fea0003800000 */
.L_x_6967:
[----:B------:R-:W-:-:S13]  /*12ad0*/  ISETP.GE.AND P0, PT, R23, R22, PT ;  /* 0x000000161700720c */ /* 0x000fda0003f06270 */
[----:B------:R-:W-:Y:S05]  /*12ae0*/  @P0 EXIT ;  /* 0x000000000000094d */ /* 0x000fea0003800000 */
[----:B0-23--:R-:W0:Y:S01]  /*12af0*/  S2R R0, SR_CTAID.X ;  /* 0x0000000000007919 */ /* 0x00de220000002500 */
[----:B-1--4-:R-:W1:Y:S01]  /*12b00*/  LDC.64 R2, c[0x0][0x218] ;  /* 0x00008600ff027b82 */ /* 0x012e620000000a00 */
        /* <DEDUP_REMOVED lines=19> */
.L_x_7040:
[----:B------:R-:W0:Y:S02]  /*12c40*/  F2I.S64.F64.TRUNC R16, R16 ;  /* 0x0000001000107311 */ /* 0x000e24000030d900 */
[----:B0-----:R-:W-:-:S05]  /*12c50*/  IMAD.MOV.U32 R5, RZ, RZ, R16 ;  /* 0x000000ffff057224 */ /* 0x001fca00078e0010 */
[----:B------:R-:W-:Y:S01]  /*12c60*/  STG.E.U8 desc[UR36][R2.64], R5 ;  /* 0x0000000502007986 */ /* 0x000fe2000c101124 */
[----:B------:R-:W-:Y:S05]  /*12c70*/  EXIT ;  /* 0x000000000000794d */ /* 0x000fea0003800000 */
.L_x_7039:
        /* <DEDUP_REMOVED lines=9> */
.L_x_7043:
[----:B------:R-:W0:Y:S02]  /*12d10*/  F2I.F64.TRUNC R17, R16 ;  /* 0x0000001000117311 */ /* 0x000e24000030d100 */
[----:B0-----:R-:W-:Y:S01]  /*12d20*/  STG.E desc[UR36][R2.64], R17 ;  /* 0x0000001102007986 */ /* 0x001fe2000c101924 */
[----:B------:R-:W-:Y:S05]  /*12d30*/  EXIT ;  /* 0x000000000000794d */ /* 0x000fea0003800000 */
.L_x_7042:
[----:B------:R-:W0:Y:S02]  /*12d40*/  F2I.F64.TRUNC R17, R16 ;  /* 0x0000001000117311 */ /* 0x000e24000030d100 */
[----:B0-----:R-:W-:Y:S01]  /*12d50*/  STG.E.U16 desc[UR36][R2.64], R17 ;  /* 0x0000001102007986 */ /* 0x001fe2000c101524 */
[----:B------:R-:W-:Y:S05]  /*12d60*/  EXIT ;  /* 0x000000000000794d */ /* 0x000fea0003800000 */
.L_x_7038:
        /* <DEDUP_REMOVED lines=13> */
.L_x_7045:
        /* <DEDUP_REMOVED lines=8> */
.L_x_7044:
        /* <DEDUP_REMOVED lines=16> */
.L_x_7047:
        /* <DEDUP_REMOVED lines=11> */
.L_x_7046:
[----:B------:R-:W-:Y:S01]  /*13070*/  STG.E.64 desc[UR36][R2.64], R16 ;  /* 0x0000001002007986 */ /* 0x000fe2000c101b24 */
[----:B------:R-:W-:Y:S05]  /*13080*/  EXIT ;  /* 0x000000000000794d */ /* 0x000fea0003800000 */
.L_x_7037:
        /* <DEDUP_REMOVED lines=13> */
.L_x_7050:
[----:B------:R-:W-:Y:S01]  /*13160*/  STG.E.128 desc[UR36][R2.64], R16 ;  /* 0x0000001002007986 */ /* 0x000fe2000c101d24 */
[----:B------:R-:W-:Y:S05]  /*13170*/  EXIT ;  /* 0x000000000000794d */ /* 0x000fea0003800000 */
.L_x_7049:
        /* <DEDUP_REMOVED lines=25> */
.L_x_7054:
[----:B------:R-:W-:Y:S05]  /*13310*/  BSYNC B0 ;  /* 0x0000000000007941 */ /* 0x000fea0003800000 */
.L_x_7053:
[----:B------:R-:W-:-:S05]  /*13320*/  LOP3.LUT R5, R0, R5, RZ, 0xfc, !PT ;  /* 0x0000000500057212 */ /* 0x000fca00078efcff */
[----:B------:R-:W-:Y:S01]  /*13330*/  STG.E.U8 desc[UR36][R2.64], R5 ;  /* 0x0000000502007986 */ /* 0x000fe2000c101124 */
[----:B------:R-:W-:Y:S05]  /*13340*/  EXIT ;  /* 0x000000000000794d */ /* 0x000fea0003800000 */
.L_x_7052:
        /* <DEDUP_REMOVED lines=17> */
.L_x_7056:
[----:B------:R-:W-:Y:S01]  /*13460*/  IMAD.MOV.U32 R0, RZ, RZ, 0x7f ;  /* 0x0000007fff007424 */ /* 0x000fe200078e00ff */
[----:B------:R-:W-:-:S04]  /*13470*/  ISETP.GT.U32.AND P0, PT, R4, 0x7f800000, PT ;  /* 0x7f8000000400780c */ /* 0x000fc80003f04070 */
[----:B------:R-:W-:-:S09]  /*13480*/  SEL R0, R0, 0x7c, P0 ;  /* 0x0000007c00007807 */ /* 0x000fd20000000000 */
.L_x_7057:
[----:B------:R-:W-:Y:S05]  /*13490*/  BSYNC B0 ;  /* 0x0000000000007941 */ /* 0x000fea0003800000 */
.L_x_7055:
[----:B------:R-:W-:-:S04]  /*134a0*/  LOP3.LUT R4, R5, 0x80000000, RZ, 0xc0, !PT ;  /* 0x8000000005047812 */ /* 0x000fc800078ec0ff */
[----:B------:R-:W-:-:S04]  /*134b0*/  SHF.R.U32.HI R5, RZ, 0x18, R4 ;  /* 0x00000018ff057819 */ /* 0x000fc80000011604 */
[----:B------:R-:W-:-:S05]  /*134c0*/  LOP3.LUT R5, R0, R5, RZ, 0xfc, !PT ;  /* 0x0000000500057212 */ /* 0x000fca00078efcff */
[----:B------:R-:W-:Y:S01]  /*134d0*/  STG.E.U8 desc[UR36][R2.64], R5 ;  /* 0x0000000502007986 */ /* 0x000fe2000c101124 */
[----:B------:R-:W-:Y:S05]  /*134e0*/  EXIT ;  /* 0x000000000000794d */ /* 0x000fea0003800000 */
.L_x_7051:
        /* <DEDUP_REMOVED lines=8> */
.L_x_7048:
        /* <DEDUP_REMOVED lines=11> */
.L_x_7060:
        /* <DEDUP_REMOVED lines=21> */
.L_x_7063:
[----:B------:R-:W-:-:S04]  /*13770*/  LOP3.LUT R0, R7, 0x80000000, RZ, 0xc0, !PT ;  /* 0x8000000007007812 */ /* 0x000fc800078ec0ff */
[----:B------:R-:W-:-:S04]  /*13780*/  SHF.R.U32.HI R5, RZ, 0x18, R0 ;  /* 0x00000018ff057819 */ /* 0x000fc80000011600 */
[----:B------:R-:W-:-:S04]  /*13790*/  LOP3.LUT R4, R4, R5, RZ, 0xfc, !PT ;  /* 0x0000000504047212 */ /* 0x000fc800078efcff */
[----:B------:R-:W-:-:S07]  /*137a0*/  PRMT R0, R4, 0x7610, R0 ;  /* 0x0000761004007816 */ /* 0x000fce0000000000 */
.L_x_7062:
[----:B------:R-:W-:Y:S05]  /*137b0*/  BSYNC B0 ;  /* 0x0000000000007941 */ /* 0x000fea0003800000 */
.L_x_7061:
[----:B------:R-:W-:Y:S01]  /*137c0*/  STG.E.U8 desc[UR36][R2.64], R0 ;  /* 0x0000000002007986 */ /* 0x000fe2000c101124 */
[----:B------:R-:W-:Y:S05]  /*137d0*/  EXIT ;  /* 0x000000000000794d */ /* 0x000fea0003800000 */
.L_x_7059:
        /* <DEDUP_REMOVED lines=21> */
.L_x_7066:
[----:B------:R-:W-:-:S04]  /*13930*/  LOP3.LUT R0, R7, 0x80000000, RZ, 0xc0, !PT ;  /* 0x8000000007007812 */ /* 0x000fc800078ec0ff */
[----:B------:R-:W-:-:S04]  /*13940*/  SHF.R.U32.HI R5, RZ, 0x18, R0 ;  /* 0x00000018ff057819 */ /* 0x000fc80000011600 */
[----:B------:R-:W-:-:S04]  /*13950*/  LOP3.LUT R4, R4, R5, RZ, 0xfc, !PT ;  /* 0x0000000504047212 */ /* 0x000fc800078efcff */
[----:B------:R-:W-:-:S07]  /*13960*/  PRMT R0, R4, 0x7610, R0 ;  /* 0x0000761004007816 */ /* 0x000fce0000000000 */
.L_x_7065:
[----:B------:R-:W-:Y:S05]  /*13970*/  BSYNC B0 ;  /* 0x0000000000007941 */ /* 0x000fea0003800000 */
.L_x_7064:
[----:B------:R-:W-:Y:S01]  /*13980*/  STG.E.U8 desc[UR36][R2.64], R0 ;  /* 0x0000000002007986 */ /* 0x000fe2000c101124 */
[----:B------:R-:W-:Y:S05]  /*13990*/  EXIT ;  /* 0x000000000000794d */ /* 0x000fea0003800000 */
.L_x_7058:
        /* <DEDUP_REMOVED lines=26> */
.L_x_7041:
        /* <DEDUP_REMOVED lines=16> */
.L_x_7069:
[----:B------:R-:W-:Y:S05]  /*13c40*/  EXIT ;  /* 0x000000000000794d */ /* 0x000fea0003800000 */
.L_x_7068:
[----:B------:R-:W0:Y:S02]  /*13c50*/  F2I.U64.F64.TRUNC R16, R16 ;  /* 0x0000001000107311 */ /* 0x000e24000030d800 */
[----:B0-----:R-:W-:Y:S01]  /*13c60*/  STG.E.64 desc[UR36][R2.64], R16 ;  /* 0x0000001002007986 */ /* 0x001fe2000c101b24 */
[----:B------:R-:W-:Y:S05]  /*13c70*/  EXIT ;  /* 0x000000000000794d */ /* 0x000fea0003800000 */
.L_x_7067:
[----:B------:R-:W0:Y:S02]  /*13c80*/  F2I.U32.F64.TRUNC R17, R16 ;  /* 0x0000001000117311 */ /* 0x000e24000030d000 */
[----:B0-----:R-:W-:Y:S01]  /*13c90*/  STG.E desc[UR36][R2.64], R17 ;  /* 0x0000001102007986 */ /* 0x001fe2000c101924 */
[----:B------:R-:W-:Y:S05]  /*13ca0*/  EXIT ;  /* 0x000000000000794d */ /* 0x000fea0003800000 */
        .weak           $__internal_9_$__cuda_sm20_dblrcp_rn_slowpath_v3
        .type           $__internal_9_$__cuda_sm20_dblrcp_rn_slowpath_v3,@function
        .size           $__internal_9_$__cuda_sm20_dblrcp_rn_slowpath_v3,($__internal_10_$__cuda_sm20_div_rn_f64_full - $__internal_9_$__cuda_sm20_dblrcp_rn_slowpath_v3)
$__internal_9_$__cuda_sm20_dblrcp_rn_slowpath_v3:
        /* <DEDUP_REMOVED lines=24> */
.L_x_7073:
        /* <DEDUP_REMOVED lines=9> */
.L_x_7071:
[----:B------:R-:W-:Y:S01]  /*13ec0*/  LOP3.LUT R7, R5, 0x80000, RZ, 0xfc, !PT ;  /* 0x0008000005077812 */ /* 0x000fe200078efcff */
[----:B------:R-:W-:-:S07]  /*13ed0*/  IMAD.MOV.U32 R6, RZ, RZ, R4 ;  /* 0x000000ffff067224 */ /* 0x000fce00078e0004 */
.L_x_7072:
[----:B------:R-:W-:Y:S05]  /*13ee0*/  BSYNC B1 ;  /* 0x0000000000017941 */ /* 0x000fea0003800000 */
.L_x_7070:
[----:B------:R-:W-:Y:S02]  /*13ef0*/  IMAD.MOV.U32 R4, RZ, RZ, R6 ;  /* 0x000000ffff047224 */ /* 0x000fe400078e0006 */
[----:B------:R-:W-:Y:S02]  /*13f00*/  IMAD.MOV.U32 R5, RZ, RZ, R7 ;  /* 0x000000ffff057224 */ /* 0x000fe400078e0007 */
[----:B------:R-:W-:Y:S02]  /*13f10*/  IMAD.MOV.U32 R6, RZ, RZ, R0 ;  /* 0x000000ffff067224 */ /* 0x000fe400078e0000 */
[----:B------:R-:W-:-:S04]  /*13f20*/  IMAD.MOV.U32 R7, RZ, RZ, 0x0 ;  /* 0x00000000ff077424 */ /* 0x000fc800078e00ff */
[----:B------:R-:W-:Y:S05]  /*13f30*/  RET.REL.NODEC R6 `(_ZN2at6native27unrolled_elementwise_kernelIZZZNS0_61_GLOBAL__N__132982cb_23_ActivationSiluKernel_cu_1520ed90_292411silu_kernelERNS_18TensorIteratorBaseEENKUlvE_clEvENKUlvE1_clEvEUlN3c107complexIdEEE_St5arrayIPcLm2EELi4E23TrivialOffsetCalculatorILi1EjESF_NS0_6memory12LoadWithCastILi1EEENSG_13StoreWithCastILi1EEEEEviT_T0_T2_T3_T4_T5_) ;  /* 0xfffffec006307950 */ /* 0x000fea0003c3ffff */
        .weak           $__internal_10_$__cuda_sm20_div_rn_f64_full
        .type           $__internal_10_$__cuda_sm20_div_rn_f64_full,@function
        .size           $__internal_10_$__cuda_sm20_div_rn_f64_full,($_ZN2at6native27unrolled_elementwise_kernelIZZZNS0_61_GLOBAL__N__132982cb_23_ActivationSiluKernel_cu_1520ed90_292411silu_kernelERNS_18TensorIteratorBaseEENKUlvE_clEvENKUlvE1_clEvEUlN3c107complexIdEEE_St5arrayIPcLm2EELi4E23TrivialOffsetCalculatorILi1EjESF_NS0_6memory12LoadWithCastILi1EEENSG_13StoreWithCastILi1EEEEEviT_T0_T2_T3_T4_T5_$__internal_trig_reduction_slowpathd - $__internal_10_$__cuda_sm20_div_rn_f64_full)
$__internal_10_$__cuda_sm20_div_rn_f64_full:
[C---:B------:R-:W-:Y:S01]  /*13f40*/  FSETP.GEU.AND P0, PT, |R2|.reuse, 1.469367938527859385e-39, PT ;  /* 0x001000000200780b */ /* 0x040fe20003f0e200 */
[----:B------:R-:W-:Y:S01]  /*13f50*/  IMAD.MOV.U32 R6, RZ, RZ, R5 ;  /* 0x000000ffff067224 */ /* 0x000fe200078e0005 */
[C---:B------:R-:W-:Y:S01]  /*13f60*/  LOP3.LUT R12, R2.reuse, 0x800fffff, RZ, 0xc0, !PT ;  /* 0x800fffff020c7812 */ /* 0x040fe200078ec0ff */
[----:B------:R-:W-:Y:S01]  /*13f70*/  IMAD.MOV.U32 R7, RZ, RZ, R2 ;  /* 0x000000ffff077224 */ /* 0x000fe200078e0002 */
[----:B------:R-:W-:Y:S01]  /*13f80*/  LOP3.LUT R40, R2, 0x7ff00000, RZ, 0xc0, !PT ;  /* 0x7ff0000002287812 */ /* 0x000fe200078ec0ff */
[----:B------:R-:W-:Y:S01]  /*13f90*/  IMAD.MOV.U32 R15, RZ, RZ, R3 ;  /* 0x000000ffff0f7224 */ /* 0x000fe200078e0003 */
[----:B------:R-:W-:Y:S01]  /*13fa0*/  LOP3.LUT R13, R12, 0x3ff00000, RZ, 0xfc, !PT ;  /* 0x3ff000000c0d7812 */ /* 0x000fe200078efcff */
[----:B------:R-:W-:Y:S01]  /*13fb0*/  IMAD.MOV.U32 R12, RZ, RZ, R5 ;  /* 0x000000ffff0c7224 */ /* 0x000fe200078e0005 */
[----:B------:R-:W-:Y:S01]  /*13fc0*/  BSSY B1, `(.L_x_7074) ;  /* 0x0000059000017945 */ /* 0x000fe20003800000 */
[----:B------:R-:W-:Y:S01]  /*13fd0*/  IMAD.MOV.U32 R14, RZ, RZ, R4 ;  /* 0x000000ffff0e7224 */ /* 0x000fe200078e0004 */
[C---:B------:R-:W-:Y:S01]  /*13fe0*/  FSETP.GEU.AND P2, PT, |R15|.reuse, 1.469367938527859385e-39, PT ;  /* 0x001000000f00780b */ /* 0x040fe20003f4e200 */
[----:B------:R-:W-:Y:S01]  /*13ff0*/  IMAD.MOV.U32 R4, RZ, RZ, 0x1 ;  /* 0x00000001ff047424 */ /* 0x000fe200078e00ff */
[----:B------:R-:W-:Y:S01]  /*14000*/  LOP3.LUT R41, R15, 0x7ff00000, RZ, 0xc0, !PT ;  /* 0x7ff000000f297812 */ /* 0x000fe200078ec0ff */
[----:B------:R-:W-:Y:S01]  /*14010*/  @!P0 DMUL R12, R6, 8.98846567431157953865e+307 ;  /* 0x7fe00000060c8828 */ /* 0x000fe20000000000 */
[----:B------:R-:W-:-:S02]  /*14020*/  IMAD.MOV.U32 R44, RZ, RZ, 0x1ca00000 ;  /* 0x1ca00000ff2c7424 */ /* 0x000fc400078e00ff */
[----:B------:R-:W-:-:S03]  /*14030*/  ISETP.GE.U32.AND P1, PT, R41, R40, PT ;  /* 0x000000282900720c */ /* 0x000fc60003f26070 */
[----:B------:R-:W0:Y:S04]  /*14040*/  MUFU.RCP64H R5, R13 ;  /* 0x0000000d00057308 */ /* 0x000e280000001800 */
[----:B------:R-:W-:-:S04]  /*14050*/  @!P2 LOP3.LUT R3, R7, 0x7ff00000, RZ, 0xc0, !PT ;  /* 0x7ff000000703a812 */ /* 0x000fc800078ec0ff */
[----:B------:R-:W-:Y:S02]  /*14060*/  @!P2 ISETP.GE.U32.AND P3, PT, R41, R3, PT ;  /* 0x000000032900a20c */ /* 0x000fe40003f66070 */
[C---:B------:R-:W-:Y:S02]  /*14070*/  SEL R3, R44.reuse, 0x63400000, !P1 ;  /* 0x634000002c037807 */ /* 0x040fe40004800000 */
[----:B------:R-:W-:Y:S02]  /*14080*/  @!P2 SEL R2, R44, 0x63400000, !P3 ;  /* 0x634000002c02a807 */ /* 0x000fe40005800000 */
[--C-:B------:R-:W-:Y:S02]  /*14090*/  LOP3.LUT R3, R3, 0x800fffff, R15.reuse, 0xf8, !PT ;  /* 0x800fffff03037812 */ /* 0x100fe400078ef80f */
[----:B------:R-:W-:Y:S01]  /*140a0*/  @!P2 LOP3.LUT R2, R2, 0x80000000, R15, 0xf8, !PT ;  /* 0x800000000202a812 */ /* 0x000fe200078ef80f */
[----:B0-----:R-:W-:-:S08]  /*140b0*/  DFMA R36, R4, -R12, 1 ;  /* 0x3ff000000424742b */ /* 0x001fd0000000080c */
[----:B------:R-:W-:-:S08]  /*140c0*/  DFMA R36, R36, R36, R36 ;  /* 0x000000242424722b */ /* 0x000fd00000000024 */
[----:B------:R-:W-:Y:S01]  /*140d0*/  DFMA R36, R4, R36, R4 ;  /* 0x000000240424722b */ /* 0x000fe20000000004 */
[----:B------:R-:W-:Y:S01]  /*140e0*/  @!P2 LOP3.LUT R5, R2, 0x100000, RZ, 0xfc, !PT ;  /* 0x001000000205a812 */ /* 0x000fe200078efcff */
[----:B------:R-:W-:Y:S02]  /*140f0*/  IMAD.MOV.U32 R2, RZ, RZ, R14 ;  /* 0x000000ffff027224 */ /* 0x000fe400078e000e */
[----:B------:R-:W-:-:S04]  /*14100*/  @!P2 IMAD.MOV.U32 R4, RZ, RZ, RZ ;  /* 0x000000ffff04a224 */ /* 0x000fc800078e00ff */
[----:B------:R-:W-:Y:S02]  /*14110*/  DFMA R38, R36, -R12, 1 ;  /* 0x3ff000002426742b */ /* 0x000fe4000000080c */
[----:B------:R-:W-:-:S06]  /*14120*/  @!P2 DFMA R2, R2, 2, -R4 ;  /* 0x400000000202a82b */ /* 0x000fcc0000000804 */
[----:B------:R-:W-:-:S08]  /*14130*/  DFMA R36, R36, R38, R36 ;  /* 0x000000262424722b */ /* 0x000fd00000000024 */
[----:B------:R-:W-:-:S08]  /*14140*/  DMUL R4, R36, R2 ;  /* 0x0000000224047228 */ /* 0x000fd00000000000 */
[----:B------:R-:W-:-:S08]  /*14150*/  DFMA R38, R4, -R12, R2 ;  /* 0x8000000c0426722b */ /* 0x000fd00000000002 */
[----:B------:R-:W-:Y:S01]  /*14160*/  DFMA R4, R36, R38, R4 ;  /* 0x000000262404722b */ /* 0x000fe20000000004 */
[----:B------:R-:W-:Y:S01]  /*14170*/  IMAD.MOV.U32 R38, RZ, RZ, R41 ;  /* 0x000000ffff267224 */ /* 0x000fe200078e0029 */
[----:B------:R-:W-:Y:S01]  /*14180*/  @!P2 LOP3.LUT R38, R3, 0x7ff00000, RZ, 0xc0, !PT ;  /* 0x7ff000000326a812 */ /* 0x000fe200078ec0ff */
[----:B------:R-:W-:Y:S01]  /*14190*/  IMAD.MOV.U32 R39, RZ, RZ, R40 ;  /* 0x000000ffff277224 */ /* 0x000fe200078e0028 */
[----:B------:R-:W-:-:S03]  /*141a0*/  @!P0 LOP3.LUT R39, R13, 0x7ff00000, RZ, 0xc0, !PT ;  /* 0x7ff000000d278812 */ /* 0x000fc600078ec0ff */
[----:B------:R-:W-:-:S05]  /*141b0*/  VIADD R36, R38, 0xffffffff ;  /* 0xffffffff26247836 */ /* 0x000fca0000000000 */
[----:B------:R-:W-:Y:S01]  /*141c0*/  ISETP.GT.U32.AND P0, PT, R36, 0x7feffffe, PT ;  /* 0x7feffffe2400780c */ /* 0x000fe20003f04070 */
[----:B------:R-:W-:-:S05]  /*141d0*/  VIADD R36, R39, 0xffffffff ;  /* 0xffffffff27247836 */ /* 0x000fca0000000000 */
[----:B------:R-:W-:-:S13]  /*141e0*/  ISETP.GT.U32.OR P0, PT, R36, 0x7feffffe, P0 ;  /* 0x7feffffe2400780c */ /* 0x000fda0000704470 */
[----:B------:R-:W-:Y:S05]  /*141f0*/  @P0 BRA `(.L_x_7075) ;  /* 0x0000000000740947 */ /* 0x000fea0003800000 */
[----:B------:R-:W-:-:S04]  /*14200*/  LOP3.LUT R14, R7, 0x7ff00000, RZ, 0xc0, !PT ;  /* 0x7ff00000070e7812 */ /* 0x000fc800078ec0ff */
[CC--:B------:R-:W-:Y:S02]  /*14210*/  VIADDMNMX R15, R41.reuse, -R14.reuse, 0xb9600000, !PT ;  /* 0xb9600000290f7446 */ /* 0x0c0fe4000780090e */
[----:B------:R-:W-:Y:S02]  /*14220*/  ISETP.GE.U32.AND P0, PT, R41, R14, PT ;  /* 0x0000000e2900720c */ /* 0x000fe40003f06070 */
[----:B------:R-:W-:Y:S02]  /*14230*/  VIMNMX R14, R15, 0x46a00000, PT ;  /* 0x46a000000f0e7848 */ /* 0x000fe40003fe0100 */
[----:B------:R-:W-:-:S05]  /*14240*/  SEL R38, R44, 0x63400000, !P0 ;  /* 0x634000002c267807 */ /* 0x000fca0004000000 */
[----:B------:R-:W-:Y:S02]  /*14250*/  IMAD.IADD R38, R14, 0x1, -R38 ;  /* 0x000000010e267824 */ /* 0x000fe400078e0a26 */
[----:B------:R-:W-:Y:S02]  /*14260*/  IMAD.MOV.U32 R14, RZ, RZ, RZ ;  /* 0x000000ffff0e7224 */ /* 0x000fe400078e00ff */
        /* <DEDUP_REMOVED lines=11> */
[----:B------:R-:W-:Y:S01]  /*14320*/  IADD3 R38, -R38, -0x43300000, RZ ;  /* 0xbcd0000026267810 */ /* 0x000fe20007ffe1ff */
[----:B------:R-:W-:-:S06]  /*14330*/  IMAD.MOV.U32 R2, RZ, RZ, RZ ;  /* 0x000000ffff027224 */ /* 0x000fcc00078e00ff */
[----:B------:R-:W-:Y:S02]  /*14340*/  DFMA R2, R36, -R2, R4 ;  /* 0x800000022402722b */ /* 0x000fe40000000004 */
[----:B------:R-:W-:-:S08]  /*14350*/  DMUL.RP R4, R4, R14 ;  /* 0x0000000e04047228 */ /* 0x000fd00000008000 */
[----:B------:R-:W-:Y:S02]  /*14360*/  FSETP.NEU.AND P0, PT, |R3|, R38, PT ;  /* 0x000000260300720b */ /* 0x000fe40003f0d200 */
[----:B------:R-:W-:Y:S02]  /*14370*/  LOP3.LUT R6, R5, R6, RZ, 0x3c, !PT ;  /* 0x0000000605067212 */ /* 0x000fe400078e3cff */
[----:B------:R-:W-:Y:S02]  /*14380*/  FSEL R4, R4, R36, !P0 ;  /* 0x0000002404047208 */ /* 0x000fe40004000000 */
[----:B------:R-:W-:-:S03]  /*14390*/  FSEL R6, R6, R37, !P0 ;  /* 0x0000002506067208 */ /* 0x000fc60004000000 */
[----:B------:R-:W-:Y:S02]  /*143a0*/  IMAD.MOV.U32 R36, RZ, RZ, R4 ;  /* 0x000000ffff247224 */ /* 0x000fe400078e0004 */
[----:B------:R-:W-:Y:S01]  /*143b0*/  IMAD.MOV.U32 R37, RZ, RZ, R6 ;  /* 0x000000ffff257224 */ /* 0x000fe200078e0006 */
[----:B------:R-:W-:Y:S06]  /*143c0*/  BRA `(.L_x_7076) ;  /* 0x0000000000607947 */ /* 0x000fec0003800000 */
.L_x_7075:
        /* <DEDUP_REMOVED lines=13> */
[----:B------:R-:W-:Y:S02]  /*144a0*/  @!P0 IMAD.MOV.U32 R37, RZ, RZ, R6 ;  /* 0x000000ffff258224 */ /* 0x000fe400078e0006 */
[----:B------:R-:W-:Y:S02]  /*144b0*/  @P0 IMAD.MOV.U32 R36, RZ, RZ, RZ ;  /* 0x000000ffff240224 */ /* 0x000fe400078e00ff */
[----:B------:R-:W-:Y:S01]  /*144c0*/  @P0 IMAD.MOV.U32 R37, RZ, RZ, R2 ;  /* 0x000000ffff250224 */ /* 0x000fe200078e0002 */
[----:B------:R-:W-:Y:S06]  /*144d0*/  BRA `(.L_x_7076) ;  /* 0x00000000001c7947 */ /* 0x000fec0003800000 */
.L_x_7078:
[----:B------:R-:W-:-:S05]  /*144e0*/  LOP3.LUT R36, R7, 0x80000, RZ, 0xfc, !PT ;  /* 0x0008000007247812 */ /* 0x000fca00078efcff */
[----:B------:R-:W-:Y:S02]  /*144f0*/  IMAD.MOV.U32 R37, RZ, RZ, R36 ;  /* 0x000000ffff257224 */ /* 0x000fe400078e0024 */
[----:B------:R-:W-:Y:S01]  /*14500*/  IMAD.MOV.U32 R36, RZ, RZ, R6 ;  /* 0x000000ffff247224 */ /* 0x000fe200078e0006 */
[----:B------:R-:W-:Y:S06]  /*14510*/  BRA `(.L_x_7076) ;  /* 0x00000000000c7947 */ /* 0x000fec0003800000 */
.L_x_7077:
[----:B------:R-:W-:-:S05]  /*14520*/  LOP3.LUT R36, R15, 0x80000, RZ, 0xfc, !PT ;  /* 0x000800000f247812 */ /* 0x000fca00078efcff */
[----:B------:R-:W-:Y:S02]  /*14530*/  IMAD.MOV.U32 R37, RZ, RZ, R36 ;  /* 0x000000ffff257224 */ /* 0x000fe400078e0024 */
[----:B------:R-:W-:-:S07]  /*14540*/  IMAD.MOV.U32 R36, RZ, RZ, R14 ;  /* 0x000000ffff247224 */ /* 0x000fce00078e000e */
.L_x_7076:
[----:B------:R-:W-:Y:S05]  /*14550*/  BSYNC B1 ;  /* 0x0000000000017941 */ /* 0x000fea0003800000 */
.L_x_7074:
[----:B------:R-:W-:Y:S02]  /*14560*/  IMAD.MOV.U32 R4, RZ, RZ, R0 ;  /* 0x000000ffff047224 */ /* 0x000fe400078e0000 */
[----:B------:R-:W-:Y:S02]  /*14570*/  IMAD.MOV.U32 R5, RZ, RZ, 0x0 ;  /* 0x00000000ff057424 */ /* 0x000fe400078e00ff */
[----:B------:R-:W-:Y:S02]  /*14580*/  IMAD.MOV.U32 R2, RZ, RZ, R36 ;  /* 0x000000ffff027224 */ /* 0x000fe400078e0024 */
[----:B------:R-:W-:Y:S01]  /*14590*/  IMAD.MOV.U32 R3, RZ, RZ, R37 ;  /* 0x000000ffff037224 */ /* 0x000fe200078e0025 */
[----:B------:R-:W-:Y:S06]  /*145a0*/  RET.REL.NODEC R4 `(_ZN2at6native27unrolled_elementwise_kernelIZZZNS0_61_GLOBAL__N__132982cb_23_ActivationSiluKernel_cu_1520ed90_292411silu_kernelERNS_18TensorIteratorBaseEENKUlvE_clEvENKUlvE1_clEvEUlN3c107complexIdEEE_St5arrayIPcLm2EELi4E23TrivialOffsetCalculatorILi1EjESF_NS0_6memory12LoadWithCastILi1EEENSG_13StoreWithCastILi1EEEEEviT_T0_T2_T3_T4_T5_) ;  /* 0xfffffeb804947950 */ /* 0x000fec0003c3ffff */
        .type           $_ZN2at6native27unrolled_elementwise_kernelIZZZNS0_61_GLOBAL__N__132982cb_23_ActivationSiluKernel_cu_1520ed90_292411silu_kernelERNS_18TensorIteratorBaseEENKUlvE_clEvENKUlvE1_clEvEUlN3c107complexIdEEE_St5arrayIPcLm2EELi4E23TrivialOffsetCalculatorILi1EjESF_NS0_6memory12LoadWithCastILi1EEENSG_13StoreWithCastILi1EEEEEviT_T0_T2_T3_T4_T5_$__internal_trig_reduction_slowpathd,@function
        .size           $_ZN2at6native27unrolled_elementwise_kernelIZZZNS0_61_GLOBAL__N__132982cb_23_ActivationSiluKernel_cu_1520ed90_292411silu_kernelERNS_18TensorIteratorBaseEENKUlvE_clEvENKUlvE1_clEvEUlN3c107complexIdEEE_St5arrayIPcLm2EELi4E23TrivialOffsetCalculatorILi1EjESF_NS0_6memory12LoadWithCastILi1EEENSG_13StoreWithCastILi1EEEEEviT_T0_T2_T3_T4_T5_$__internal_trig_reduction_slowpathd,(.L_x_11058 - $_ZN2at6native27unrolled_elementwise_kernelIZZZNS0_61_GLOBAL__N__132982cb_23_ActivationSiluKernel_cu_1520ed90_292411silu_kernelERNS_18TensorIteratorBaseEENKUlvE_clEvENKUlvE1_clEvEUlN3c107complexIdEEE_St5arrayIPcLm2EELi4E23TrivialOffsetCalculatorILi1EjESF_NS0_6memory12LoadWithCastILi1EEENSG_13StoreWithCastILi1EEEEEviT_T0_T2_T3_T4_T5_$__internal_trig_reduction_slowpathd)
$_ZN2at6native27unrolled_elementwise_kernelIZZZNS0_61_GLOBAL__N__132982cb_23_ActivationSiluKernel_cu_1520ed90_292411silu_kernelERNS_18TensorIteratorBaseEENKUlvE_clEvENKUlvE1_clEvEUlN3c107complexIdEEE_St5arrayIPcLm2EELi4E23TrivialOffsetCalculatorILi1EjESF_NS0_6memory12LoadWithCastILi1EEENSG_13StoreWithCastILi1EEEEEviT_T0_T2_T3_T4_T5_$__internal_trig_reduction_slowpathd:
[----:B------:R-:W-:Y:S01]  /*145b0*/  SHF.R.U32.HI R39, RZ, 0x14, R2 ;  /* 0x00000014ff277819 */ /* 0x000fe20000011602 */
[----:B------:R-:W-:Y:S02]  /*145c0*/  IMAD.MOV.U32 R12, RZ, RZ, R0 ;  /* 0x000000ffff0c7224 */ /* 0x000fe400078e0000 */
[----:B------:R-:W-:Y:S01]  /*145d0*/  IMAD.MOV.U32 R0, RZ, RZ, RZ ;  /* 0x000000ffff007224 */ /* 0x000fe200078e00ff */
[----:B------:R-:W-:-:S04]  /*145e0*/  LOP3.LUT R4, R39, 0x7ff, RZ, 0xc0, !PT ;  /* 0x000007ff27047812 */ /* 0x000fc800078ec0ff */
[----:B------:R-:W-:-:S13]  /*145f0*/  ISETP.NE.AND P0, PT, R4, 0x7ff, PT ;  /* 0x000007ff0400780c */ /* 0x000fda0003f05270 */
[----:B------:R-:W-:Y:S05]  /*14600*/  @!P0 BRA `(.L_x_7079) ;  /* 0x0000000800588947 */ /* 0x000fea0003800000 */
[----:B------:R-:W-:Y:S01]  /*14610*/  VIADD R4, R4, 0xfffffc00 ;  /* 0xfffffc0004047836 */ /* 0x000fe20000000000 */
[----:B------:R-:W-:Y:S01]  /*14620*/  BSSY B1, `(.L_x_7080) ;  /* 0x0000034000017945 */ /* 0x000fe20003800000 */
[----:B------:R-:W-:-:S03]  /*14630*/  CS2R R36, SRZ ;  /* 0x0000000000247805 */ /* 0x000fc6000001ff00 */
[----:B------:R-:W-:-:S04]  /*14640*/  SHF.R.U32.HI R4, RZ, 0x6, R4 ;  /* 0x00000006ff047819 */ /* 0x000fc80000011604 */
[C---:B------:R-:W-:Y:S02]  /*14650*/  IADD3 R0, -R4.reuse, 0x10, RZ ;  /* 0x0000001004007810 */ /* 0x040fe40007ffe1ff */
[----:B------:R-:W-:Y:S02]  /*14660*/  IADD3 R38, -R4, 0x13, RZ ;  /* 0x0000001304267810 */ /* 0x000fe40007ffe1ff */
[----:B------:R-:W-:Y:S02]  /*14670*/  ISETP.GT.AND P0, PT, R0, 0xe, PT ;  /* 0x0000000e0000780c */ /* 0x000fe40003f04270 */
[----:B------:R-:W-:Y:S02]  /*14680*/  IADD3 R4, -R4, 0xf, RZ ;  /* 0x0000000f04047810 */ /* 0x000fe40007ffe1ff */
[----:B------:R-:W-:-:S04]  /*14690*/  SEL R38, R38, 0x12, !P0 ;  /* 0x0000001226267807 */ /* 0x000fc80004000000 */
[----:B------:R-:W-:-:S13]  /*146a0*/  ISETP.GT.AND P0, PT, R0, R38, PT ;  /* 0x000000260000720c */ /* 0x000fda0003f04270 */
[----:B------:R-:W-:Y:S05]  /*146b0*/  @P0 BRA `(.L_x_7081) ;  /* 0x0000000000a80947 */ /* 0x000fea0003800000 */
[----:B------:R-:W0:Y:S01]  /*146c0*/  LDC.64 R6, c[0x4][0x160] ;  /* 0x01005800ff067b82 */ /* 0x000e220000000a00 */
[----:B------:R-:W-:Y:S01]  /*146d0*/  LOP3.LUT R4, R39, 0x7ff, RZ, 0xc0, !PT ;  /* 0x000007ff27047812 */ /* 0x000fe200078ec0ff */
[----:B------:R-:W-:Y:S01]  /*146e0*/  IMAD.MOV.U32 R0, RZ, RZ, R1 ;  /* 0x000000ffff007224 */ /* 0x000fe200078e0001 */
[----:B------:R-:W-:Y:S02]  /*146f0*/  SHF.L.U64.HI R13, R12, 0xb, R2 ;  /* 0x0000000b0c0d7819 */ /* 0x000fe40000010202 */
[----:B------:R-:W-:Y:S01]  /*14700*/  CS2R R36, SRZ ;  /* 0x0000000000247805 */ /* 0x000fe2000001ff00 */
[----:B------:R-:W-:Y:S02]  /*14710*/  VIADD R4, R4, 0xfffffc00 ;  /* 0xfffffc0004047836 */ /* 0x000fe40000000000 */
[----:B------:R-:W1:Y:S03]  /*14720*/  LDC.64 R40, c[0x0][0x208] ;  /* 0x00008200ff287b82 */ /* 0x000e660000000a00 */
[----:B------:R-:W-:-:S04]  /*14730*/  SHF.R.U32.HI R4, RZ, 0x6, R4 ;  /* 0x00000006ff047819 */ /* 0x000fc80000011604 */
[----:B------:R-:W-:-:S05]  /*14740*/  IADD3 R4, -R4, 0xf, RZ ;  /* 0x0000000f04047810 */ /* 0x000fca0007ffe1ff */
[----:B0-----:R-:W-:-:S04]  /*14750*/  IMAD.WIDE R6, R4, 0x8, R6 ;  /* 0x0000000804067825 */ /* 0x001fc800078e0206 */
[----:B------:R-:W-:Y:S02]  /*14760*/  IMAD.MOV.U32 R5, RZ, RZ, R6 ;  /* 0x000000ffff057224 */ /* 0x000fe400078e0006 */
[----:B------:R-:W-:Y:S02]  /*14770*/  IMAD.MOV.U32 R6, RZ, RZ, R7 ;  /* 0x000000ffff067224 */ /* 0x000fe400078e0007 */
[----:B------:R-:W-:Y:S01]  /*14780*/  IMAD.SHL.U32 R7, R12, 0x800, RZ ;  /* 0x000008000c077824 */ /* 0x000fe200078e00ff */
[----:B-1----:R-:W-:-:S07]  /*14790*/  LOP3.LUT R12, R13, 0x80000000, RZ, 0xfc, !PT ;  /* 0x800000000d0c7812 */ /* 0x002fce00078efcff */
.L_x_7082:
[----:B------:R-:W-:Y:S01]  /*147a0*/  R2UR UR4, R40 ;  /* 0x00000000280472ca */ /* 0x000fe200000e0000 */
[----:B------:R-:W-:Y:S01]  /*147b0*/  IMAD.MOV.U32 R14, RZ, RZ, R5 ;  /* 0x000000ffff0e7224 */ /* 0x000fe200078e0005 */
[----:B------:R-:W-:Y:S01]  /*147c0*/  R2UR UR5, R41 ;  /* 0x00000000290572ca */ /* 0x000fe200000e0000 */
[----:B------:R-:W-:-:S12]  /*147d0*/  IMAD.MOV.U32 R15, RZ, RZ, R6 ;  /* 0x000000ffff0f7224 */ /* 0x000fd800078e0006 */
[----:B------:R-:W2:Y:S01]  /*147e0*/  LDG.E.64.CONSTANT R14, desc[UR4][R14.64] ;  /* 0x000000040e0e7981 */ /* 0x000ea2000c1e9b00 */
[----:B------:R-:W-:Y:S02]  /*147f0*/  VIADD R4, R4, 0x1 ;  /* 0x0000000104047836 */ /* 0x000fe40000000000 */
[----:B--2---:R-:W-:-:S04]  /*14800*/  IMAD.WIDE.U32 R36, P0, R14, R7, R36 ;  /* 0x000000070e247225 */ /* 0x004fc80007800024 */
[----:B------:R-:W-:-:S05]  /*14810*/  IMAD R13, R14, R12, RZ ;  /* 0x0000000c0e0d7224 */ /* 0x000fca00078e02ff */
[----:B------:R-:W-:Y:S01]  /*14820*/  IADD3 R37, P1, R13, R37, RZ ;  /* 0x000000250d257210 */ /* 0x000fe20007f3e0ff */
[----:B------:R-:W-:-:S05]  /*14830*/  IMAD R13, R15, R7, RZ ;  /* 0x000000070f0d7224 */ /* 0x000fca00078e02ff */
[----:B------:R-:W-:Y:S01]  /*14840*/  IADD3 R37, P3, R13, R37, RZ ;  /* 0x000000250d257210 */ /* 0x000fe20007f7e0ff */
[----:B------:R-:W-:-:S04]  /*14850*/  IMAD.HI.U32 R13, R14, R12, RZ ;  /* 0x0000000c0e0d7227 */ /* 0x000fc800078e00ff */
[----:B------:R-:W-:Y:S01]  /*14860*/  IMAD.HI.U32 R14, R15, R7, RZ ;  /* 0x000000070f0e7227 */ /* 0x000fe200078e00ff */
[----:B------:R0:W-:Y:S03]  /*14870*/  STL.64 [R0], R36 ;  /* 0x0000002400007387 */ /* 0x0001e60000100a00 */
[----:B------:R-:W-:-:S05]  /*14880*/  IMAD.X R13, RZ, RZ, R13, P0 ;  /* 0x000000ffff0d7224 */ /* 0x000fca00000e060d */
[----:B------:R-:W-:Y:S01]  /*14890*/  IADD3.X R13, P0, R14, R13, RZ, P1, !PT ;  /* 0x0000000d0e0d7210 */ /* 0x000fe20000f1e4ff */
[----:B------:R-:W-:Y:S01]  /*148a0*/  IMAD.HI.U32 R14, R15, R12, RZ ;  /* 0x0000000c0f0e7227 */ /* 0x000fe200078e00ff */
[----:B------:R-:W-:-:S03]  /*148b0*/  ISETP.GE.AND P1, PT, R4, R38, PT ;  /* 0x000000260400720c */ /* 0x000fc60003f26270 */
[----:B------:R-:W-:Y:S02]  /*148c0*/  IMAD R15, R15, R12, RZ ;  /* 0x0000000c0f0f7224 */ /* 0x000fe400078e02ff */
[----:B------:R-:W-:Y:S01]  /*148d0*/  IMAD.X R14, RZ, RZ, R14, P0 ;  /* 0x000000ffff0e7224 */ /* 0x000fe200000e060e */
[----:B------:R-:W-:Y:S01]  /*148e0*/  IADD3 R5, P0, R5, 0x8, RZ ;  /* 0x0000000805057810 */ /* 0x000fe20007f1e0ff */
[----:B0-----:R-:W-:Y:S01]  /*148f0*/  VIADD R0, R0, 0x8 ;  /* 0x0000000800007836 */ /* 0x001fe20000000000 */
[----:B------:R-:W-:-:S03]  /*14900*/  IADD3.X R13, P3, R15, R13, RZ, P3, !PT ;  /* 0x0000000d0f0d7210 */ /* 0x000fc60001f7e4ff */
[----:B------:R-:W-:Y:S02]  /*14910*/  IMAD.X R6, RZ, RZ, R6, P0 ;  /* 0x000000ffff067224 */ /* 0x000fe400000e0606 */
[----:B------:R-:W-:Y:S02]  /*14920*/  IMAD.X R14, RZ, RZ, R14, P3 ;  /* 0x000000ffff0e7224 */ /* 0x000fe400018e060e */
[----:B------:R-:W-:Y:S02]  /*14930*/  IMAD.MOV.U32 R36, RZ, RZ, R13 ;  /* 0x000000ffff247224 */ /* 0x000fe400078e000d */
[----:B------:R-:W-:Y:S01]  /*14940*/  IMAD.MOV.U32 R37, RZ, RZ, R14 ;  /* 0x000000ffff257224 */ /* 0x000fe200078e000e */
[----:B------:R-:W-:Y:S06]  /*14950*/  @!P1 BRA `(.L_x_7082) ;  /* 0xfffffffc00909947 */ /* 0x000fec000383ffff */
.L_x_7081:
[----:B------:R-:W-:Y:S05]  /*14960*/  BSYNC B1 ;  /* 0x0000000000017941 */ /* 0x000fea0003800000 */
.L_x_7080:
[C---:B------:R-:W-:Y:S01]  /*14970*/  LOP3.LUT R5, R39.reuse, 0x7ff, RZ, 0xc0, !PT ;  /* 0x000007ff27057812 */ /* 0x040fe200078ec0ff */
[----:B------:R-:W-:-:S04]  /*14980*/  VIADD R0, R39, 0xfffffc00 ;  /* 0xfffffc0027007836 */ /* 0x000fc80000000000 */
[----:B------:R-:W-:Y:S01]  /*14990*/  VIADD R5, R5, 0xfffffc00 ;  /* 0xfffffc0005057836 */ /* 0x000fe20000000000 */
[----:B------:R-:W-:-:S04]  /*149a0*/  LOP3.LUT P0, R0, R0, 0x3f, RZ, 0xc0, !PT ;  /* 0x0000003f00007812 */ /* 0x000fc8000780c0ff */
[----:B------:R-:W-:-:S04]  /*149b0*/  SHF.R.U32.HI R5, RZ, 0x6, R5 ;  /* 0x00000006ff057819 */ /* 0x000fc80000011605 */
[----:B------:R-:W-:-:S05]  /*149c0*/  IADD3 R5, -R5, 0xf, RZ ;  /* 0x0000000f05057810 */ /* 0x000fca0007ffe1ff */
[----:B------:R-:W-:-:S04]  /*149d0*/  IMAD.IADD R4, R4, 0x1, -R5 ;  /* 0x0000000104047824 */ /* 0x000fc800078e0a05 */
[----:B------:R-:W-:-:S05]  /*149e0*/  IMAD R4, R4, 0x8, R1 ;  /* 0x0000000804047824 */ /* 0x000fca00078e0201 */
[----:B------:R0:W-:Y:S04]  /*149f0*/  STL.64 [R4], R36 ;  /* 0x0000002404007387 */ /* 0x0001e80000100a00 */
[----:B------:R-:W2:Y:S04]  /*14a00*/  @P0 LDL.64 R12, [R1+0x8] ;  /* 0x00000800010c0983 */ /* 0x000ea80000100a00 */
[----:B------:R-:W3:Y:S04]  /*14a10*/  LDL.64 R6, [R1+0x18] ;  /* 0x0000180001067983 */ /* 0x000ee80000100a00 */
[----:B0-----:R-:W4:Y:S01]  /*14a20*/  LDL.64 R4, [R1+0x10] ;  /* 0x0000100001047983 */ /* 0x001f220000100a00 */
[----:B------:R-:W-:Y:S01]  /*14a30*/  @P0 IADD3 R36, -R0, 0x40, RZ ;  /* 0x0000004000240810 */ /* 0x000fe20007ffe1ff */
[----:B------:R-:W-:-:S03]  /*14a40*/  UMOV UR4, URZ ;  /* 0x0000003f00047c82 */ /* 0x000fc60008000000 */
[-CC-:B--2---:R-:W-:Y:S02]  /*14a50*/  @P0 SHF.R.U64 R12, R12, R36.reuse, R13.reuse ;  /* 0x000000240c0c0219 */ /* 0x184fe4000000120d */
[----:B------:R-:W-:Y:S02]  /*14a60*/  @P0 SHF.R.U32.HI R37, RZ, R36, R13 ;  /* 0x00000024ff250219 */ /* 0x000fe4000001160d */
[C---:B----4-:R-:W-:Y:S02]  /*14a70*/  @P0 SHF.L.U32 R15, R4.reuse, R0, RZ ;  /* 0x00000000040f0219 */ /* 0x050fe400000006ff */
[C-C-:B------:R-:W-:Y:S02]  /*14a80*/  @P0 SHF.R.U64 R13, R4.reuse, R36, R5.reuse ;  /* 0x00000024040d0219 */ /* 0x140fe40000001205 */
[----:B------:R-:W-:Y:S02]  /*14a90*/  @P0 SHF.L.U64.HI R14, R4, R0, R5 ;  /* 0x00000000040e0219 */ /* 0x000fe40000010205 */
[----:B------:R-:W-:-:S02]  /*14aa0*/  @P0 LOP3.LUT R4, R12, R15, RZ, 0xfc, !PT ;  /* 0x0000000f0c040212 */ /* 0x000fc400078efcff */
[C---:B---3--:R-:W-:Y:S02]  /*14ab0*/  @P0 SHF.L.U32 R12, R6.reuse, R0, RZ ;  /* 0x00000000060c0219 */ /* 0x048fe400000006ff */
[----:B------:R-:W-:Y:S02]  /*14ac0*/  @P0 SHF.R.U32.HI R15, RZ, R36, R5 ;  /* 0x00000024ff0f0219 */ /* 0x000fe40000011605 */
[----:B------:R-:W-:Y:S02]  /*14ad0*/  @P0 LOP3.LUT R5, R37, R14, RZ, 0xfc, !PT ;  /* 0x0000000e25050212 */ /* 0x000fe400078efcff */
[----:B------:R-:W-:Y:S02]  /*14ae0*/  @P0 SHF.L.U64.HI R14, R6, R0, R7 ;  /* 0x00000000060e0219 */ /* 0x000fe40000010207 */
[----:B------:R-:W-:Y:S01]  /*14af0*/  @P0 LOP3.LUT R6, R12, R13, RZ, 0xfc, !PT ;  /* 0x0000000d0c060212 */ /* 0x000fe200078efcff */
[C---:B------:R-:W-:Y:S01]  /*14b00*/  IMAD.SHL.U32 R12, R4.reuse, 0x4, RZ ;  /* 0x00000004040c7824 */ /* 0x040fe200078e00ff */
[----:B------:R-:W-:-:S02]  /*14b10*/  SHF.L.U64.HI R13, R4, 0x2, R5 ;  /* 0x00000002040d7819 */ /* 0x000fc40000010205 */
[----:B------:R-:W-:Y:S01]  /*14b20*/  SHF.R.U32.HI R5, RZ, 0x1e, R5 ;  /* 0x0000001eff057819 */ /* 0x000fe20000011605 */
[----:B------:R-:W-:Y:S01]  /*14b30*/  IMAD.SHL.U32 R0, R6, 0x4, RZ ;  /* 0x0000000406007824 */ /* 0x000fe200078e00ff */
[----:B------:R-:W-:Y:S02]  /*14b40*/  @P0 LOP3.LUT R7, R14, R15, RZ, 0xfc, !PT ;  /* 0x0000000f0e070212 */ /* 0x000fe400078efcff */
[----:B------:R-:W-:Y:S02]  /*14b50*/  IADD3 RZ, P0, RZ, -R12, RZ ;  /* 0x8000000cffff7210 */ /* 0x000fe40007f1e0ff */
[----:B------:R-:W-:Y:S02]  /*14b60*/  LOP3.LUT R4, RZ, R13, RZ, 0x33, !PT ;  /* 0x0000000dff047212 */ /* 0x000fe400078e33ff */
[----:B------:R-:W-:Y:S02]  /*14b70*/  LOP3.LUT R5, R5, R0, RZ, 0xfc, !PT ;  /* 0x0000000005057212 */ /* 0x000fe400078efcff */
[----:B------:R-:W-:-:S02]  /*14b80*/  SHF.L.U64.HI R0, R6, 0x2, R7 ;  /* 0x0000000206007819 */ /* 0x000fc40000010207 */
[----:B------:R-:W-:Y:S02]  /*14b90*/  IADD3.X R14, P0, RZ, R4, RZ, P0, !PT ;  /* 0x00000004ff0e7210 */ /* 0x000fe4000071e4ff */
[----:B------:R-:W-:Y:S02]  /*14ba0*/  LOP3.LUT R6, RZ, R5, RZ, 0x33, !PT ;  /* 0x00000005ff067212 */ /* 0x000fe400078e33ff */
[----:B------:R-:W-:Y:S02]  /*14bb0*/  LOP3.LUT R4, RZ, R0, RZ, 0x33, !PT ;  /* 0x00000000ff047212 */ /* 0x000fe400078e33ff */
[----:B------:R-:W-:Y:S02]  /*14bc0*/  IADD3.X R6, P1, RZ, R6, RZ, P0, !PT ;  /* 0x00000006ff067210 */ /* 0x000fe4000073e4ff */
[----:B------:R-:W-:-:S03]  /*14bd0*/  SHF.R.U32.HI R36, RZ, 0x1d, R7 ;  /* 0x0000001dff247819 */ /* 0x000fc60000011607 */
[----:B------:R-:W-:Y:S01]  /*14be0*/  IMAD.X R4, RZ, RZ, R4, P1 ;  /* 0x000000ffff047224 */ /* 0x000fe200008e0604 */
[----:B------:R-:W-:-:S04]  /*14bf0*/  LOP3.LUT P0, RZ, R36, 0x1, RZ, 0xc0, !PT ;  /* 0x0000000124ff7812 */ /* 0x000fc8000780c0ff */
[----:B------:R-:W-:Y:S02]  /*14c00*/  SEL R0, R0, R4, !P0 ;  /* 0x0000000400007207 */ /* 0x000fe40004000000 */
[----:B------:R-:W-:Y:S02]  /*14c10*/  SEL R5, R5, R6, !P0 ;  /* 0x0000000605057207 */ /* 0x000fe40004000000 */
[----:B------:R-:W-:-:S04]  /*14c20*/  ISETP.NE.U32.AND P1, PT, R0, RZ, PT ;  /* 0x000000ff0000720c */ /* 0x000fc80003f25070 */
[----:B------:R-:W-:-:S06]  /*14c30*/  SEL R4, R5, R0, !P1 ;  /* 0x0000000005047207 */ /* 0x000fcc0004800000 */
[----:B------:R-:W0:Y:S02]  /*14c40*/  FLO.U32 R4, R4 ;  /* 0x0000000400047300 */ /* 0x000e2400000e0000 */
[C---:B0-----:R-:W-:Y:S02]  /*14c50*/  IADD3 R6, -R4.reuse, 0x1f, RZ ;  /* 0x0000001f04067810 */ /* 0x041fe40007ffe1ff */
[----:B------:R-:W-:-:S03]  /*14c60*/  IADD3 R4, -R4, 0x3f, RZ ;  /* 0x0000003f04047810 */ /* 0x000fc60007ffe1ff */
[----:B------:R-:W-:-:S05]  /*14c70*/  @P1 IMAD.MOV R4, RZ, RZ, R6 ;  /* 0x000000ffff041224 */ /* 0x000fca00078e0206 */
[----:B------:R-:W-:-:S04]  /*14c80*/  ISETP.NE.U32.AND P1, PT, R4, RZ, PT ;  /* 0x000000ff0400720c */ /* 0x000fc80003f25070 */
[----:B------:R-:W-:Y:S01]  /*14c90*/  ISETP.NE.AND.EX P1, PT, RZ, RZ, PT, P1 ;  /* 0x000000ffff00720c */ /* 0x000fe20003f25310 */
[----:B------:R-:W-:Y:S01]  /*14ca0*/  @P0 IMAD.MOV R12, RZ, RZ, -R12 ;  /* 0x000000ffff0c0224 */ /* 0x000fe200078e0a0c */
[----:B------:R-:W-:Y:S02]  /*14cb0*/  SEL R6, R13, R14, !P0 ;  /* 0x0000000e0d067207 */ /* 0x000fe40004000000 */
[----:B------:R-:W-:Y:S02]  /*14cc0*/  IADD3 R13, -R4, 0x40, RZ ;  /* 0x00000040040d7810 */ /* 0x000fe40007ffe1ff */
[CC--:B------:R-:W-:Y:S02]  /*14cd0*/  SHF.L.U32 R14, R5.reuse, R4.reuse, RZ ;  /* 0x00000004050e7219 */ /* 0x0c0fe400000006ff */
[----:B------:R-:W-:Y:S02]  /*14ce0*/  SHF.R.U64 R12, R12, R13, R6 ;  /* 0x0000000d0c0c7219 */ /* 0x000fe40000001206 */
[----:B------:R-:W-:-:S03]  /*14cf0*/  SHF.L.U64.HI R37, R5, R4, R0 ;  /* 0x0000000405257219 */ /* 0x000fc60000010200 */
[----:B------:R-:W-:Y:S02]  /*14d00*/  @P1 LOP3.LUT R5, R12, R14, RZ, 0xfc, !PT ;  /* 0x0000000e0c051212 */ /* 0x000fe400078efcff */
[----:B------:R-:W-:-:S03]  /*14d10*/  SHF.R.U32.HI R6, RZ, R13, R6 ;  /* 0x0000000dff067219 */ /* 0x000fc60000011606 */
[----:B------:R-:W-:-:S04]  /*14d20*/  IMAD.WIDE.U32 R14, R5, 0x2168c235, RZ ;  /* 0x2168c235050e7825 */ /* 0x000fc800078e00ff */
[----:B------:R-:W-:Y:S02]  /*14d30*/  IMAD.MOV.U32 R12, RZ, RZ, R15 ;  /* 0x000000ffff0c7224 */ /* 0x000fe400078e000f */
[----:B------:R-:W-:Y:S01]  /*14d40*/  IMAD.MOV.U32 R13, RZ, RZ, RZ ;  /* 0x000000ffff0d7224 */ /* 0x000fe200078e00ff */
[----:B------:R-:W-:Y:S01]  /*14d50*/  @P1 LOP3.LUT R0, R6, R37, RZ, 0xfc, !PT ;  /* 0x0000002506001212 */ /* 0x000fe200078efcff */
[----:B------:R-:W-:-:S04]  /*14d60*/  IMAD.WIDE.U32 R12, R5, -0x36f0255e, R12 ;  /* 0xc90fdaa2050c7825 */ /* 0x000fc800078e000c */
[----:B------:R-:W-:-:S04]  /*14d70*/  IMAD.HI.U32 R5, R0, -0x36f0255e, RZ ;  /* 0xc90fdaa200057827 */ /* 0x000fc800078e00ff */
[----:B------:R-:W-:-:S04]  /*14d80*/  IMAD.WIDE.U32 R12, P3, R0, 0x2168c235, R12 ;  /* 0x2168c235000c7825 */ /* 0x000fc8000786000c */
[----:B------:R-:W-:Y:S01]  /*14d90*/  IMAD R0, R0, -0x36f0255e, RZ ;  /* 0xc90fdaa200007824 */ /* 0x000fe200078e02ff */
[----:B------:R-:W-:Y:S01]  /*14da0*/  IADD3 RZ, P1, R14, R14, RZ ;  /* 0x0000000e0eff7210 */ /* 0x000fe20007f3e0ff */
[----:B------:R-:W-:-:S03]  /*14db0*/  IMAD.X R5, RZ, RZ, R5, P3 ;  /* 0x000000ffff057224 */ /* 0x000fc600018e0605 */
[----:B------:R-:W-:Y:S02]  /*14dc0*/  IADD3 R0, P3, R0, R13, RZ ;  /* 0x0000000d00007210 */ /* 0x000fe40007f7e0ff */
[----:B------:R-:W-:-:S03]  /*14dd0*/  IADD3.X RZ, P1, R12, R12, RZ, P1, !PT ;  /* 0x0000000c0cff7210 */ /* 0x000fc60000f3e4ff */
[----:B------:R-:W-:Y:S01]  /*14de0*/  IMAD.X R6, RZ, RZ, R5, P3 ;  /* 0x000000ffff067224 */ /* 0x000fe200018e0605 */
[C---:B------:R-:W-:Y:S02]  /*14df0*/  ISETP.GT.U32.AND P3, PT, R0.reuse, RZ, PT ;  /* 0x000000ff0000720c */ /* 0x040fe40003f64070 */
[----:B------:R-:W-:Y:S02]  /*14e00*/  IADD3.X R5, P1, R0, R0, RZ, P1, !PT ;  /* 0x0000000000057210 */ /* 0x000fe40000f3e4ff */
[----:B------:R-:W-:-:S03]  /*14e10*/  ISETP.GT.AND.EX P3, PT, R6, RZ, PT, P3 ;  /* 0x000000ff0600720c */ /* 0x000fc60003f64330 */
[----:B------:R-:W-:Y:S01]  /*14e20*/  IMAD.X R12, R6, 0x1, R6, P1 ;  /* 0x00000001060c7824 */ /* 0x000fe200008e0606 */
[----:B------:R-:W-:-:S04]  /*14e30*/  SEL R5, R5, R0, P3 ;  /* 0x0000000005057207 */ /* 0x000fc80001800000 */
[----:B------:R-:W-:Y:S02]  /*14e40*/  SEL R0, R12, R6, P3 ;  /* 0x000000060c007207 */ /* 0x000fe40001800000 */
[----:B------:R-:W-:-:S05]  /*14e50*/  IADD3 R5, P1, R5, 0x1, RZ ;  /* 0x0000000105057810 */ /* 0x000fca0007f3e0ff */
[----:B------:R-:W-:-:S05]  /*14e60*/  IMAD.X R0, RZ, RZ, R0, P1 ;  /* 0x000000ffff007224 */ /* 0x000fca00008e0600 */
[----:B------:R-:W-:Y:S02]  /*14e70*/  SHF.R.U64 R5, R5, 0xa, R0 ;  /* 0x0000000a05057819 */ /* 0x000fe40000001200 */
[----:B------:R-:W-:Y:S02]  /*14e80*/  SEL R6, RZ, 0x1, !P3 ;  /* 0x00000001ff067807 */ /* 0x000fe40005800000 */
[----:B------:R-:W-:-:S04]  /*14e90*/  IADD3 R5, P1, R5, 0x1, RZ ;  /* 0x0000000105057810 */ /* 0x000fc80007f3e0ff */
[----:B------:R-:W-:Y:S01]  /*14ea0*/  LEA.HI.X R0, R0, RZ, RZ, 0x16, P1 ;  /* 0x000000ff00007211 */ /* 0x000fe200008fb4ff */
[----:B------:R-:W-:Y:S01]  /*14eb0*/  IMAD.IADD R4, R6, 0x1, R4 ;  /* 0x0000000106047824 */ /* 0x000fe200078e0204 */
[----:B------:R-:W-:Y:S02]  /*14ec0*/  LOP3.LUT P1, R2, R2, 0x80000000, RZ, 0xc0, !PT ;  /* 0x8000000002027812 */ /* 0x000fe4000782c0ff */
[--C-:B------:R-:W-:Y:S01]  /*14ed0*/  SHF.R.U64 R12, R5, 0x1, R0.reuse ;  /* 0x00000001050c7819 */ /* 0x100fe20000001200 */
[----:B------:R-:W-:Y:S01]  /*14ee0*/  IMAD.SHL.U32 R5, R4, 0x100000, RZ ;  /* 0x0010000004057824 */ /* 0x000fe200078e00ff */
[----:B------:R-:W-:Y:S02]  /*14ef0*/  LOP3.LUT R36, R36, 0x1, RZ, 0xc0, !PT ;  /* 0x0000000124247812 */ /* 0x000fe400078ec0ff */
[----:B------:R-:W-:Y:S02]  /*14f00*/  SHF.R.U32.HI R4, RZ, 0x1, R0 ;  /* 0x00000001ff047819 */ /* 0x000fe40000011600 */
[----:B------:R-:W-:-:S02]  /*14f10*/  IADD3 R12, P3, P4, R12, -UR4, RZ ;  /* 0x800000040c0c7c10 */ /* 0x000fc4000fc7e0ff */
[----:B------:R-:W-:Y:S02]  /*14f20*/  LEA.HI R0, R7, R36, RZ, 0x2 ;  /* 0x0000002407007211 */ /* 0x000fe400078f10ff */
[----:B------:R-:W-:Y:S02]  /*14f30*/  @P0 LOP3.LUT R2, R2, 0x80000000, RZ, 0x3c, !PT ;  /* 0x8000000002020812 */ /* 0x000fe400078e3cff */
[----:B------:R-:W-:Y:S01]  /*14f40*/  IADD3.X R4, R4, 0x3fe00000, ~R5, P3, P4 ;  /* 0x3fe0000004047810 */ /* 0x000fe20001fe8c05 */
[----:B------:R-:W-:-:S03]  /*14f50*/  @P1 IMAD.MOV R0, RZ, RZ, -R0 ;  /* 0x000000ffff001224 */ /* 0x000fc600078e0a00 */
[----:B------:R-:W-:-:S07]  /*14f60*/  LOP3.LUT R2, R4, R2, RZ, 0xfc, !PT ;  /* 0x0000000204027212 */ /* 0x000fce00078efcff */
.L_x_7079:
[----:B------:R-:W-:Y:S02]  /*14f70*/  IMAD.MOV.U32 R5, RZ, RZ, R2 ;  /* 0x000000ffff057224 */ /* 0x000fe400078e0002 */
[----:B------:R-:W-:Y:S02]  /*14f80*/  IMAD.MOV.U32 R2, RZ, RZ, R3 ;  /* 0x000000ffff027224 */ /* 0x000fe400078e0003 */
[----:B------:R-:W-:Y:S02]  /*14f90*/  IMAD.MOV.U32 R3, RZ, RZ, 0x0 ;  /* 0x00000000ff037424 */ /* 0x000fe400078e00ff */
[----:B------:R-:W-:Y:S02]  /*14fa0*/  IMAD.MOV.U32 R4, RZ, RZ, R12 ;  /* 0x000000ffff047224 */ /* 0x000fe400078e000c */
[----:B------:R-:W-:Y:S05]  /*14fb0*/  RET.REL.NODEC R2 `(_ZN2at6native27unrolled_elementwise_kernelIZZZNS0_61_GLOBAL__N__132982cb_23_ActivationSiluKernel_cu_1520ed90_292411silu_kernelERNS_18TensorIteratorBaseEENKUlvE_clEvENKUlvE1_clEvEUlN3c107complexIdEEE_St5arrayIPcLm2EELi4E23TrivialOffsetCalculatorILi1EjESF_NS0_6memory12LoadWithCastILi1EEENSG_13StoreWithCastILi1EEEEEviT_T0_T2_T3_T4_T5_) ;  /* 0xfffffeb002107950 */ /* 0x000fea0003c3ffff */
.L_x_7083:
        /* <DEDUP_REMOVED lines=12> */
.L_x_11058:


//--------------------- .text._ZN2at6native18elementwise_kernelILi128ELi2EZNS0_22gpu_kernel_impl_nocastIZZZNS0_61_GLOBAL__N__132982cb_23_ActivationSiluKernel_cu_1520ed90_292411silu_kernelERNS_18TensorIteratorBaseEENKUlvE_clEvENKUlvE1_clEvEUlN3c107complexIdEEE_EEvS5_RKT_EUliE_EEviT1_ --------------------------
	.section	.text._ZN2at6native18elementwise_kernelILi128ELi2EZNS0_22gpu_kernel_impl_nocastIZZZNS0_61_GLOBAL__N__132982cb_23_ActivationSiluKernel_cu_1520ed90_292411silu_kernelERNS_18TensorIteratorBaseEENKUlvE_clEvENKUlvE1_clEvEUlN3c107complexIdEEE_EEvS5_RKT_EUliE_EEviT1_,"ax",@progbits
	.align	128
        .global         _ZN2at6native18elementwise_kernelILi128ELi2EZNS0_22gpu_kernel_impl_nocastIZZZNS0_61_GLOBAL__N__132982cb_23_ActivationSiluKernel_cu_1520ed90_292411silu_kernelERNS_18TensorIteratorBaseEENKUlvE_clEvENKUlvE1_clEvEUlN3c107complexIdEEE_EEvS5_RKT_EUliE_EEviT1_
        .type           _ZN2at6native18elementwise_kernelILi128ELi2EZNS0_22gpu_kernel_impl_nocastIZZZNS0_61_GLOBAL__N__132982cb_23_ActivationSiluKernel_cu_1520ed90_292411silu_kernelERNS_18TensorIteratorBaseEENKUlvE_clEvENKUlvE1_clEvEUlN3c107complexIdEEE_EEvS5_RKT_EUliE_EEviT1_,@function
        .size           _ZN2at6native18elementwise_kernelILi128ELi2EZNS0_22gpu_kernel_impl_nocastIZZZNS0_61_GLOBAL__N__132982cb_23_ActivationSiluKernel_cu_1520ed90_292411silu_kernelERNS_18TensorIteratorBaseEENKUlvE_clEvENKUlvE1_clEvEUlN3c107complexIdEEE_EEvS5_RKT_EUliE_EEviT1_,(.L_x_11061 - _ZN2at6native18elementwise_kernelILi128ELi2EZNS0_22gpu_kernel_impl_nocastIZZZNS0_61_GLOBAL__N__132982cb_23_ActivationSiluKernel_cu_1520ed90_292411silu_kernelERNS_18TensorIteratorBaseEENKUlvE_clEvENKUlvE1_clEvEUlN3c107complexIdEEE_EEvS5_RKT_EUliE_EEviT1_)
        .other          _ZN2at6native18elementwise_kernelILi128ELi2EZNS0_22gpu_kernel_impl_nocastIZZZNS0_61_GLOBAL__N__132982cb_23_ActivationSiluKernel_cu_1520ed90_292411silu_kernelERNS_18TensorIteratorBaseEENKUlvE_clEvENKUlvE1_clEvEUlN3c107complexIdEEE_EEvS5_RKT_EUliE_EEviT1_,@"STO_CUDA_ENTRY STV_DEFAULT"
_ZN2at6native18elementwise_kernelILi128ELi2EZNS0_22gpu_kernel_impl_nocastIZZZNS0_61_GLOBAL__N__132982cb_23_ActivationSiluKernel_cu_1520ed90_292411silu_kernelERNS_18TensorIteratorBaseEENKUlvE_clEvENKUlvE1_clEvEUlN3c107complexIdEEE_EEvS5_RKT_EUliE_EEviT1_:
.text._ZN2at6native18elementwise_kernelILi128ELi2EZNS0_22gpu_kernel_impl_nocastIZZZNS0_61_GLOBAL__N__132982cb_23_ActivationSiluKernel_cu_1520ed90_292411silu_kernelERNS_18TensorIteratorBaseEENKUlvE_clEvENKUlvE1_clEvEUlN3c107complexIdEEE_EEvS5_RKT_EUliE_EEviT1_:
        /* <DEDUP_REMOVED lines=11> */
[----:B------:R-:W-:Y:S01]  /*00b0*/  HFMA2.MMA R7, -RZ, RZ, 0, 0 ;  /* 0x00000000ff077435 */ /* 0x000fe200000001ff */
        /* <DEDUP_REMOVED lines=25> */
[C---:B------:R-:W-:Y:S02]  /*0250*/  IMAD R7, R2.reuse, UR8, RZ ;  /* 0x0000000802077c24 */ /* 0x040fe4000f8e02ff */
[----:B------:R-:W-:Y:S02]  /*0260*/  IMAD R0, R2, UR9, RZ ;  /* 0x0000000902007c24 */ /* 0x000fe4000f8e02ff */
        /* <DEDUP_REMOVED lines=262> */
[----:B------:R-:W-:Y:S01]  /*12d0*/  @P0 IMAD.MOV.U32 R4, RZ, RZ, RZ ;  /* 0x000000ffff040224 */ /* 0x000fe200078e00ff */
[----:B------:R-:W-:-:S03]  /*12e0*/  ULDC.64 UR4, c[0x0][0x400] ;  /* 0x0001000000047ab9 */ /* 0x000fc60000000a00 */
[----:B------:R-:W1:Y:S01]  /*12f0*/  @P0 LDC R13, c[0x0][0x33c] ;  /* 0x0000cf00ff0d0b82 */ /* 0x000e620000000800 */
[----:B------:R-:W-:-:S07]  /*1300*/  IMAD.MOV R9, RZ, RZ, -R5 ;  /* 0x000000ffff097224 */ /* 0x000fce00078e0a05 */
[----:B------:R-:W2:Y:S01]  /*1310*/  @P0 LDC.64 R14, c[0x0][0x408] ;  /* 0x00010200ff0e0b82 */ /* 0x000ea20000000a00 */
[----:B0-----:R-:W-:-:S05]  /*1320*/  @P0 IMAD.HI.U32 R2, R5, R10, R4 ;  /* 0x0000000a05020227 */ /* 0x001fca00078e0004 */
[----:B------:R-:W-:Y:S01]  /*1330*/  @P0 SHF.R.U32.HI R4, RZ, R11, R2 ;  /* 0x0000000bff040219 */ /* 0x000fe20000011602 */
[----:B------:R-:W-:-:S04]  /*1340*/  IMAD R2, R9, UR8, R3 ;  /* 0x0000000809027c24 */ /* 0x000fc8000f8e0203 */
[----:B------:R-:W-:Y:S02]  /*1350*/  @P0 IMAD.MOV R4, RZ, RZ, -R4 ;  /* 0x000000ffff040224 */ /* 0x000fe400078e0a04 */
[----:B------:R-:W-:Y:S02]  /*1360*/  IMAD R7, R2, UR4, R7 ;  /* 0x0000000402077c24 */ /* 0x000fe4000f8e0207 */
[----:B-1----:R-:W-:Y:S02]  /*1370*/  @P0 IMAD R4, R4, R13, R5 ;  /* 0x0000000d04040224 */ /* 0x002fe400078e0205 */
[----:B------:R-:W-:Y:S02]  /*1380*/  IMAD R0, R2, UR5, R0 ;  /* 0x0000000502007c24 */ /* 0x000fe4000f8e0200 */
[C---:B--2---:R-:W-:Y:S02]  /*1390*/  @P0 IMAD R7, R4.reuse, R14, R7 ;  /* 0x0000000e04070224 */ /* 0x044fe400078e0207 */
[----:B------:R-:W-:-:S07]  /*13a0*/  @P0 IMAD R0, R4, R15, R0 ;  /* 0x0000000f04000224 */ /* 0x000fce00078e0200 */
.L_x_7086:
[----:B------:R-:W-:Y:S02]  /*13b0*/  ULDC.64 UR4, c[0x0][0x418] ;  /* 0x0001060000047ab9 */ /* 0x000fe40000000a00 */
[----:B------:R-:W-:-:S04]  /*13c0*/  IADD3 R8, P0, R0, UR4, RZ ;  /* 0x0000000400087c10 */ /* 0x000fc8000ff1e0ff */
[----:B------:R-:W-:-:S06]  /*13d0*/  IADD3.X R9, RZ, UR5, RZ, P0, !PT ;  /* 0x00000005ff097c10 */ /* 0x000fcc00087fe4ff */
[----:B------:R-:W2:Y:S01]  /*13e0*/  LDG.E.128 R8, desc[UR6][R8.64] ;  /* 0x0000000608087981 */ /* 0x000ea2000c1e1d00 */
[----:B------:R-:W-:Y:S01]  /*13f0*/  BSSY B2, `(.L_x_7087) ;  /* 0x000021a000027945 */ /* 0x000fe20003800000 */
[----:B--2---:R-:W-:-:S10]  /*1400*/  DADD R18, -RZ, -R10 ;  /* 0x00000000ff127229 */ /* 0x004fd4000000090a */
[----:B------:R-:W-:-:S04]  /*1410*/  LOP3.LUT R5, R19, 0x7fffffff, RZ, 0xc0, !PT ;  /* 0x7fffffff13057812 */ /* 0x000fc800078ec0ff */
[----:B------:R-:W-:-:S13]  /*1420*/  LOP3.LUT P0, RZ, R5, R18, RZ, 0xfc, !PT ;  /* 0x0000001205ff7212 */ /* 0x000fda000780fcff */
[----:B------:R-:W-:Y:S05]  /*1430*/  @!P0 BRA `(.L_x_7088) ;  /* 0x0000001c00608947 */ /* 0x000fea0003800000 */
[----:B------:R-:W-:-:S10]  /*1440*/  DADD R2, -RZ, -R8 ;  /* 0x00000000ff027229 */ /* 0x000fd40000000908 */
        /* <DEDUP_REMOVED lines=62> */
[----:B------:R-:W-:-:S04]  /*1830*/  @!P1 SHF.R.S32.HI R3, RZ, 0x1, R0 ;  /* 0x00000001ff039819 */ /* 0x000fc80000011400 */
[----:B------:R-:W-:Y:S01]  /*1840*/  @!P1 IADD3 R4, R4, -R3, RZ ;  /* 0x8000000304049210 */ /* 0x000fe20007ffe0ff */
[----:B------:R-:W-:-:S03]  /*1850*/  @!P1 IMAD R3, R3, 0x100000, R13 ;  /* 0x0010000003039824 */ /* 0x000fc600078e020d */
[----:B------:R-:W-:Y:S01]  /*1860*/  @!P1 LEA R5, R4, 0x3ff00000, 0x14 ;  /* 0x3ff0000004059811 */ /* 0x000fe200078ea0ff */
[----:B------:R-:W-:-:S06]  /*1870*/  @!P1 IMAD.MOV.U32 R4, RZ, RZ, RZ ;  /* 0x000000ffff049224 */ /* 0x000fcc00078e00ff */
[----:B------:R-:W-:-:S11]  /*1880*/  @!P1 DMUL R14, R2, R4 ;  /* 0x00000004020e9228 */ /* 0x000fd60000000000 */
.L_x_7093:
[----:B------:R-:W-:Y:S05]  /*1890*/  BSYNC B1 ;  /* 0x0000000000017941 */ /* 0x000fea0003800000 */
.L_x_7092:
        /* <DEDUP_REMOVED lines=18> */
[----:B------:R-:W-:Y:S02]  /*19c0*/  MOV R22, R18 ;  /* 0x0000001200167202 */ /* 0x000fe40000000f00 */
[----:B------:R-:W-:-:S07]  /*19d0*/  MOV R18, 0x19f0 ;  /* 0x000019f000127802 */ /* 0x000fce0000000f00 */
[----:B------:R-:W-:Y:S05]  /*19e0*/  CALL.REL.NOINC `($_ZN2at6native18elementwise_kernelILi128ELi2EZNS0_22gpu_kernel_impl_nocastIZZZNS0_61_GLOBAL__N__132982cb_23_ActivationSiluKernel_cu_1520ed90_292411silu_kernelERNS_18TensorIteratorBaseEENKUlvE_clEvENKUlvE1_clEvEUlN3c107complexIdEEE_EEvS5_RKT_EUliE_EEviT1_$__internal_trig_reduction_slowpathd) ;  /* 0x0000006c001c7944 */ /* 0x000fea0003c00000 */
[----:B------:R-:W-:Y:S02]  /*19f0*/  IMAD.MOV.U32 R12, RZ, RZ, R22 ;  /* 0x000000ffff0c7224 */ /* 0x000fe400078e0016 */
[----:B------:R-:W-:Y:S01]  /*1a00*/  IMAD.MOV.U32 R13, RZ, RZ, R23 ;  /* 0x000000ffff0d7224 */ /* 0x000fe200078e0017 */
[----:B------:R-:W-:Y:S06]  /*1a10*/  BRA `(.L_x_7096) ;  /* 0x0000000000087947 */ /* 0x000fec0003800000 */
.L_x_7095:
[----:B------:R-:W-:Y:S01]  /*1a20*/  DMUL R12, RZ, -R10 ;  /* 0x8000000aff0c7228 */ /* 0x000fe20000000000 */
[----:B------:R-:W-:-:S10]  /*1a30*/  IMAD.MOV.U32 R0, RZ, RZ, RZ ;  /* 0x000000ffff007224 */ /* 0x000fd400078e00ff */
.L_x_7096:
[----:B------:R-:W-:Y:S05]  /*1a40*/  BSYNC B3 ;  /* 0x0000000000037941 */ /* 0x000fea0003800000 */
.L_x_7094:
[----:B------:R-:W0:Y:S01]  /*1a50*/  LDC.64 R4, c[0x4][0x158] ;  /* 0x01005600ff047b82 */ /* 0x000e220000000a00 */
[----:B------:R-:W-:-:S05]  /*1a60*/  IADD3 R2, R0, 0x1, RZ ;  /* 0x0000000100027810 */ /* 0x000fca0007ffe0ff */
        /* <DEDUP_REMOVED lines=40> */
[----:B------:R-:W-:Y:S02]  /*1cf0*/  MOV R22, R18 ;  /* 0x0000001200167202 */ /* 0x000fe40000000f00 */
[----:B------:R-:W-:-:S07]  /*1d00*/  MOV R18, 0x1d20 ;  /* 0x00001d2000127802 */ /* 0x000fce0000000f00 */
[----:B------:R-:W-:Y:S05]  /*1d10*/  CALL.REL.NOINC `($_ZN2at6native18elementwise_kernelILi128ELi2EZNS0_22gpu_kernel_impl_nocastIZZZNS0_61_GLOBAL__N__132982cb_23_ActivationSiluKernel_cu_1520ed90_292411silu_kernelERNS_18TensorIteratorBaseEENKUlvE_clEvENKUlvE1_clEvEUlN3c107complexIdEEE_EEvS5_RKT_EUliE_EEviT1_$__internal_trig_reduction_slowpathd) ;  /* 0x0000006800507944 */ /* 0x000fea0003c00000 */
[----:B------:R-:W-:Y:S02]  /*1d20*/  IMAD.MOV.U32 R2, RZ, RZ, R22 ;  /* 0x000000ffff027224 */ /* 0x000fe400078e0016 */
[----:B------:R-:W-:Y:S01]  /*1d30*/  IMAD.MOV.U32 R3, RZ, RZ, R23 ;  /* 0x000000ffff037224 */ /* 0x000fe200078e0017 */
[----:B------:R-:W-:Y:S06]  /*1d40*/  BRA `(.L_x_7099) ;  /* 0x0000000000087947 */ /* 0x000fec0003800000 */
.L_x_7098:
[----:B------:R-:W-:Y:S01]  /*1d50*/  DMUL R2, RZ, -R10 ;  /* 0x8000000aff027228 */ /* 0x000fe20000000000 */
[----:B------:R-:W-:-:S10]  /*1d60*/  IMAD.MOV.U32 R0, RZ, RZ, RZ ;  /* 0x000000ffff007224 */ /* 0x000fd400078e00ff */
.L_x_7099:
[----:B------:R-:W-:Y:S05]  /*1d70*/  BSYNC B3 ;  /* 0x0000000000037941 */ /* 0x000fea0003800000 */
.L_x_7097:
[----:B------:R-:W0:Y:S01]  /*1d80*/  LDC.64 R28, c[0x4][0x158] ;  /* 0x01005600ff1c7b82 */ /* 0x000e220000000a00 */
[----:B------:R-:W-:-:S04]  /*1d90*/  SHF.L.U32 R4, R0, 0x3, RZ ;  /* 0x0000000300047819 */ /* 0x000fc800000006ff */
        /* <DEDUP_REMOVED lines=23> */
.L_x_7091:
[----:B------:R-:W-:Y:S01]  /*1f10*/  UMOV UR4, 0x19ba0da4 ;  /* 0x19ba0da400047882 */ /* 0x000fe20000000000 */
[----:B------:R-:W-:Y:S01]  /*1f20*/  UMOV UR5, 0x40937be3 ;  /* 0x40937be300057882 */ /* 0x000fe20000000000 */
[----:B------:R-:W-:Y:S01]  /*1f30*/  IMAD.MOV.U32 R4, RZ, RZ, 0x652b82fe ;  /* 0x652b82feff047424 */ /* 0x000fe200078e00ff */
[----:B------:R-:W-:Y:S01]  /*1f40*/  DADD R2, -R8, -UR4 ;  /* 0x8000000408027e29 */ /* 0x000fe20008000100 */
[----:B------:R-:W-:Y:S01]  /*1f50*/  MOV R5, 0x3ff71547 ;  /* 0x3ff7154700057802 */ /* 0x000fe20000000f00 */
        /* <DEDUP_REMOVED lines=55> */
[----:B------:R-:W-:Y:S02]  /*22d0*/  @!P0 LEA R5, R4, 0x3ff00000, 0x14 ;  /* 0x3ff0000004058811 */ /* 0x000fe400078ea0ff */
[----:B------:R-:W-:-:S06]  /*22e0*/  @!P0 MOV R4, RZ ;  /* 0x000000ff00048202 */ /* 0x000fcc0000000f00 */
[----:B------:R-:W-:-:S11]  /*22f0*/  @!P0 DMUL R14, R2, R4 ;  /* 0x00000004020e8228 */ /* 0x000fd60000000000 */
.L_x_7102:
[----:B------:R-:W-:Y:S05]  /*2300*/  BSYNC B1 ;  /* 0x0000000000017941 */ /* 0x000fea0003800000 */
.L_x_7101:
        /* <DEDUP_REMOVED lines=19> */
[----:B------:R-:W-:-:S07]  /*2440*/  MOV R18, 0x2460 ;  /* 0x0000246000127802 */ /* 0x000fce0000000f00 */
[----:B------:R-:W-:Y:S05]  /*2450*/  CALL.REL.NOINC `($_ZN2at6native18elementwise_kernelILi128ELi2EZNS0_22gpu_kernel_impl_nocastIZZZNS0_61_GLOBAL__N__132982cb_23_ActivationSiluKernel_cu_1520ed90_292411silu_kernelERNS_18TensorIteratorBaseEENKUlvE_clEvENKUlvE1_clEvEUlN3c107complexIdEEE_EEvS5_RKT_EUliE_EEviT1_$__internal_trig_reduction_slowpathd) ;  /* 0x0000006000807944 */ /* 0x000fea0003c00000 */
[----:B------:R-:W-:Y:S02]  /*2460*/  IMAD.MOV.U32 R12, RZ, RZ, R22 ;  /* 0x000000ffff0c7224 */ /* 0x000fe400078e0016 */
[----:B------:R-:W-:Y:S01]  /*2470*/  IMAD.MOV.U32 R13, RZ, RZ, R23 ;  /* 0x000000ffff0d7224 */ /* 0x000fe200078e0017 */
[----:B------:R-:W-:Y:S06]  /*2480*/  BRA `(.L_x_7105) ;  /* 0x0000000000087947 */ /* 0x000fec0003800000 */
.L_x_7104:
[----:B------:R-:W-:Y:S01]  /*2490*/  DMUL R12, RZ, -R10 ;  /* 0x8000000aff0c7228 */ /* 0x000fe20000000000 */
[----:B------:R-:W-:-:S10]  /*24a0*/  MOV R0, RZ ;  /* 0x000000ff00007202 */ /* 0x000fd40000000f00 */
.L_x_7105:
[----:B------:R-:W-:Y:S05]  /*24b0*/  BSYNC B3 ;  /* 0x0000000000037941 */ /* 0x000fea0003800000 */
.L_x_7103:
        /* <DEDUP_REMOVED lines=8> */
[----:B------:R-:W-:Y:S01]  /*2540*/  HFMA2.MMA R0, -RZ, RZ, 1.4736328125, -236.625 ;  /* 0x3de5db65ff007435 */ /* 0x000fe200000001ff */
[----:B------:R-:W-:Y:S01]  /*2550*/  R2P PR, R2, 0x3 ;  /* 0x0000000302007804 */ /* 0x000fe20000000000 */
[----:B------:R-:W-:Y:S01]  /*2560*/  IMAD.MOV.U32 R28, RZ, RZ, 0x79785eba ;  /* 0x79785ebaff1c7424 */ /* 0x000fe200078e00ff */
[----:B------:R-:W-:Y:S01]  /*2570*/  DMUL R2, R12, R12 ;  /* 0x0000000c0c027228 */ /* 0x000fe20000000000 */
[----:B------:R-:W-:Y:S03]  /*2580*/  BSSY B3, `(.L_x_7106) ;  /* 0x0000026000037945 */ /* 0x000fe60003800000 */
[----:B------:R-:W-:-:S03]  /*2590*/  FSEL R28, -R28, 4.2945490664224492434e-19, !P0 ;  /* 0x20fd81641c1c7808 */ /* 0x000fc60004000100 */
        /* <DEDUP_REMOVED lines=28> */
[----:B------:R-:W-:Y:S01]  /*2760*/  IMAD.MOV.U32 R22, RZ, RZ, R18 ;  /* 0x000000ffff167224 */ /* 0x000fe200078e0012 */
[----:B------:R-:W-:-:S07]  /*2770*/  MOV R18, 0x2790 ;  /* 0x0000279000127802 */ /* 0x000fce0000000f00 */
[----:B------:R-:W-:Y:S05]  /*2780*/  CALL.REL.NOINC `($_ZN2at6native18elementwise_kernelILi128ELi2EZNS0_22gpu_kernel_impl_nocastIZZZNS0_61_GLOBAL__N__132982cb_23_ActivationSiluKernel_cu_1520ed90_292411silu_kernelERNS_18TensorIteratorBaseEENKUlvE_clEvENKUlvE1_clEvEUlN3c107complexIdEEE_EEvS5_RKT_EUliE_EEviT1_$__internal_trig_reduction_slowpathd) ;  /* 0x0000005c00b47944 */ /* 0x000fea0003c00000 */
[----:B------:R-:W-:Y:S02]  /*2790*/  IMAD.MOV.U32 R2, RZ, RZ, R22 ;  /* 0x000000ffff027224 */ /* 0x000fe400078e0016 */
[----:B------:R-:W-:Y:S01]  /*27a0*/  IMAD.MOV.U32 R3, RZ, RZ, R23 ;  /* 0x000000ffff037224 */ /* 0x000fe200078e0017 */
[----:B------:R-:W-:Y:S06]  /*27b0*/  BRA `(.L_x_7108) ;  /* 0x0000000000087947 */ /* 0x000fec0003800000 */
.L_x_7107:
[----:B------:R-:W-:Y:S01]  /*27c0*/  DMUL R2, RZ, -R10 ;  /* 0x8000000aff027228 */ /* 0x000fe20000000000 */
[----:B------:R-:W-:-:S10]  /*27d0*/  MOV R0, RZ ;  /* 0x000000ff00007202 */ /* 0x000fd40000000f00 */
.L_x_7108:
[----:B------:R-:W-:Y:S05]  /*27e0*/  BSYNC B3 ;  /* 0x0000000000037941 */ /* 0x000fea0003800000 */
.L_x_7106:
        /* <DEDUP_REMOVED lines=19> */
[----:B------:R-:W-:Y:S01]  /*2920*/  DFMA R16, R4, R16, R18 ;  /* 0x000000100410722b */ /* 0x000fe20000000012 */
[----:B------:R-:W-:-:S07]  /*2930*/  IMAD.MOV.U32 R18, RZ, RZ, RZ ;  /* 0x000000ffff127224 */ /* 0x000fce00078e00ff */
        /* <DEDUP_REMOVED lines=8> */
[----:B------:R-:W-:-:S03]  /*29c0*/  IADD3 R4, R4, -R5, RZ ;  /* 0x8000000504047210 */ /* 0x000fc60007ffe0ff */
        /* <DEDUP_REMOVED lines=9> */
.L_x_7090:
        /* <DEDUP_REMOVED lines=8> */
[----:B------:R-:W-:Y:S01]  /*2ae0*/  IMAD.MOV.U32 R12, RZ, RZ, R2 ;  /* 0x000000ffff0c7224 */ /* 0x000fe200078e0002 */
[----:B------:R-:W-:Y:S01]  /*2af0*/  MOV R13, R3 ;  /* 0x00000003000d7202 */ /* 0x000fe20000000f00 */
[----:B------:R-:W-:Y:S08]  /*2b00*/  BRA `(.L_x_7100) ;  /* 0x0000000800a07947 */ /* 0x000ff00003800000 */
.L_x_7109:
[----:B------:R-:W-:-:S10]  /*2b10*/  DADD R12, R10, -R10 ;  /* 0x000000000a0c7229 */ /* 0x000fd4000000080a */
[----:B------:R-:W-:Y:S02]  /*2b20*/  IMAD.MOV.U32 R18, RZ, RZ, R12 ;  /* 0x000000ffff127224 */ /* 0x000fe400078e000c */
[----:B------:R-:W-:Y:S01]  /*2b30*/  IMAD.MOV.U32 R19, RZ, RZ, R13 ;  /* 0x000000ffff137224 */ /* 0x000fe200078e000d */
[----:B------:R-:W-:Y:S06]  /*2b40*/  BRA `(.L_x_7100) ;  /* 0x0000000800907947 */ /* 0x000fec0003800000 */
.L_x_7089:
        /* <DEDUP_REMOVED lines=22> */
[----:B------:R-:W-:Y:S01]  /*2cb0*/  MOV R2, R22 ;  /* 0x0000001600027202 */ /* 0x000fe20000000f00 */
[----:B------:R-:W-:Y:S01]  /*2cc0*/  IMAD.MOV.U32 R3, RZ, RZ, R23 ;  /* 0x000000ffff037224 */ /* 0x000fe200078e0017 */
[----:B------:R-:W-:Y:S06]  /*2cd0*/  BRA `(.L_x_7112) ;  /* 0x0000000000087947 */ /* 0x000fec0003800000 */
.L_x_7111:
[----:B------:R-:W-:Y:S01]  /*2ce0*/  DMUL R2, RZ, -R10 ;  /* 0x8000000aff027228 */ /* 0x000fe20000000000 */
[----:B------:R-:W-:-:S10]  /*2cf0*/  IMAD.MOV.U32 R0, RZ, RZ, RZ ;  /* 0x000000ffff007224 */ /* 0x000fd400078e00ff */
.L_x_7112:
[----:B------:R-:W-:Y:S05]  /*2d00*/  BSYNC B3 ;  /* 0x0000000000037941 */ /* 0x000fea0003800000 */
.L_x_7110:
[----:B------:R-:W0:Y:S01]  /*2d10*/  LDC.64 R24, c[0x4][0x158] ;  /* 0x01005600ff187b82 */ /* 0x000e220000000a00 */
[----:B------:R-:W-:-:S05]  /*2d20*/  VIADD R4, R0, 0x1 ;  /* 0x0000000100047836 */ /* 0x000fca0000000000 */
        /* <DEDUP_REMOVED lines=43> */
[----:B------:R-:W-:Y:S01]  /*2fe0*/  MOV R2, R22 ;  /* 0x0000001600027202 */ /* 0x000fe20000000f00 */
[----:B------:R-:W-:Y:S01]  /*2ff0*/  IMAD.MOV.U32 R3, RZ, RZ, R23 ;  /* 0x000000ffff037224 */ /* 0x000fe200078e0017 */
[----:B------:R-:W-:Y:S06]  /*3000*/  BRA `(.L_x_7115) ;  /* 0x0000000000087947 */ /* 0x000fec0003800000 */
.L_x_7114:
[----:B------:R-:W-:Y:S01]  /*3010*/  DMUL R2, RZ, -R10 ;  /* 0x8000000aff027228 */ /* 0x000fe20000000000 */
[----:B------:R-:W-:-:S10]  /*3020*/  IMAD.MOV.U32 R0, RZ, RZ, RZ ;  /* 0x000000ffff007224 */ /* 0x000fd400078e00ff */
.L_x_7115:
[----:B------:R-:W-:Y:S05]  /*3030*/  BSYNC B3 ;  /* 0x0000000000037941 */ /* 0x000fea0003800000 */
.L_x_7113:
        /* <DEDUP_REMOVED lines=9> */
[----:B------:R-:W-:Y:S01]  /*30d0*/  MOV R28, 0x79785eba ;  /* 0x79785eba001c7802 */ /* 0x000fe20000000f00 */
[----:B------:R-:W-:-:S03]  /*30e0*/  DMUL R4, R2, R2 ;  /* 0x0000000202047228 */ /* 0x000fc60000000000 */
        /* <DEDUP_REMOVED lines=13> */
.L_x_7088:
        /* <DEDUP_REMOVED lines=60> */
.L_x_7116:
[----:B------:R-:W-:Y:S05]  /*3580*/  BSYNC B1 ;  /* 0x0000000000017941 */ /* 0x000fea0003800000 */
.L_x_7100:
[----:B------:R-:W-:Y:S05]  /*3590*/  BSYNC B2 ;  /* 0x0000000000027941 */ /* 0x000fea0003800000 */
.L_x_7087:
        /* <DEDUP_REMOVED lines=9> */
[----:B------:R-:W-:Y:S01]  /*3630*/  MOV R2, 0x1 ;  /* 0x0000000100027802 */ /* 0x000fe20000000f00 */
        /* <DEDUP_REMOVED lines=18> */
[----:B------:R-:W-:Y:S05]  /*3760*/  CALL.REL.NOINC `($__internal_12_$__cuda_sm20_div_rn_f64_full) ;  /* 0x0000004800487944 */ /* 0x000fea0003c00000 */
[----:B------:R-:W-:Y:S02]  /*3770*/  IMAD.MOV.U32 R2, RZ, RZ, R4 ;  /* 0x000000ffff027224 */ /* 0x000fe400078e0004 */
[----:B------:R-:W-:-:S07]  /*3780*/  IMAD.MOV.U32 R3, RZ, RZ, R5 ;  /* 0x000000ffff037224 */ /* 0x000fce00078e0005 */
.L_x_7121:
[----:B------:R-:W-:Y:S05]  /*3790*/  BSYNC B2 ;  /* 0x0000000000027941 */ /* 0x000fea0003800000 */
.L_x_7120:
        /* <DEDUP_REMOVED lines=11> */
[----:B------:R-:W-:-:S04]  /*3850*/  LOP3.LUT R0, R29, 0x7fffffff, RZ, 0xc0, !PT ;  /* 0x7fffffff1d007812 */ /* 0x000fc800078ec0ff */
[----:B------:R-:W-:Y:S02]  /*3860*/  IADD3 R14, R0, -0x100000, RZ ;  /* 0xfff00000000e7810 */ /* 0x000fe40007ffe0ff */
[----:B------:R-:W-:-:S07]  /*3870*/  MOV R0, 0x3890 ;  /* 0x0000389000007802 */ /* 0x000fce0000000f00 */
[----:B------:R-:W-:Y:S05]  /*3880*/  CALL.REL.NOINC `($__internal_11_$__cuda_sm20_dblrcp_rn_slowpath_v3) ;  /* 0x0000004400587944 */ /* 0x000fea0003c00000 */
.L_x_7123:
[----:B------:R-:W-:Y:S05]  /*3890*/  BSYNC B2 ;  /* 0x0000000000027941 */ /* 0x000fea0003800000 */
.L_x_7122:
[-C--:B------:R-:W-:Y:S02]  /*38a0*/  DFMA R4, R10, R2.reuse, R8 ;  /* 0x000000020a04722b */ /* 0x080fe40000000008 */
[----:B------:R-:W-:-:S06]  /*38b0*/  DFMA R10, -R8, R2, R10 ;  /* 0x00000002080a722b */ /* 0x000fcc000000010a */
[-C--:B------:R-:W-:Y:S02]  /*38c0*/  DMUL R8, R4, R12.reuse ;  /* 0x0000000c04087228 */ /* 0x080fe40000000000 */
[----:B------:R-:W-:Y:S01]  /*38d0*/  DMUL R10, R10, R12 ;  /* 0x0000000c0a0a7228 */ /* 0x000fe20000000000 */
[----:B------:R-:W-:Y:S10]  /*38e0*/  BRA `(.L_x_7124) ;  /* 0x0000000400747947 */ /* 0x000ff40003800000 */
.L_x_7119:
        /* <DEDUP_REMOVED lines=18> */
[----:B------:R-:W-:-:S07]  /*3a10*/  IMAD.MOV.U32 R13, RZ, RZ, R9 ;  /* 0x000000ffff0d7224 */ /* 0x000fce00078e0009 */
[----:B------:R-:W-:Y:S05]  /*3a20*/  CALL.REL.NOINC `($__internal_12_$__cuda_sm20_div_rn_f64_full) ;  /* 0x0000004400987944 */ /* 0x000fea0003c00000 */
[----:B------:R-:W-:Y:S01]  /*3a30*/  MOV R2, R4 ;  /* 0x0000000400027202 */ /* 0x000fe20000000f00 */
[----:B------:R-:W-:-:S07]  /*3a40*/  IMAD.MOV.U32 R3, RZ, RZ, R5 ;  /* 0x000000ffff037224 */ /* 0x000fce00078e0005 */
.L_x_7126:
[----:B------:R-:W-:Y:S05]  /*3a50*/  BSYNC B2 ;  /* 0x0000000000027941 */ /* 0x000fea0003800000 */
.L_x_7125:
        /* <DEDUP_REMOVED lines=13> */
[----:B------:R-:W-:Y:S01]  /*3b30*/  IMAD.MOV.U32 R8, RZ, RZ, R2 ;  /* 0x000000ffff087224 */ /* 0x000fe200078e0002 */
[----:B------:R-:W-:-:S08]  /*3b40*/  MOV R9, R3 ;  /* 0x0000000300097202 */ /* 0x000fd00000000f00 */
[----:B------:R-:W-:-:S05]  /*3b50*/  FFMA R0, RZ, R15, R5 ;  /* 0x0000000fff007223 */ /* 0x000fca0000000005 */
[----:B------:R-:W-:-:S13]  /*3b60*/  FSETP.GT.AND P0, PT, |R0|, 1.469367938527859385e-39, PT ;  /* 0x001000000000780b */ /* 0x000fda0003f04200 */
[----:B------:R-:W-:Y:S05]  /*3b70*/  @P0 BRA P1, `(.L_x_7128) ;  /* 0x0000000000100947 */ /* 0x000fea0000800000 */
[----:B------:R-:W-:Y:S01]  /*3b80*/  IMAD.MOV.U32 R12, RZ, RZ, R10 ;  /* 0x000000ffff0c7224 */ /* 0x000fe200078e000a */
[----:B------:R-:W-:Y:S01]  /*3b90*/  MOV R0, 0x3bc0 ;  /* 0x00003bc000007802 */ /* 0x000fe20000000f00 */
[----:B------:R-:W-:-:S07]  /*3ba0*/  IMAD.MOV.U32 R13, RZ, RZ, R11 ;  /* 0x000000ffff0d7224 */ /* 0x000fce00078e000b */
[----:B------:R-:W-:Y:S05]  /*3bb0*/  CALL.REL.NOINC `($__internal_12_$__cuda_sm20_div_rn_f64_full) ;  /* 0x0000004400347944 */ /* 0x000fea0003c00000 */
.L_x_7128:
[----:B------:R-:W-:Y:S05]  /*3bc0*/  BSYNC B2 ;  /* 0x0000000000027941 */ /* 0x000fea0003800000 */
.L_x_7127:
[----:B------:R-:W-:Y:S01]  /*3bd0*/  IMAD.MOV.U32 R10, RZ, RZ, R4 ;  /* 0x000000ffff0a7224 */ /* 0x000fe200078e0004 */
[----:B------:R-:W-:Y:S01]  /*3be0*/  MOV R11, R5 ;  /* 0x00000005000b7202 */ /* 0x000fe20000000f00 */
[----:B------:R-:W-:Y:S06]  /*3bf0*/  BRA `(.L_x_7124) ;  /* 0x0000000000b07947 */ /* 0x000fec0003800000 */
.L_x_7118:
        /* <DEDUP_REMOVED lines=23> */
.L_x_7130:
[----:B------:R-:W-:Y:S05]  /*3d70*/  BSYNC B2 ;  /* 0x0000000000027941 */ /* 0x000fea0003800000 */
.L_x_7129:
        /* <DEDUP_REMOVED lines=14> */
[----:B------:R-:W-:Y:S05]  /*3e60*/  CALL.REL.NOINC `($__internal_11_$__cuda_sm20_dblrcp_rn_slowpath_v3) ;  /* 0x0000003c00e07944 */ /* 0x000fea0003c00000 */
.L_x_7132:
[----:B------:R-:W-:Y:S05]  /*3e70*/  BSYNC B2 ;  /* 0x0000000000027941 */ /* 0x000fea0003800000 */
.L_x_7131:
[-C--:B------:R-:W-:Y:S02]  /*3e80*/  DFMA R4, R8, R2.reuse, R10 ;  /* 0x000000020804722b */ /* 0x080fe4000000000a */
[----:B------:R-:W-:-:S06]  /*3e90*/  DFMA R10, R10, R2, -R8 ;  /* 0x000000020a0a722b */ /* 0x000fcc0000000808 */
[-C--:B------:R-:W-:Y:S02]  /*3ea0*/  DMUL R8, R4, R12.reuse ;  /* 0x0000000c04087228 */ /* 0x080fe40000000000 */
[----:B------:R-:W-:-:S11]  /*3eb0*/  DMUL R10, R10, R12 ;  /* 0x0000000c0a0a7228 */ /* 0x000fd60000000000 */
.L_x_7124:
[----:B------:R-:W-:Y:S05]  /*3ec0*/  BSYNC B1 ;  /* 0x0000000000017941 */ /* 0x000fea0003800000 */
.L_x_7117:
[----:B------:R-:W0:Y:S01]  /*3ed0*/  S2R R0, SR_TID.X ;  /* 0x0000000000007919 */ /* 0x000e220000002100 */
[----:B------:R-:W-:Y:S02]  /*3ee0*/  ULDC.64 UR4, c[0x0][0x410] ;  /* 0x0001040000047ab9 */ /* 0x000fe40000000a00 */
[----:B------:R-:W-:Y:S01]  /*3ef0*/  IADD3 R2, P0, R7, UR4, RZ ;  /* 0x0000000407027c10 */ /* 0x000fe2000ff1e0ff */
[----:B------:R-:W0:Y:S04]  /*3f00*/  S2R R5, SR_CTAID.X ;  /* 0x0000000000057919 */ /* 0x000e280000002500 */
[----:B------:R-:W-:-:S05]  /*3f10*/  IMAD.X R3, RZ, RZ, UR5, P0 ;  /* 0x00000005ff037e24 */ /* 0x000fca00080e06ff */
[----:B------:R1:W-:Y:S01]  /*3f20*/  STG.E.128 desc[UR6][R2.64], R8 ;  /* 0x0000000802007986 */ /* 0x0003e2000c101d06 */
[----:B0-----:R-:W-:-:S05]  /*3f30*/  IMAD R5, R5, 0x100, R0 ;  /* 0x0000010005057824 */ /* 0x001fca00078e0200 */
[----:B-1----:R-:W-:-:S07]  /*3f40*/  IADD3 R5, R5, 0x80, RZ ;  /* 0x0000008005057810 */ /* 0x002fce0007ffe0ff */
.L_x_7085:
[----:B------:R-:W-:Y:S05]  /*3f50*/  BSYNC B0 ;  /* 0x0000000000007941 */ /* 0x000fea0003800000 */
.L_x_7084:
[----:B------:R-:W-:Y:S02]  /*3f60*/  ULDC UR4, c[0x0][0x210] ;  /* 0x0000840000047ab9 */ /* 0x000fe40000000800 */
[----:B------:R-:W-:-:S13]  /*3f70*/  ISETP.GE.AND P0, PT, R5, UR4, PT ;  /* 0x0000000405007c0c */ /* 0x000fda000bf06270 */
[----:B------:R-:W-:Y:S05]  /*3f80*/  @P0 EXIT ;  /* 0x000000000000094d */ /* 0x000fea0003800000 */
[----:B------:R-:W0:Y:S01]  /*3f90*/  LDC R6, c[0x0][0x218] ;  /* 0x00008600ff067b82 */ /* 0x000e220000000800 */
[----:B------:R-:W-:Y:S02]  /*3fa0*/  IMAD.MOV.U32 R0, RZ, RZ, RZ ;  /* 0x000000ffff007224 */ /* 0x000fe400078e00ff */
[----:B------:R-:W-:Y:S01]  /*3fb0*/  IMAD.MOV.U32 R7, RZ, RZ, RZ ;  /* 0x000000ffff077224 */ /* 0x000fe200078e00ff */
[----:B0-----:R-:W-:-:S13]  /*3fc0*/  ISETP.NE.AND P0, PT, R6, RZ, PT ;  /* 0x000000ff0600720c */ /* 0x001fda0003f05270 */
[----:B------:R-:W-:Y:S05]  /*3fd0*/  @!P0 BRA `(.L_x_7133) ;  /* 0x0000001000a88947 */ /* 0x000fea0003800000 */
[----:B------:R-:W-:Y:S01]  /*3fe0*/  MOV R3, R5 ;  /* 0x0000000500037202 */ /* 0x000fe20000000f00 */
        /* <DEDUP_REMOVED lines=281> */
[----:B------:R-:W-:Y:S01]  /*5180*/  SHF.R.U32.HI R5, RZ, UR4, R4 ;  /* 0x00000004ff057c19 */ /* 0x000fe20008011604 */
[----:B------:R-:W-:Y:S02]  /*5190*/  ULDC.64 UR4, c[0x0][0x400] ;  /* 0x0001000000047ab9 */ /* 0x000fe40000000a00 */
[----:B------:R-:W0:Y:S01]  /*51a0*/  @P0 LDC.64 R10, c[0x0][0x340] ;  /* 0x0000d000ff0a0b82 */ /* 0x000e220000000a00 */
[----:B------:R-:W-:Y:S01]  /*51b0*/  @P0 IMAD.MOV.U32 R4, RZ, RZ, RZ ;  /* 0x000000ffff040224 */ /* 0x000fe200078e00ff */
[----:B------:R-:W-:-:S06]  /*51c0*/  IADD3 R9, -R5, RZ, RZ ;  /* 0x000000ff05097210 */ /* 0x000fcc0007ffe1ff */
[----:B------:R-:W1:Y:S08]  /*51d0*/  @P0 LDC R13, c[0x0][0x33c] ;  /* 0x0000cf00ff0d0b82 */ /* 0x000e700000000800 */
[----:B------:R-:W2:Y:S01]  /*51e0*/  @P0 LDC.64 R14, c[0x0][0x408] ;  /* 0x00010200ff0e0b82 */ /* 0x000ea20000000a00 */
[----:B0-----:R-:W-:-:S05]  /*51f0*/  @P0 IMAD.HI.U32 R2, R5, R10, R4 ;  /* 0x0000000a05020227 */ /* 0x001fca00078e0004 */
[----:B------:R-:W-:Y:S01]  /*5200*/  @P0 SHF.R.U32.HI R4, RZ, R11, R2 ;  /* 0x0000000bff040219 */ /* 0x000fe20000011602 */
[----:B------:R-:W-:-:S04]  /*5210*/  IMAD R2, R9, UR8, R3 ;  /* 0x0000000809027c24 */ /* 0x000fc8000f8e0203 */
[----:B------:R-:W-:Y:S02]  /*5220*/  @P0 IMAD.MOV R4, RZ, RZ, -R4 ;  /* 0x000000ffff040224 */ /* 0x000fe400078e0a04 */
[C---:B------:R-:W-:Y:S02]  /*5230*/  IMAD R7, R2.reuse, UR4, R7 ;  /* 0x0000000402077c24 */ /* 0x040fe4000f8e0207 */
[----:B-1----:R-:W-:Y:S02]  /*5240*/  @P0 IMAD R4, R13, R4, R5 ;  /* 0x000000040d040224 */ /* 0x002fe400078e0205 */
[----:B------:R-:W-:Y:S02]  /*5250*/  IMAD R0, R2, UR5, R0 ;  /* 0x0000000502007c24 */ /* 0x000fe4000f8e0200 */
[C---:B--2---:R-:W-:Y:S02]  /*5260*/  @P0 IMAD R7, R4.reuse, R14, R7 ;  /* 0x0000000e04070224 */ /* 0x044fe400078e0207 */
[----:B------:R-:W-:-:S07]  /*5270*/  @P0 IMAD R0, R4, R15, R0 ;  /* 0x0000000f04000224 */ /* 0x000fce00078e0200 */
.L_x_7133:
[----:B------:R-:W-:Y:S02]  /*5280*/  ULDC.64 UR4, c[0x0][0x418] ;  /* 0x0001060000047ab9 */ /* 0x000fe40000000a00 */
[----:B------:R-:W-:-:S05]  /*5290*/  IADD3 R8, P0, R0, UR4, RZ ;  /* 0x0000000400087c10 */ /* 0x000fca000ff1e0ff */
[----:B------:R-:W-:Y:S01]  /*52a0*/  IMAD.X R9, RZ, RZ, UR5, P0 ;  /* 0x00000005ff097e24 */ /* 0x000fe200080e06ff */
[----:B------:R-:W-:-:S05]  /*52b0*/  ULDC.64 UR4, c[0x0][0x410] ;  /* 0x0001040000047ab9 */ /* 0x000fca0000000a00 */
[----:B------:R-:W2:Y:S01]  /*52c0*/  LDG.E.128 R8, desc[UR6][R8.64] ;  /* 0x0000000608087981 */ /* 0x000ea2000c1e1d00 */
[----:B------:R-:W-:Y:S01]  /*52d0*/  IADD3 R6, P1, R7, UR4, RZ ;  /* 0x0000000407067c10 */ /* 0x000fe2000ff3e0ff */
[----:B------:R-:W-:Y:S03]  /*52e0*/  BSSY B0, `(.L_x_7134) ;  /* 0x000021b000007945 */ /* 0x000fe60003800000 */
[----:B------:R-:W-:Y:S01]  /*52f0*/  IADD3.X R7, RZ, UR5, RZ, P1, !PT ;  /* 0x00000005ff077c10 */ /* 0x000fe20008ffe4ff */
[----:B--2---:R-:W-:Y:S02]  /*5300*/  DADD R12, -RZ, -R10 ;  /* 0x00000000ff0c7229 */ /* 0x004fe4000000090a */
        /* <DEDUP_REMOVED lines=67> */
[----:B------:R-:W-:Y:S01]  /*5740*/  @!P1 IMAD.IADD R4, R4, 0x1, -R3 ;  /* 0x0000000104049824 */ /* 0x000fe200078e0a03 */
[----:B------:R-:W-:-:S04]  /*5750*/  @!P1 LEA R3, R3, R17, 0x14 ;  /* 0x0000001103039211 */ /* 0x000fc800078ea0ff */
[----:B------:R-:W-:Y:S01]  /*5760*/  @!P1 LEA R5, R4, 0x3ff00000, 0x14 ;  /* 0x3ff0000004059811 */ /* 0x000fe200078ea0ff */
[----:B------:R-:W-:-:S06]  /*5770*/  @!P1 IMAD.MOV.U32 R4, RZ, RZ, RZ ;  /* 0x000000ffff049224 */ /* 0x000fcc00078e00ff */
[----:B------:R-:W-:-:S11]  /*5780*/  @!P1 DMUL R14, R2, R4 ;  /* 0x00000004020e9228 */ /* 0x000fd60000000000 */
.L_x_7140:
[----:B------:R-:W-:Y:S05]  /*5790*/  BSYNC B1 ;  /* 0x0000000000017941 */ /* 0x000fea0003800000 */
.L_x_7139:
        /* <DEDUP_REMOVED lines=21> */
[----:B------:R-:W-:Y:S05]  /*58f0*/  CALL.REL.NOINC `($_ZN2at6native18elementwise_kernelILi128ELi2EZNS0_22gpu_kernel_impl_nocastIZZZNS0_61_GLOBAL__N__132982cb_23_ActivationSiluKernel_cu_1520ed90_292411silu_kernelERNS_18TensorIteratorBaseEENKUlvE_clEvENKUlvE1_clEvEUlN3c107complexIdEEE_EEvS5_RKT_EUliE_EEviT1_$__internal_trig_reduction_slowpathd) ;  /* 0x0000002c00587944 */ /* 0x000fea0003c00000 */
[----:B------:R-:W-:Y:S01]  /*5900*/  IMAD.MOV.U32 R2, RZ, RZ, R22 ;  /* 0x000000ffff027224 */ /* 0x000fe200078e0016 */
[----:B------:R-:W-:Y:S01]  /*5910*/  MOV R3, R23 ;  /* 0x0000001700037202 */ /* 0x000fe20000000f00 */
[----:B------:R-:W-:Y:S06]  /*5920*/  BRA `(.L_x_7143) ;  /* 0x0000000000087947 */ /* 0x000fec0003800000 */
.L_x_7142:
[----:B------:R-:W-:Y:S01]  /*5930*/  DMUL R2, RZ, R12 ;  /* 0x0000000cff027228 */ /* 0x000fe20000000000 */
[----:B------:R-:W-:-:S10]  /*5940*/  IMAD.MOV.U32 R0, RZ, RZ, RZ ;  /* 0x000000ffff007224 */ /* 0x000fd400078e00ff */
.L_x_7143:
[----:B------:R-:W-:Y:S05]  /*5950*/  BSYNC B2 ;  /* 0x0000000000027941 */ /* 0x000fea0003800000 */
.L_x_7141:
        /* <DEDUP_REMOVED lines=48> */
.L_x_7145:
[----:B------:R-:W-:Y:S01]  /*5c60*/  DMUL R2, RZ, R12 ;  /* 0x0000000cff027228 */ /* 0x000fe20000000000 */
[----:B------:R-:W-:-:S10]  /*5c70*/  IMAD.MOV.U32 R0, RZ, RZ, RZ ;  /* 0x000000ffff007224 */ /* 0x000fd400078e00ff */
.L_x_7146:
[----:B------:R-:W-:Y:S05]  /*5c80*/  BSYNC B2 ;  /* 0x0000000000027941 */ /* 0x000fea0003800000 */
.L_x_7144:
        /* <DEDUP_REMOVED lines=10> */
[----:B------:R-:W-:-:S02]  /*5d30*/  DMUL R4, R2, R2 ;  /* 0x0000000202047228 */ /* 0x000fc40000000000 */
[----:B------:R-:W-:Y:S01]  /*5d40*/  DMUL R16, R16, R14 ;  /* 0x0000000e10107228 */ /* 0x000fe20000000000 */
        /* <DEDUP_REMOVED lines=13> */
.L_x_7138:
        /* <DEDUP_REMOVED lines=58> */
[----:B------:R-:W-:Y:S01]  /*61c0*/  @!P0 IMAD.IADD R4, R4, 0x1, -R3 ;  /* 0x0000000104048824 */ /* 0x000fe200078e0a03 */
[----:B------:R-:W-:-:S04]  /*61d0*/  @!P0 LEA R3, R3, R15, 0x14 ;  /* 0x0000000f03038211 */ /* 0x000fc800078ea0ff */
[----:B------:R-:W-:Y:S01]  /*61e0*/  @!P0 LEA R5, R4, 0x3ff00000, 0x14 ;  /* 0x3ff0000004058811 */ /* 0x000fe200078ea0ff */
[----:B------:R-:W-:-:S06]  /*61f0*/  @!P0 IMAD.MOV.U32 R4, RZ, RZ, RZ ;  /* 0x000000ffff048224 */ /* 0x000fcc00078e00ff */
[----:B------:R-:W-:-:S11]  /*6200*/  @!P0 DMUL R16, R2, R4 ;  /* 0x0000000402108228 */ /* 0x000fd60000000000 */
.L_x_7149:
[----:B------:R-:W-:Y:S05]  /*6210*/  BSYNC B1 ;  /* 0x0000000000017941 */ /* 0x000fea0003800000 */
.L_x_7148:
        /* <DEDUP_REMOVED lines=25> */
.L_x_7151:
[----:B------:R-:W-:Y:S01]  /*63b0*/  DMUL R14, RZ, R12 ;  /* 0x0000000cff0e7228 */ /* 0x000fe20000000000 */
[----:B------:R-:W-:-:S10]  /*63c0*/  IMAD.MOV.U32 R0, RZ, RZ, RZ ;  /* 0x000000ffff007224 */ /* 0x000fd400078e00ff */
.L_x_7152:
[----:B------:R-:W-:Y:S05]  /*63d0*/  BSYNC B2 ;  /* 0x0000000000027941 */ /* 0x000fea0003800000 */
.L_x_7150:
        /* <DEDUP_REMOVED lines=48> */
.L_x_7154:
[----:B------:R-:W-:Y:S01]  /*66e0*/  DMUL R2, RZ, R12 ;  /* 0x0000000cff027228 */ /* 0x000fe20000000000 */
[----:B------:R-:W-:-:S10]  /*66f0*/  IMAD.MOV.U32 R0, RZ, RZ, RZ ;  /* 0x000000ffff007224 */ /* 0x000fd400078e00ff */
.L_x_7155:
[----:B------:R-:W-:Y:S05]  /*6700*/  BSYNC B2 ;  /* 0x0000000000027941 */ /* 0x000fea0003800000 */
.L_x_7153:
        /* <DEDUP_REMOVED lines=9> */
[----:B------:R-:W-:Y:S01]  /*67a0*/  MOV R18, 0x79785eba ;  /* 0x79785eba00127802 */ /* 0x000fe20000000f00 */
[----:B------:R-:W-:-:S03]  /*67b0*/  DMUL R4, R2, R2 ;  /* 0x0000000202047228 */ /* 0x000fc60000000000 */
[----:B------:R-:W-:Y:S02]  /*67c0*/  FSEL R18, -R18, 4.2945490664224492434e-19, !P0 ;  /* 0x20fd816412127808 */ /* 0x000fe40004000100 */
[----:B------:R-:W-:Y:S01]  /*67d0*/  FSEL R19, R0, -0.082518599927425384521, !P0 ;  /* 0xbda8ff8300137808 */ /* 0x000fe20004000000 */
[----:B0-----:R-:W-:Y:S01]  /*67e0*/  IMAD.MOV.U32 R12, RZ, RZ, RZ ;  /* 0x000000ffff0c7224 */ /* 0x001fe200078e00ff */
        /* <DEDUP_REMOVED lines=17> */
[----:B------:R-:W-:Y:S02]  /*6900*/  LEA R3, R5, 0x3ff00000, 0x14 ;  /* 0x3ff0000005037811 */ /* 0x000fe400078ea0ff */
[----:B------:R-:W-:Y:S02]  /*6910*/  MOV R2, RZ ;  /* 0x000000ff00027202 */ /* 0x000fe40000000f00 */
[----:B------:R-:W-:-:S04]  /*6920*/  LEA R13, R4, 0x3ff00000, 0x14 ;  /* 0x3ff00000040d7811 */ /* 0x000fc800078ea0ff */
[C---:B------:R-:W-:Y:S02]  /*6930*/  DMUL R14, R2.reuse, R14 ;  /* 0x0000000e020e7228 */ /* 0x040fe40000000000 */
[----:B------:R-:W-:-:S06]  /*6940*/  DMUL R2, R2, R16 ;  /* 0x0000001002027228 */ /* 0x000fcc0000000000 */
[C---:B------:R-:W-:Y:S02]  /*6950*/  DMUL R16, R12.reuse, R14 ;  /* 0x0000000e0c107228 */ /* 0x040fe40000000000 */
[----:B------:R-:W-:Y:S01]  /*6960*/  DMUL R12, R12, R2 ;  /* 0x000000020c0c7228 */ /* 0x000fe20000000000 */
[----:B------:R-:W-:Y:S10]  /*6970*/  BRA `(.L_x_7147) ;  /* 0x0000000800c47947 */ /* 0x000ff40003800000 */
.L_x_7137:
        /* <DEDUP_REMOVED lines=11> */
.L_x_7156:
[----:B------:R-:W-:-:S10]  /*6a30*/  DADD R16, R10, -R10 ;  /* 0x000000000a107229 */ /* 0x000fd4000000080a */
[----:B------:R-:W-:Y:S02]  /*6a40*/  IMAD.MOV.U32 R12, RZ, RZ, R16 ;  /* 0x000000ffff0c7224 */ /* 0x000fe400078e0010 */
[----:B------:R-:W-:Y:S01]  /*6a50*/  IMAD.MOV.U32 R13, RZ, RZ, R17 ;  /* 0x000000ffff0d7224 */ /* 0x000fe200078e0011 */
[----:B------:R-:W-:Y:S06]  /*6a60*/  BRA `(.L_x_7147) ;  /* 0x0000000800887947 */ /* 0x000fec0003800000 */
.L_x_7136:
        /* <DEDUP_REMOVED lines=26> */
.L_x_7158:
[----:B------:R-:W-:Y:S01]  /*6c10*/  DMUL R2, RZ, R12 ;  /* 0x0000000cff027228 */ /* 0x000fe20000000000 */
[----:B------:R-:W-:-:S10]  /*6c20*/  IMAD.MOV.U32 R0, RZ, RZ, RZ ;  /* 0x000000ffff007224 */ /* 0x000fd400078e00ff */
.L_x_7159:
[----:B------:R-:W-:Y:S05]  /*6c30*/  BSYNC B2 ;  /* 0x0000000000027941 */ /* 0x000fea0003800000 */
.L_x_7157:
        /* <DEDUP_REMOVED lines=48> */
.L_x_7161:
[----:B------:R-:W-:Y:S01]  /*6f40*/  DMUL R2, RZ, R12 ;  /* 0x0000000cff027228 */ /* 0x000fe20000000000 */
[----:B------:R-:W-:-:S10]  /*6f50*/  IMAD.MOV.U32 R0, RZ, RZ, RZ ;  /* 0x000000ffff007224 */ /* 0x000fd400078e00ff */
.L_x_7162:
[----:B------:R-:W-:Y:S05]  /*6f60*/  BSYNC B2 ;  /* 0x0000000000027941 */ /* 0x000fea0003800000 */
.L_x_7160:
        /* <DEDUP_REMOVED lines=24> */
.L_x_7135:
[----:B------:R-:W-:Y:S01]  /*70f0*/  IMAD.MOV.U32 R4, RZ, RZ, 0x652b82fe ;  /* 0x652b82feff047424 */ /* 0x000fe200078e00ff */
[----:B------:R-:W-:Y:S01]  /*7100*/  MOV R5, 0x3ff71547 ;  /* 0x3ff7154700057802 */ /* 0x000fe20000000f00 */
[----:B------:R-:W-:Y:S01]  /*7110*/  UMOV UR4, 0xfefa39ef ;  /* 0xfefa39ef00047882 */ /* 0x000fe20000000000 */
[----:B------:R-:W-:Y:S01]  /*7120*/  UMOV UR5, 0x3fe62e42 ;  /* 0x3fe62e4200057882 */ /* 0x000fe20000000000 */
[----:B------:R-:W-:-:S03]  /*7130*/  FSETP.GEU.FTZ.AND P0, PT, |R3|, 4.1917929649353027344, PT ;  /* 0x4086232b0300780b */ /* 0x000fc60003f1e200 */
        /* <DEDUP_REMOVED lines=53> */
.L_x_7147:
[----:B------:R-:W-:Y:S05]  /*7490*/  BSYNC B0 ;  /* 0x0000000000007941 */ /* 0x000fea0003800000 */
.L_x_7134:
        /* <DEDUP_REMOVED lines=29> */
[----:B------:R-:W-:Y:S01]  /*7670*/  IMAD.MOV.U32 R2, RZ, RZ, R4 ;  /* 0x000000ffff027224 */ /* 0x000fe200078e0004 */
[----:B------:R-:W-:-:S07]  /*7680*/  MOV R3, R5 ;  /* 0x0000000500037202 */ /* 0x000fce0000000f00 */
.L_x_7167:
[----:B------:R-:W-:Y:S05]  /*7690*/  BSYNC B1 ;  /* 0x0000000000017941 */ /* 0x000fea0003800000 */
.L_x_7166:
        /* <DEDUP_REMOVED lines=15> */
.L_x_7169:
[----:B------:R-:W-:Y:S05]  /*7790*/  BSYNC B1 ;  /* 0x0000000000017941 */ /* 0x000fea0003800000 */
.L_x_7168:
[-C--:B------:R-:W-:Y:S02]  /*77a0*/  DFMA R4, R10, R2.reuse, R8 ;  /* 0x000000020a04722b */ /* 0x080fe40000000008 */
[----:B------:R-:W-:-:S06]  /*77b0*/  DFMA R10, -R8, R2, R10 ;  /* 0x00000002080a722b */ /* 0x000fcc000000010a */
[-C--:B------:R-:W-:Y:S02]  /*77c0*/  DMUL R8, R4, R12.reuse ;  /* 0x0000000c04087228 */ /* 0x080fe40000000000 */
[----:B------:R-:W-:Y:S01]  /*77d0*/  DMUL R10, R10, R12 ;  /* 0x0000000c0a0a7228 */ /* 0x000fe20000000000 */
[----:B------:R-:W-:Y:S10]  /*77e0*/  BRA `(.L_x_7170) ;  /* 0x0000000400747947 */ /* 0x000ff40003800000 */
.L_x_7165:
[----:B------:R-:W-:Y:S01]  /*77f0*/  DADD R14, -RZ, |R28| ;  /* 0x00000000ff0e7229 */ /* 0x000fe2000000051c */
[----:B------:R-:W-:Y:S01]  /*7800*/  MOV R2, 0x1 ;  /* 0x0000000100027802 */ /* 0x000fe20000000f00 */
[----:B------:R-:W-:Y:S01]  /*7810*/  BSSY B1, `(.L_x_7171) ;  /* 0x0000014000017945 */ /* 0x000fe20003800000 */
[----:B------:R-:W-:-:S03]  /*7820*/  FSETP.GEU.AND P1, PT, |R9|, 6.5827683646048100446e-37, PT ;  /* 0x036000000900780b */ /* 0x000fc60003f2e200 */
        /* <DEDUP_REMOVED lines=18> */
.L_x_7172:
[----:B------:R-:W-:Y:S05]  /*7950*/  BSYNC B1 ;  /* 0x0000000000017941 */ /* 0x000fea0003800000 */
.L_x_7171:
        /* <DEDUP_REMOVED lines=13> */
[----:B------:R-:W-:Y:S01]  /*7a30*/  MOV R8, R2 ;  /* 0x0000000200087202 */ /* 0x000fe20000000f00 */
[----:B------:R-:W-:-:S08]  /*7a40*/  IMAD.MOV.U32 R9, RZ, RZ, R3 ;  /* 0x000000ffff097224 */ /* 0x000fd000078e0003 */
[----:B------:R-:W-:-:S05]  /*7a50*/  FFMA R0, RZ, R15, R5 ;  /* 0x0000000fff007223 */ /* 0x000fca0000000005 */
[----:B------:R-:W-:-:S13]  /*7a60*/  FSETP.GT.AND P0, PT, |R0|, 1.469367938527859385e-39, PT ;  /* 0x001000000000780b */ /* 0x000fda0003f04200 */
[----:B------:R-:W-:Y:S05]  /*7a70*/  @P0 BRA P1, `(.L_x_7174) ;  /* 0x0000000000100947 */ /* 0x000fea0000800000 */
[----:B------:R-:W-:Y:S01]  /*7a80*/  IMAD.MOV.U32 R12, RZ, RZ, R10 ;  /* 0x000000ffff0c7224 */ /* 0x000fe200078e000a */
[----:B------:R-:W-:Y:S02]  /*7a90*/  MOV R13, R11 ;  /* 0x0000000b000d7202 */ /* 0x000fe40000000f00 */
[----:B------:R-:W-:-:S07]  /*7aa0*/  MOV R0, 0x7ac0 ;  /* 0x00007ac000007802 */ /* 0x000fce0000000f00 */
[----:B------:R-:W-:Y:S05]  /*7ab0*/  CALL.REL.NOINC `($__internal_12_$__cuda_sm20_div_rn_f64_full) ;  /* 0x0000000400747944 */ /* 0x000fea0003c00000 */
.L_x_7174:
[----:B------:R-:W-:Y:S05]  /*7ac0*/  BSYNC B1 ;  /* 0x0000000000017941 */ /* 0x000fea0003800000 */
.L_x_7173:
[----:B------:R-:W-:Y:S02]  /*7ad0*/  IMAD.MOV.U32 R10, RZ, RZ, R4 ;  /* 0x000000ffff0a7224 */ /* 0x000fe400078e0004 */
[----:B------:R-:W-:Y:S01]  /*7ae0*/  IMAD.MOV.U32 R11, RZ, RZ, R5 ;  /* 0x000000ffff0b7224 */ /* 0x000fe200078e0005 */
[----:B------:R-:W-:Y:S06]  /*7af0*/  BRA `(.L_x_7170) ;  /* 0x0000000000b07947 */ /* 0x000fec0003800000 */
.L_x_7164:
        /* <DEDUP_REMOVED lines=23> */
.L_x_7176:
[----:B------:R-:W-:Y:S05]  /*7c70*/  BSYNC B1 ;  /* 0x0000000000017941 */ /* 0x000fea0003800000 */
.L_x_7175:
        /* <DEDUP_REMOVED lines=15> */
.L_x_7178:
[----:B------:R-:W-:Y:S05]  /*7d70*/  BSYNC B1 ;  /* 0x0000000000017941 */ /* 0x000fea0003800000 */
.L_x_7177:
[-C--:B------:R-:W-:Y:S02]  /*7d80*/  DFMA R4, R8, R2.reuse, R10 ;  /* 0x000000020804722b */ /* 0x080fe4000000000a */
[----:B------:R-:W-:-:S06]  /*7d90*/  DFMA R10, R10, R2, -R8 ;  /* 0x000000020a0a722b */ /* 0x000fcc0000000808 */
[-C--:B------:R-:W-:Y:S02]  /*7da0*/  DMUL R8, R4, R12.reuse ;  /* 0x0000000c04087228 */ /* 0x080fe40000000000 */
[----:B------:R-:W-:-:S11]  /*7db0*/  DMUL R10, R10, R12 ;  /* 0x0000000c0a0a7228 */ /* 0x000fd60000000000 */
.L_x_7170:
[----:B------:R-:W-:Y:S05]  /*7dc0*/  BSYNC B0 ;  /* 0x0000000000007941 */ /* 0x000fea0003800000 */
.L_x_7163:
[----:B------:R-:W-:Y:S01]  /*7dd0*/  STG.E.128 desc[UR6][R6.64], R8 ;  /* 0x0000000806007986 */ /* 0x000fe2000c101d06 */
[----:B------:R-:W-:Y:S05]  /*7de0*/  EXIT ;  /* 0x000000000000794d */ /* 0x000fea0003800000 */
        .weak           $__internal_11_$__cuda_sm20_dblrcp_rn_slowpath_v3
        .type           $__internal_11_$__cuda_sm20_dblrcp_rn_slowpath_v3,@function
        .size           $__internal_11_$__cuda_sm20_dblrcp_rn_slowpath_v3,($__internal_12_$__cuda_sm20_div_rn_f64_full - $__internal_11_$__cuda_sm20_dblrcp_rn_slowpath_v3)
$__internal_11_$__cuda_sm20_dblrcp_rn_slowpath_v3:
[----:B------:R-:W-:Y:S01]  /*7df0*/  MOV R4, R28 ;  /* 0x0000001c00047202 */ /* 0x000fe20000000f00 */
[----:B------:R-:W-:Y:S01]  /*7e00*/  IMAD.MOV.U32 R5, RZ, RZ, R29 ;  /* 0x000000ffff057224 */ /* 0x000fe200078e001d */
[----:B------:R-:W-:Y:S05]  /*7e10*/  BSSY B3, `(.L_x_7179) ;  /* 0x0000024000037945 */ /* 0x000fea0003800000 */
[----:B------:R-:W-:-:S14]  /*7e20*/  DSETP.GTU.AND P0, PT, |R4|, +INF , PT ;  /* 0x7ff000000400742a */ /* 0x000fdc0003f0c200 */
[----:B------:R-:W-:Y:S05]  /*7e30*/  @P0 BRA `(.L_x_7180) ;  /* 0x00000000007c0947 */ /* 0x000fea0003800000 */
[----:B------:R-:W-:-:S05]  /*7e40*/  LOP3.LUT R15, R29, 0x7fffffff, RZ, 0xc0, !PT ;  /* 0x7fffffff1d0f7812 */ /* 0x000fca00078ec0ff */
[----:B------:R-:W-:-:S05]  /*7e50*/  VIADD R12, R15, 0xffffffff ;  /* 0xffffffff0f0c7836 */ /* 0x000fca0000000000 */
[----:B------:R-:W-:-:S13]  /*7e60*/  ISETP.GE.U32.AND P0, PT, R12, 0x7fefffff, PT ;  /* 0x7fefffff0c00780c */ /* 0x000fda0003f06070 */
[----:B------:R-:W-:Y:S02]  /*7e70*/  @P0 LOP3.LUT R13, R5, 0x7ff00000, RZ, 0x3c, !PT ;  /* 0x7ff00000050d0812 */ /* 0x000fe400078e3cff */
[----:B------:R-:W-:Y:S01]  /*7e80*/  @P0 MOV R12, RZ ;  /* 0x000000ff000c0202 */ /* 0x000fe20000000f00 */
        /* <DEDUP_REMOVED lines=16> */
.L_x_7182:
        /* <DEDUP_REMOVED lines=10> */
.L_x_7180:
[----:B------:R-:W-:Y:S01]  /*8030*/  LOP3.LUT R13, R5, 0x80000, RZ, 0xfc, !PT ;  /* 0x00080000050d7812 */ /* 0x000fe200078efcff */
[----:B------:R-:W-:-:S07]  /*8040*/  IMAD.MOV.U32 R12, RZ, RZ, R4 ;  /* 0x000000ffff0c7224 */ /* 0x000fce00078e0004 */
.L_x_7181:
[----:B------:R-:W-:Y:S05]  /*8050*/  BSYNC B3 ;  /* 0x0000000000037941 */ /* 0x000fea0003800000 */
.L_x_7179:
[----:B------:R-:W-:Y:S01]  /*8060*/  IMAD.MOV.U32 R4, RZ, RZ, R0 ;  /* 0x000000ffff047224 */ /* 0x000fe200078e0000 */
[----:B------:R-:W-:-:S04]  /*8070*/  MOV R5, 0x0 ;  /* 0x0000000000057802 */ /* 0x000fc80000000f00 */
[----:B------:R-:W-:Y:S05]  /*8080*/  RET.REL.NODEC R4 `(_ZN2at6native18elementwise_kernelILi128ELi2EZNS0_22gpu_kernel_impl_nocastIZZZNS0_61_GLOBAL__N__132982cb_23_ActivationSiluKernel_cu_1520ed90_292411silu_kernelERNS_18TensorIteratorBaseEENKUlvE_clEvENKUlvE1_clEvEUlN3c107complexIdEEE_EEvS5_RKT_EUliE_EEviT1_) ;  /* 0xffffff7c04dc7950 */ /* 0x000fea0003c3ffff */
        .weak           $__internal_12_$__cuda_sm20_div_rn_f64_full
        .type           $__internal_12_$__cuda_sm20_div_rn_f64_full,@function
        .size           $__internal_12_$__cuda_sm20_div_rn_f64_full,($_ZN2at6native18elementwise_kernelILi128ELi2EZNS0_22gpu_kernel_impl_nocastIZZZNS0_61_GLOBAL__N__132982cb_23_ActivationSiluKernel_cu_1520ed90_292411silu_kernelERNS_18TensorIteratorBaseEENKUlvE_clEvENKUlvE1_clEvEUlN3c107complexIdEEE_EEvS5_RKT_EUliE_EEviT1_$__internal_trig_reduction_slowpathd - $__internal_12_$__cuda_sm20_div_rn_f64_full)
$__internal_12_$__cuda_sm20_div_rn_f64_full:
[C---:B------:R-:W-:Y:S01]  /*8090*/  FSETP.GEU.AND P0, PT, |R15|.reuse, 1.469367938527859385e-39, PT ;  /* 0x001000000f00780b */ /* 0x040fe20003f0e200 */
[----:B------:R-:W-:Y:S01]  /*80a0*/  IMAD.MOV.U32 R4, RZ, RZ, 0x1 ;  /* 0x00000001ff047424 */ /* 0x000fe200078e00ff */
[----:B------:R-:W-:Y:S01]  /*80b0*/  LOP3.LUT R16, R15, 0x800fffff, RZ, 0xc0, !PT ;  /* 0x800fffff0f107812 */ /* 0x000fe200078ec0ff */
[----:B------:R-:W-:Y:S01]  /*80c0*/  BSSY B3, `(.L_x_7183) ;  /* 0x0000054000037945 */ /* 0x000fe20003800000 */
[C---:B------:R-:W-:Y:S02]  /*80d0*/  FSETP.GEU.AND P2, PT, |R13|.reuse, 1.469367938527859385e-39, PT ;  /* 0x001000000d00780b */ /* 0x040fe40003f4e200 */
[----:B------:R-:W-:Y:S01]  /*80e0*/  LOP3.LUT R17, R16, 0x3ff00000, RZ, 0xfc, !PT ;  /* 0x3ff0000010117812 */ /* 0x000fe200078efcff */
[----:B------:R-:W-:Y:S01]  /*80f0*/  IMAD.MOV.U32 R16, RZ, RZ, R14 ;  /* 0x000000ffff107224 */ /* 0x000fe200078e000e */
[----:B------:R-:W-:Y:S02]  /*8100*/  LOP3.LUT R2, R13, 0x7ff00000, RZ, 0xc0, !PT ;  /* 0x7ff000000d027812 */ /* 0x000fe400078ec0ff */
[----:B------:R-:W-:-:S02]  /*8110*/  LOP3.LUT R25, R15, 0x7ff00000, RZ, 0xc0, !PT ;  /* 0x7ff000000f197812 */ /* 0x000fc400078ec0ff */
[----:B------:R-:W-:Y:S01]  /*8120*/  MOV R24, R2 ;  /* 0x0000000200187202 */ /* 0x000fe20000000f00 */
[----:B------:R-:W-:Y:S01]  /*8130*/  @!P0 DMUL R16, R14, 8.98846567431157953865e+307 ;  /* 0x7fe000000e108828 */ /* 0x000fe20000000000 */
[----:B------:R-:W-:-:S03]  /*8140*/  ISETP.GE.U32.AND P1, PT, R2, R25, PT ;  /* 0x000000190200720c */ /* 0x000fc60003f26070 */
[----:B------:R-:W-:Y:S01]  /*8150*/  @!P2 LOP3.LUT R3, R15, 0x7ff00000, RZ, 0xc0, !PT ;  /* 0x7ff000000f03a812 */ /* 0x000fe200078ec0ff */
[----:B------:R-:W-:Y:S01]  /*8160*/  @!P2 IMAD.MOV.U32 R22, RZ, RZ, RZ ;  /* 0x000000ffff16a224 */ /* 0x000fe200078e00ff */
[----:B------:R-:W0:Y:S02]  /*8170*/  MUFU.RCP64H R5, R17 ;  /* 0x0000001100057308 */ /* 0x000e240000001800 */
[----:B------:R-:W-:Y:S02]  /*8180*/  @!P2 ISETP.GE.U32.AND P3, PT, R2, R3, PT ;  /* 0x000000030200a20c */ /* 0x000fe40003f66070 */
[----:B------:R-:W-:Y:S02]  /*8190*/  MOV R3, 0x1ca00000 ;  /* 0x1ca0000000037802 */ /* 0x000fe40000000f00 */
[----:B------:R-:W-:Y:S02]  /*81a0*/  @!P0 LOP3.LUT R25, R17, 0x7ff00000, RZ, 0xc0, !PT ;  /* 0x7ff0000011198812 */ /* 0x000fe400078ec0ff */
[----:B------:R-:W-:-:S03]  /*81b0*/  @!P2 SEL R19, R3, 0x63400000, !P3 ;  /* 0x634000000313a807 */ /* 0x000fc60005800000 */
[----:B------:R-:W-:Y:S01]  /*81c0*/  VIADD R27, R25, 0xffffffff ;  /* 0xffffffff191b7836 */ /* 0x000fe20000000000 */
[----:B0-----:R-:W-:-:S08]  /*81d0*/  DFMA R20, R4, -R16, 1 ;  /* 0x3ff000000414742b */ /* 0x001fd00000000810 */
[----:B------:R-:W-:-:S08]  /*81e0*/  DFMA R20, R20, R20, R20 ;  /* 0x000000141414722b */ /* 0x000fd00000000014 */
[----:B------:R-:W-:Y:S01]  /*81f0*/  DFMA R20, R4, R20, R4 ;  /* 0x000000140414722b */ /* 0x000fe20000000004 */
[--C-:B------:R-:W-:Y:S02]  /*8200*/  @!P2 LOP3.LUT R4, R19, 0x80000000, R13.reuse, 0xf8, !PT ;  /* 0x800000001304a812 */ /* 0x100fe400078ef80d */
[----:B------:R-:W-:Y:S02]  /*8210*/  SEL R5, R3, 0x63400000, !P1 ;  /* 0x6340000003057807 */ /* 0x000fe40004800000 */
[----:B------:R-:W-:Y:S01]  /*8220*/  @!P2 LOP3.LUT R23, R4, 0x100000, RZ, 0xfc, !PT ;  /* 0x001000000417a812 */ /* 0x000fe200078efcff */
[----:B------:R-:W-:Y:S01]  /*8230*/  IMAD.MOV.U32 R4, RZ, RZ, R12 ;  /* 0x000000ffff047224 */ /* 0x000fe200078e000c */
[----:B------:R-:W-:Y:S01]  /*8240*/  LOP3.LUT R5, R5, 0x800fffff, R13, 0xf8, !PT ;  /* 0x800fffff05057812 */ /* 0x000fe200078ef80d */
[----:B------:R-:W-:-:S05]  /*8250*/  DFMA R18, R20, -R16, 1 ;  /* 0x3ff000001412742b */ /* 0x000fca0000000810 */
[----:B------:R-:W-:-:S03]  /*8260*/  @!P2 DFMA R4, R4, 2, -R22 ;  /* 0x400000000404a82b */ /* 0x000fc60000000816 */
[----:B------:R-:W-:-:S07]  /*8270*/  DFMA R18, R20, R18, R20 ;  /* 0x000000121412722b */ /* 0x000fce0000000014 */
        /* <DEDUP_REMOVED lines=10> */
[----:B------:R-:W-:Y:S02]  /*8320*/  ISETP.GE.U32.AND P0, PT, R2, R13, PT ;  /* 0x0000000d0200720c */ /* 0x000fe40003f06070 */
[----:B------:R-:W-:Y:S02]  /*8330*/  VIMNMX R12, R12, 0x46a00000, PT ;  /* 0x46a000000c0c7848 */ /* 0x000fe40003fe0100 */
[----:B------:R-:W-:-:S04]  /*8340*/  SEL R3, R3, 0x63400000, !P0 ;  /* 0x6340000003037807 */ /* 0x000fc80004000000 */
[----:B------:R-:W-:Y:S01]  /*8350*/  IADD3 R18, -R3, R12, RZ ;  /* 0x0000000c03127210 */ /* 0x000fe20007ffe1ff */
[----:B------:R-:W-:-:S04]  /*8360*/  IMAD.MOV.U32 R12, RZ, RZ, RZ ;  /* 0x000000ffff0c7224 */ /* 0x000fc800078e00ff */
[----:B------:R-:W-:-:S06]  /*8370*/  VIADD R13, R18, 0x7fe00000 ;  /* 0x7fe00000120d7836 */ /* 0x000fcc0000000000 */
[----:B------:R-:W-:-:S10]  /*8380*/  DMUL R2, R22, R12 ;  /* 0x0000000c16027228 */ /* 0x000fd40000000000 */
[----:B------:R-:W-:-:S13]  /*8390*/  FSETP.GTU.AND P0, PT, |R3|, 1.469367938527859385e-39, PT ;  /* 0x001000000300780b */ /* 0x000fda0003f0c200 */
[----:B------:R-:W-:Y:S05]  /*83a0*/  @P0 BRA `(.L_x_7185) ;  /* 0x0000000000940947 */ /* 0x000fea0003800000 */
[----:B------:R-:W-:Y:S01]  /*83b0*/  DFMA R4, R22, -R16, R4 ;  /* 0x800000101604722b */ /* 0x000fe20000000004 */
[----:B------:R-:W-:-:S09]  /*83c0*/  MOV R12, RZ ;  /* 0x000000ff000c7202 */ /* 0x000fd20000000f00 */
        /* <DEDUP_REMOVED lines=14> */
.L_x_7184:
[----:B------:R-:W-:-:S14]  /*84b0*/  DSETP.NAN.AND P0, PT, R12, R12, PT ;  /* 0x0000000c0c00722a */ /* 0x000fdc0003f08000 */
[----:B------:R-:W-:Y:S05]  /*84c0*/  @P0 BRA `(.L_x_7186) ;  /* 0x0000000000440947 */ /* 0x000fea0003800000 */
[----:B------:R-:W-:-:S14]  /*84d0*/  DSETP.NAN.AND P0, PT, R14, R14, PT ;  /* 0x0000000e0e00722a */ /* 0x000fdc0003f08000 */
[----:B------:R-:W-:Y:S05]  /*84e0*/  @P0 BRA `(.L_x_7187) ;  /* 0x0000000000300947 */ /* 0x000fea0003800000 */
[----:B------:R-:W-:Y:S01]  /*84f0*/  ISETP.NE.AND P0, PT, R24, R25, PT ;  /* 0x000000191800720c */ /* 0x000fe20003f05270 */
[----:B------:R-:W-:Y:S01]  /*8500*/  IMAD.MOV.U32 R3, RZ, RZ, -0x80000 ;  /* 0xfff80000ff037424 */ /* 0x000fe200078e00ff */
[----:B------:R-:W-:-:S11]  /*8510*/  MOV R2, 0x0 ;  /* 0x0000000000027802 */ /* 0x000fd60000000f00 */
[----:B------:R-:W-:Y:S05]  /*8520*/  @!P0 BRA `(.L_x_7185) ;  /* 0x0000000000348947 */ /* 0x000fea0003800000 */
[----:B------:R-:W-:Y:S02]  /*8530*/  ISETP.NE.AND P0, PT, R24, 0x7ff00000, PT ;  /* 0x7ff000001800780c */ /* 0x000fe40003f05270 */
[----:B------:R-:W-:Y:S02]  /*8540*/  LOP3.LUT R3, R13, 0x80000000, R15, 0x48, !PT ;  /* 0x800000000d037812 */ /* 0x000fe400078e480f */
[----:B------:R-:W-:-:S13]  /*8550*/  ISETP.EQ.OR P0, PT, R25, RZ, !P0 ;  /* 0x000000ff1900720c */ /* 0x000fda0004702670 */
[----:B------:R-:W-:Y:S01]  /*8560*/  @P0 LOP3.LUT R4, R3, 0x7ff00000, RZ, 0xfc, !PT ;  /* 0x7ff0000003040812 */ /* 0x000fe200078efcff */
[----:B------:R-:W-:Y:S01]  /*8570*/  @!P0 IMAD.MOV.U32 R2, RZ, RZ, RZ ;  /* 0x000000ffff028224 */ /* 0x000fe200078e00ff */
[----:B------:R-:W-:-:S03]  /*8580*/  @P0 MOV R2, RZ ;  /* 0x000000ff00020202 */ /* 0x000fc60000000f00 */
[----:B------:R-:W-:Y:S01]  /*8590*/  @P0 IMAD.MOV.U32 R3, RZ, RZ, R4 ;  /* 0x000000ffff030224 */ /* 0x000fe200078e0004 */
[----:B------:R-:W-:Y:S06]  /*85a0*/  BRA `(.L_x_7185) ;  /* 0x0000000000147947 */ /* 0x000fec0003800000 */
.L_x_7187:
[----:B------:R-:W-:Y:S01]  /*85b0*/  LOP3.LUT R3, R15, 0x80000, RZ, 0xfc, !PT ;  /* 0x000800000f037812 */ /* 0x000fe200078efcff */
[----:B------:R-:W-:Y:S01]  /*85c0*/  IMAD.MOV.U32 R2, RZ, RZ, R14 ;  /* 0x000000ffff027224 */ /* 0x000fe200078e000e */
[----:B------:R-:W-:Y:S06]  /*85d0*/  BRA `(.L_x_7185) ;  /* 0x0000000000087947 */ /* 0x000fec0003800000 */
.L_x_7186:
[----:B------:R-:W-:Y:S02]  /*85e0*/  LOP3.LUT R3, R13, 0x80000, RZ, 0xfc, !PT ;  /* 0x000800000d037812 */ /* 0x000fe400078efcff */
[----:B------:R-:W-:-:S07]  /*85f0*/  MOV R2, R12 ;  /* 0x0000000c00027202 */ /* 0x000fce0000000f00 */
.L_x_7185:
[----:B------:R-:W-:Y:S05]  /*8600*/  BSYNC B3 ;  /* 0x0000000000037941 */ /* 0x000fea0003800000 */
.L_x_7183:
[----:B------:R-:W-:Y:S01]  /*8610*/  IMAD.MOV.U32 R4, RZ, RZ, R2 ;  /* 0x000000ffff047224 */ /* 0x000fe200078e0002 */
[----:B------:R-:W-:Y:S01]  /*8620*/  MOV R2, R0 ;  /* 0x0000000000027202 */ /* 0x000fe20000000f00 */
[----:B------:R-:W-:Y:S02]  /*8630*/  IMAD.MOV.U32 R5, RZ, RZ, R3 ;  /* 0x000000ffff057224 */ /* 0x000fe400078e0003 */
[----:B------:R-:W-:-:S04]  /*8640*/  IMAD.MOV.U32 R3, RZ, RZ, 0x0 ;  /* 0x00000000ff037424 */ /* 0x000fc800078e00ff */
[----:B------:R-:W-:Y:S05]  /*8650*/  RET.REL.NODEC R2 `(_ZN2at6native18elementwise_kernelILi128ELi2EZNS0_22gpu_kernel_impl_nocastIZZZNS0_61_GLOBAL__N__132982cb_23_ActivationSiluKernel_cu_1520ed90_292411silu_kernelERNS_18TensorIteratorBaseEENKUlvE_clEvENKUlvE1_clEvEUlN3c107complexIdEEE_EEvS5_RKT_EUliE_EEviT1_) ;  /* 0xffffff7802687950 */ /* 0x000fea0003c3ffff */
        .type           $_ZN2at6native18elementwise_kernelILi128ELi2EZNS0_22gpu_kernel_impl_nocastIZZZNS0_61_GLOBAL__N__132982cb_23_ActivationSiluKernel_cu_1520ed90_292411silu_kernelERNS_18TensorIteratorBaseEENKUlvE_clEvENKUlvE1_clEvEUlN3c107complexIdEEE_EEvS5_RKT_EUliE_EEviT1_$__internal_trig_reduction_slowpathd,@function
        .size           $_ZN2at6native18elementwise_kernelILi128ELi2EZNS0_22gpu_kernel_impl_nocastIZZZNS0_61_GLOBAL__N__132982cb_23_ActivationSiluKernel_cu_1520ed90_292411silu_kernelERNS_18TensorIteratorBaseEENKUlvE_clEvENKUlvE1_clEvEUlN3c107complexIdEEE_EEvS5_RKT_EUliE_EEviT1_$__internal_trig_reduction_slowpathd,(.L_x_11061 - $_ZN2at6native18elementwise_kernelILi128ELi2EZNS0_22gpu_kernel_impl_nocastIZZZNS0_61_GLOBAL__N__132982cb_23_ActivationSiluKernel_cu_1520ed90_292411silu_kernelERNS_18TensorIteratorBaseEENKUlvE_clEvENKUlvE1_clEvEUlN3c107complexIdEEE_EEvS5_RKT_EUliE_EEviT1_$__internal_trig_reduction_slowpathd)
$_ZN2at6native18elementwise_kernelILi128ELi2EZNS0_22gpu_kernel_impl_nocastIZZZNS0_61_GLOBAL__N__132982cb_23_ActivationSiluKernel_cu_1520ed90_292411silu_kernelERNS_18TensorIteratorBaseEENKUlvE_clEvENKUlvE1_clEvEUlN3c107complexIdEEE_EEvS5_RKT_EUliE_EEviT1_$__internal_trig_reduction_slowpathd:
[----:B------:R-:W-:Y:S01]  /*8660*/  SHF.R.U32.HI R2, RZ, 0x14, R19 ;  /* 0x00000014ff027819 */ /* 0x000fe20000011613 */
[----:B------:R-:W-:-:S03]  /*8670*/  IMAD.MOV.U32 R0, RZ, RZ, RZ ;  /* 0x000000ffff007224 */ /* 0x000fc600078e00ff */
[----:B------:R-:W-:-:S04]  /*8680*/  LOP3.LUT R3, R2, 0x7ff, RZ, 0xc0, !PT ;  /* 0x000007ff02037812 */ /* 0x000fc800078ec0ff */
[----:B------:R-:W-:-:S13]  /*8690*/  ISETP.NE.AND P0, PT, R3, 0x7ff, PT ;  /* 0x000007ff0300780c */ /* 0x000fda0003f05270 */
[----:B------:R-:W-:Y:S05]  /*86a0*/  @!P0 BRA `(.L_x_7188) ;  /* 0x00000008003c8947 */ /* 0x000fea0003800000 */
[----:B------:R-:W-:Y:S01]  /*86b0*/  IADD3 R0, R3, -0x400, RZ ;  /* 0xfffffc0003007810 */ /* 0x000fe20007ffe0ff */
[----:B------:R-:W-:Y:S01]  /*86c0*/  VIADD R21, R2, 0xfffffc00 ;  /* 0xfffffc0002157836 */ /* 0x000fe20000000000 */
[----:B------:R-:W-:Y:S01]  /*86d0*/  BSSY B1, `(.L_x_7189) ;  /* 0x0000032000017945 */ /* 0x000fe20003800000 */
[----:B------:R-:W-:Y:S02]  /*86e0*/  CS2R R32, SRZ ;  /* 0x0000000000207805 */ /* 0x000fe4000001ff00 */
[----:B------:R-:W-:-:S04]  /*86f0*/  SHF.R.U32.HI R0, RZ, 0x6, R0 ;  /* 0x00000006ff007819 */ /* 0x000fc80000011600 */
[C---:B------:R-:W-:Y:S02]  /*8700*/  IADD3 R4, -R0.reuse, 0x10, RZ ;  /* 0x0000001000047810 */ /* 0x040fe40007ffe1ff */
[----:B------:R-:W-:Y:S02]  /*8710*/  IADD3 R3, -R0, 0x13, RZ ;  /* 0x0000001300037810 */ /* 0x000fe40007ffe1ff */
[----:B------:R-:W-:Y:S02]  /*8720*/  ISETP.GT.AND P0, PT, R4, 0xe, PT ;  /* 0x0000000e0400780c */ /* 0x000fe40003f04270 */
[----:B------:R-:W-:Y:S02]  /*8730*/  IADD3 R2, -R0, 0xf, RZ ;  /* 0x0000000f00027810 */ /* 0x000fe40007ffe1ff */
[----:B------:R-:W-:Y:S02]  /*8740*/  SEL R3, R3, 0x12, !P0 ;  /* 0x0000001203037807 */ /* 0x000fe40004000000 */
[----:B------:R-:W-:-:S02]  /*8750*/  LOP3.LUT P0, R21, R21, 0x3f, RZ, 0xc0, !PT ;  /* 0x0000003f15157812 */ /* 0x000fc4000780c0ff */
[----:B------:R-:W-:Y:S01]  /*8760*/  ISETP.GT.AND P1, PT, R4, R3, PT ;  /* 0x000000030400720c */ /* 0x000fe20003f24270 */
[----:B------:R-:W-:-:S12]  /*8770*/  IMAD.MOV.U32 R4, RZ, RZ, R2 ;  /* 0x000000ffff047224 */ /* 0x000fd800078e0002 */
        /* <DEDUP_REMOVED lines=8> */
[----:B0-----:R-:W-:-:S03]  /*8800*/  IMAD.WIDE R4, R2, 0x8, R4 ;  /* 0x0000000802047825 */ /* 0x001fc600078e0204 */
[----:B------:R-:W-:Y:S02]  /*8810*/  MOV R20, R4 ;  /* 0x0000000400147202 */ /* 0x000fe40000000f00 */
[----:B------:R-:W-:-:S07]  /*8820*/  MOV R4, R2 ;  /* 0x0000000200047202 */ /* 0x000fce0000000f00 */
.L_x_7191:
[----:B-1----:R-:W-:Y:S01]  /*8830*/  R2UR UR4, R28 ;  /* 0x000000001c0472ca */ /* 0x002fe200000e0000 */
[----:B------:R-:W-:Y:S01]  /*8840*/  IMAD.MOV.U32 R30, RZ, RZ, R20 ;  /* 0x000000ffff1e7224 */ /* 0x000fe200078e0014 */
[----:B------:R-:W-:Y:S01]  /*8850*/  R2UR UR5, R29 ;  /* 0x000000001d0572ca */ /* 0x000fe200000e0000 */
[----:B------:R-:W-:-:S12]  /*8860*/  IMAD.MOV.U32 R31, RZ, RZ, R5 ;  /* 0x000000ffff1f7224 */ /* 0x000fd800078e0005 */
[----:B------:R-:W2:Y:S01]  /*8870*/  LDG.E.64.CONSTANT R30, desc[UR4][R30.64] ;  /* 0x000000041e1e7981 */ /* 0x000ea2000c1e9b00 */
[----:B------:R-:W-:Y:S02]  /*8880*/  VIADD R4, R4, 0x1 ;  /* 0x0000000104047836 */ /* 0x000fe40000000000 */
[----:B--2---:R-:W-:-:S04]  /*8890*/  IMAD.WIDE.U32 R32, P1, R30, R22, R32 ;  /* 0x000000161e207225 */ /* 0x004fc80007820020 */
[CC--:B------:R-:W-:Y:S02]  /*88a0*/  IMAD R27, R30.reuse, R23.reuse, RZ ;  /* 0x000000171e1b7224 */ /* 0x0c0fe400078e02ff */
[----:B------:R-:W-:Y:S02]  /*88b0*/  IMAD R24, R31, R22, RZ ;  /* 0x000000161f187224 */ /* 0x000fe400078e02ff */
[----:B------:R-:W-:Y:S01]  /*88c0*/  IMAD.HI.U32 R25, R30, R23, RZ ;  /* 0x000000171e197227 */ /* 0x000fe200078e00ff */
[----:B------:R-:W-:-:S03]  /*88d0*/  IADD3 R27, P3, R27, R33, RZ ;  /* 0x000000211b1b7210 */ /* 0x000fc60007f7e0ff */
[----:B------:R-:W-:Y:S01]  /*88e0*/  IMAD.HI.U32 R26, R31, R23, RZ ;  /* 0x000000171f1a7227 */ /* 0x000fe200078e00ff */
[----:B------:R-:W-:Y:S02]  /*88f0*/  IADD3 R33, P4, R24, R27, RZ ;  /* 0x0000001b18217210 */ /* 0x000fe40007f9e0ff */
[----:B------:R-:W-:Y:S01]  /*8900*/  IADD3.X R25, R25, RZ, RZ, P1, !PT ;  /* 0x000000ff19197210 */ /* 0x000fe20000ffe4ff */
[C---:B------:R-:W-:Y:S02]  /*8910*/  IMAD.HI.U32 R24, R31.reuse, R22, RZ ;  /* 0x000000161f187227 */ /* 0x040fe400078e00ff */
[----:B------:R0:W-:Y:S02]  /*8920*/  STL.64 [R0], R32 ;  /* 0x0000002000007387 */ /* 0x0001e40000100a00 */
[----:B------:R-:W-:Y:S01]  /*8930*/  IMAD R27, R31, R23, RZ ;  /* 0x000000171f1b7224 */ /* 0x000fe200078e02ff */
[----:B------:R-:W-:Y:S02]  /*8940*/  IADD3.X R24, P1, R24, R25, RZ, P3, !PT ;  /* 0x0000001918187210 */ /* 0x000fe40001f3e4ff */
[----:B------:R-:W-:-:S02]  /*8950*/  ISETP.GE.AND P3, PT, R4, R3, PT ;  /* 0x000000030400720c */ /* 0x000fc40003f66270 */
[----:B------:R-:W-:Y:S01]  /*8960*/  IADD3.X R24, P4, R27, R24, RZ, P4, !PT ;  /* 0x000000181b187210 */ /* 0x000fe2000279e4ff */
[----:B------:R-:W-:Y:S01]  /*8970*/  IMAD.X R26, RZ, RZ, R26, P1 ;  /* 0x000000ffff1a7224 */ /* 0x000fe200008e061a */
[----:B------:R-:W-:Y:S01]  /*8980*/  IADD3 R20, P1, R20, 0x8, RZ ;  /* 0x0000000814147810 */ /* 0x000fe20007f3e0ff */
[----:B0-----:R-:W-:-:S03]  /*8990*/  VIADD R0, R0, 0x8 ;  /* 0x0000000800007836 */ /* 0x001fc60000000000 */
[----:B------:R-:W-:Y:S01]  /*89a0*/  IADD3.X R25, RZ, R26, RZ, P4, !PT ;  /* 0x0000001aff197210 */ /* 0x000fe200027fe4ff */
[----:B------:R-:W-:Y:S01]  /*89b0*/  IMAD.X R5, RZ, RZ, R5, P1 ;  /* 0x000000ffff057224 */ /* 0x000fe200008e0605 */
[----:B------:R-:W-:-:S03]  /*89c0*/  MOV R32, R24 ;  /* 0x0000001800207202 */ /* 0x000fc60000000f00 */
[----:B------:R-:W-:Y:S01]  /*89d0*/  IMAD.MOV.U32 R33, RZ, RZ, R25 ;  /* 0x000000ffff217224 */ /* 0x000fe200078e0019 */
[----:B------:R-:W-:Y:S06]  /*89e0*/  @!P3 BRA `(.L_x_7191) ;  /* 0xfffffffc0090b947 */ /* 0x000fec000383ffff */
.L_x_7190:
[----:B------:R-:W-:Y:S05]  /*89f0*/  BSYNC B1 ;  /* 0x0000000000017941 */ /* 0x000fea0003800000 */
.L_x_7189:
[----:B------:R-:W-:-:S05]  /*8a00*/  IMAD.IADD R2, R4, 0x1, -R2 ;  /* 0x0000000104027824 */ /* 0x000fca00078e0a02 */
[----:B------:R-:W-:-:S05]  /*8a10*/  LEA R26, R2, R1, 0x3 ;  /* 0x00000001021a7211 */ /* 0x000fca00078e18ff */
[----:B------:R0:W-:Y:S04]  /*8a20*/  STL.64 [R26], R32 ;  /* 0x000000201a007387 */ /* 0x0001e80000100a00 */
[----:B------:R-:W2:Y:S04]  /*8a30*/  LDL.64 R4, [R1+0x10] ;  /* 0x0000100001047983 */ /* 0x000ea80000100a00 */
[----:B------:R-:W3:Y:S04]  /*8a40*/  @P0 LDL.64 R24, [R1+0x8] ;  /* 0x0000080001180983 */ /* 0x000ee80000100a00 */
[----:B------:R-:W4:Y:S01]  /*8a50*/  LDL.64 R2, [R1+0x18] ;  /* 0x0000180001027983 */ /* 0x000f220000100a00 */
[----:B------:R-:W-:Y:S01]  /*8a60*/  @P0 IADD3 R0, -R21, 0x40, RZ ;  /* 0x0000004015000810 */ /* 0x000fe20007ffe1ff */
[----:B------:R-:W-:Y:S01]  /*8a70*/  IMAD.MOV.U32 R27, RZ, RZ, RZ ;  /* 0x000000ffff1b7224 */ /* 0x000fe200078e00ff */
[----:B------:R-:W-:Y:S01]  /*8a80*/  UMOV UR4, URZ ;  /* 0x0000003f00047c82 */ /* 0x000fe20008000000 */
[----:B--2---:R-:W-:-:S02]  /*8a90*/  @P0 SHF.L.U32 R20, R4, R21, RZ ;  /* 0x0000001504140219 */ /* 0x004fc400000006ff */
[-CC-:B---3--:R-:W-:Y:S02]  /*8aa0*/  @P0 SHF.R.U64 R23, R24, R0.reuse, R25.reuse ;  /* 0x0000000018170219 */ /* 0x188fe40000001219 */
[-C--:B------:R-:W-:Y:S02]  /*8ab0*/  @P0 SHF.R.U32.HI R22, RZ, R0.reuse, R25 ;  /* 0x00000000ff160219 */ /* 0x080fe40000011619 */
[C-C-:B------:R-:W-:Y:S02]  /*8ac0*/  @P0 SHF.R.U64 R24, R4.reuse, R0, R5.reuse ;  /* 0x0000000004180219 */ /* 0x140fe40000001205 */
[-C--:B------:R-:W-:Y:S02]  /*8ad0*/  @P0 SHF.L.U64.HI R25, R4, R21.reuse, R5 ;  /* 0x0000001504190219 */ /* 0x080fe40000010205 */
[----:B------:R-:W-:Y:S02]  /*8ae0*/  @P0 LOP3.LUT R4, R23, R20, RZ, 0xfc, !PT ;  /* 0x0000001417040212 */ /* 0x000fe400078efcff */
[----:B----4-:R-:W-:-:S02]  /*8af0*/  @P0 SHF.L.U32 R23, R2, R21, RZ ;  /* 0x0000001502170219 */ /* 0x010fc400000006ff */
[----:B------:R-:W-:Y:S02]  /*8b00*/  @P0 SHF.R.U32.HI R0, RZ, R0, R5 ;  /* 0x00000000ff000219 */ /* 0x000fe40000011605 */
[----:B------:R-:W-:Y:S02]  /*8b10*/  @P0 SHF.L.U64.HI R21, R2, R21, R3 ;  /* 0x0000001502150219 */ /* 0x000fe40000010203 */
[----:B------:R-:W-:Y:S02]  /*8b20*/  @P0 LOP3.LUT R5, R22, R25, RZ, 0xfc, !PT ;  /* 0x0000001916050212 */ /* 0x000fe400078efcff */
[----:B------:R-:W-:Y:S02]  /*8b30*/  @P0 LOP3.LUT R2, R23, R24, RZ, 0xfc, !PT ;  /* 0x0000001817020212 */ /* 0x000fe400078efcff */
[C-C-:B------:R-:W-:Y:S01]  /*8b40*/  SHF.L.U64.HI R20, R4.reuse, 0x2, R5.reuse ;  /* 0x0000000204147819 */ /* 0x140fe20000010205 */
[----:B------:R-:W-:Y:S01]  /*8b50*/  IMAD.SHL.U32 R4, R4, 0x4, RZ ;  /* 0x0000000404047824 */ /* 0x000fe200078e00ff */
[----:B------:R-:W-:Y:S01]  /*8b60*/  SHF.R.U32.HI R5, RZ, 0x1e, R5 ;  /* 0x0000001eff057819 */ /* 0x000fe20000011605 */
[----:B------:R-:W-:Y:S01]  /*8b70*/  IMAD.SHL.U32 R22, R2, 0x4, RZ ;  /* 0x0000000402167824 */ /* 0x000fe200078e00ff */
[----:B------:R-:W-:-:S02]  /*8b80*/  @P0 LOP3.LUT R3, R21, R0, RZ, 0xfc, !PT ;  /* 0x0000000015030212 */ /* 0x000fc400078efcff */
[----:B------:R-:W-:Y:S02]  /*8b90*/  IADD3 RZ, P0, RZ, -R4, RZ ;  /* 0x80000004ffff7210 */ /* 0x000fe40007f1e0ff */
[----:B------:R-:W-:Y:S02]  /*8ba0*/  LOP3.LUT R23, RZ, R20, RZ, 0x33, !PT ;  /* 0x00000014ff177212 */ /* 0x000fe400078e33ff */
[----:B------:R-:W-:Y:S02]  /*8bb0*/  LOP3.LUT R5, R5, R22, RZ, 0xfc, !PT ;  /* 0x0000001605057212 */ /* 0x000fe400078efcff */
[----:B------:R-:W-:Y:S02]  /*8bc0*/  SHF.L.U64.HI R2, R2, 0x2, R3 ;  /* 0x0000000202027819 */ /* 0x000fe40000010203 */
[----:B------:R-:W-:Y:S02]  /*8bd0*/  IADD3.X R23, P0, RZ, R23, RZ, P0, !PT ;  /* 0x00000017ff177210 */ /* 0x000fe4000071e4ff */
[----:B------:R-:W-:-:S02]  /*8be0*/  LOP3.LUT R22, RZ, R5, RZ, 0x33, !PT ;  /* 0x00000005ff167212 */ /* 0x000fc400078e33ff */
[----:B------:R-:W-:Y:S02]  /*8bf0*/  SHF.R.U32.HI R0, RZ, 0x1d, R3 ;  /* 0x0000001dff007819 */ /* 0x000fe40000011603 */
[----:B------:R-:W-:Y:S02]  /*8c00*/  LOP3.LUT R21, RZ, R2, RZ, 0x33, !PT ;  /* 0x00000002ff157212 */ /* 0x000fe400078e33ff */
[----:B------:R-:W-:Y:S02]  /*8c10*/  IADD3.X R22, P1, RZ, R22, RZ, P0, !PT ;  /* 0x00000016ff167210 */ /* 0x000fe4000073e4ff */
[----:B------:R-:W-:Y:S02]  /*8c20*/  LOP3.LUT P0, RZ, R0, 0x1, RZ, 0xc0, !PT ;  /* 0x0000000100ff7812 */ /* 0x000fe4000780c0ff */
[----:B------:R-:W-:Y:S02]  /*8c30*/  IADD3.X R21, RZ, R21, RZ, P1, !PT ;  /* 0x00000015ff157210 */ /* 0x000fe40000ffe4ff */
[----:B------:R-:W-:-:S02]  /*8c40*/  SEL R5, R5, R22, !P0 ;  /* 0x0000001605057207 */ /* 0x000fc40004000000 */
[----:B------:R-:W-:Y:S02]  /*8c50*/  SEL R2, R2, R21, !P0 ;  /* 0x0000001502027207 */ /* 0x000fe40004000000 */
[----:B------:R-:W-:Y:S02]  /*8c60*/  LOP3.LUT R0, R0, 0x1, RZ, 0xc0, !PT ;  /* 0x0000000100007812 */ /* 0x000fe400078ec0ff */
[----:B------:R-:W-:Y:S02]  /*8c70*/  ISETP.NE.U32.AND P1, PT, R2, RZ, PT ;  /* 0x000000ff0200720c */ /* 0x000fe40003f25070 */
[----:B------:R-:W-:Y:S01]  /*8c80*/  LEA.HI R0, R3, R0, RZ, 0x2 ;  /* 0x0000000003007211 */ /* 0x000fe200078f10ff */
[----:B------:R-:W-:Y:S01]  /*8c90*/  @P0 IMAD.MOV R4, RZ, RZ, -R4 ;  /* 0x000000ffff040224 */ /* 0x000fe200078e0a04 */
[----:B------:R-:W-:-:S04]  /*8ca0*/  SEL R25, R5, R2, !P1 ;  /* 0x0000000205197207 */ /* 0x000fc80004800000 */
[----:B------:R-:W1:Y:S02]  /*8cb0*/  FLO.U32 R22, R25 ;  /* 0x0000001900167300 */ /* 0x000e6400000e0000 */
[C---:B-1----:R-:W-:Y:S02]  /*8cc0*/  IADD3 R21, -R22.reuse, 0x1f, RZ ;  /* 0x0000001f16157810 */ /* 0x042fe40007ffe1ff */
[----:B------:R-:W-:-:S03]  /*8cd0*/  IADD3 R22, -R22, 0x3f, RZ ;  /* 0x0000003f16167810 */ /* 0x000fc60007ffe1ff */
[----:B------:R-:W-:Y:S01]  /*8ce0*/  @P1 IMAD.MOV R22, RZ, RZ, R21 ;  /* 0x000000ffff161224 */ /* 0x000fe200078e0215 */
[----:B------:R-:W-:-:S04]  /*8cf0*/  SEL R21, R20, R23, !P0 ;  /* 0x0000001714157207 */ /* 0x000fc80004000000 */
[C---:B------:R-:W-:Y:S02]  /*8d00*/  ISETP.NE.U32.AND P1, PT, R22.reuse, RZ, PT ;  /* 0x000000ff1600720c */ /* 0x040fe40003f25070 */
[----:B------:R-:W-:Y:S02]  /*8d10*/  IADD3 R24, -R22, 0x40, RZ ;  /* 0x0000004016187810 */ /* 0x000fe40007ffe1ff */
[----:B------:R-:W-:Y:S02]  /*8d20*/  ISETP.NE.AND.EX P1, PT, RZ, RZ, PT, P1 ;  /* 0x000000ffff00720c */ /* 0x000fe40003f25310 */
[C---:B------:R-:W-:Y:S02]  /*8d30*/  SHF.L.U32 R20, R5.reuse, R22, RZ ;  /* 0x0000001605147219 */ /* 0x040fe400000006ff */
[----:B------:R-:W-:Y:S02]  /*8d40*/  SHF.R.U64 R23, R4, R24, R21 ;  /* 0x0000001804177219 */ /* 0x000fe40000001215 */
[----:B------:R-:W-:-:S02]  /*8d50*/  SHF.L.U64.HI R4, R5, R22, R2 ;  /* 0x0000001605047219 */ /* 0x000fc40000010202 */
[----:B------:R-:W-:-:S05]  /*8d60*/  SHF.R.U32.HI R21, RZ, R24, R21 ;  /* 0x00000018ff157219 */ /* 0x000fca0000011615 */
[----:B------:R-:W-:Y:S02]  /*8d70*/  @P1 LOP3.LUT R5, R23, R20, RZ, 0xfc, !PT ;  /* 0x0000001417051212 */ /* 0x000fe400078efcff */
[----:B------:R-:W-:-:S03]  /*8d80*/  @P1 LOP3.LUT R2, R21, R4, RZ, 0xfc, !PT ;  /* 0x0000000415021212 */ /* 0x000fc600078efcff */
[----:B------:R-:W-:-:S04]  /*8d90*/  IMAD.WIDE.U32 R24, R5, 0x2168c235, RZ ;  /* 0x2168c23505187825 */ /* 0x000fc800078e00ff */
[----:B------:R-:W-:Y:S01]  /*8da0*/  IMAD.HI.U32 R4, R2, -0x36f0255e, RZ ;  /* 0xc90fdaa202047827 */ /* 0x000fe200078e00ff */
[----:B0-----:R-:W-:Y:S02]  /*8db0*/  MOV R26, R25 ;  /* 0x00000019001a7202 */ /* 0x001fe40000000f00 */
[----:B------:R-:W-:Y:S01]  /*8dc0*/  IADD3 RZ, P1, R24, R24, RZ ;  /* 0x0000001818ff7210 */ /* 0x000fe20007f3e0ff */
[----:B------:R-:W-:Y:S02]  /*8dd0*/  IMAD R21, R2, -0x36f0255e, RZ ;  /* 0xc90fdaa202157824 */ /* 0x000fe400078e02ff */
[----:B------:R-:W-:-:S04]  /*8de0*/  IMAD.WIDE.U32 R26, R5, -0x36f0255e, R26 ;  /* 0xc90fdaa2051a7825 */ /* 0x000fc800078e001a */
[----:B------:R-:W-:-:S04]  /*8df0*/  IMAD.WIDE.U32 R26, P3, R2, 0x2168c235, R26 ;  /* 0x2168c235021a7825 */ /* 0x000fc8000786001a */
[----:B------:R-:W-:Y:S01]  /*8e00*/  IMAD.X R4, RZ, RZ, R4, P3 ;  /* 0x000000ffff047224 */ /* 0x000fe200018e0604 */
[----:B------:R-:W-:Y:S02]  /*8e10*/  IADD3 R21, P3, R21, R27, RZ ;  /* 0x0000001b15157210 */ /* 0x000fe40007f7e0ff */
[----:B------:R-:W-:Y:S02]  /*8e20*/  IADD3.X RZ, P1, R26, R26, RZ, P1, !PT ;  /* 0x0000001a1aff7210 */ /* 0x000fe40000f3e4ff */
[----:B------:R-:W-:Y:S02]  /*8e30*/  IADD3.X R5, RZ, R4, RZ, P3, !PT ;  /* 0x00000004ff057210 */ /* 0x000fe40001ffe4ff */
        /* <DEDUP_REMOVED lines=8> */
[----:B------:R-:W-:-:S04]  /*8ec0*/  SHF.R.U64 R5, R5, 0xa, R2 ;  /* 0x0000000a05057819 */ /* 0x000fc80000001202 */
[----:B------:R-:W-:Y:S02]  /*8ed0*/  IADD3 R21, P1, R5, 0x1, RZ ;  /* 0x0000000105157810 */ /* 0x000fe40007f3e0ff */
[----:B------:R-:W-:Y:S02]  /*8ee0*/  SEL R5, RZ, 0x1, !P3 ;  /* 0x00000001ff057807 */ /* 0x000fe40005800000 */
[----:B------:R-:W-:Y:S02]  /*8ef0*/  LEA.HI.X R2, R2, RZ, RZ, 0x16, P1 ;  /* 0x000000ff02027211 */ /* 0x000fe400008fb4ff */
[----:B------:R-:W-:Y:S02]  /*8f00*/  IADD3 R5, R5, R22, RZ ;  /* 0x0000001605057210 */ /* 0x000fe40007ffe0ff */
[----:B------:R-:W-:Y:S02]  /*8f10*/  LOP3.LUT P1, R19, R19, 0x80000000, RZ, 0xc0, !PT ;  /* 0x8000000013137812 */ /* 0x000fe4000782c0ff */
[--C-:B------:R-:W-:Y:S01]  /*8f20*/  SHF.R.U64 R21, R21, 0x1, R2.reuse ;  /* 0x0000000115157819 */ /* 0x100fe20000001202 */
[----:B------:R-:W-:Y:S01]  /*8f30*/  IMAD.SHL.U32 R5, R5, 0x100000, RZ ;  /* 0x0010000005057824 */ /* 0x000fe200078e00ff */
[----:B------:R-:W-:-:S02]  /*8f40*/  SHF.R.U32.HI R2, RZ, 0x1, R2 ;  /* 0x00000001ff027819 */ /* 0x000fc40000011602 */
[----:B------:R-:W-:Y:S02]  /*8f50*/  IADD3 R22, P3, P4, R21, -UR4, RZ ;  /* 0x8000000415167c10 */ /* 0x000fe4000fc7e0ff */
[----:B------:R-:W-:Y:S02]  /*8f60*/  @P0 LOP3.LUT R19, R19, 0x80000000, RZ, 0x3c, !PT ;  /* 0x8000000013130812 */ /* 0x000fe400078e3cff */
[----:B------:R-:W-:-:S03]  /*8f70*/  IADD3.X R2, R2, 0x3fe00000, ~R5, P3, P4 ;  /* 0x3fe0000002027810 */ /* 0x000fc60001fe8c05 */
[----:B------:R-:W-:Y:S01]  /*8f80*/  @P1 IMAD.MOV R0, RZ, RZ, -R0 ;  /* 0x000000ffff001224 */ /* 0x000fe200078e0a00 */
[----:B------:R-:W-:-:S07]  /*8f90*/  LOP3.LUT R19, R2, R19, RZ, 0xfc, !PT ;  /* 0x0000001302137212 */ /* 0x000fce00078efcff */
.L_x_7188:
[----:B------:R-:W-:Y:S01]  /*8fa0*/  MOV R23, R19 ;  /* 0x0000001300177202 */ /* 0x000fe20000000f00 */
[----:B------:R-:W-:-:S04]  /*8fb0*/  IMAD.MOV.U32 R19, RZ, RZ, 0x0 ;  /* 0x00000000ff137424 */ /* 0x000fc800078e00ff */
[----:B------:R-:W-:Y:S05]  /*8fc0*/  RET.REL.NODEC R18 `(_ZN2at6native18elementwise_kernelILi128ELi2EZNS0_22gpu_kernel_impl_nocastIZZZNS0_61_GLOBAL__N__132982cb_23_ActivationSiluKernel_cu_1520ed90_292411silu_kernelERNS_18TensorIteratorBaseEENKUlvE_clEvENKUlvE1_clEvEUlN3c107complexIdEEE_EEvS5_RKT_EUliE_EEviT1_) ;  /* 0xffffff70120c7950 */ /* 0x000fea0003c3ffff */
.L_x_7192:
        /* <DEDUP_REMOVED lines=11> */
.L_x_11061:


//--------------------- .text._ZN2at6native27unrolled_elementwise_kernelIZZZNS0_61_GLOBAL__N__132982cb_23_ActivationSiluKernel_cu_1520ed90_292411silu_kernelERNS_18TensorIteratorBaseEENKUlvE_clEvENKUlvE1_clEvEUlN3c107complexIdEEE_St5arrayIPcLm2EELi4E23TrivialOffsetCalculatorILi1EjESF_NS0_6memory15LoadWithoutCastENSG_16StoreWithoutCastEEEviT_T0_T2_T3_T4_T5_ --------------------------
	.section	.text._ZN2at6native27unrolled_elementwise_kernelIZZZNS0_61_GLOBAL__N__132982cb_23_ActivationSiluKernel_cu_1520ed90_292411silu_kernelERNS_18TensorIteratorBaseEENKUlvE_clEvENKUlvE1_clEvEUlN3c107complexIdEEE_St5arrayIPcLm2EELi4E23TrivialOffsetCalculatorILi1EjESF_NS0_6memory15LoadWithoutCastENSG_16StoreWithoutCastEEEviT_T0_T2_T3_T4_T5_,"ax",@progbits
	.align	128
        .global         _ZN2at6native27unrolled_elementwise_kernelIZZZNS0_61_GLOBAL__N__132982cb_23_ActivationSiluKernel_cu_1520ed90_292411silu_kernelERNS_18TensorIteratorBaseEENKUlvE_clEvENKUlvE1_clEvEUlN3c107complexIdEEE_St5arrayIPcLm2EELi4E23TrivialOffsetCalculatorILi1EjESF_NS0_6memory15LoadWithoutCastENSG_16StoreWithoutCastEEEviT_T0_T2_T3_T4_T5_
        .type           _ZN2at6native27unrolled_elementwise_kernelIZZZNS0_61_GLOBAL__N__132982cb_23_ActivationSiluKernel_cu_1520ed90_292411silu_kernelERNS_18TensorIteratorBaseEENKUlvE_clEvENKUlvE1_clEvEUlN3c107complexIdEEE_St5arrayIPcLm2EELi4E23TrivialOffsetCalculatorILi1EjESF_NS0_6memory15LoadWithoutCastENSG_16StoreWithoutCastEEEviT_T0_T2_T3_T4_T5_,@function
        .size           _ZN2at6native27unrolled_elementwise_kernelIZZZNS0_61_GLOBAL__N__132982cb_23_ActivationSiluKernel_cu_1520ed90_292411silu_kernelERNS_18TensorIteratorBaseEENKUlvE_clEvENKUlvE1_clEvEUlN3c107complexIdEEE_St5arrayIPcLm2EELi4E23TrivialOffsetCalculatorILi1EjESF_NS0_6memory15LoadWithoutCastENSG_16StoreWithoutCastEEEviT_T0_T2_T3_T4_T5_,(.L_x_11064 - _ZN2at6native27unrolled_elementwise_kernelIZZZNS0_61_GLOBAL__N__132982cb_23_ActivationSiluKernel_cu_1520ed90_292411silu_kernelERNS_18TensorIteratorBaseEENKUlvE_clEvENKUlvE1_clEvEUlN3c107complexIdEEE_St5arrayIPcLm2EELi4E23TrivialOffsetCalculatorILi1EjESF_NS0_6memory15LoadWithoutCastENSG_16StoreWithoutCastEEEviT_T0_T2_T3_T4_T5_)
        .other          _ZN2at6native27unrolled_elementwise_kernelIZZZNS0_61_GLOBAL__N__132982cb_23_ActivationSiluKernel_cu_1520ed90_292411silu_kernelERNS_18TensorIteratorBaseEENKUlvE_clEvENKUlvE1_clEvEUlN3c107complexIdEEE_St5arrayIPcLm2EELi4E23TrivialOffsetCalculatorILi1EjESF_NS0_6memory15LoadWithoutCastENSG_16StoreWithoutCastEEEviT_T0_T2_T3_T4_T5_,@"STO_CUDA_ENTRY STV_DEFAULT"
_ZN2at6native27unrolled_elementwise_kernelIZZZNS0_61_GLOBAL__N__132982cb_23_ActivationSiluKernel_cu_1520ed90_292411silu_kernelERNS_18TensorIteratorBaseEENKUlvE_clEvENKUlvE1_clEvEUlN3c107complexIdEEE_St5arrayIPcLm2EELi4E23TrivialOffsetCalculatorILi1EjESF_NS0_6memory15LoadWithoutCastENSG_16StoreWithoutCastEEEviT_T0_T2_T3_T4_T5_:
.text._ZN2at6native27unrolled_elementwise_kernelIZZZNS0_61_GLOBAL__N__132982cb_23_ActivationSiluKernel_cu_1520ed90_292411silu_kernelERNS_18TensorIteratorBaseEENKUlvE_clEvENKUlvE1_clEvEUlN3c107complexIdEEE_St5arrayIPcLm2EELi4E23TrivialOffsetCalculatorILi1EjESF_NS0_6memory15LoadWithoutCastENSG_16StoreWithoutCastEEEviT_T0_T2_T3_T4_T5_:
[----:B------:R-:W0:Y:S01]  /*0000*/  LDC R1, c[0x0][0x28] ;  /* 0x00000a00ff017b82 */ /* 0x000e220000000800 */
[----:B------:R-:W1:Y:S07]  /*0010*/  S2R R15, SR_CTAID.X ;  /* 0x00000000000f7919 */ /* 0x000e6e0000002500 */
[----:B------:R-:W1:Y:S01]  /*0020*/  LDC R2, c[0x0][0x210] ;  /* 0x00008400ff027b82 */ /* 0x000e620000000800 */
[----:B------:R-:W-:Y:S02]  /*0030*/  CS2R R26, SRZ ;  /* 0x00000000001a7805 */ /* 0x000fe4000001ff00 */
[----:B------:R-:W-:Y:S01]  /*0040*/  CS2R R24, SRZ ;  /* 0x0000000000187805 */ /* 0x000fe2000001ff00 */
[----:B------:R-:W2:Y:S01]  /*0050*/  S2R R0, SR_TID.X ;  /* 0x0000000000007919 */ /* 0x000ea20000002100 */
[----:B------:R-:W-:-:S02]  /*0060*/  CS2R R22, SRZ ;  /* 0x0000000000167805 */ /* 0x000fc4000001ff00 */
[----:B------:R-:W-:Y:S01]  /*0070*/  CS2R R20, SRZ ;  /* 0x0000000000147805 */ /* 0x000fe2000001ff00 */
[----:B------:R-:W-:Y:S01]  /*0080*/  ULDC.64 UR6, c[0x0][0x208] ;  /* 0x0000820000067ab9 */ /* 0x000fe20000000a00 */
[----:B0-----:R-:W-:Y:S02]  /*0090*/  VIADD R1, R1, 0xffffffd8 ;  /* 0xffffffd801017836 */ /* 0x001fe40000000000 */
[----:B-1----:R-:W-:-:S05]  /*00a0*/  IMAD R33, R15, -0x200, R2 ;  /* 0xfffffe000f217824 */ /* 0x002fca00078e0202 */
[----:B--2---:R-:W-:-:S13]  /*00b0*/  ISETP.GE.AND P2, PT, R0, R33, PT ;  /* 0x000000210000720c */ /* 0x004fda0003f46270 */
[----:B------:R-:W-:Y:S01]  /*00c0*/  @!P2 IMAD R13, R15, 0x200, R0 ;  /* 0x000002000f0da824 */ /* 0x000fe200078e0200 */
[----:B------:R-:W0:Y:S01]  /*00d0*/  @!P2 LDC.64 R2, c[0x0][0x220] ;  /* 0x00008800ff02ab82 */ /* 0x000e220000000a00 */
[----:B------:R-:W-:-:S05]  /*00e0*/  @!P2 VIADD R0, R0, 0x80 ;  /* 0x000000800000a836 */ /* 0x000fca0000000000 */
[----:B------:R-:W-:-:S13]  /*00f0*/  ISETP.GE.AND P0, PT, R0, R33, PT ;  /* 0x000000210000720c */ /* 0x000fda0003f06270 */
[----:B------:R-:W-:Y:S01]  /*0100*/  @!P0 IMAD R7, R15, 0x200, R0 ;  /* 0x000002000f078824 */ /* 0x000fe200078e0200 */
[----:B------:R-:W1:Y:S01]  /*0110*/  @!P0 LDC.64 R4, c[0x0][0x220] ;  /* 0x00008800ff048b82 */ /* 0x000e620000000a00 */
[----:B------:R-:W-:Y:S02]  /*0120*/  @!P0 VIADD R0, R0, 0x80 ;  /* 0x0000008000008836 */ /* 0x000fe40000000000 */
[----:B0-----:R-:W-:Y:S01]  /*0130*/  @!P2 IMAD.WIDE.U32 R2, R13, 0x10, R2 ;  /* 0x000000100d02a825 */ /* 0x001fe200078e0002 */
[----:B------:R-:W-:Y:S02]  /*0140*/  CS2R R12, SRZ ;  /* 0x00000000000c7805 */ /* 0x000fe4000001ff00 */
[C---:B------:R-:W-:Y:S02]  /*0150*/  ISETP.GE.AND P3, PT, R0.reuse, R33, PT ;  /* 0x000000210000720c */ /* 0x040fe40003f66270 */
[----:B------:R0:W5:Y:S11]  /*0160*/  @!P2 LDG.E.128 R20, desc[UR6][R2.64] ;  /* 0x000000060214a981 */ /* 0x000176000c1e1d00 */
[----:B------:R-:W-:Y:S01]  /*0170*/  @!P3 IMAD R29, R15, 0x200, R0 ;  /* 0x000002000f1db824 */ /* 0x000fe200078e0200 */
[----:B------:R-:W2:Y:S01]  /*0180*/  @!P3 LDC.64 R8, c[0x0][0x220] ;  /* 0x00008800ff08bb82 */ /* 0x000ea20000000a00 */
[----:B------:R-:W-:-:S02]  /*0190*/  @!P3 VIADD R0, R0, 0x80 ;  /* 0x000000800000b836 */ /* 0x000fc40000000000 */
[----:B-1----:R-:W-:-:S03]  /*01a0*/  @!P0 IMAD.WIDE.U32 R6, R7, 0x10, R4 ;  /* 0x0000001007068825 */ /* 0x002fc600078e0004 */
[----:B------:R-:W-:Y:S02]  /*01b0*/  ISETP.GE.AND P1, PT, R0, R33, PT ;  /* 0x000000210000720c */ /* 0x000fe40003f26270 */
[----:B------:R0:W5:Y:S11]  /*01c0*/  @!P0 LDG.E.128 R24, desc[UR6][R6.64] ;  /* 0x0000000606188981 */ /* 0x000176000c1e1d00 */
[----:B------:R-:W1:Y:S01]  /*01d0*/  @!P1 LDC.64 R10, c[0x0][0x220] ;  /* 0x00008800ff0a9b82 */ /* 0x000e620000000a00 */
[----:B------:R-:W-:-:S02]  /*01e0*/  @!P1 IMAD R15, R15, 0x200, R0 ;  /* 0x000002000f0f9824 */ /* 0x000fc400078e0200 */
[----:B--2---:R-:W-:Y:S01]  /*01f0*/  @!P3 IMAD.WIDE.U32 R28, R29, 0x10, R8 ;  /* 0x000000101d1cb825 */ /* 0x004fe200078e0008 */
[----:B------:R-:W-:-:S03]  /*0200*/  CS2R R8, SRZ ;  /* 0x0000000000087805 */ /* 0x000fc6000001ff00 */
[----:B-1----:R-:W-:Y:S01]  /*0210*/  @!P1 IMAD.WIDE.U32 R4, R15, 0x10, R10 ;  /* 0x000000100f049825 */ /* 0x002fe200078e000a */
[----:B------:R-:W-:Y:S02]  /*0220*/  CS2R R10, SRZ ;  /* 0x00000000000a7805 */ /* 0x000fe4000001ff00 */
[----:B------:R-:W-:-:S04]  /*0230*/  CS2R R14, SRZ ;  /* 0x00000000000e7805 */ /* 0x000fc8000001ff00 */
[----:B------:R0:W5:Y:S04]  /*0240*/  @!P3 LDG.E.128 R8, desc[UR6][R28.64] ;  /* 0x000000061c08b981 */ /* 0x000168000c1e1d00 */
[----:B------:R0:W5:Y:S01]  /*0250*/  @!P1 LDG.E.128 R12, desc[UR6][R4.64] ;  /* 0x00000006040c9981 */ /* 0x000162000c1e1d00 */
[----:B------:R-:W-:Y:S01]  /*0260*/  BSSY B0, `(.L_x_7193) ;  /* 0x00002b5000007945 */ /* 0x000fe20003800000 */
[----:B------:R-:W-:Y:S02]  /*0270*/  CS2R R18, SRZ ;  /* 0x0000000000127805 */ /* 0x000fe4000001ff00 */
[----:B------:R-:W-:Y:S01]  /*0280*/  CS2R R16, SRZ ;  /* 0x0000000000107805 */ /* 0x000fe2000001ff00 */
[----:B------:R-:W-:Y:S06]  /*0290*/  @P2 BRA `(.L_x_7194) ;  /* 0x0000002800c42947 */ /* 0x000fec0003800000 */
[----:B0----5:R-:W-:Y:S01]  /*02a0*/  DADD R2, -RZ, -R22 ;  /* 0x00000000ff027229 */ /* 0x021fe20000000916 */
[----:B------:R-:W-:Y:S09]  /*02b0*/  BSSY B2, `(.L_x_7195) ;  /* 0x000021a000027945 */ /* 0x000ff20003800000 */
[----:B------:R-:W-:-:S13]  /*02c0*/  LOP3.LUT P0, RZ, R2, 0x7fffffff, R3, 0xf8, !PT ;  /* 0x7fffffff02ff7812 */ /* 0x000fda000780f803 */
[----:B------:R-:W-:Y:S05]  /*02d0*/  @!P0 BRA `(.L_x_7196) ;  /* 0x0000001c00688947 */ /* 0x000fea0003800000 */
[----:B------:R-:W-:-:S10]  /*02e0*/  DADD R4, -RZ, -R20 ;  /* 0x00000000ff047229 */ /* 0x000fd40000000914 */
[----:B------:R-:W-:-:S04]  /*02f0*/  LOP3.LUT R7, R5, 0x7fffffff, RZ, 0xc0, !PT ;  /* 0x7fffffff05077812 */ /* 0x000fc800078ec0ff */
[----:B------:R-:W-:-:S13]  /*0300*/  LOP3.LUT P0, RZ, R7, R4, RZ, 0xfc, !PT ;  /* 0x0000000407ff7212 */ /* 0x000fda000780fcff */
[----:B------:R-:W-:Y:S05]  /*0310*/  @!P0 BRA `(.L_x_7197) ;  /* 0x0000001400bc8947 */ /* 0x000fea0003800000 */
[----:B------:R-:W-:-:S04]  /*0320*/  LOP3.LUT R0, R3, 0x7fffffff, RZ, 0xc0, !PT ;  /* 0x7fffffff03007812 */ /* 0x000fc800078ec0ff */
        /* <DEDUP_REMOVED lines=65> */
.L_x_7201:
[----:B------:R-:W-:Y:S05]  /*0740*/  BSYNC B1 ;  /* 0x0000000000017941 */ /* 0x000fea0003800000 */
.L_x_7200:
[----:B------:R-:W-:Y:S04]  /*0750*/  BSSY B3, `(.L_x_7202) ;  /* 0x000001b000037945 */ /* 0x000fe80003800000 */
[----:B------:R-:W-:Y:S05]  /*0760*/  @!P2 BRA `(.L_x_7203) ;  /* 0x00000000005ca947 */ /* 0x000fea0003800000 */
[----:B------:R-:W-:Y:S01]  /*0770*/  UMOV UR4, 0x6dc9c883 ;  /* 0x6dc9c88300047882 */ /* 0x000fe20000000000 */
[----:B------:R-:W-:Y:S01]  /*0780*/  UMOV UR5, 0x3fe45f30 ;  /* 0x3fe45f3000057882 */ /* 0x000fe20000000000 */
[C---:B------:R-:W-:Y:S02]  /*0790*/  DSETP.GE.AND P0, PT, |R22|.reuse, 2.14748364800000000000e+09, PT ;  /* 0x41e000001600742a */ /* 0x040fe40003f06200 */
[----:B------:R-:W-:Y:S01]  /*07a0*/  DMUL R4, R22, -UR4 ;  /* 0x8000000416047c28 */ /* 0x000fe20008000000 */
[----:B------:R-:W-:Y:S01]  /*07b0*/  UMOV UR4, 0x54442d18 ;  /* 0x54442d1800047882 */ /* 0x000fe20000000000 */
[----:B------:R-:W-:-:S08]  /*07c0*/  UMOV UR5, 0x3ff921fb ;  /* 0x3ff921fb00057882 */ /* 0x000fd00000000000 */
        /* <DEDUP_REMOVED lines=13> */
[----:B------:R-:W-:Y:S05]  /*08a0*/  CALL.REL.NOINC `($_ZN2at6native27unrolled_elementwise_kernelIZZZNS0_61_GLOBAL__N__132982cb_23_ActivationSiluKernel_cu_1520ed90_292411silu_kernelERNS_18TensorIteratorBaseEENKUlvE_clEvENKUlvE1_clEvEUlN3c107complexIdEEE_St5arrayIPcLm2EELi4E23TrivialOffsetCalculatorILi1EjESF_NS0_6memory15LoadWithoutCastENSG_16StoreWithoutCastEEEviT_T0_T2_T3_T4_T5_$__internal_trig_reduction_slowpathd) ;  /* 0x000000b000487944 */ /* 0x000fea0003c00000 */
[----:B------:R-:W-:Y:S02]  /*08b0*/  IMAD.MOV.U32 R18, RZ, RZ, R2 ;  /* 0x000000ffff127224 */ /* 0x000fe400078e0002 */
[----:B------:R-:W-:Y:S01]  /*08c0*/  IMAD.MOV.U32 R19, RZ, RZ, R3 ;  /* 0x000000ffff137224 */ /* 0x000fe200078e0003 */
[----:B------:R-:W-:Y:S06]  /*08d0*/  BRA `(.L_x_7204) ;  /* 0x0000000000087947 */ /* 0x000fec0003800000 */
.L_x_7203:
[----:B------:R-:W-:Y:S01]  /*08e0*/  DMUL R18, RZ, -R22 ;  /* 0x80000016ff127228 */ /* 0x000fe20000000000 */
[----:B------:R-:W-:-:S10]  /*08f0*/  IMAD.MOV.U32 R5, RZ, RZ, RZ ;  /* 0x000000ffff057224 */ /* 0x000fd400078e00ff */
.L_x_7204:
[----:B------:R-:W-:Y:S05]  /*0900*/  BSYNC B3 ;  /* 0x0000000000037941 */ /* 0x000fea0003800000 */
.L_x_7202:
        /* <DEDUP_REMOVED lines=22> */
[----:B------:R-:W-:Y:S02]  /*0a70*/  @P0 DFMA R6, R2, R4, 1 ;  /* 0x3ff000000206042b */ /* 0x000fe40000000004 */
[----:B------:R-:W-:-:S06]  /*0a80*/  DSETP.NEU.AND P0, PT, |R22|, +INF , PT ;  /* 0x7ff000001600742a */ /* 0x000fcc0003f0d200 */
[----:B------:R-:W-:-:S08]  /*0a90*/  @P1 DFMA R6, R6, -1, RZ ;  /* 0xbff000000606182b */ /* 0x000fd000000000ff */
        /* <DEDUP_REMOVED lines=18> */
[----:B------:R-:W-:-:S09]  /*0bc0*/  MOV R35, 0xc00 ;  /* 0x00000c0000237802 */ /* 0x000fd20000000f00 */
[----:B------:R-:W-:Y:S02]  /*0bd0*/  IMAD.MOV.U32 R0, RZ, RZ, R2 ;  /* 0x000000ffff007224 */ /* 0x000fe400078e0002 */
[----:B------:R-:W-:-:S07]  /*0be0*/  IMAD.MOV.U32 R34, RZ, RZ, R3 ;  /* 0x000000ffff227224 */ /* 0x000fce00078e0003 */
[----:B------:R-:W-:Y:S05]  /*0bf0*/  CALL.REL.NOINC `($_ZN2at6native27unrolled_elementwise_kernelIZZZNS0_61_GLOBAL__N__132982cb_23_ActivationSiluKernel_cu_1520ed90_292411silu_kernelERNS_18TensorIteratorBaseEENKUlvE_clEvENKUlvE1_clEvEUlN3c107complexIdEEE_St5arrayIPcLm2EELi4E23TrivialOffsetCalculatorILi1EjESF_NS0_6memory15LoadWithoutCastENSG_16StoreWithoutCastEEEviT_T0_T2_T3_T4_T5_$__internal_trig_reduction_slowpathd) ;  /* 0x000000ac00747944 */ /* 0x000fea0003c00000 */
[----:B------:R-:W-:Y:S05]  /*0c00*/  BRA `(.L_x_7207) ;  /* 0x0000000000087947 */ /* 0x000fea0003800000 */
.L_x_7206:
[----:B------:R-:W-:Y:S01]  /*0c10*/  DMUL R2, RZ, -R22 ;  /* 0x80000016ff027228 */ /* 0x000fe20000000000 */
[----:B------:R-:W-:-:S10]  /*0c20*/  IMAD.MOV.U32 R5, RZ, RZ, RZ ;  /* 0x000000ffff057224 */ /* 0x000fd400078e00ff */
.L_x_7207:
[----:B------:R-:W-:Y:S05]  /*0c30*/  BSYNC B3 ;  /* 0x0000000000037941 */ /* 0x000fea0003800000 */
.L_x_7205:
        /* <DEDUP_REMOVED lines=25> */
.L_x_7199:
        /* <DEDUP_REMOVED lines=63> */
.L_x_7210:
[----:B------:R-:W-:Y:S05]  /*11c0*/  BSYNC B1 ;  /* 0x0000000000017941 */ /* 0x000fea0003800000 */
.L_x_7209:
        /* <DEDUP_REMOVED lines=25> */
.L_x_7212:
[----:B------:R-:W-:Y:S01]  /*1360*/  DMUL R18, RZ, -R22 ;  /* 0x80000016ff127228 */ /* 0x000fe20000000000 */
[----:B------:R-:W-:-:S10]  /*1370*/  MOV R5, RZ ;  /* 0x000000ff00057202 */ /* 0x000fd40000000f00 */
.L_x_7213:
[----:B------:R-:W-:Y:S05]  /*1380*/  BSYNC B3 ;  /* 0x0000000000037941 */ /* 0x000fea0003800000 */
.L_x_7211:
        /* <DEDUP_REMOVED lines=48> */
.L_x_7215:
[----:B------:R-:W-:Y:S01]  /*1690*/  DMUL R2, RZ, -R22 ;  /* 0x80000016ff027228 */ /* 0x000fe20000000000 */
[----:B------:R-:W-:-:S10]  /*16a0*/  IMAD.MOV.U32 R5, RZ, RZ, RZ ;  /* 0x000000ffff057224 */ /* 0x000fd400078e00ff */
.L_x_7216:
[----:B------:R-:W-:Y:S05]  /*16b0*/  BSYNC B3 ;  /* 0x0000000000037941 */ /* 0x000fea0003800000 */
.L_x_7214:
        /* <DEDUP_REMOVED lines=38> */
.L_x_7198:
        /* <DEDUP_REMOVED lines=11> */
.L_x_7217:
[----:B------:R-:W-:-:S10]  /*19d0*/  DADD R6, R22, -R22 ;  /* 0x0000000016067229 */ /* 0x000fd40000000816 */
[----:B------:R-:W-:Y:S01]  /*19e0*/  IMAD.MOV.U32 R2, RZ, RZ, R6 ;  /* 0x000000ffff027224 */ /* 0x000fe200078e0006 */
[----:B------:R-:W-:Y:S01]  /*19f0*/  MOV R3, R7 ;  /* 0x0000000700037202 */ /* 0x000fe20000000f00 */
[----:B------:R-:W-:Y:S06]  /*1a00*/  BRA `(.L_x_7208) ;  /* 0x0000000800907947 */ /* 0x000fec0003800000 */
.L_x_7197:
        /* <DEDUP_REMOVED lines=26> */
.L_x_7219:
[----:B------:R-:W-:Y:S01]  /*1bb0*/  DMUL R34, RZ, -R22 ;  /* 0x80000016ff227228 */ /* 0x000fe20000000000 */
[----:B------:R-:W-:-:S10]  /*1bc0*/  IMAD.MOV.U32 R5, RZ, RZ, RZ ;  /* 0x000000ffff057224 */ /* 0x000fd400078e00ff */
.L_x_7220:
[----:B------:R-:W-:Y:S05]  /*1bd0*/  BSYNC B3 ;  /* 0x0000000000037941 */ /* 0x000fea0003800000 */
.L_x_7218:
        /* <DEDUP_REMOVED lines=47> */
.L_x_7222:
[----:B------:R-:W-:Y:S01]  /*1ed0*/  DMUL R2, RZ, -R22 ;  /* 0x80000016ff027228 */ /* 0x000fe20000000000 */
[----:B------:R-:W-:-:S10]  /*1ee0*/  IMAD.MOV.U32 R5, RZ, RZ, RZ ;  /* 0x000000ffff057224 */ /* 0x000fd400078e00ff */
.L_x_7223:
[----:B------:R-:W-:Y:S05]  /*1ef0*/  BSYNC B3 ;  /* 0x0000000000037941 */ /* 0x000fea0003800000 */
.L_x_7221:
        /* <DEDUP_REMOVED lines=24> */
.L_x_7196:
        /* <DEDUP_REMOVED lines=60> */
.L_x_7224:
[----:B------:R-:W-:Y:S05]  /*2440*/  BSYNC B1 ;  /* 0x0000000000017941 */ /* 0x000fea0003800000 */
.L_x_7208:
[----:B------:R-:W-:Y:S05]  /*2450*/  BSYNC B2 ;  /* 0x0000000000027941 */ /* 0x000fea0003800000 */
.L_x_7195:
        /* <DEDUP_REMOVED lines=27> */
[----:B------:R-:W-:Y:S05]  /*2610*/  CALL.REL.NOINC `($__internal_14_$__cuda_sm20_div_rn_f64_full) ;  /* 0x0000008c00547944 */ /* 0x000fea0003c00000 */
[----:B------:R-:W-:-:S04]  /*2620*/  LOP3.LUT R3, R3, R2, RZ, 0x3c, !PT ;  /* 0x0000000203037212 */ /* 0x000fc800078e3cff */
[----:B------:R-:W-:-:S04]  /*2630*/  LOP3.LUT R2, R3, R2, RZ, 0x3c, !PT ;  /* 0x0000000203027212 */ /* 0x000fc800078e3cff */
[----:B------:R-:W-:-:S07]  /*2640*/  LOP3.LUT R3, R3, R2, RZ, 0x3c, !PT ;  /* 0x0000000203037212 */ /* 0x000fce00078e3cff */
.L_x_7228:
[----:B------:R-:W-:Y:S05]  /*2650*/  BSYNC B2 ;  /* 0x0000000000027941 */ /* 0x000fea0003800000 */
.L_x_7227:
        /* <DEDUP_REMOVED lines=16> */
[----:B------:R-:W-:Y:S05]  /*2760*/  CALL.REL.NOINC `($__internal_13_$__cuda_sm20_dblrcp_rn_slowpath_v3) ;  /* 0x00000088005c7944 */ /* 0x000fea0003c00000 */
.L_x_7230:
[----:B------:R-:W-:Y:S05]  /*2770*/  BSYNC B2 ;  /* 0x0000000000027941 */ /* 0x000fea0003800000 */
.L_x_7229:
[C---:B------:R-:W-:Y:S02]  /*2780*/  DFMA R16, R2.reuse, R22, R20 ;  /* 0x000000160210722b */ /* 0x040fe40000000014 */
[----:B------:R-:W-:-:S06]  /*2790*/  DFMA R2, R2, -R20, R22 ;  /* 0x800000140202722b */ /* 0x000fcc0000000016 */
[-C--:B------:R-:W-:Y:S02]  /*27a0*/  DMUL R16, R16, R4.reuse ;  /* 0x0000000410107228 */ /* 0x080fe40000000000 */
[----:B------:R-:W-:Y:S01]  /*27b0*/  DMUL R18, R2, R4 ;  /* 0x0000000402127228 */ /* 0x000fe20000000000 */
[----:B------:R-:W-:Y:S10]  /*27c0*/  BRA `(.L_x_7194) ;  /* 0x0000000400787947 */ /* 0x000ff40003800000 */
.L_x_7226:
        /* <DEDUP_REMOVED lines=19> */
[----:B------:R-:W-:Y:S05]  /*2900*/  CALL.REL.NOINC `($__internal_14_$__cuda_sm20_div_rn_f64_full) ;  /* 0x0000008800987944 */ /* 0x000fea0003c00000 */
[----:B------:R-:W-:Y:S02]  /*2910*/  IMAD.MOV.U32 R16, RZ, RZ, R3 ;  /* 0x000000ffff107224 */ /* 0x000fe400078e0003 */
[----:B------:R-:W-:-:S07]  /*2920*/  IMAD.MOV.U32 R17, RZ, RZ, R2 ;  /* 0x000000ffff117224 */ /* 0x000fce00078e0002 */
.L_x_7232:
[----:B------:R-:W-:Y:S05]  /*2930*/  BSYNC B2 ;  /* 0x0000000000027941 */ /* 0x000fea0003800000 */
.L_x_7231:
        /* <DEDUP_REMOVED lines=22> */
.L_x_7234:
[----:B------:R-:W-:Y:S05]  /*2aa0*/  BSYNC B2 ;  /* 0x0000000000027941 */ /* 0x000fea0003800000 */
.L_x_7233:
[----:B------:R-:W-:Y:S05]  /*2ab0*/  BRA `(.L_x_7194) ;  /* 0x0000000000bc7947 */ /* 0x000fea0003800000 */
.L_x_7225:
        /* <DEDUP_REMOVED lines=20> */
[----:B------:R-:W-:Y:S05]  /*2c00*/  CALL.REL.NOINC `($__internal_14_$__cuda_sm20_div_rn_f64_full) ;  /* 0x0000008400d87944 */ /* 0x000fea0003c00000 */
[----:B------:R-:W-:-:S04]  /*2c10*/  LOP3.LUT R3, R3, R2, RZ, 0x3c, !PT ;  /* 0x0000000203037212 */ /* 0x000fc800078e3cff */
[----:B------:R-:W-:-:S04]  /*2c20*/  LOP3.LUT R2, R3, R2, RZ, 0x3c, !PT ;  /* 0x0000000203027212 */ /* 0x000fc800078e3cff */
[----:B------:R-:W-:-:S07]  /*2c30*/  LOP3.LUT R3, R3, R2, RZ, 0x3c, !PT ;  /* 0x0000000203037212 */ /* 0x000fce00078e3cff */
.L_x_7236:
[----:B------:R-:W-:Y:S05]  /*2c40*/  BSYNC B2 ;  /* 0x0000000000027941 */ /* 0x000fea0003800000 */
.L_x_7235:
        /* <DEDUP_REMOVED lines=16> */
[----:B------:R-:W-:Y:S05]  /*2d50*/  CALL.REL.NOINC `($__internal_13_$__cuda_sm20_dblrcp_rn_slowpath_v3) ;  /* 0x0000008000e07944 */ /* 0x000fea0003c00000 */
.L_x_7238:
[----:B------:R-:W-:Y:S05]  /*2d60*/  BSYNC B2 ;  /* 0x0000000000027941 */ /* 0x000fea0003800000 */
.L_x_7237:
[C---:B------:R-:W-:Y:S02]  /*2d70*/  DFMA R16, R2.reuse, R20, R22 ;  /* 0x000000140210722b */ /* 0x040fe40000000016 */
[----:B------:R-:W-:-:S06]  /*2d80*/  DFMA R2, R2, R22, -R20 ;  /* 0x000000160202722b */ /* 0x000fcc0000000814 */
[-C--:B------:R-:W-:Y:S02]  /*2d90*/  DMUL R16, R16, R4.reuse ;  /* 0x0000000410107228 */ /* 0x080fe40000000000 */
[----:B------:R-:W-:-:S11]  /*2da0*/  DMUL R18, R2, R4 ;  /* 0x0000000402127228 */ /* 0x000fd60000000000 */
.L_x_7194:
[----:B------:R-:W-:Y:S05]  /*2db0*/  BSYNC B0 ;  /* 0x0000000000007941 */ /* 0x000fea0003800000 */
.L_x_7193:
[----:B------:R-:W1:Y:S01]  /*2dc0*/  S2R R0, SR_TID.X ;  /* 0x0000000000007919 */ /* 0x000e620000002100 */
[----:B------:R-:W-:Y:S01]  /*2dd0*/  BSSY B0, `(.L_x_7239) ;  /* 0x00002b4000007945 */ /* 0x000fe20003800000 */
[----:B-----5:R-:W-:Y:S02]  /*2de0*/  CS2R R22, SRZ ;  /* 0x0000000000167805 */ /* 0x020fe4000001ff00 */
[----:B------:R-:W-:Y:S01]  /*2df0*/  CS2R R20, SRZ ;  /* 0x0000000000147805 */ /* 0x000fe2000001ff00 */
[----:B-1----:R-:W-:-:S05]  /*2e00*/  VIADD R0, R0, 0x80 ;  /* 0x0000008000007836 */ /* 0x002fca0000000000 */
[----:B------:R-:W-:-:S13]  /*2e10*/  ISETP.GE.AND P0, PT, R0, R33, PT ;  /* 0x000000210000720c */ /* 0x000fda0003f06270 */
[----:B------:R-:W-:Y:S05]  /*2e20*/  @P0 BRA `(.L_x_7240) ;  /* 0x0000002800b80947 */ /* 0x000fea0003800000 */
[----:B0-----:R-:W-:Y:S01]  /*2e30*/  DADD R2, -RZ, -R26 ;  /* 0x00000000ff027229 */ /* 0x001fe2000000091a */
        /* <DEDUP_REMOVED lines=65> */
[----:B------:R-:W-:Y:S02]  /*3250*/  @!P1 MOV R4, R22 ;  /* 0x0000001600049202 */ /* 0x000fe40000000f00 */
[----:B------:R-:W-:Y:S02]  /*3260*/  @!P1 SHF.R.S32.HI R5, RZ, 0x1, R0 ;  /* 0x00000001ff059819 */ /* 0x000fe40000011400 */
[----:B------:R-:W-:-:S03]  /*3270*/  FSEL R21, R21, RZ, !P0 ;  /* 0x000000ff15157208 */ /* 0x000fc60004000000 */
[----:B------:R-:W-:Y:S02]  /*3280*/  @!P1 IMAD.IADD R6, R6, 0x1, -R5 ;  /* 0x0000000106069824 */ /* 0x000fe400078e0a05 */
[----:B------:R-:W-:-:S03]  /*3290*/  @!P1 IMAD R5, R5, 0x100000, R23 ;  /* 0x0010000005059824 */ /* 0x000fc600078e0217 */
[----:B------:R-:W-:Y:S01]  /*32a0*/  @!P1 LEA R7, R6, 0x3ff00000, 0x14 ;  /* 0x3ff0000006079811 */ /* 0x000fe200078ea0ff */
[----:B------:R-:W-:-:S06]  /*32b0*/  @!P1 IMAD.MOV.U32 R6, RZ, RZ, RZ ;  /* 0x000000ffff069224 */ /* 0x000fcc00078e00ff */
[----:B------:R-:W-:-:S11]  /*32c0*/  @!P1 DMUL R20, R4, R6 ;  /* 0x0000000604149228 */ /* 0x000fd60000000000 */
.L_x_7247:
[----:B------:R-:W-:Y:S05]  /*32d0*/  BSYNC B1 ;  /* 0x0000000000017941 */ /* 0x000fea0003800000 */
.L_x_7246:
        /* <DEDUP_REMOVED lines=25> */
.L_x_7249:
[----:B------:R-:W-:Y:S01]  /*3470*/  DMUL R22, RZ, -R26 ;  /* 0x8000001aff167228 */ /* 0x000fe20000000000 */
[----:B------:R-:W-:-:S10]  /*3480*/  IMAD.MOV.U32 R5, RZ, RZ, RZ ;  /* 0x000000ffff057224 */ /* 0x000fd400078e00ff */
.L_x_7250:
[----:B------:R-:W-:Y:S05]  /*3490*/  BSYNC B3 ;  /* 0x0000000000037941 */ /* 0x000fea0003800000 */
.L_x_7248:
        /* <DEDUP_REMOVED lines=47> */
.L_x_7252:
[----:B------:R-:W-:Y:S01]  /*3790*/  DMUL R2, RZ, -R26 ;  /* 0x8000001aff027228 */ /* 0x000fe20000000000 */
[----:B------:R-:W-:-:S10]  /*37a0*/  IMAD.MOV.U32 R5, RZ, RZ, RZ ;  /* 0x000000ffff057224 */ /* 0x000fd400078e00ff */
.L_x_7253:
[----:B------:R-:W-:Y:S05]  /*37b0*/  BSYNC B3 ;  /* 0x0000000000037941 */ /* 0x000fea0003800000 */
.L_x_7251:
        /* <DEDUP_REMOVED lines=25> */
.L_x_7245:
        /* <DEDUP_REMOVED lines=63> */
.L_x_7256:
[----:B------:R-:W-:Y:S05]  /*3d40*/  BSYNC B1 ;  /* 0x0000000000017941 */ /* 0x000fea0003800000 */
.L_x_7255:
        /* <DEDUP_REMOVED lines=25> */
.L_x_7258:
[----:B------:R-:W-:Y:S01]  /*3ee0*/  DMUL R22, RZ, -R26 ;  /* 0x8000001aff167228 */ /* 0x000fe20000000000 */
[----:B------:R-:W-:-:S10]  /*3ef0*/  IMAD.MOV.U32 R5, RZ, RZ, RZ ;  /* 0x000000ffff057224 */ /* 0x000fd400078e00ff */
.L_x_7259:
[----:B------:R-:W-:Y:S05]  /*3f00*/  BSYNC B3 ;  /* 0x0000000000037941 */ /* 0x000fea0003800000 */
.L_x_7257:
        /* <DEDUP_REMOVED lines=47> */
.L_x_7261:
[----:B------:R-:W-:Y:S01]  /*4200*/  DMUL R2, RZ, -R26 ;  /* 0x8000001aff027228 */ /* 0x000fe20000000000 */
[----:B------:R-:W-:-:S10]  /*4210*/  IMAD.MOV.U32 R5, RZ, RZ, RZ ;  /* 0x000000ffff057224 */ /* 0x000fd400078e00ff */
.L_x_7262:
[----:B------:R-:W-:Y:S05]  /*4220*/  BSYNC B3 ;  /* 0x0000000000037941 */ /* 0x000fea0003800000 */
.L_x_7260:
        /* <DEDUP_REMOVED lines=38> */
.L_x_7244:
        /* <DEDUP_REMOVED lines=11> */
.L_x_7263:
[----:B------:R-:W-:-:S10]  /*4540*/  DADD R6, R26, -R26 ;  /* 0x000000001a067229 */ /* 0x000fd4000000081a */
[----:B------:R-:W-:Y:S02]  /*4550*/  IMAD.MOV.U32 R2, RZ, RZ, R6 ;  /* 0x000000ffff027224 */ /* 0x000fe400078e0006 */
[----:B------:R-:W-:Y:S01]  /*4560*/  IMAD.MOV.U32 R3, RZ, RZ, R7 ;  /* 0x000000ffff037224 */ /* 0x000fe200078e0007 */
[----:B------:R-:W-:Y:S06]  /*4570*/  BRA `(.L_x_7254) ;  /* 0x00000008008c7947 */ /* 0x000fec0003800000 */
.L_x_7243:
        /* <DEDUP_REMOVED lines=22> */
[----:B------:R-:W-:Y:S05]  /*46e0*/  CALL.REL.NOINC `($_ZN2at6native27unrolled_elementwise_kernelIZZZNS0_61_GLOBAL__N__132982cb_23_ActivationSiluKernel_cu_1520ed90_292411silu_kernelERNS_18TensorIteratorBaseEENKUlvE_clEvENKUlvE1_clEvEUlN3c107complexIdEEE_St5arrayIPcLm2EELi4E23TrivialOffsetCalculatorILi1EjESF_NS0_6memory15LoadWithoutCastENSG_16StoreWithoutCastEEEviT_T0_T2_T3_T4_T5_$__internal_trig_reduction_slowpathd) ;  /* 0x0000007000b87944 */ /* 0x000fea0003c00000 */
[----:B------:R-:W-:Y:S02]  /*46f0*/  IMAD.MOV.U32 R34, RZ, RZ, R2 ;  /* 0x000000ffff227224 */ /* 0x000fe400078e0002 */
[----:B------:R-:W-:Y:S01]  /*4700*/  IMAD.MOV.U32 R35, RZ, RZ, R3 ;  /* 0x000000ffff237224 */ /* 0x000fe200078e0003 */
[----:B------:R-:W-:Y:S06]  /*4710*/  BRA `(.L_x_7266) ;  /* 0x0000000000087947 */ /* 0x000fec0003800000 */
.L_x_7265:
[----:B------:R-:W-:Y:S01]  /*4720*/  DMUL R34, RZ, -R26 ;  /* 0x8000001aff227228 */ /* 0x000fe20000000000 */
[----:B------:R-:W-:-:S10]  /*4730*/  IMAD.MOV.U32 R5, RZ, RZ, RZ ;  /* 0x000000ffff057224 */ /* 0x000fd400078e00ff */
.L_x_7266:
[----:B------:R-:W-:Y:S05]  /*4740*/  BSYNC B3 ;  /* 0x0000000000037941 */ /* 0x000fea0003800000 */
.L_x_7264:
        /* <DEDUP_REMOVED lines=47> */
.L_x_7268:
[----:B------:R-:W-:Y:S01]  /*4a40*/  DMUL R2, RZ, -R26 ;  /* 0x8000001aff027228 */ /* 0x000fe20000000000 */
[----:B------:R-:W-:-:S10]  /*4a50*/  IMAD.MOV.U32 R5, RZ, RZ, RZ ;  /* 0x000000ffff057224 */ /* 0x000fd400078e00ff */
.L_x_7269:
[----:B------:R-:W-:Y:S05]  /*4a60*/  BSYNC B3 ;  /* 0x0000000000037941 */ /* 0x000fea0003800000 */
.L_x_7267:
        /* <DEDUP_REMOVED lines=24> */
.L_x_7242:
[----:B------:R-:W-:Y:S01]  /*4bf0*/  IMAD.MOV.U32 R20, RZ, RZ, 0x652b82fe ;  /* 0x652b82feff147424 */ /* 0x000fe200078e00ff */
[----:B------:R-:W-:Y:S01]  /*4c00*/  MOV R21, 0x3ff71547 ;  /* 0x3ff7154700157802 */ /* 0x000fe20000000f00 */
[----:B------:R-:W-:Y:S01]  /*4c10*/  UMOV UR4, 0xfefa39ef ;  /* 0xfefa39ef00047882 */ /* 0x000fe20000000000 */
[----:B------:R-:W-:Y:S01]  /*4c20*/  UMOV UR5, 0x3fe62e42 ;  /* 0x3fe62e4200057882 */ /* 0x000fe20000000000 */
[----:B------:R-:W-:Y:S01]  /*4c30*/  FSETP.GEU.FTZ.AND P0, PT, |R5|, 4.1917929649353027344, PT ;  /* 0x4086232b0500780b */ /* 0x000fe20003f1e200 */
[----:B------:R-:W-:Y:S02]  /*4c40*/  BSSY B1, `(.L_x_7254) ;  /* 0x0000036000017945 */ /* 0x000fe40003800000 */
        /* <DEDUP_REMOVED lines=53> */
.L_x_7270:
[----:B------:R-:W-:Y:S05]  /*4fa0*/  BSYNC B1 ;  /* 0x0000000000017941 */ /* 0x000fea0003800000 */
.L_x_7254:
[----:B------:R-:W-:Y:S05]  /*4fb0*/  BSYNC B2 ;  /* 0x0000000000027941 */ /* 0x000fea0003800000 */
.L_x_7241:
        /* <DEDUP_REMOVED lines=31> */
.L_x_7274:
[----:B------:R-:W-:Y:S05]  /*51b0*/  BSYNC B2 ;  /* 0x0000000000027941 */ /* 0x000fea0003800000 */
.L_x_7273:
        /* <DEDUP_REMOVED lines=17> */
.L_x_7276:
[----:B------:R-:W-:Y:S05]  /*52d0*/  BSYNC B2 ;  /* 0x0000000000027941 */ /* 0x000fea0003800000 */
.L_x_7275:
[C---:B------:R-:W-:Y:S02]  /*52e0*/  DFMA R20, R2.reuse, R26, R24 ;  /* 0x0000001a0214722b */ /* 0x040fe40000000018 */
[----:B------:R-:W-:-:S06]  /*52f0*/  DFMA R2, R2, -R24, R26 ;  /* 0x800000180202722b */ /* 0x000fcc000000001a */
[-C--:B------:R-:W-:Y:S02]  /*5300*/  DMUL R20, R20, R4.reuse ;  /* 0x0000000414147228 */ /* 0x080fe40000000000 */
[----:B------:R-:W-:Y:S01]  /*5310*/  DMUL R22, R2, R4 ;  /* 0x0000000402167228 */ /* 0x000fe20000000000 */
[----:B------:R-:W-:Y:S10]  /*5320*/  BRA `(.L_x_7240) ;  /* 0x0000000400787947 */ /* 0x000ff40003800000 */
.L_x_7272:
        /* <DEDUP_REMOVED lines=22> */
.L_x_7278:
[----:B------:R-:W-:Y:S05]  /*5490*/  BSYNC B2 ;  /* 0x0000000000027941 */ /* 0x000fea0003800000 */
.L_x_7277:
        /* <DEDUP_REMOVED lines=22> */
.L_x_7280:
[----:B------:R-:W-:Y:S05]  /*5600*/  BSYNC B2 ;  /* 0x0000000000027941 */ /* 0x000fea0003800000 */
.L_x_7279:
[----:B------:R-:W-:Y:S05]  /*5610*/  BRA `(.L_x_7240) ;  /* 0x0000000000bc7947 */ /* 0x000fea0003800000 */
.L_x_7271:
        /* <DEDUP_REMOVED lines=24> */
.L_x_7282:
[----:B------:R-:W-:Y:S05]  /*57a0*/  BSYNC B2 ;  /* 0x0000000000027941 */ /* 0x000fea0003800000 */
.L_x_7281:
        /* <DEDUP_REMOVED lines=17> */
.L_x_7284:
[----:B------:R-:W-:Y:S05]  /*58c0*/  BSYNC B2 ;  /* 0x0000000000027941 */ /* 0x000fea0003800000 */
.L_x_7283:
[C---:B------:R-:W-:Y:S02]  /*58d0*/  DFMA R20, R2.reuse, R24, R26 ;  /* 0x000000180214722b */ /* 0x040fe4000000001a */
[----:B------:R-:W-:-:S06]  /*58e0*/  DFMA R2, R2, R26, -R24 ;  /* 0x0000001a0202722b */ /* 0x000fcc0000000818 */
[-C--:B------:R-:W-:Y:S02]  /*58f0*/  DMUL R20, R20, R4.reuse ;  /* 0x0000000414147228 */ /* 0x080fe40000000000 */
[----:B------:R-:W-:-:S11]  /*5900*/  DMUL R22, R2, R4 ;  /* 0x0000000402167228 */ /* 0x000fd60000000000 */
.L_x_7240:
[----:B------:R-:W-:Y:S05]  /*5910*/  BSYNC B0 ;  /* 0x0000000000007941 */ /* 0x000fea0003800000 */
.L_x_7239:
[----:B------:R-:W1:Y:S01]  /*5920*/  S2R R0, SR_TID.X ;  /* 0x0000000000007919 */ /* 0x000e620000002100 */
[----:B------:R-:W-:Y:S01]  /*5930*/  BSSY B0, `(.L_x_7285) ;  /* 0x00002ab000007945 */ /* 0x000fe20003800000 */
[----:B0-----:R-:W-:Y:S02]  /*5940*/  CS2R R6, SRZ ;  /* 0x0000000000067805 */ /* 0x001fe4000001ff00 */
[----:B------:R-:W-:Y:S02]  /*5950*/  CS2R R26, SRZ ;  /* 0x00000000001a7805 */ /* 0x000fe4000001ff00 */
[----:B------:R-:W-:Y:S01]  /*5960*/  CS2R R24, SRZ ;  /* 0x0000000000187805 */ /* 0x000fe2000001ff00 */
[----:B-1----:R-:W-:-:S05]  /*5970*/  VIADD R0, R0, 0x100 ;  /* 0x0000010000007836 */ /* 0x002fca0000000000 */
        /* <DEDUP_REMOVED lines=73> */
[----:B------:R-:W-:Y:S02]  /*5e10*/  @!P1 LEA R5, R4, 0x3ff00000, 0x14 ;  /* 0x3ff0000004059811 */ /* 0x000fe400078ea0ff */
[----:B------:R-:W-:-:S06]  /*5e20*/  @!P1 MOV R4, RZ ;  /* 0x000000ff00049202 */ /* 0x000fcc0000000f00 */
[----:B------:R-:W-:-:S11]  /*5e30*/  @!P1 DMUL R26, R2, R4 ;  /* 0x00000004021a9228 */ /* 0x000fd60000000000 */
.L_x_7293:
[----:B------:R-:W-:Y:S05]  /*5e40*/  BSYNC B1 ;  /* 0x0000000000017941 */ /* 0x000fea0003800000 */
.L_x_7292:
[----:B------:R-:W-:Y:S04]  /*5e50*/  BSSY B3, `(.L_x_7294) ;  /* 0x0000019000037945 */ /* 0x000fe80003800000 */
[----:B------:R-:W-:Y:S05]  /*5e60*/  @!P2 BRA `(.L_x_7295) ;  /* 0x000000000054a947 */ /* 0x000fea0003800000 */
[----:B------:R-:W-:Y:S01]  /*5e70*/  UMOV UR4, 0x6dc9c883 ;  /* 0x6dc9c88300047882 */ /* 0x000fe20000000000 */
[----:B------:R-:W-:Y:S01]  /*5e80*/  UMOV UR5, 0x3fe45f30 ;  /* 0x3fe45f3000057882 */ /* 0x000fe20000000000 */
[----:B------:R-:W-:Y:S02]  /*5e90*/  DSETP.GE.AND P0, PT, |R44|, 2.14748364800000000000e+09, PT ;  /* 0x41e000002c00742a */ /* 0x000fe40003f06200 */
[----:B------:R-:W-:Y:S01]  /*5ea0*/  DMUL R4, R10, -UR4 ;  /* 0x800000040a047c28 */ /* 0x000fe20008000000 */
[----:B------:R-:W-:Y:S01]  /*5eb0*/  UMOV UR4, 0x54442d18 ;  /* 0x54442d1800047882 */ /* 0x000fe20000000000 */
[----:B------:R-:W-:-:S08]  /*5ec0*/  UMOV UR5, 0x3ff921fb ;  /* 0x3ff921fb00057882 */ /* 0x000fd00000000000 */
        /* <DEDUP_REMOVED lines=14> */
[----:B------:R-:W-:Y:S05]  /*5fb0*/  BRA `(.L_x_7296) ;  /* 0x0000000000087947 */ /* 0x000fea0003800000 */
.L_x_7295:
[----:B------:R-:W-:Y:S01]  /*5fc0*/  DMUL R2, RZ, R44 ;  /* 0x0000002cff027228 */ /* 0x000fe20000000000 */
[----:B------:R-:W-:-:S10]  /*5fd0*/  IMAD.MOV.U32 R5, RZ, RZ, RZ ;  /* 0x000000ffff057224 */ /* 0x000fd400078e00ff */
.L_x_7296:
[----:B------:R-:W-:Y:S05]  /*5fe0*/  BSYNC B3 ;  /* 0x0000000000037941 */ /* 0x000fea0003800000 */
.L_x_7294:
        /* <DEDUP_REMOVED lines=46> */
.L_x_7298:
[----:B------:R-:W-:Y:S01]  /*62d0*/  DMUL R2, RZ, R44 ;  /* 0x0000002cff027228 */ /* 0x000fe20000000000 */
[----:B------:R-:W-:-:S10]  /*62e0*/  IMAD.MOV.U32 R5, RZ, RZ, RZ ;  /* 0x000000ffff057224 */ /* 0x000fd400078e00ff */
.L_x_7299:
[----:B------:R-:W-:Y:S05]  /*62f0*/  BSYNC B3 ;  /* 0x0000000000037941 */ /* 0x000fea0003800000 */
.L_x_7297:
        /* <DEDUP_REMOVED lines=25> */
.L_x_7291:
        /* <DEDUP_REMOVED lines=63> */
.L_x_7302:
[----:B------:R-:W-:Y:S05]  /*6880*/  BSYNC B1 ;  /* 0x0000000000017941 */ /* 0x000fea0003800000 */
.L_x_7301:
        /* <DEDUP_REMOVED lines=23> */
.L_x_7304:
[----:B------:R-:W-:Y:S01]  /*6a00*/  DMUL R2, RZ, R44 ;  /* 0x0000002cff027228 */ /* 0x000fe20000000000 */
[----:B------:R-:W-:-:S10]  /*6a10*/  IMAD.MOV.U32 R5, RZ, RZ, RZ ;  /* 0x000000ffff057224 */ /* 0x000fd400078e00ff */
.L_x_7305:
[----:B------:R-:W-:Y:S05]  /*6a20*/  BSYNC B3 ;  /* 0x0000000000037941 */ /* 0x000fea0003800000 */
.L_x_7303:
        /* <DEDUP_REMOVED lines=44> */
[----:B------:R-:W-:Y:S05]  /*6cf0*/  CALL.REL.NOINC `($_ZN2at6native27unrolled_elementwise_kernelIZZZNS0_61_GLOBAL__N__132982cb_23_ActivationSiluKernel_cu_1520ed90_292411silu_kernelERNS_18TensorIteratorBaseEENKUlvE_clEvENKUlvE1_clEvEUlN3c107complexIdEEE_St5arrayIPcLm2EELi4E23TrivialOffsetCalculatorILi1EjESF_NS0_6memory15LoadWithoutCastENSG_16StoreWithoutCastEEEviT_T0_T2_T3_T4_T5_$__internal_trig_reduction_slowpathd) ;  /* 0x0000004c00347944 */ /* 0x000fea0003c00000 */
[----:B------:R-:W-:Y:S05]  /*6d00*/  BRA `(.L_x_7308) ;  /* 0x0000000000087947 */ /* 0x000fea0003800000 */
.L_x_7307:
[----:B------:R-:W-:Y:S01]  /*6d10*/  DMUL R2, RZ, R44 ;  /* 0x0000002cff027228 */ /* 0x000fe20000000000 */
[----:B------:R-:W-:-:S10]  /*6d20*/  IMAD.MOV.U32 R5, RZ, RZ, RZ ;  /* 0x000000ffff057224 */ /* 0x000fd400078e00ff */
.L_x_7308:
[----:B------:R-:W-:Y:S05]  /*6d30*/  BSYNC B3 ;  /* 0x0000000000037941 */ /* 0x000fea0003800000 */
.L_x_7306:
        /* <DEDUP_REMOVED lines=14> */
[----:B--2---:R-:W-:Y:S01]  /*6e20*/  DFMA R24, R4, R44, R24 ;  /* 0x0000002c0418722b */ /* 0x004fe20000000018 */
[----:B------:R-:W-:-:S07]  /*6e30*/  IMAD.MOV.U32 R44, RZ, RZ, RZ ;  /* 0x000000ffff2c7224 */ /* 0x000fce00078e00ff */
        /* <DEDUP_REMOVED lines=23> */
.L_x_7290:
        /* <DEDUP_REMOVED lines=11> */
.L_x_7309:
[----:B------:R-:W-:-:S10]  /*7060*/  DADD R24, R10, -R10 ;  /* 0x000000000a187229 */ /* 0x000fd4000000080a */
[----:B------:R-:W-:Y:S02]  /*7070*/  IMAD.MOV.U32 R44, RZ, RZ, R24 ;  /* 0x000000ffff2c7224 */ /* 0x000fe400078e0018 */
[----:B------:R-:W-:Y:S01]  /*7080*/  IMAD.MOV.U32 R45, RZ, RZ, R25 ;  /* 0x000000ffff2d7224 */ /* 0x000fe200078e0019 */
[----:B------:R-:W-:Y:S06]  /*7090*/  BRA `(.L_x_7300) ;  /* 0x0000000800787947 */ /* 0x000fec0003800000 */
.L_x_7289:
        /* <DEDUP_REMOVED lines=24> */
.L_x_7311:
[----:B------:R-:W-:Y:S01]  /*7220*/  DMUL R2, RZ, R44 ;  /* 0x0000002cff027228 */ /* 0x000fe20000000000 */
[----:B------:R-:W-:-:S10]  /*7230*/  IMAD.MOV.U32 R5, RZ, RZ, RZ ;  /* 0x000000ffff057224 */ /* 0x000fd400078e00ff */
.L_x_7312:
[----:B------:R-:W-:Y:S05]  /*7240*/  BSYNC B3 ;  /* 0x0000000000037941 */ /* 0x000fea0003800000 */
.L_x_7310:
        /* <DEDUP_REMOVED lines=46> */
.L_x_7314:
[----:B------:R-:W-:Y:S01]  /*7530*/  DMUL R2, RZ, R44 ;  /* 0x0000002cff027228 */ /* 0x000fe20000000000 */
[----:B------:R-:W-:-:S10]  /*7540*/  IMAD.MOV.U32 R5, RZ, RZ, RZ ;  /* 0x000000ffff057224 */ /* 0x000fd400078e00ff */
.L_x_7315:
[----:B------:R-:W-:Y:S05]  /*7550*/  BSYNC B3 ;  /* 0x0000000000037941 */ /* 0x000fea0003800000 */
.L_x_7313:
        /* <DEDUP_REMOVED lines=24> */
.L_x_7288:
        /* <DEDUP_REMOVED lines=58> */
.L_x_7300:
[----:B------:R-:W-:Y:S05]  /*7a80*/  BSYNC B2 ;  /* 0x0000000000027941 */ /* 0x000fea0003800000 */
.L_x_7287:
        /* <DEDUP_REMOVED lines=31> */
.L_x_7319:
[----:B------:R-:W-:Y:S05]  /*7c80*/  BSYNC B2 ;  /* 0x0000000000027941 */ /* 0x000fea0003800000 */
.L_x_7318:
        /* <DEDUP_REMOVED lines=17> */
.L_x_7321:
[----:B------:R-:W-:Y:S05]  /*7da0*/  BSYNC B2 ;  /* 0x0000000000027941 */ /* 0x000fea0003800000 */
.L_x_7320:
[C---:B------:R-:W-:Y:S02]  /*7db0*/  DFMA R24, R2.reuse, R10, R8 ;  /* 0x0000000a0218722b */ /* 0x040fe40000000008 */
[----:B------:R-:W-:-:S06]  /*7dc0*/  DFMA R2, R2, -R8, R10 ;  /* 0x800000080202722b */ /* 0x000fcc000000000a */
[-C--:B------:R-:W-:Y:S02]  /*7dd0*/  DMUL R24, R24, R4.reuse ;  /* 0x0000000418187228 */ /* 0x080fe40000000000 */
[----:B------:R-:W-:Y:S01]  /*7de0*/  DMUL R26, R2, R4 ;  /* 0x00000004021a7228 */ /* 0x000fe20000000000 */
[----:B------:R-:W-:Y:S10]  /*7df0*/  BRA `(.L_x_7286) ;  /* 0x0000000400787947 */ /* 0x000ff40003800000 */
.L_x_7317:
        /* <DEDUP_REMOVED lines=20> */
[----:B------:R-:W-:Y:S01]  /*7f40*/  IMAD.MOV.U32 R24, RZ, RZ, R3 ;  /* 0x000000ffff187224 */ /* 0x000fe200078e0003 */
[----:B------:R-:W-:-:S07]  /*7f50*/  MOV R25, R2 ;  /* 0x0000000200197202 */ /* 0x000fce0000000f00 */
.L_x_7323:
[----:B------:R-:W-:Y:S05]  /*7f60*/  BSYNC B2 ;  /* 0x0000000000027941 */ /* 0x000fea0003800000 */
.L_x_7322:
        /* <DEDUP_REMOVED lines=22> */
.L_x_7325:
[----:B------:R-:W-:Y:S05]  /*80d0*/  BSYNC B2 ;  /* 0x0000000000027941 */ /* 0x000fea0003800000 */
.L_x_7324:
[----:B------:R-:W-:Y:S05]  /*80e0*/  BRA `(.L_x_7286) ;  /* 0x0000000000bc7947 */ /* 0x000fea0003800000 */
.L_x_7316:
        /* <DEDUP_REMOVED lines=24> */
.L_x_7327:
[----:B------:R-:W-:Y:S05]  /*8270*/  BSYNC B2 ;  /* 0x0000000000027941 */ /* 0x000fea0003800000 */
.L_x_7326:
        /* <DEDUP_REMOVED lines=17> */
.L_x_7329:
[----:B------:R-:W-:Y:S05]  /*8390*/  BSYNC B2 ;  /* 0x0000000000027941 */ /* 0x000fea0003800000 */
.L_x_7328:
[C---:B------:R-:W-:Y:S02]  /*83a0*/  DFMA R24, R2.reuse, R8, R10 ;  /* 0x000000080218722b */ /* 0x040fe4000000000a */
[----:B------:R-:W-:-:S06]  /*83b0*/  DFMA R2, R2, R10, -R8 ;  /* 0x0000000a0202722b */ /* 0x000fcc0000000808 */
[-C--:B------:R-:W-:Y:S02]  /*83c0*/  DMUL R24, R24, R4.reuse ;  /* 0x0000000418187228 */ /* 0x080fe40000000000 */
[----:B------:R-:W-:-:S11]  /*83d0*/  DMUL R26, R2, R4 ;  /* 0x00000004021a7228 */ /* 0x000fd60000000000 */
.L_x_7286:
[----:B------:R-:W-:Y:S05]  /*83e0*/  BSYNC B0 ;  /* 0x0000000000007941 */ /* 0x000fea0003800000 */
.L_x_7285:
[----:B------:R-:W0:Y:S01]  /*83f0*/  S2R R0, SR_TID.X ;  /* 0x0000000000007919 */ /* 0x000e220000002100 */
[----:B------:R-:W-:Y:S01]  /*8400*/  BSSY B0, `(.L_x_7330) ;  /* 0x00002ad000007945 */ /* 0x000fe20003800000 */
[----:B------:R-:W-:Y:S01]  /*8410*/  CS2R R4, SRZ ;  /* 0x0000000000047805 */ /* 0x000fe2000001ff00 */
[----:B0-----:R-:W-:-:S05]  /*8420*/  VIADD R0, R0, 0x180 ;  /* 0x0000018000007836 */ /* 0x001fca0000000000 */
        /* <DEDUP_REMOVED lines=13> */
[----:B------:R-:W-:-:S04]  /*8500*/  IADD3 R0, R3, -0x40862e42, RZ ;  /* 0xbf79d1be03007810 */ /* 0x000fc80007ffe0ff */
        /* <DEDUP_REMOVED lines=62> */
.L_x_7338:
[----:B------:R-:W-:Y:S05]  /*88f0*/  BSYNC B1 ;  /* 0x0000000000017941 */ /* 0x000fea0003800000 */
.L_x_7337:
        /* <DEDUP_REMOVED lines=23> */
.L_x_7340:
[----:B------:R-:W-:Y:S01]  /*8a70*/  DMUL R2, RZ, R10 ;  /* 0x0000000aff027228 */ /* 0x000fe20000000000 */
[----:B------:R-:W-:-:S10]  /*8a80*/  IMAD.MOV.U32 R5, RZ, RZ, RZ ;  /* 0x000000ffff057224 */ /* 0x000fd400078e00ff */
.L_x_7341:
[----:B------:R-:W-:Y:S05]  /*8a90*/  BSYNC B3 ;  /* 0x0000000000037941 */ /* 0x000fea0003800000 */
.L_x_7339:
        /* <DEDUP_REMOVED lines=11> */
[----:B------:R-:W-:Y:S01]  /*8b50*/  DMUL R34, R2, R2 ;  /* 0x0000000202227228 */ /* 0x000fe20000000000 */
        /* <DEDUP_REMOVED lines=34> */
.L_x_7343:
[----:B------:R-:W-:Y:S01]  /*8d80*/  DMUL R2, RZ, R10 ;  /* 0x0000000aff027228 */ /* 0x000fe20000000000 */
[----:B------:R-:W-:-:S10]  /*8d90*/  IMAD.MOV.U32 R5, RZ, RZ, RZ ;  /* 0x000000ffff057224 */ /* 0x000fd400078e00ff */
.L_x_7344:
[----:B------:R-:W-:Y:S05]  /*8da0*/  BSYNC B3 ;  /* 0x0000000000037941 */ /* 0x000fea0003800000 */
.L_x_7342:
        /* <DEDUP_REMOVED lines=25> */
.L_x_7336:
        /* <DEDUP_REMOVED lines=55> */
[----:B------:R-:W-:Y:S02]  /*92b0*/  @!P0 MOV R2, R6 ;  /* 0x0000000600028202 */ /* 0x000fe40000000f00 */
[----:B------:R-:W-:Y:S02]  /*92c0*/  @!P0 SHF.R.S32.HI R3, RZ, 0x1, R0 ;  /* 0x00000001ff038819 */ /* 0x000fe40000011400 */
[----:B------:R-:W-:-:S03]  /*92d0*/  FSEL R9, R9, RZ, P1 ;  /* 0x000000ff09097208 */ /* 0x000fc60000800000 */
[----:B------:R-:W-:Y:S02]  /*92e0*/  @!P0 IMAD.IADD R4, R4, 0x1, -R3 ;  /* 0x0000000104048824 */ /* 0x000fe400078e0a03 */
[----:B------:R-:W-:-:S03]  /*92f0*/  @!P0 IMAD R3, R3, 0x100000, R7 ;  /* 0x0010000003038824 */ /* 0x000fc600078e0207 */
[----:B------:R-:W-:Y:S01]  /*9300*/  @!P0 LEA R5, R4, 0x3ff00000, 0x14 ;  /* 0x3ff0000004058811 */ /* 0x000fe200078ea0ff */
[----:B------:R-:W-:-:S06]  /*9310*/  @!P0 IMAD.MOV.U32 R4, RZ, RZ, RZ ;  /* 0x000000ffff048224 */ /* 0x000fcc00078e00ff */
[----:B------:R-:W-:-:S11]  /*9320*/  @!P0 DMUL R8, R2, R4 ;  /* 0x0000000402088228 */ /* 0x000fd60000000000 */
.L_x_7347:
[----:B------:R-:W-:Y:S05]  /*9330*/  BSYNC B1 ;  /* 0x0000000000017941 */ /* 0x000fea0003800000 */
.L_x_7346:
        /* <DEDUP_REMOVED lines=23> */
.L_x_7349:
[----:B------:R-:W-:Y:S01]  /*94b0*/  DMUL R2, RZ, R10 ;  /* 0x0000000aff027228 */ /* 0x000fe20000000000 */
[----:B------:R-:W-:-:S10]  /*94c0*/  IMAD.MOV.U32 R5, RZ, RZ, RZ ;  /* 0x000000ffff057224 */ /* 0x000fd400078e00ff */
.L_x_7350:
[----:B------:R-:W-:Y:S05]  /*94d0*/  BSYNC B3 ;  /* 0x0000000000037941 */ /* 0x000fea0003800000 */
.L_x_7348:
        /* <DEDUP_REMOVED lines=46> */
.L_x_7352:
[----:B------:R-:W-:Y:S01]  /*97c0*/  DMUL R2, RZ, R10 ;  /* 0x0000000aff027228 */ /* 0x000fe20000000000 */
[----:B------:R-:W-:-:S10]  /*97d0*/  IMAD.MOV.U32 R5, RZ, RZ, RZ ;  /* 0x000000ffff057224 */ /* 0x000fd400078e00ff */
.L_x_7353:
[----:B------:R-:W-:Y:S05]  /*97e0*/  BSYNC B3 ;  /* 0x0000000000037941 */ /* 0x000fea0003800000 */
.L_x_7351:
        /* <DEDUP_REMOVED lines=39> */
.L_x_7335:
        /* <DEDUP_REMOVED lines=11> */
.L_x_7354:
[----:B------:R-:W-:-:S10]  /*9b10*/  DADD R6, R14, -R14 ;  /* 0x000000000e067229 */ /* 0x000fd4000000080e */
[----:B------:R-:W-:Y:S02]  /*9b20*/  IMAD.MOV.U32 R10, RZ, RZ, R6 ;  /* 0x000000ffff0a7224 */ /* 0x000fe400078e0006 */
[----:B------:R-:W-:Y:S01]  /*9b30*/  IMAD.MOV.U32 R11, RZ, RZ, R7 ;  /* 0x000000ffff0b7224 */ /* 0x000fe200078e0007 */
[----:B------:R-:W-:Y:S06]  /*9b40*/  BRA `(.L_x_7345) ;  /* 0x0000000800787947 */ /* 0x000fec0003800000 */
.L_x_7334:
        /* <DEDUP_REMOVED lines=24> */
.L_x_7356:
[----:B------:R-:W-:Y:S01]  /*9cd0*/  DMUL R2, RZ, R10 ;  /* 0x0000000aff027228 */ /* 0x000fe20000000000 */
[----:B------:R-:W-:-:S10]  /*9ce0*/  IMAD.MOV.U32 R5, RZ, RZ, RZ ;  /* 0x000000ffff057224 */ /* 0x000fd400078e00ff */
.L_x_7357:
[----:B------:R-:W-:Y:S05]  /*9cf0*/  BSYNC B3 ;  /* 0x0000000000037941 */ /* 0x000fea0003800000 */
.L_x_7355:
        /* <DEDUP_REMOVED lines=46> */
.L_x_7359:
[----:B------:R-:W-:Y:S01]  /*9fe0*/  DMUL R2, RZ, R10 ;  /* 0x0000000aff027228 */ /* 0x000fe20000000000 */
[----:B------:R-:W-:-:S10]  /*9ff0*/  IMAD.MOV.U32 R5, RZ, RZ, RZ ;  /* 0x000000ffff057224 */ /* 0x000fd400078e00ff */
.L_x_7360:
[----:B------:R-:W-:Y:S05]  /*a000*/  BSYNC B3 ;  /* 0x0000000000037941 */ /* 0x000fea0003800000 */
.L_x_7358:
        /* <DEDUP_REMOVED lines=24> */
.L_x_7333:
        /* <DEDUP_REMOVED lines=58> */
.L_x_7345:
[----:B------:R-:W-:Y:S05]  /*a530*/  BSYNC B2 ;  /* 0x0000000000027941 */ /* 0x000fea0003800000 */
.L_x_7332:
        /* <DEDUP_REMOVED lines=31> */
.L_x_7364:
[----:B------:R-:W-:Y:S05]  /*a730*/  BSYNC B2 ;  /* 0x0000000000027941 */ /* 0x000fea0003800000 */
.L_x_7363:
        /* <DEDUP_REMOVED lines=17> */
[----:B------:R-:W-:Y:S02]  /*a850*/  IMAD.MOV.U32 R6, RZ, RZ, R4 ;  /* 0x000000ffff067224 */ /* 0x000fe400078e0004 */
[----:B------:R-:W-:-:S07]  /*a860*/  IMAD.MOV.U32 R7, RZ, RZ, R5 ;  /* 0x000000ffff077224 */ /* 0x000fce00078e0005 */
.L_x_7366:
[----:B------:R-:W-:Y:S05]  /*a870*/  BSYNC B2 ;  /* 0x0000000000027941 */ /* 0x000fea0003800000 */
.L_x_7365:
[C---:B------:R-:W-:Y:S02]  /*a880*/  DFMA R4, R2.reuse, R14, R12 ;  /* 0x0000000e0204722b */ /* 0x040fe4000000000c */
[----:B------:R-:W-:-:S06]  /*a890*/  DFMA R2, R2, -R12, R14 ;  /* 0x8000000c0202722b */ /* 0x000fcc000000000e */
[-C--:B------:R-:W-:Y:S02]  /*a8a0*/  DMUL R4, R4, R6.reuse ;  /* 0x0000000604047228 */ /* 0x080fe40000000000 */
[----:B------:R-:W-:Y:S01]  /*a8b0*/  DMUL R6, R2, R6 ;  /* 0x0000000602067228 */ /* 0x000fe20000000000 */
[----:B------:R-:W-:Y:S10]  /*a8c0*/  BRA `(.L_x_7331) ;  /* 0x0000000400807947 */ /* 0x000ff40003800000 */
.L_x_7362:
        /* <DEDUP_REMOVED lines=22> */
.L_x_7368:
[----:B------:R-:W-:Y:S05]  /*aa30*/  BSYNC B2 ;  /* 0x0000000000027941 */ /* 0x000fea0003800000 */
.L_x_7367:
        /* <DEDUP_REMOVED lines=20> */
[----:B------:R-:W-:Y:S01]  /*ab80*/  MOV R6, R3 ;  /* 0x0000000300067202 */ /* 0x000fe20000000f00 */
[----:B------:R-:W-:-:S07]  /*ab90*/  IMAD.MOV.U32 R7, RZ, RZ, R2 ;  /* 0x000000ffff077224 */ /* 0x000fce00078e0002 */
.L_x_7370:
[----:B------:R-:W-:Y:S05]  /*aba0*/  BSYNC B2 ;  /* 0x0000000000027941 */ /* 0x000fea0003800000 */
.L_x_7369:
[----:B------:R-:W-:Y:S05]  /*abb0*/  BRA `(.L_x_7331) ;  /* 0x0000000000c47947 */ /* 0x000fea0003800000 */
.L_x_7361:
        /* <DEDUP_REMOVED lines=24> */
.L_x_7372:
[----:B------:R-:W-:Y:S05]  /*ad40*/  BSYNC B2 ;  /* 0x0000000000027941 */ /* 0x000fea0003800000 */
.L_x_7371:
        /* <DEDUP_REMOVED lines=19> */
.L_x_7374:
[----:B------:R-:W-:Y:S05]  /*ae80*/  BSYNC B2 ;  /* 0x0000000000027941 */ /* 0x000fea0003800000 */
.L_x_7373:
[C---:B------:R-:W-:Y:S02]  /*ae90*/  DFMA R4, R2.reuse, R12, R14 ;  /* 0x0000000c0204722b */ /* 0x040fe4000000000e */
[----:B------:R-:W-:-:S06]  /*aea0*/  DFMA R2, R2, R14, -R12 ;  /* 0x0000000e0202722b */ /* 0x000fcc000000080c */
[-C--:B------:R-:W-:Y:S02]  /*aeb0*/  DMUL R4, R4, R6.reuse ;  /* 0x0000000604047228 */ /* 0x080fe40000000000 */
[----:B------:R-:W-:-:S11]  /*aec0*/  DMUL R6, R2, R6 ;  /* 0x0000000602067228 */ /* 0x000fd60000000000 */
.L_x_7331:
[----:B------:R-:W-:Y:S05]  /*aed0*/  BSYNC B0 ;  /* 0x0000000000007941 */ /* 0x000fea0003800000 */
.L_x_7330:
[----:B------:R-:W0:Y:S01]  /*aee0*/  S2R R8, SR_TID.X ;  /* 0x0000000000087919 */ /* 0x000e220000002100 */
[----:B------:R-:W-:Y:S01]  /*aef0*/  BSSY B0, `(.L_x_7375) ;  /* 0x0000016000007945 */ /* 0x000fe20003800000 */
[----:B0-----:R-:W-:Y:S01]  /*af00*/  ISETP.GE.AND P1, PT, R8, R33, PT ;  /* 0x000000210800720c */ /* 0x001fe20003f26270 */
[----:B------:R-:W-:-:S12]  /*af10*/  IMAD.MOV.U32 R0, RZ, RZ, R8 ;  /* 0x000000ffff007224 */ /* 0x000fd800078e0008 */
[----:B------:R-:W0:Y:S01]  /*af20*/  @!P1 S2R R9, SR_CTAID.X ;  /* 0x0000000000099919 */ /* 0x000e220000002500 */
[----:B------:R-:W1:Y:S01]  /*af30*/  @!P1 LDC.64 R2, c[0x0][0x218] ;  /* 0x00008600ff029b82 */ /* 0x000e620000000a00 */
[----:B------:R-:W-:-:S05]  /*af40*/  @!P1 VIADD R0, R8, 0x80 ;  /* 0x0000008008009836 */ /* 0x000fca0000000000 */
[----:B------:R-:W-:Y:S01]  /*af50*/  ISETP.GE.AND P0, PT, R0, R33, PT ;  /* 0x000000210000720c */ /* 0x000fe20003f06270 */
[----:B0-----:R-:W-:-:S04]  /*af60*/  @!P1 IMAD R9, R9, 0x200, R8 ;  /* 0x0000020009099824 */ /* 0x001fc800078e0208 */
[----:B-1----:R-:W-:-:S05]  /*af70*/  @!P1 IMAD.WIDE.U32 R2, R9, 0x10, R2 ;  /* 0x0000001009029825 */ /* 0x002fca00078e0002 */
[----:B------:R0:W-:Y:S03]  /*af80*/  @!P1 STG.E.128 desc[UR6][R2.64], R16 ;  /* 0x0000001002009986 */ /* 0x0001e6000c101d06 */
[----:B------:R-:W-:Y:S05]  /*af90*/  @P0 BRA `(.L_x_7376) ;  /* 0x00000000002c0947 */ /* 0x000fea0003800000 */
[----:B------:R-:W0:Y:S01]  /*afa0*/  S2R R11, SR_CTAID.X ;  /* 0x00000000000b7919 */ /* 0x000e220000002500 */
[----:B------:R-:W1:Y:S01]  /*afb0*/  LDC.64 R8, c[0x0][0x218] ;  /* 0x00008600ff087b82 */ /* 0x000e620000000a00 */
[----:B0-----:R-:W-:Y:S01]  /*afc0*/  LEA R3, R11, R0, 0x9 ;  /* 0x000000000b037211 */ /* 0x001fe200078e48ff */
[----:B------:R-:W-:-:S04]  /*afd0*/  VIADD R0, R0, 0x80 ;  /* 0x0000008000007836 */ /* 0x000fc80000000000 */
[----:B-1----:R-:W-:Y:S01]  /*afe0*/  IMAD.WIDE.U32 R2, R3, 0x10, R8 ;  /* 0x0000001003027825 */ /* 0x002fe200078e0008 */
[----:B------:R-:W-:-:S04]  /*aff0*/  ISETP.GE.AND P0, PT, R0, R33, PT ;  /* 0x000000210000720c */ /* 0x000fc80003f06270 */
[----:B------:R1:W-:Y:S09]  /*b000*/  STG.E.128 desc[UR6][R2.64], R20 ;  /* 0x0000001402007986 */ /* 0x0003f2000c101d06 */
[----:B------:R-:W-:Y:S02]  /*b010*/  @!P0 IMAD R11, R11, 0x200, R0 ;  /* 0x000002000b0b8824 */ /* 0x000fe400078e0200 */
[----:B------:R-:W-:-:S02]  /*b020*/  @!P0 VIADD R0, R0, 0x80 ;  /* 0x0000008000008836 */ /* 0x000fc40000000000 */
[----:B------:R-:W-:-:S05]  /*b030*/  @!P0 IMAD.WIDE.U32 R8, R11, 0x10, R8 ;  /* 0x000000100b088825 */ /* 0x000fca00078e0008 */
[----:B------:R1:W-:Y:S02]  /*b040*/  @!P0 STG.E.128 desc[UR6][R8.64], R24 ;  /* 0x0000001808008986 */ /* 0x0003e4000c101d06 */
.L_x_7376:
[----:B------:R-:W-:Y:S05]  /*b050*/  BSYNC B0 ;  /* 0x0000000000007941 */ /* 0x000fea0003800000 */
.L_x_7375:
[----:B------:R-:W-:-:S13]  /*b060*/  ISETP.GE.AND P0, PT, R0, R33, PT ;  /* 0x000000210000720c */ /* 0x000fda0003f06270 */
[----:B------:R-:W-:Y:S05]  /*b070*/  @P0 EXIT ;  /* 0x000000000000094d */ /* 0x000fea0003800000 */
[----:B-1----:R-:W1:Y:S01]  /*b080*/  S2R R9, SR_CTAID.X ;  /* 0x0000000000097919 */ /* 0x002e620000002500 */
[----:B0-----:R-:W0:Y:S01]  /*b090*/  LDC.64 R2, c[0x0][0x218] ;  /* 0x00008600ff027b82 */ /* 0x001e220000000a00 */
[----:B-1----:R-:W-:-:S04]  /*b0a0*/  IMAD R9, R9, 0x200, R0 ;  /* 0x0000020009097824 */ /* 0x002fc800078e0200 */
[----:B0-----:R-:W-:-:S05]  /*b0b0*/  IMAD.WIDE.U32 R2, R9, 0x10, R2 ;  /* 0x0000001009027825 */ /* 0x001fca00078e0002 */
[----:B------:R-:W-:Y:S01]  /*b0c0*/  STG.E.128 desc[UR6][R2.64], R4 ;  /* 0x0000000402007986 */ /* 0x000fe2000c101d06 */
[----:B------:R-:W-:Y:S05]  /*b0d0*/  EXIT ;  /* 0x000000000000794d */ /* 0x000fea0003800000 */
        .weak           $__internal_13_$__cuda_sm20_dblrcp_rn_slowpath_v3
        .type           $__internal_13_$__cuda_sm20_dblrcp_rn_slowpath_v3,@function
        .size           $__internal_13_$__cuda_sm20_dblrcp_rn_slowpath_v3,($__internal_14_$__cuda_sm20_div_rn_f64_full - $__internal_13_$__cuda_sm20_dblrcp_rn_slowpath_v3)
$__internal_13_$__cuda_sm20_dblrcp_rn_slowpath_v3:
        /* <DEDUP_REMOVED lines=24> */
.L_x_7380:
        /* <DEDUP_REMOVED lines=9> */
.L_x_7378:
[----:B------:R-:W-:Y:S01]  /*b2f0*/  LOP3.LUT R29, R5, 0x80000, RZ, 0xfc, !PT ;  /* 0x00080000051d7812 */ /* 0x000fe200078efcff */
[----:B------:R-:W-:-:S07]  /*b300*/  IMAD.MOV.U32 R28, RZ, RZ, R4 ;  /* 0x000000ffff1c7224 */ /* 0x000fce00078e0004 */
.L_x_7379:
[----:B------:R-:W-:Y:S05]  /*b310*/  BSYNC B1 ;  /* 0x0000000000017941 */ /* 0x000fea0003800000 */
.L_x_7377:
[----:B------:R-:W-:Y:S02]  /*b320*/  IMAD.MOV.U32 R4, RZ, RZ, R28 ;  /* 0x000000ffff047224 */ /* 0x000fe400078e001c */
[----:B------:R-:W-:Y:S02]  /*b330*/  IMAD.MOV.U32 R5, RZ, RZ, R29 ;  /* 0x000000ffff057224 */ /* 0x000fe400078e001d */
[----:B------:R-:W-:Y:S02]  /*b340*/  IMAD.MOV.U32 R28, RZ, RZ, R0 ;  /* 0x000000ffff1c7224 */ /* 0x000fe400078e0000 */
[----:B------:R-:W-:-:S04]  /*b350*/  IMAD.MOV.U32 R29, RZ, RZ, 0x0 ;  /* 0x00000000ff1d7424 */ /* 0x000fc800078e00ff */
[----:B------:R-:W-:Y:S05]  /*b360*/  RET.REL.NODEC R28 `(_ZN2at6native27unrolled_elementwise_kernelIZZZNS0_61_GLOBAL__N__132982cb_23_ActivationSiluKernel_cu_1520ed90_292411silu_kernelERNS_18TensorIteratorBaseEENKUlvE_clEvENKUlvE1_clEvEUlN3c107complexIdEEE_St5arrayIPcLm2EELi4E23TrivialOffsetCalculatorILi1EjESF_NS0_6memory15LoadWithoutCastENSG_16StoreWithoutCastEEEviT_T0_T2_T3_T4_T5_) ;  /* 0xffffff4c1c247950 */ /* 0x000fea0003c3ffff */
        .weak           $__internal_14_$__cuda_sm20_div_rn_f64_full
        .type           $__internal_14_$__cuda_sm20_div_rn_f64_full,@function
        .size           $__internal_14_$__cuda_sm20_div_rn_f64_full,($_ZN2at6native27unrolled_elementwise_kernelIZZZNS0_61_GLOBAL__N__132982cb_23_ActivationSiluKernel_cu_1520ed90_292411silu_kernelERNS_18TensorIteratorBaseEENKUlvE_clEvENKUlvE1_clEvEUlN3c107complexIdEEE_St5arrayIPcLm2EELi4E23TrivialOffsetCalculatorILi1EjESF_NS0_6memory15LoadWithoutCastENSG_16StoreWithoutCastEEEviT_T0_T2_T3_T4_T5_$__internal_trig_reduction_slowpathd - $__internal_14_$__cuda_sm20_div_rn_f64_full)
$__internal_14_$__cuda_sm20_div_rn_f64_full:
[C---:B------:R-:W-:Y:S01]  /*b370*/  FSETP.GEU.AND P0, PT, |R3|.reuse, 1.469367938527859385e-39, PT ;  /* 0x001000000300780b */ /* 0x040fe20003f0e200 */
[--C-:B------:R-:W-:Y:S01]  /*b380*/  IMAD.MOV.U32 R36, RZ, RZ, R2.reuse ;  /* 0x000000ffff247224 */ /* 0x100fe200078e0002 */
[----:B------:R-:W-:Y:S01]  /*b390*/  LOP3.LUT R30, R3, 0x800fffff, RZ, 0xc0, !PT ;  /* 0x800fffff031e7812 */ /* 0x000fe200078ec0ff */
[----:B------:R-:W-:Y:S01]  /*b3a0*/  IMAD.MOV.U32 R41, RZ, RZ, R29 ;  /* 0x000000ffff297224 */ /* 0x000fe200078e001d */
[----:B------:R-:W-:Y:S01]  /*b3b0*/  MOV R31, R3 ;  /* 0x00000003001f7202 */ /* 0x000fe20000000f00 */
[----:B------:R-:W-:Y:S01]  /*b3c0*/  IMAD.MOV.U32 R34, RZ, RZ, 0x1 ;  /* 0x00000001ff227424 */ /* 0x000fe200078e00ff */
[----:B------:R-:W-:Y:S01]  /*b3d0*/  LOP3.LUT R37, R30, 0x3ff00000, RZ, 0xfc, !PT ;  /* 0x3ff000001e257812 */ /* 0x000fe200078efcff */
[----:B------:R-:W-:Y:S01]  /*b3e0*/  IMAD.MOV.U32 R30, RZ, RZ, R2 ;  /* 0x000000ffff1e7224 */ /* 0x000fe200078e0002 */
[C---:B------:R-:W-:Y:S01]  /*b3f0*/  FSETP.GEU.AND P2, PT, |R41|.reuse, 1.469367938527859385e-39, PT ;  /* 0x001000002900780b */ /* 0x040fe20003f4e200 */
[----:B------:R-:W-:Y:S01]  /*b400*/  IMAD.MOV.U32 R40, RZ, RZ, R28 ;  /* 0x000000ffff287224 */ /* 0x000fe200078e001c */
[----:B------:R-:W-:Y:S01]  /*b410*/  LOP3.LUT R2, R41, 0x7ff00000, RZ, 0xc0, !PT ;  /* 0x7ff0000029027812 */ /* 0x000fe200078ec0ff */
[----:B------:R-:W-:Y:S01]  /*b420*/  BSSY B1, `(.L_x_7381) ;  /* 0x0000055000017945 */ /* 0x000fe20003800000 */
[----:B------:R-:W-:Y:S01]  /*b430*/  LOP3.LUT R29, R3, 0x7ff00000, RZ, 0xc0, !PT ;  /* 0x7ff00000031d7812 */ /* 0x000fe200078ec0ff */
[----:B------:R-:W-:Y:S01]  /*b440*/  @!P0 DMUL R36, R30, 8.98846567431157953865e+307 ;  /* 0x7fe000001e248828 */ /* 0x000fe20000000000 */
[----:B------:R-:W-:-:S02]  /*b450*/  IMAD.MOV.U32 R3, RZ, RZ, 0x1ca00000 ;  /* 0x1ca00000ff037424 */ /* 0x000fc400078e00ff */
[C---:B------:R-:W-:Y:S01]  /*b460*/  ISETP.GE.U32.AND P1, PT, R2.reuse, R29, PT ;  /* 0x0000001d0200720c */ /* 0x040fe20003f26070 */
[----:B------:R-:W-:Y:S02]  /*b470*/  IMAD.MOV.U32 R42, RZ, RZ, R40 ;  /* 0x000000ffff2a7224 */ /* 0x000fe400078e0028 */
[----:B------:R-:W0:Y:S02]  /*b480*/  MUFU.RCP64H R35, R37 ;  /* 0x0000002500237308 */ /* 0x000e240000001800 */
[----:B------:R-:W-:Y:S02]  /*b490*/  @!P2 LOP3.LUT R28, R31, 0x7ff00000, RZ, 0xc0, !PT ;  /* 0x7ff000001f1ca812 */ /* 0x000fe400078ec0ff */
[----:B------:R-:W-:Y:S02]  /*b4a0*/  @!P0 LOP3.LUT R29, R37, 0x7ff00000, RZ, 0xc0, !PT ;  /* 0x7ff00000251d8812 */ /* 0x000fe400078ec0ff */
[----:B------:R-:W-:Y:S02]  /*b4b0*/  @!P2 ISETP.GE.U32.AND P3, PT, R2, R28, PT ;  /* 0x0000001c0200a20c */ /* 0x000fe40003f66070 */
[----:B------:R-:W-:-:S02]  /*b4c0*/  SEL R28, R3, 0x63400000, !P1 ;  /* 0x63400000031c7807 */ /* 0x000fc40004800000 */
[----:B------:R-:W-:Y:S02]  /*b4d0*/  @!P2 SEL R32, R3, 0x63400000, !P3 ;  /* 0x634000000320a807 */ /* 0x000fe40005800000 */
[--C-:B------:R-:W-:Y:S01]  /*b4e0*/  LOP3.LUT R43, R28, 0x800fffff, R41.reuse, 0xf8, !PT ;  /* 0x800fffff1c2b7812 */ /* 0x100fe200078ef829 */
[----:B------:R-:W-:Y:S01]  /*b4f0*/  IMAD.MOV.U32 R28, RZ, RZ, R2 ;  /* 0x000000ffff1c7224 */ /* 0x000fe200078e0002 */
[----:B------:R-:W-:Y:S01]  /*b500*/  @!P2 LOP3.LUT R32, R32, 0x80000000, R41, 0xf8, !PT ;  /* 0x800000002020a812 */ /* 0x000fe200078ef829 */
[----:B0-----:R-:W-:-:S08]  /*b510*/  DFMA R38, R34, -R36, 1 ;  /* 0x3ff000002226742b */ /* 0x001fd00000000824 */
[----:B------:R-:W-:-:S08]  /*b520*/  DFMA R38, R38, R38, R38 ;  /* 0x000000262626722b */ /* 0x000fd00000000026 */
[----:B------:R-:W-:Y:S01]  /*b530*/  DFMA R34, R34, R38, R34 ;  /* 0x000000262222722b */ /* 0x000fe20000000022 */
[----:B------:R-:W-:Y:S01]  /*b540*/  @!P2 LOP3.LUT R39, R32, 0x100000, RZ, 0xfc, !PT ;  /* 0x001000002027a812 */ /* 0x000fe200078efcff */
[----:B------:R-:W-:-:S06]  /*b550*/  @!P2 IMAD.MOV.U32 R38, RZ, RZ, RZ ;  /* 0x000000ffff26a224 */ /* 0x000fcc00078e00ff */
[----:B------:R-:W-:Y:S02]  /*b560*/  DFMA R46, R34, -R36, 1 ;  /* 0x3ff00000222e742b */ /* 0x000fe40000000824 */
[----:B------:R-:W-:-:S06]  /*b570*/  @!P2 DFMA R42, R42, 2, -R38 ;  /* 0x400000002a2aa82b */ /* 0x000fcc0000000826 */
[----:B------:R-:W-:-:S04]  /*b580*/  DFMA R46, R34, R46, R34 ;  /* 0x0000002e222e722b */ /* 0x000fc80000000022 */
[----:B------:R-:W-:-:S04]  /*b590*/  @!P2 LOP3.LUT R28, R43, 0x7ff00000, RZ, 0xc0, !PT ;  /* 0x7ff000002b1ca812 */ /* 0x000fc800078ec0ff */
[----:B------:R-:W-:Y:S01]  /*b5a0*/  DMUL R34, R46, R42 ;  /* 0x0000002a2e227228 */ /* 0x000fe20000000000 */
[----:B------:R-:W-:-:S05]  /*b5b0*/  VIADD R32, R28, 0xffffffff ;  /* 0xffffffff1c207836 */ /* 0x000fca0000000000 */
[----:B------:R-:W-:Y:S02]  /*b5c0*/  ISETP.GT.U32.AND P0, PT, R32, 0x7feffffe, PT ;  /* 0x7feffffe2000780c */ /* 0x000fe40003f04070 */
[----:B------:R-:W-:-:S08]  /*b5d0*/  DFMA R38, R34, -R36, R42 ;  /* 0x800000242226722b */ /* 0x000fd0000000002a */
[----:B------:R-:W-:Y:S01]  /*b5e0*/  DFMA R38, R46, R38, R34 ;  /* 0x000000262e26722b */ /* 0x000fe20000000022 */
[----:B------:R-:W-:-:S05]  /*b5f0*/  VIADD R34, R29, 0xffffffff ;  /* 0xffffffff1d227836 */ /* 0x000fca0000000000 */
[----:B------:R-:W-:-:S13]  /*b600*/  ISETP.GT.U32.OR P0, PT, R34, 0x7feffffe, P0 ;  /* 0x7feffffe2200780c */ /* 0x000fda0000704470 */
        /* <DEDUP_REMOVED lines=12> */
[----:B------:R-:W-:-:S06]  /*b6d0*/  DFMA R36, R38, -R36, R42 ;  /* 0x800000242624722b */ /* 0x000fcc000000002a */
[----:B------:R-:W-:-:S04]  /*b6e0*/  IMAD.MOV.U32 R36, RZ, RZ, RZ ;  /* 0x000000ffff247224 */ /* 0x000fc800078e00ff */
[C---:B------:R-:W-:Y:S02]  /*b6f0*/  FSETP.NEU.AND P0, PT, R37.reuse, RZ, PT ;  /* 0x000000ff2500720b */ /* 0x040fe40003f0d000 */
[----:B------:R-:W-:-:S04]  /*b700*/  LOP3.LUT R30, R37, 0x80000000, R31, 0x48, !PT ;  /* 0x80000000251e7812 */ /* 0x000fc800078e481f */
[----:B------:R-:W-:-:S07]  /*b710*/  LOP3.LUT R37, R30, R29, RZ, 0xfc, !PT ;  /* 0x0000001d1e257212 */ /* 0x000fce00078efcff */
[----:B------:R-:W-:Y:S05]  /*b720*/  @!P0 BRA `(.L_x_7383) ;  /* 0x0000000000908947 */ /* 0x000fea0003800000 */
[C---:B------:R-:W-:Y:S01]  /*b730*/  IADD3 R29, -R3.reuse, RZ, RZ ;  /* 0x000000ff031d7210 */ /* 0x040fe20007ffe1ff */
[----:B------:R-:W-:Y:S01]  /*b740*/  IMAD.MOV.U32 R28, RZ, RZ, RZ ;  /* 0x000000ffff1c7224 */ /* 0x000fe200078e00ff */
[----:B------:R-:W-:-:S05]  /*b750*/  IADD3 R3, -R3, -0x43300000, RZ ;  /* 0xbcd0000003037810 */ /* 0x000fca0007ffe1ff */
        /* <DEDUP_REMOVED lines=9> */
.L_x_7382:
        /* <DEDUP_REMOVED lines=17> */
.L_x_7385:
[----:B------:R-:W-:Y:S01]  /*b900*/  LOP3.LUT R2, R31, 0x80000, RZ, 0xfc, !PT ;  /* 0x000800001f027812 */ /* 0x000fe200078efcff */
[----:B------:R-:W-:-:S04]  /*b910*/  IMAD.MOV.U32 R34, RZ, RZ, R30 ;  /* 0x000000ffff227224 */ /* 0x000fc800078e001e */
[----:B------:R-:W-:Y:S01]  /*b920*/  IMAD.MOV.U32 R35, RZ, RZ, R2 ;  /* 0x000000ffff237224 */ /* 0x000fe200078e0002 */
[----:B------:R-:W-:Y:S06]  /*b930*/  BRA `(.L_x_7383) ;  /* 0x00000000000c7947 */ /* 0x000fec0003800000 */
.L_x_7384:
[----:B------:R-:W-:Y:S01]  /*b940*/  LOP3.LUT R2, R41, 0x80000, RZ, 0xfc, !PT ;  /* 0x0008000029027812 */ /* 0x000fe200078efcff */
[----:B------:R-:W-:-:S04]  /*b950*/  IMAD.MOV.U32 R34, RZ, RZ, R40 ;  /* 0x000000ffff227224 */ /* 0x000fc800078e0028 */
[----:B------:R-:W-:-:S07]  /*b960*/  IMAD.MOV.U32 R35, RZ, RZ, R2 ;  /* 0x000000ffff237224 */ /* 0x000fce00078e0002 */
.L_x_7383:
[----:B------:R-:W-:Y:S05]  /*b970*/  BSYNC B1 ;  /* 0x0000000000017941 */ /* 0x000fea0003800000 */
.L_x_7381:
[----:B------:R-:W-:Y:S01]  /*b980*/  IMAD.MOV.U32 R28, RZ, RZ, R0 ;  /* 0x000000ffff1c7224 */ /* 0x000fe200078e0000 */
[----:B------:R-:W-:Y:S01]  /*b990*/  MOV R2, R35 ;  /* 0x0000002300027202 */ /* 0x000fe20000000f00 */
[----:B------:R-:W-:Y:S02]  /*b9a0*/  IMAD.MOV.U32 R29, RZ, RZ, 0x0 ;  /* 0x00000000ff1d7424 */ /* 0x000fe400078e00ff */
[----:B------:R-:W-:Y:S02]  /*b9b0*/  IMAD.MOV.U32 R3, RZ, RZ, R34 ;  /* 0x000000ffff037224 */ /* 0x000fe400078e0022 */
[----:B------:R-:W-:Y:S05]  /*b9c0*/  RET.REL.NODEC R28 `(_ZN2at6native27unrolled_elementwise_kernelIZZZNS0_61_GLOBAL__N__132982cb_23_ActivationSiluKernel_cu_1520ed90_292411silu_kernelERNS_18TensorIteratorBaseEENKUlvE_clEvENKUlvE1_clEvEUlN3c107complexIdEEE_St5arrayIPcLm2EELi4E23TrivialOffsetCalculatorILi1EjESF_NS0_6memory15LoadWithoutCastENSG_16StoreWithoutCastEEEviT_T0_T2_T3_T4_T5_) ;  /* 0xffffff441c8c7950 */ /* 0x000fea0003c3ffff */
        .type           $_ZN2at6native27unrolled_elementwise_kernelIZZZNS0_61_GLOBAL__N__132982cb_23_ActivationSiluKernel_cu_1520ed90_292411silu_kernelERNS_18TensorIteratorBaseEENKUlvE_clEvENKUlvE1_clEvEUlN3c107complexIdEEE_St5arrayIPcLm2EELi4E23TrivialOffsetCalculatorILi1EjESF_NS0_6memory15LoadWithoutCastENSG_16StoreWithoutCastEEEviT_T0_T2_T3_T4_T5_$__internal_trig_reduction_slowpathd,@function
        .size           $_ZN2at6native27unrolled_elementwise_kernelIZZZNS0_61_GLOBAL__N__132982cb_23_ActivationSiluKernel_cu_1520ed90_292411silu_kernelERNS_18TensorIteratorBaseEENKUlvE_clEvENKUlvE1_clEvEUlN3c107complexIdEEE_St5arrayIPcLm2EELi4E23TrivialOffsetCalculatorILi1EjESF_NS0_6memory15LoadWithoutCastENSG_16StoreWithoutCastEEEviT_T0_T2_T3_T4_T5_$__internal_trig_reduction_slowpathd,(.L_x_11064 - $_ZN2at6native27unrolled_elementwise_kernelIZZZNS0_61_GLOBAL__N__132982cb_23_ActivationSiluKernel_cu_1520ed90_292411silu_kernelERNS_18TensorIteratorBaseEENKUlvE_clEvENKUlvE1_clEvEUlN3c107complexIdEEE_St5arrayIPcLm2EELi4E23TrivialOffsetCalculatorILi1EjESF_NS0_6memory15LoadWithoutCastENSG_16StoreWithoutCastEEEviT_T0_T2_T3_T4_T5_$__internal_trig_reduction_slowpathd)
$_ZN2at6native27unrolled_elementwise_kernelIZZZNS0_61_GLOBAL__N__132982cb_23_ActivationSiluKernel_cu_1520ed90_292411silu_kernelERNS_18TensorIteratorBaseEENKUlvE_clEvENKUlvE1_clEvEUlN3c107complexIdEEE_St5arrayIPcLm2EELi4E23TrivialOffsetCalculatorILi1EjESF_NS0_6memory15LoadWithoutCastENSG_16StoreWithoutCastEEEviT_T0_T2_T3_T4_T5_$__internal_trig_reduction_slowpathd:
[----:B------:R-:W-:Y:S01]  /*b9d0*/  SHF.R.U32.HI R3, RZ, 0x14, R34 ;  /* 0x00000014ff037819 */ /* 0x000fe20000011622 */
        /* <DEDUP_REMOVED lines=12> */
[----:B------:R-:W-:-:S04]  /*baa0*/  ISETP.GT.AND P0, PT, R2, 0xe, PT ;  /* 0x0000000e0200780c */ /* 0x000fc80003f04270 */
[----:B------:R-:W-:-:S04]  /*bab0*/  SEL R4, R4, 0x12, !P0 ;  /* 0x0000001204047807 */ /* 0x000fc80004000000 */
[----:B------:R-:W-:Y:S02]  /*bac0*/  ISETP.GT.AND P0, PT, R2, R4, PT ;  /* 0x000000040200720c */ /* 0x000fe40003f04270 */
[----:B------:R-:W-:-:S11]  /*bad0*/  IADD3 R2, -R5, 0xf, RZ ;  /* 0x0000000f05027810 */ /* 0x000fd60007ffe1ff */
[----:B------:R-:W-:Y:S05]  /*bae0*/  @P0 BRA `(.L_x_7388) ;  /* 0x0000000000a80947 */ /* 0x000fea0003800000 */
[----:B------:R-:W0:Y:S01]  /*baf0*/  LDC.64 R30, c[0x4][0x160] ;  /* 0x01005800ff1e7b82 */ /* 0x000e220000000a00 */
[----:B------:R-:W-:Y:S02]  /*bb00*/  LOP3.LUT R2, R3, 0x7ff, RZ, 0xc0, !PT ;  /* 0x000007ff03027812 */ /* 0x000fe400078ec0ff */
[----:B------:R-:W-:-:S03]  /*bb10*/  CS2R R46, SRZ ;  /* 0x00000000002e7805 */ /* 0x000fc6000001ff00 */
[----:B------:R-:W-:Y:S02]  /*bb20*/  VIADD R2, R2, 0xfffffc00 ;  /* 0xfffffc0002027836 */ /* 0x000fe40000000000 */
[----:B------:R-:W1:Y:S03]  /*bb30*/  LDC.64 R38, c[0x0][0x208] ;  /* 0x00008200ff267b82 */ /* 0x000e660000000a00 */
[----:B------:R-:W-:-:S04]  /*bb40*/  SHF.R.U32.HI R2, RZ, 0x6, R2 ;  /* 0x00000006ff027819 */ /* 0x000fc80000011602 */
[----:B------:R-:W-:-:S05]  /*bb50*/  IADD3 R2, -R2, 0xf, RZ ;  /* 0x0000000f02027810 */ /* 0x000fca0007ffe1ff */
[----:B0-----:R-:W-:-:S04]  /*bb60*/  IMAD.WIDE R30, R2, 0x8, R30 ;  /* 0x00000008021e7825 */ /* 0x001fc800078e021e */
[----:B------:R-:W-:Y:S01]  /*bb70*/  IMAD.MOV.U32 R5, RZ, RZ, R30 ;  /* 0x000000ffff057224 */ /* 0x000fe200078e001e */
[C---:B------:R-:W-:Y:S01]  /*bb80*/  SHF.L.U64.HI R30, R29.reuse, 0xb, R0 ;  /* 0x0000000b1d1e7819 */ /* 0x040fe20000010200 */
[----:B------:R-:W-:Y:S02]  /*bb90*/  IMAD.MOV.U32 R28, RZ, RZ, R31 ;  /* 0x000000ffff1c7224 */ /* 0x000fe400078e001f */
[----:B------:R-:W-:Y:S01]  /*bba0*/  IMAD.SHL.U32 R29, R29, 0x800, RZ ;  /* 0x000008001d1d7824 */ /* 0x000fe200078e00ff */
[----:B------:R-:W-:Y:S01]  /*bbb0*/  LOP3.LUT R30, R30, 0x80000000, RZ, 0xfc, !PT ;  /* 0x800000001e1e7812 */ /* 0x000fe200078efcff */
[----:B-1----:R-:W-:-:S07]  /*bbc0*/  IMAD.MOV.U32 R0, RZ, RZ, R1 ;  /* 0x000000ffff007224 */ /* 0x002fce00078e0001 */
.L_x_7389:
[----:B------:R-:W-:Y:S01]  /*bbd0*/  R2UR UR4, R38 ;  /* 0x00000000260472ca */ /* 0x000fe200000e0000 */
[----:B------:R-:W-:Y:S01]  /*bbe0*/  IMAD.MOV.U32 R36, RZ, RZ, R5 ;  /* 0x000000ffff247224 */ /* 0x000fe200078e0005 */
[----:B------:R-:W-:Y:S01]  /*bbf0*/  R2UR UR5, R39 ;  /* 0x00000000270572ca */ /* 0x000fe200000e0000 */
[----:B------:R-:W-:-:S12]  /*bc00*/  IMAD.MOV.U32 R37, RZ, RZ, R28 ;  /* 0x000000ffff257224 */ /* 0x000fd800078e001c */
[----:B------:R-:W2:Y:S01]  /*bc10*/  LDG.E.64.CONSTANT R36, desc[UR4][R36.64] ;  /* 0x0000000424247981 */ /* 0x000ea2000c1e9b00 */
[----:B------:R-:W-:Y:S01]  /*bc20*/  IADD3 R2, R2, 0x1, RZ ;  /* 0x0000000102027810 */ /* 0x000fe20007ffe0ff */
[----:B--2---:R-:W-:-:S04]  /*bc30*/  IMAD.WIDE.U32 R46, P0, R36, R29, R46 ;  /* 0x0000001d242e7225 */ /* 0x004fc8000780002e */
[----:B------:R-:W-:Y:S02]  /*bc40*/  IMAD R31, R36, R30, RZ ;  /* 0x0000001e241f7224 */ /* 0x000fe400078e02ff */
[----:B------:R-:W-:-:S03]  /*bc50*/  IMAD R32, R37, R29, RZ ;  /* 0x0000001d25207224 */ /* 0x000fc600078e02ff */
[----:B------:R-:W-:-:S04]  /*bc60*/  IADD3 R31, P1, R31, R47, RZ ;  /* 0x0000002f1f1f7210 */ /* 0x000fc80007f3e0ff */
[----:B------:R-:W-:Y:S01]  /*bc70*/  IADD3 R47, P3, R32, R31, RZ ;  /* 0x0000001f202f7210 */ /* 0x000fe20007f7e0ff */
[----:B------:R-:W-:-:S04]  /*bc80*/  IMAD.HI.U32 R31, R36, R30, RZ ;  /* 0x0000001e241f7227 */ /* 0x000fc800078e00ff */
[C---:B------:R-:W-:Y:S01]  /*bc90*/  IMAD.HI.U32 R32, R37.reuse, R29, RZ ;  /* 0x0000001d25207227 */ /* 0x040fe200078e00ff */
[----:B------:R0:W-:Y:S03]  /*bca0*/  STL.64 [R0], R46 ;  /* 0x0000002e00007387 */ /* 0x0001e60000100a00 */
[----:B------:R-:W-:Y:S02]  /*bcb0*/  IMAD.X R31, RZ, RZ, R31, P0 ;  /* 0x000000ffff1f7224 */ /* 0x000fe400000e061f */
[----:B------:R-:W-:-:S03]  /*bcc0*/  IMAD R36, R37, R30, RZ ;  /* 0x0000001e25247224 */ /* 0x000fc600078e02ff */
[----:B------:R-:W-:Y:S01]  /*bcd0*/  IADD3.X R31, P0, R32, R31, RZ, P1, !PT ;  /* 0x0000001f201f7210 */ /* 0x000fe20000f1e4ff */
[----:B------:R-:W-:Y:S01]  /*bce0*/  IMAD.HI.U32 R32, R37, R30, RZ ;  /* 0x0000001e25207227 */ /* 0x000fe200078e00ff */
[----:B------:R-:W-:Y:S02]  /*bcf0*/  ISETP.GE.AND P1, PT, R2, R4, PT ;  /* 0x000000040200720c */ /* 0x000fe40003f26270 */
[----:B------:R-:W-:Y:S01]  /*bd00*/  IADD3.X R31, P3, R36, R31, RZ, P3, !PT ;  /* 0x0000001f241f7210 */ /* 0x000fe20001f7e4ff */
[----:B------:R-:W-:Y:S01]  /*bd10*/  IMAD.X R32, RZ, RZ, R32, P0 ;  /* 0x000000ffff207224 */ /* 0x000fe200000e0620 */
[----:B------:R-:W-:Y:S01]  /*bd20*/  IADD3 R5, P0, R5, 0x8, RZ ;  /* 0x0000000805057810 */ /* 0x000fe20007f1e0ff */
[----:B0-----:R-:W-:Y:S02]  /*bd30*/  VIADD R0, R0, 0x8 ;  /* 0x0000000800007836 */ /* 0x001fe40000000000 */
[----:B------:R-:W-:Y:S02]  /*bd40*/  IMAD.X R32, RZ, RZ, R32, P3 ;  /* 0x000000ffff207224 */ /* 0x000fe400018e0620 */
[----:B------:R-:W-:-:S02]  /*bd50*/  IMAD.X R28, RZ, RZ, R28, P0 ;  /* 0x000000ffff1c7224 */ /* 0x000fc400000e061c */
[----:B------:R-:W-:Y:S02]  /*bd60*/  IMAD.MOV.U32 R46, RZ, RZ, R31 ;  /* 0x000000ffff2e7224 */ /* 0x000fe400078e001f */
[----:B------:R-:W-:Y:S01]  /*bd70*/  IMAD.MOV.U32 R47, RZ, RZ, R32 ;  /* 0x000000ffff2f7224 */ /* 0x000fe200078e0020 */
[----:B------:R-:W-:Y:S06]  /*bd80*/  @!P1 BRA `(.L_x_7389) ;  /* 0xfffffffc00909947 */ /* 0x000fec000383ffff */
.L_x_7388:
[----:B------:R-:W-:Y:S05]  /*bd90*/  BSYNC B1 ;  /* 0x0000000000017941 */ /* 0x000fea0003800000 */
.L_x_7387:
        /* <DEDUP_REMOVED lines=9> */
[----:B------:R-:W2:Y:S04]  /*be30*/  LDL.64 R4, [R1+0x10] ;  /* 0x0000100001047983 */ /* 0x000ea80000100a00 */
[----:B------:R-:W3:Y:S04]  /*be40*/  @P0 LDL.64 R30, [R1+0x8] ;  /* 0x00000800011e0983 */ /* 0x000ee80000100a00 */
[----:B------:R-:W4:Y:S01]  /*be50*/  LDL.64 R2, [R1+0x18] ;  /* 0x0000180001027983 */ /* 0x000f220000100a00 */
[----:B0-----:R-:W-:Y:S01]  /*be60*/  @P0 IADD3 R0, -R36, 0x40, RZ ;  /* 0x0000004024000810 */ /* 0x001fe20007ffe1ff */
[----:B------:R-:W-:Y:S01]  /*be70*/  IMAD.MOV.U32 R37, RZ, RZ, RZ ;  /* 0x000000ffff257224 */ /* 0x000fe200078e00ff */
[----:B------:R-:W-:Y:S01]  /*be80*/  UMOV UR4, URZ ;  /* 0x0000003f00047c82 */ /* 0x000fe20008000000 */
[----:B--2---:R-:W-:-:S02]  /*be90*/  @P0 SHF.L.U32 R28, R4, R36, RZ ;  /* 0x00000024041c0219 */ /* 0x004fc400000006ff */
[----:B------:R-:W-:Y:S02]  /*bea0*/  @P0 SHF.L.U64.HI R32, R4, R36, R5 ;  /* 0x0000002404200219 */ /* 0x000fe40000010205 */
[-CC-:B---3--:R-:W-:Y:S02]  /*beb0*/  @P0 SHF.R.U64 R29, R30, R0.reuse, R31.reuse ;  /* 0x000000001e1d0219 */ /* 0x188fe4000000121f */
[-C--:B------:R-:W-:Y:S02]  /*bec0*/  @P0 SHF.R.U32.HI R30, RZ, R0.reuse, R31 ;  /* 0x00000000ff1e0219 */ /* 0x080fe4000001161f */
[----:B------:R-:W-:Y:S02]  /*bed0*/  @P0 SHF.R.U64 R31, R4, R0, R5 ;  /* 0x00000000041f0219 */ /* 0x000fe40000001205 */
        /* <DEDUP_REMOVED lines=27> */
[----:B------:R-:W-:Y:S02]  /*c090*/  SEL R29, R5, R2, !P1 ;  /* 0x00000002051d7207 */ /* 0x000fe40004800000 */
[----:B------:R-:W-:-:S04]  /*c0a0*/  @P0 IADD3 R4, -R4, RZ, RZ ;  /* 0x000000ff04040210 */ /* 0x000fc80007ffe1ff */
[----:B------:R-:W0:Y:S02]  /*c0b0*/  FLO.U32 R29, R29 ;  /* 0x0000001d001d7300 */ /* 0x000e2400000e0000 */
[C---:B0-----:R-:W-:Y:S02]  /*c0c0*/  IADD3 R30, -R29.reuse, 0x1f, RZ ;  /* 0x0000001f1d1e7810 */ /* 0x041fe40007ffe1ff */
[----:B------:R-:W-:-:S03]  /*c0d0*/  IADD3 R29, -R29, 0x3f, RZ ;  /* 0x0000003f1d1d7810 */ /* 0x000fc60007ffe1ff */
[----:B------:R-:W-:-:S05]  /*c0e0*/  @P1 IMAD.MOV R29, RZ, RZ, R30 ;  /* 0x000000ffff1d1224 */ /* 0x000fca00078e021e */
        /* <DEDUP_REMOVED lines=10> */
[----:B------:R-:W-:Y:S01]  /*c190*/  IMAD.MOV.U32 R36, RZ, RZ, R31 ;  /* 0x000000ffff247224 */ /* 0x000fe200078e001f */
[----:B------:R-:W-:Y:S01]  /*c1a0*/  IADD3 RZ, P1, R30, R30, RZ ;  /* 0x0000001e1eff7210 */ /* 0x000fe20007f3e0ff */
[----:B------:R-:W-:-:S04]  /*c1b0*/  IMAD.HI.U32 R4, R2, -0x36f0255e, RZ ;  /* 0xc90fdaa202047827 */ /* 0x000fc800078e00ff */
[----:B------:R-:W-:-:S04]  /*c1c0*/  IMAD.WIDE.U32 R36, R5, -0x36f0255e, R36 ;  /* 0xc90fdaa205247825 */ /* 0x000fc800078e0024 */
[C---:B------:R-:W-:Y:S02]  /*c1d0*/  IMAD R28, R2.reuse, -0x36f0255e, RZ ;  /* 0xc90fdaa2021c7824 */ /* 0x040fe400078e02ff */
        /* <DEDUP_REMOVED lines=12> */
[----:B------:R-:W-:Y:S01]  /*c2a0*/  IMAD.X R4, RZ, RZ, R2, P1 ;  /* 0x000000ffff047224 */ /* 0x000fe200008e0602 */
[----:B------:R-:W-:-:S04]  /*c2b0*/  SEL R2, RZ, 0x1, !P3 ;  /* 0x00000001ff027807 */ /* 0x000fc80005800000 */
[----:B------:R-:W-:Y:S01]  /*c2c0*/  SHF.R.U64 R5, R5, 0xa, R4 ;  /* 0x0000000a05057819 */ /* 0x000fe20000001204 */
[----:B------:R-:W-:-:S03]  /*c2d0*/  IMAD.IADD R2, R2, 0x1, R29 ;  /* 0x0000000102027824 */ /* 0x000fc600078e021d */
[----:B------:R-:W-:Y:S01]  /*c2e0*/  IADD3 R5, P1, R5, 0x1, RZ ;  /* 0x0000000105057810 */ /* 0x000fe20007f3e0ff */
[----:B------:R-:W-:-:S03]  /*c2f0*/  IMAD.SHL.U32 R2, R2, 0x100000, RZ ;  /* 0x0010000002027824 */ /* 0x000fc600078e00ff */
[----:B------:R-:W-:Y:S02]  /*c300*/  LEA.HI.X R4, R4, RZ, RZ, 0x16, P1 ;  /* 0x000000ff04047211 */ /* 0x000fe400008fb4ff */
[----:B------:R-:W-:Y:S02]  /*c310*/  LOP3.LUT P1, R28, R34, 0x80000000, RZ, 0xc0, !PT ;  /* 0x80000000221c7812 */ /* 0x000fe4000782c0ff */
[--C-:B------:R-:W-:Y:S02]  /*c320*/  SHF.R.U64 R5, R5, 0x1, R4.reuse ;  /* 0x0000000105057819 */ /* 0x100fe40000001204 */
[----:B------:R-:W-:Y:S02]  /*c330*/  SHF.R.U32.HI R4, RZ, 0x1, R4 ;  /* 0x00000001ff047819 */ /* 0x000fe40000011604 */
[----:B------:R-:W-:Y:S02]  /*c340*/  IADD3 R29, P3, P4, R5, -UR4, RZ ;  /* 0x80000004051d7c10 */ /* 0x000fe4000fc7e0ff */
[----:B------:R-:W-:-:S02]  /*c350*/  LEA.HI R5, R3, R0, RZ, 0x2 ;  /* 0x0000000003057211 */ /* 0x000fc400078f10ff */
[----:B------:R-:W-:Y:S02]  /*c360*/  @P0 LOP3.LUT R28, R28, 0x80000000, RZ, 0x3c, !PT ;  /* 0x800000001c1c0812 */ /* 0x000fe400078e3cff */
[----:B------:R-:W-:Y:S01]  /*c370*/  IADD3.X R2, R4, 0x3fe00000, ~R2, P3, P4 ;  /* 0x3fe0000004027810 */ /* 0x000fe20001fe8c02 */
[----:B------:R-:W-:-:S03]  /*c380*/  @P1 IMAD.MOV R5, RZ, RZ, -R5 ;  /* 0x000000ffff051224 */ /* 0x000fc600078e0a05 */
[----:B------:R-:W-:-:S07]  /*c390*/  LOP3.LUT R0, R2, R28, RZ, 0xfc, !PT ;  /* 0x0000001c02007212 */ /* 0x000fce00078efcff */
.L_x_7386:
[----:B------:R-:W-:Y:S02]  /*c3a0*/  IMAD.MOV.U32 R2, RZ, RZ, R29 ;  /* 0x000000ffff027224 */ /* 0x000fe400078e001d */
[----:B------:R-:W-:Y:S02]  /*c3b0*/  IMAD.MOV.U32 R28, RZ, RZ, R35 ;  /* 0x000000ffff1c7224 */ /* 0x000fe400078e0023 */
[----:B------:R-:W-:Y:S02]  /*c3c0*/  IMAD.MOV.U32 R29, RZ, RZ, 0x0 ;  /* 0x00000000ff1d7424 */ /* 0x000fe400078e00ff */
[----:B------:R-:W-:Y:S02]  /*c3d0*/  IMAD.MOV.U32 R3, RZ, RZ, R0 ;  /* 0x000000ffff037224 */ /* 0x000fe400078e0000 */
[----:B------:R-:W-:Y:S05]  /*c3e0*/  RET.REL.NODEC R28 `(_ZN2at6native27unrolled_elementwise_kernelIZZZNS0_61_GLOBAL__N__132982cb_23_ActivationSiluKernel_cu_1520ed90_292411silu_kernelERNS_18TensorIteratorBaseEENKUlvE_clEvENKUlvE1_clEvEUlN3c107complexIdEEE_St5arrayIPcLm2EELi4E23TrivialOffsetCalculatorILi1EjESF_NS0_6memory15LoadWithoutCastENSG_16StoreWithoutCastEEEviT_T0_T2_T3_T4_T5_) ;  /* 0xffffff3c1c047950 */ /* 0x000fea0003c3ffff */
.L_x_7390:
        /* <DEDUP_REMOVED lines=9> */
.L_x_11064:


//--------------------- .text._ZN2at6native29vectorized_elementwise_kernelILi2EZZZNS0_61_GLOBAL__N__132982cb_23_ActivationSiluKernel_cu_1520ed90_292411silu_kernelERNS_18TensorIteratorBaseEENKUlvE_clEvENKUlvE1_clEvEUlN3c107complexIdEEE_St5arrayIPcLm2EEEEviT0_T1_ --------------------------
	.section	.text._ZN2at6native29vectorized_elementwise_kernelILi2EZZZNS0_61_GLOBAL__N__132982cb_23_ActivationSiluKernel_cu_1520ed90_292411silu_kernelERNS_18TensorIteratorBaseEENKUlvE_clEvENKUlvE1_clEvEUlN3c107complexIdEEE_St5arrayIPcLm2EEEEviT0_T1_,"ax",@progbits
	.align	128
        .global         _ZN2at6native29vectorized_elementwise_kernelILi2EZZZNS0_61_GLOBAL__N__132982cb_23_ActivationSiluKernel_cu_1520ed90_292411silu_kernelERNS_18TensorIteratorBaseEENKUlvE_clEvENKUlvE1_clEvEUlN3c107complexIdEEE_St5arrayIPcLm2EEEEviT0_T1_
        .type           _ZN2at6native29vectorized_elementwise_kernelILi2EZZZNS0_61_GLOBAL__N__132982cb_23_ActivationSiluKernel_cu_1520ed90_292411silu_kernelERNS_18TensorIteratorBaseEENKUlvE_clEvENKUlvE1_clEvEUlN3c107complexIdEEE_St5arrayIPcLm2EEEEviT0_T1_,@function
        .size           _ZN2at6native29vectorized_elementwise_kernelILi2EZZZNS0_61_GLOBAL__N__132982cb_23_ActivationSiluKernel_cu_1520ed90_292411silu_kernelERNS_18TensorIteratorBaseEENKUlvE_clEvENKUlvE1_clEvEUlN3c107complexIdEEE_St5arrayIPcLm2EEEEviT0_T1_,(.L_x_11067 - _ZN2at6native29vectorized_elementwise_kernelILi2EZZZNS0_61_GLOBAL__N__132982cb_23_ActivationSiluKernel_cu_1520ed90_292411silu_kernelERNS_18TensorIteratorBaseEENKUlvE_clEvENKUlvE1_clEvEUlN3c107complexIdEEE_St5arrayIPcLm2EEEEviT0_T1_)
        .other          _ZN2at6native29vectorized_elementwise_kernelILi2EZZZNS0_61_GLOBAL__N__132982cb_23_ActivationSiluKernel_cu_1520ed90_292411silu_kernelERNS_18TensorIteratorBaseEENKUlvE_clEvENKUlvE1_clEvEUlN3c107complexIdEEE_St5arrayIPcLm2EEEEviT0_T1_,@"STO_CUDA_ENTRY STV_DEFAULT"
_ZN2at6native29vectorized_elementwise_kernelILi2EZZZNS0_61_GLOBAL__N__132982cb_23_ActivationSiluKernel_cu_1520ed90_292411silu_kernelERNS_18TensorIteratorBaseEENKUlvE_clEvENKUlvE1_clEvEUlN3c107complexIdEEE_St5arrayIPcLm2EEEEviT0_T1_:
.text._ZN2at6native29vectorized_elementwise_kernelILi2EZZZNS0_61_GLOBAL__N__132982cb_23_ActivationSiluKernel_cu_1520ed90_292411silu_kernelERNS_18TensorIteratorBaseEENKUlvE_clEvENKUlvE1_clEvEUlN3c107complexIdEEE_St5arrayIPcLm2EEEEviT0_T1_:
[----:B------:R-:W0:Y:S01]  /*0000*/  LDC R1, c[0x0][0x28] ;  /* 0x00000a00ff017b82 */ /* 0x000e220000000800 */
[----:B------:R-:W1:Y:S01]  /*0010*/  S2R R7, SR_CTAID.X ;  /* 0x0000000000077919 */ /* 0x000e620000002500 */
[----:B------:R-:W-:Y:S01]  /*0020*/  ULDC UR4, c[0x0][0x210] ;  /* 0x0000840000047ab9 */ /* 0x000fe20000000800 */
[----:B------:R-:W-:Y:S01]  /*0030*/  ULDC.64 UR6, c[0x0][0x208] ;  /* 0x0000820000067ab9 */ /* 0x000fe20000000a00 */
[----:B0-----:R-:W-:Y:S02]  /*0040*/  VIADD R1, R1, 0xffffffd8 ;  /* 0xffffffd801017836 */ /* 0x001fe40000000000 */
[----:B-1----:R-:W-:-:S05]  /*0050*/  IMAD.SHL.U32 R7, R7, 0x400, RZ ;  /* 0x0000040007077824 */ /* 0x002fca00078e00ff */
[----:B------:R-:W-:-:S04]  /*0060*/  IADD3 R6, -R7, UR4, RZ ;  /* 0x0000000407067c10 */ /* 0x000fc8000fffe1ff */
[----:B------:R-:W-:-:S13]  /*0070*/  ISETP.GE.U32.AND P0, PT, R6, 0x400, PT ;  /* 0x000004000600780c */ /* 0x000fda0003f06070 */
[----:B------:R-:W-:Y:S05]  /*0080*/  @!P0 BRA `(.L_x_7391) ;  /* 0x0000015400408947 */ /* 0x000fea0003800000 */
[----:B------:R-:W0:Y:S01]  /*0090*/  S2R R0, SR_TID.X ;  /* 0x0000000000007919 */ /* 0x000e220000002100 */
[----:B------:R-:W1:Y:S02]  /*00a0*/  LDC.64 R2, c[0x0][0x220] ;  /* 0x00008800ff027b82 */ /* 0x000e640000000a00 */
[----:B-1----:R-:W-:-:S04]  /*00b0*/  IMAD.WIDE R2, R7, 0x10, R2 ;  /* 0x0000001007027825 */ /* 0x002fc800078e0202 */
[----:B0-----:R-:W-:-:S05]  /*00c0*/  IMAD.WIDE.U32 R4, R0, 0x20, R2 ;  /* 0x0000002000047825 */ /* 0x001fca00078e0002 */
[----:B------:R-:W2:Y:S04]  /*00d0*/  LDG.E.128 R16, desc[UR6][R4.64] ;  /* 0x0000000604107981 */ /* 0x000ea8000c1e1d00 */
[----:B------:R0:W5:Y:S04]  /*00e0*/  LDG.E.128 R12, desc[UR6][R4.64+0x10] ;  /* 0x00001006040c7981 */ /* 0x000168000c1e1d00 */
[----:B------:R0:W5:Y:S04]  /*00f0*/  LDG.E.128 R8, desc[UR6][R4.64+0x1000] ;  /* 0x0010000604087981 */ /* 0x000168000c1e1d00 */
[----:B------:R0:W5:Y:S04]  /*0100*/  LDG.E.128 R36, desc[UR6][R4.64+0x1010] ;  /* 0x0010100604247981 */ /* 0x000168000c1e1d00 */
[----:B------:R0:W5:Y:S04]  /*0110*/  LDG.E.128 R32, desc[UR6][R4.64+0x2000] ;  /* 0x0020000604207981 */ /* 0x000168000c1e1d00 */
[----:B------:R0:W5:Y:S04]  /*0120*/  LDG.E.128 R28, desc[UR6][R4.64+0x2010] ;  /* 0x00201006041c7981 */ /* 0x000168000c1e1d00 */
[----:B------:R0:W5:Y:S04]  /*0130*/  LDG.E.128 R24, desc[UR6][R4.64+0x3000] ;  /* 0x0030000604187981 */ /* 0x000168000c1e1d00 */
[----:B------:R0:W5:Y:S01]  /*0140*/  LDG.E.128 R20, desc[UR6][R4.64+0x3010] ;  /* 0x0030100604147981 */ /* 0x000162000c1e1d00 */
[----:B------:R-:W-:Y:S01]  /*0150*/  BSSY B1, `(.L_x_7392) ;  /* 0x000020b000017945 */ /* 0x000fe20003800000 */
[----:B--2---:R-:W-:-:S02]  /*0160*/  DADD R60, -RZ, -R18 ;  /* 0x00000000ff3c7229 */ /* 0x004fc40000000912 */
[----:B------:R-:W-:-:S08]  /*0170*/  DADD R2, -RZ, -R16 ;  /* 0x00000000ff027229 */ /* 0x000fd00000000910 */
[----:B------:R-:W-:-:S13]  /*0180*/  LOP3.LUT P0, RZ, R60, 0x7fffffff, R61, 0xf8, !PT ;  /* 0x7fffffff3cff7812 */ /* 0x000fda000780f83d */
[----:B0-----:R-:W-:Y:S05]  /*0190*/  @!P0 BRA `(.L_x_7393) ;  /* 0x0000001c00348947 */ /* 0x001fea0003800000 */
[----:B------:R-:W-:-:S13]  /*01a0*/  LOP3.LUT P0, RZ, R2, 0x7fffffff, R3, 0xf8, !PT ;  /* 0x7fffffff02ff7812 */ /* 0x000fda000780f803 */
[----:B------:R-:W-:Y:S05]  /*01b0*/  @!P0 BRA `(.L_x_7394) ;  /* 0x00000014009c8947 */ /* 0x000fea0003800000 */
[----:B------:R-:W-:-:S04]  /*01c0*/  LOP3.LUT R4, R61, 0x7fffffff, RZ, 0xc0, !PT ;  /* 0x7fffffff3d047812 */ /* 0x000fc800078ec0ff */
[----:B------:R-:W-:Y:S02]  /*01d0*/  ISETP.GT.U32.AND P0, PT, R4, 0x7fefffff, PT ;  /* 0x7fefffff0400780c */ /* 0x000fe40003f04070 */
[----:B------:R-:W-:-:S11]  /*01e0*/  LOP3.LUT R4, R3, 0x7fffffff, RZ, 0xc0, !PT ;  /* 0x7fffffff03047812 */ /* 0x000fd600078ec0ff */
        /* <DEDUP_REMOVED lines=63> */
.L_x_7398:
[----:B------:R-:W-:Y:S05]  /*05e0*/  BSYNC B0 ;  /* 0x0000000000007941 */ /* 0x000fea0003800000 */
.L_x_7397:
        /* <DEDUP_REMOVED lines=21> */
[----:B-----5:R-:W-:Y:S05]  /*0740*/  CALL.REL.NOINC `($_ZN2at6native29vectorized_elementwise_kernelILi2EZZZNS0_61_GLOBAL__N__132982cb_23_ActivationSiluKernel_cu_1520ed90_292411silu_kernelERNS_18TensorIteratorBaseEENKUlvE_clEvENKUlvE1_clEvEUlN3c107complexIdEEE_St5arrayIPcLm2EEEEviT0_T1_$__internal_trig_reduction_slowpathd) ;  /* 0x000002b800a47944 */ /* 0x020fea0003c00000 */
[----:B------:R-:W-:Y:S05]  /*0750*/  BRA `(.L_x_7401) ;  /* 0x0000000000087947 */ /* 0x000fea0003800000 */
.L_x_7400:
[----:B------:R-:W-:Y:S01]  /*0760*/  DMUL R2, RZ, R60 ;  /* 0x0000003cff027228 */ /* 0x000fe20000000000 */
[----:B------:R-:W-:-:S10]  /*0770*/  IMAD.MOV.U32 R5, RZ, RZ, RZ ;  /* 0x000000ffff057224 */ /* 0x000fd400078e00ff */
.L_x_7401:
[----:B------:R-:W-:Y:S05]  /*0780*/  BSYNC B2 ;  /* 0x0000000000027941 */ /* 0x000fea0003800000 */
.L_x_7399:
        /* <DEDUP_REMOVED lines=10> */
[----:B------:R-:W-:Y:S01]  /*0830*/  BSSY B2, `(.L_x_7402) ;  /* 0x0000026000027945 */ /* 0x000fe20003800000 */
[----:B------:R-:W-:-:S03]  /*0840*/  IMAD.MOV.U32 R56, RZ, RZ, 0x79785eba ;  /* 0x79785ebaff387424 */ /* 0x000fc600078e00ff */
[----:B------:R-:W-:Y:S01]  /*0850*/  FSEL R57, R4, -0.082518599927425384521, !P0 ;  /* 0xbda8ff8304397808 */ /* 0x000fe20004000000 */
[----:B------:R-:W-:Y:S01]  /*0860*/  DMUL R4, R2, R2 ;  /* 0x0000000202047228 */ /* 0x000fe20000000000 */
[----:B------:R-:W-:-:S07]  /*0870*/  FSEL R56, -R56, 4.2945490664224492434e-19, !P0 ;  /* 0x20fd816438387808 */ /* 0x000fce0004000100 */
        /* <DEDUP_REMOVED lines=31> */
.L_x_7403:
[----:B------:R-:W-:Y:S01]  /*0a70*/  DMUL R2, RZ, R60 ;  /* 0x0000003cff027228 */ /* 0x000fe20000000000 */
[----:B------:R-:W-:-:S10]  /*0a80*/  IMAD.MOV.U32 R5, RZ, RZ, RZ ;  /* 0x000000ffff057224 */ /* 0x000fd400078e00ff */
.L_x_7404:
[----:B------:R-:W-:Y:S05]  /*0a90*/  BSYNC B2 ;  /* 0x0000000000027941 */ /* 0x000fea0003800000 */
.L_x_7402:
        /* <DEDUP_REMOVED lines=25> */
.L_x_7396:
        /* <DEDUP_REMOVED lines=62> */
.L_x_7407:
[----:B------:R-:W-:Y:S05]  /*1010*/  BSYNC B0 ;  /* 0x0000000000007941 */ /* 0x000fea0003800000 */
.L_x_7406:
        /* <DEDUP_REMOVED lines=21> */
[----:B-----5:R-:W-:Y:S05]  /*1170*/  CALL.REL.NOINC `($_ZN2at6native29vectorized_elementwise_kernelILi2EZZZNS0_61_GLOBAL__N__132982cb_23_ActivationSiluKernel_cu_1520ed90_292411silu_kernelERNS_18TensorIteratorBaseEENKUlvE_clEvENKUlvE1_clEvEUlN3c107complexIdEEE_St5arrayIPcLm2EEEEviT0_T1_$__internal_trig_reduction_slowpathd) ;  /* 0x000002b000187944 */ /* 0x020fea0003c00000 */
[----:B------:R-:W-:Y:S05]  /*1180*/  BRA `(.L_x_7410) ;  /* 0x0000000000087947 */ /* 0x000fea0003800000 */
.L_x_7409:
[----:B------:R-:W-:Y:S01]  /*1190*/  DMUL R2, RZ, R60 ;  /* 0x0000003cff027228 */ /* 0x000fe20000000000 */
[----:B------:R-:W-:-:S10]  /*11a0*/  IMAD.MOV.U32 R5, RZ, RZ, RZ ;  /* 0x000000ffff057224 */ /* 0x000fd400078e00ff */
.L_x_7410:
[----:B------:R-:W-:Y:S05]  /*11b0*/  BSYNC B2 ;  /* 0x0000000000027941 */ /* 0x000fea0003800000 */
.L_x_7408:
        /* <DEDUP_REMOVED lines=46> */
.L_x_7412:
[----:B------:R-:W-:Y:S01]  /*14a0*/  DMUL R2, RZ, R60 ;  /* 0x0000003cff027228 */ /* 0x000fe20000000000 */
[----:B------:R-:W-:-:S10]  /*14b0*/  IMAD.MOV.U32 R5, RZ, RZ, RZ ;  /* 0x000000ffff057224 */ /* 0x000fd400078e00ff */
.L_x_7413:
[----:B------:R-:W-:Y:S05]  /*14c0*/  BSYNC B2 ;  /* 0x0000000000027941 */ /* 0x000fea0003800000 */
.L_x_7411:
        /* <DEDUP_REMOVED lines=8> */
[----:B------:R-:W-:-:S02]  /*1550*/  IMAD.MOV.U32 R4, RZ, RZ, 0x3de5db65 ;  /* 0x3de5db65ff047424 */ /* 0x000fc400078e00ff */
[----:B------:R-:W-:Y:S02]  /*1560*/  IMAD.MOV.U32 R54, RZ, RZ, 0x79785eba ;  /* 0x79785ebaff367424 */ /* 0x000fe400078e00ff */
[----:B------:R-:W-:Y:S01]  /*1570*/  IMAD.MOV.U32 R60, RZ, RZ, RZ ;  /* 0x000000ffff3c7224 */ /* 0x000fe200078e00ff */
        /* <DEDUP_REMOVED lines=11> */
[C---:B------:R-:W-:Y:S02]  /*1630*/  LOP3.LUT R4, R63.reuse, 0xfffff, RZ, 0xc0, !PT ;  /* 0x000fffff3f047812 */ /* 0x040fe400078ec0ff */
[----:B------:R-:W-:Y:S02]  /*1640*/  LEA.HI R5, R63, 0xffffff09, RZ, 0xc ;  /* 0xffffff093f057811 */ /* 0x000fe400078f60ff */
[----:B------:R-:W-:-:S03]  /*1650*/  LOP3.LUT R63, R4, 0x7fe00000, RZ, 0xfc, !PT ;  /* 0x7fe00000043f7812 */ /* 0x000fc600078efcff */
[----:B------:R-:W-:Y:S01]  /*1660*/  @P1 DFMA R2, R2, -1, RZ ;  /* 0xbff000000202182b */ /* 0x000fe200000000ff */
[----:B------:R-:W-:Y:S02]  /*1670*/  LEA.HI R4, R5, R5, RZ, 0x1 ;  /* 0x0000000505047211 */ /* 0x000fe400078f08ff */
[----:B------:R-:W-:Y:S02]  /*1680*/  DMUL R66, R62, R66 ;  /* 0x000000423e427228 */ /* 0x000fe40000000000 */
[----:B------:R-:W-:-:S03]  /*1690*/  SHF.R.S32.HI R4, RZ, 0x1, R4 ;  /* 0x00000001ff047819 */ /* 0x000fc60000011404 */
[----:B------:R-:W-:Y:S01]  /*16a0*/  DMUL R62, R62, R2 ;  /* 0x000000023e3e7228 */ /* 0x000fe20000000000 */
[----:B------:R-:W-:Y:S01]  /*16b0*/  LEA R3, R4, 0x3ff00000, 0x14 ;  /* 0x3ff0000004037811 */ /* 0x000fe200078ea0ff */
[----:B------:R-:W-:Y:S01]  /*16c0*/  IMAD.IADD R4, R5, 0x1, -R4 ;  /* 0x0000000105047824 */ /* 0x000fe200078e0a04 */
[----:B------:R-:W-:-:S04]  /*16d0*/  MOV R2, RZ ;  /* 0x000000ff00027202 */ /* 0x000fc80000000f00 */
[----:B------:R-:W-:Y:S02]  /*16e0*/  LEA R61, R4, 0x3ff00000, 0x14 ;  /* 0x3ff00000043d7811 */ /* 0x000fe400078ea0ff */
[C---:B------:R-:W-:Y:S02]  /*16f0*/  DMUL R66, R2.reuse, R66 ;  /* 0x0000004202427228 */ /* 0x040fe40000000000 */
[----:B------:R-:W-:-:S06]  /*1700*/  DMUL R62, R2, R62 ;  /* 0x0000003e023e7228 */ /* 0x000fcc0000000000 */
[C---:B------:R-:W-:Y:S02]  /*1710*/  DMUL R40, R60.reuse, R66 ;  /* 0x000000423c287228 */ /* 0x040fe40000000000 */
[----:B------:R-:W-:Y:S01]  /*1720*/  DMUL R60, R60, R62 ;  /* 0x0000003e3c3c7228 */ /* 0x000fe20000000000 */
[----:B------:R-:W-:Y:S10]  /*1730*/  BRA `(.L_x_7405) ;  /* 0x0000000800b07947 */ /* 0x000ff40003800000 */
.L_x_7395:
        /* <DEDUP_REMOVED lines=11> */
.L_x_7414:
[----:B------:R-:W-:-:S10]  /*17f0*/  DADD R40, R18, -R18 ;  /* 0x0000000012287229 */ /* 0x000fd40000000812 */
[----:B------:R-:W-:Y:S02]  /*1800*/  IMAD.MOV.U32 R60, RZ, RZ, R40 ;  /* 0x000000ffff3c7224 */ /* 0x000fe400078e0028 */
[----:B------:R-:W-:Y:S01]  /*1810*/  IMAD.MOV.U32 R61, RZ, RZ, R41 ;  /* 0x000000ffff3d7224 */ /* 0x000fe200078e0029 */
[----:B------:R-:W-:Y:S06]  /*1820*/  BRA `(.L_x_7405) ;  /* 0x0000000800747947 */ /* 0x000fec0003800000 */
.L_x_7394:
        /* <DEDUP_REMOVED lines=24> */
.L_x_7416:
[----:B------:R-:W-:Y:S01]  /*19b0*/  DMUL R2, RZ, R60 ;  /* 0x0000003cff027228 */ /* 0x000fe20000000000 */
[----:B------:R-:W-:-:S10]  /*19c0*/  IMAD.MOV.U32 R5, RZ, RZ, RZ ;  /* 0x000000ffff057224 */ /* 0x000fd400078e00ff */
.L_x_7417:
[----:B------:R-:W-:Y:S05]  /*19d0*/  BSYNC B2 ;  /* 0x0000000000027941 */ /* 0x000fea0003800000 */
.L_x_7415:
        /* <DEDUP_REMOVED lines=46> */
.L_x_7419:
[----:B------:R-:W-:Y:S01]  /*1cc0*/  DMUL R2, RZ, R60 ;  /* 0x0000003cff027228 */ /* 0x000fe20000000000 */
[----:B------:R-:W-:-:S10]  /*1cd0*/  IMAD.MOV.U32 R5, RZ, RZ, RZ ;  /* 0x000000ffff057224 */ /* 0x000fd400078e00ff */
.L_x_7420:
[----:B------:R-:W-:Y:S05]  /*1ce0*/  BSYNC B2 ;  /* 0x0000000000027941 */ /* 0x000fea0003800000 */
.L_x_7418:
        /* <DEDUP_REMOVED lines=24> */
.L_x_7393:
        /* <DEDUP_REMOVED lines=57> */
.L_x_7405:
[----:B------:R-:W-:Y:S05]  /*2200*/  BSYNC B1 ;  /* 0x0000000000017941 */ /* 0x000fea0003800000 */
.L_x_7392:
        /* <DEDUP_REMOVED lines=28> */
[----:B-----5:R-:W-:Y:S05]  /*23d0*/  CALL.REL.NOINC `($__internal_16_$__cuda_sm20_div_rn_f64_full) ;  /* 0x0000029400ec7944 */ /* 0x020fea0003c00000 */
[----:B------:R-:W-:Y:S02]  /*23e0*/  IMAD.MOV.U32 R44, RZ, RZ, R2 ;  /* 0x000000ffff2c7224 */ /* 0x000fe400078e0002 */
[----:B------:R-:W-:-:S07]  /*23f0*/  IMAD.MOV.U32 R45, RZ, RZ, R3 ;  /* 0x000000ffff2d7224 */ /* 0x000fce00078e0003 */
.L_x_7425:
[----:B------:R-:W-:Y:S05]  /*2400*/  BSYNC B2 ;  /* 0x0000000000027941 */ /* 0x000fea0003800000 */
.L_x_7424:
        /* <DEDUP_REMOVED lines=16> */
[----:B-----5:R-:W-:Y:S05]  /*2510*/  CALL.REL.NOINC `($__internal_15_$__cuda_sm20_dblrcp_rn_slowpath_v3) ;  /* 0x0000029000e87944 */ /* 0x020fea0003c00000 */
[----:B------:R-:W-:-:S07]  /*2520*/  IMAD.MOV.U32 R5, RZ, RZ, R3 ;  /* 0x000000ffff057224 */ /* 0x000fce00078e0003 */
.L_x_7427:
[----:B------:R-:W-:Y:S05]  /*2530*/  BSYNC B2 ;  /* 0x0000000000027941 */ /* 0x000fea0003800000 */
.L_x_7426:
[-C--:B------:R-:W-:Y:S02]  /*2540*/  DFMA R2, R18, R44.reuse, R16 ;  /* 0x0000002c1202722b */ /* 0x080fe40000000010 */
[----:B------:R-:W-:-:S06]  /*2550*/  DFMA R18, -R16, R44, R18 ;  /* 0x0000002c1012722b */ /* 0x000fcc0000000112 */
[-C--:B------:R-:W-:Y:S02]  /*2560*/  DMUL R16, R2, R4.reuse ;  /* 0x0000000402107228 */ /* 0x080fe40000000000 */
[----:B------:R-:W-:Y:S01]  /*2570*/  DMUL R18, R18, R4 ;  /* 0x0000000412127228 */ /* 0x000fe20000000000 */
[----:B------:R-:W-:Y:S10]  /*2580*/  BRA `(.L_x_7428) ;  /* 0x0000000400887947 */ /* 0x000ff40003800000 */
.L_x_7423:
        /* <DEDUP_REMOVED lines=19> */
[----:B------:R-:W-:-:S07]  /*26c0*/  MOV R4, 0x26e0 ;  /* 0x000026e000047802 */ /* 0x000fce0000000f00 */
[----:B-----5:R-:W-:Y:S05]  /*26d0*/  CALL.REL.NOINC `($__internal_16_$__cuda_sm20_div_rn_f64_full) ;  /* 0x00000294002c7944 */ /* 0x020fea0003c00000 */
.L_x_7430:
[----:B------:R-:W-:Y:S05]  /*26e0*/  BSYNC B2 ;  /* 0x0000000000027941 */ /* 0x000fea0003800000 */
.L_x_7429:
        /* <DEDUP_REMOVED lines=23> */
[----:B------:R-:W-:Y:S02]  /*2860*/  IMAD.MOV.U32 R4, RZ, RZ, R2 ;  /* 0x000000ffff047224 */ /* 0x000fe400078e0002 */
[----:B------:R-:W-:-:S07]  /*2870*/  IMAD.MOV.U32 R5, RZ, RZ, R3 ;  /* 0x000000ffff057224 */ /* 0x000fce00078e0003 */
.L_x_7432:
[----:B------:R-:W-:Y:S05]  /*2880*/  BSYNC B2 ;  /* 0x0000000000027941 */ /* 0x000fea0003800000 */
.L_x_7431:
[----:B------:R-:W-:Y:S02]  /*2890*/  IMAD.MOV.U32 R18, RZ, RZ, R4 ;  /* 0x000000ffff127224 */ /* 0x000fe400078e0004 */
[----:B------:R-:W-:Y:S01]  /*28a0*/  IMAD.MOV.U32 R19, RZ, RZ, R5 ;  /* 0x000000ffff137224 */ /* 0x000fe200078e0005 */
[----:B------:R-:W-:Y:S06]  /*28b0*/  BRA `(.L_x_7428) ;  /* 0x0000000000bc7947 */ /* 0x000fec0003800000 */
.L_x_7422:
        /* <DEDUP_REMOVED lines=20> */
[----:B-----5:R-:W-:Y:S05]  /*2a00*/  CALL.REL.NOINC `($__internal_16_$__cuda_sm20_div_rn_f64_full) ;  /* 0x0000029000607944 */ /* 0x020fea0003c00000 */
[----:B------:R-:W-:Y:S02]  /*2a10*/  IMAD.MOV.U32 R44, RZ, RZ, R2 ;  /* 0x000000ffff2c7224 */ /* 0x000fe400078e0002 */
[----:B------:R-:W-:-:S07]  /*2a20*/  IMAD.MOV.U32 R45, RZ, RZ, R3 ;  /* 0x000000ffff2d7224 */ /* 0x000fce00078e0003 */
.L_x_7434:
[----:B------:R-:W-:Y:S05]  /*2a30*/  BSYNC B2 ;  /* 0x0000000000027941 */ /* 0x000fea0003800000 */
.L_x_7433:
        /* <DEDUP_REMOVED lines=16> */
[----:B-----5:R-:W-:Y:S05]  /*2b40*/  CALL.REL.NOINC `($__internal_15_$__cuda_sm20_dblrcp_rn_slowpath_v3) ;  /* 0x0000028c005c7944 */ /* 0x020fea0003c00000 */
[----:B------:R-:W-:-:S07]  /*2b50*/  IMAD.MOV.U32 R5, RZ, RZ, R3 ;  /* 0x000000ffff057224 */ /* 0x000fce00078e0003 */
.L_x_7436:
[----:B------:R-:W-:Y:S05]  /*2b60*/  BSYNC B2 ;  /* 0x0000000000027941 */ /* 0x000fea0003800000 */
.L_x_7435:
[-C--:B------:R-:W-:Y:S02]  /*2b70*/  DFMA R2, R16, R44.reuse, R18 ;  /* 0x0000002c1002722b */ /* 0x080fe40000000012 */
[----:B------:R-:W-:-:S06]  /*2b80*/  DFMA R18, R18, R44, -R16 ;  /* 0x0000002c1212722b */ /* 0x000fcc0000000810 */
[-C--:B------:R-:W-:Y:S02]  /*2b90*/  DMUL R16, R2, R4.reuse ;  /* 0x0000000402107228 */ /* 0x080fe40000000000 */
[----:B------:R-:W-:-:S11]  /*2ba0*/  DMUL R18, R18, R4 ;  /* 0x0000000412127228 */ /* 0x000fd60000000000 */
.L_x_7428:
[----:B------:R-:W-:Y:S05]  /*2bb0*/  BSYNC B1 ;  /* 0x0000000000017941 */ /* 0x000fea0003800000 */
.L_x_7421:
[----:B-----5:R-:W-:Y:S01]  /*2bc0*/  DADD R60, -RZ, -R14 ;  /* 0x00000000ff3c7229 */ /* 0x020fe2000000090e */
[----:B------:R-:W-:Y:S01]  /*2bd0*/  BSSY B1, `(.L_x_7437) ;  /* 0x000020a000017945 */ /* 0x000fe20003800000 */
[----:B------:R-:W-:-:S08]  /*2be0*/  DADD R2, -RZ, -R12 ;  /* 0x00000000ff027229 */ /* 0x000fd0000000090c */
[----:B------:R-:W-:-:S13]  /*2bf0*/  LOP3.LUT P0, RZ, R60, 0x7fffffff, R61, 0xf8, !PT ;  /* 0x7fffffff3cff7812 */ /* 0x000fda000780f83d */
[----:B------:R-:W-:Y:S05]  /*2c00*/  @!P0 BRA `(.L_x_7438) ;  /* 0x0000001c00348947 */ /* 0x000fea0003800000 */
        /* <DEDUP_REMOVED lines=68> */
.L_x_7443:
[----:B------:R-:W-:Y:S05]  /*3050*/  BSYNC B0 ;  /* 0x0000000000007941 */ /* 0x000fea0003800000 */
.L_x_7442:
        /* <DEDUP_REMOVED lines=21> */
[----:B------:R-:W-:Y:S05]  /*31b0*/  CALL.REL.NOINC `($_ZN2at6native29vectorized_elementwise_kernelILi2EZZZNS0_61_GLOBAL__N__132982cb_23_ActivationSiluKernel_cu_1520ed90_292411silu_kernelERNS_18TensorIteratorBaseEENKUlvE_clEvENKUlvE1_clEvEUlN3c107complexIdEEE_St5arrayIPcLm2EEEEviT0_T1_$__internal_trig_reduction_slowpathd) ;  /* 0x0000029000087944 */ /* 0x000fea0003c00000 */
[----:B------:R-:W-:Y:S05]  /*31c0*/  BRA `(.L_x_7446) ;  /* 0x0000000000087947 */ /* 0x000fea0003800000 */
.L_x_7445:
[----:B------:R-:W-:Y:S01]  /*31d0*/  DMUL R2, RZ, R60 ;  /* 0x0000003cff027228 */ /* 0x000fe20000000000 */
[----:B------:R-:W-:-:S10]  /*31e0*/  IMAD.MOV.U32 R5, RZ, RZ, RZ ;  /* 0x000000ffff057224 */ /* 0x000fd400078e00ff */
.L_x_7446:
[----:B------:R-:W-:Y:S05]  /*31f0*/  BSYNC B2 ;  /* 0x0000000000027941 */ /* 0x000fea0003800000 */
.L_x_7444:
        /* <DEDUP_REMOVED lines=46> */
.L_x_7448:
[----:B------:R-:W-:Y:S01]  /*34e0*/  DMUL R2, RZ, R60 ;  /* 0x0000003cff027228 */ /* 0x000fe20000000000 */
[----:B------:R-:W-:-:S10]  /*34f0*/  IMAD.MOV.U32 R5, RZ, RZ, RZ ;  /* 0x000000ffff057224 */ /* 0x000fd400078e00ff */
.L_x_7449:
[----:B------:R-:W-:Y:S05]  /*3500*/  BSYNC B2 ;  /* 0x0000000000027941 */ /* 0x000fea0003800000 */
.L_x_7447:
        /* <DEDUP_REMOVED lines=25> */
.L_x_7441:
        /* <DEDUP_REMOVED lines=62> */
.L_x_7452:
[----:B------:R-:W-:Y:S05]  /*3a80*/  BSYNC B0 ;  /* 0x0000000000007941 */ /* 0x000fea0003800000 */
.L_x_7451:
        /* <DEDUP_REMOVED lines=21> */
[----:B------:R-:W-:Y:S05]  /*3be0*/  CALL.REL.NOINC `($_ZN2at6native29vectorized_elementwise_kernelILi2EZZZNS0_61_GLOBAL__N__132982cb_23_ActivationSiluKernel_cu_1520ed90_292411silu_kernelERNS_18TensorIteratorBaseEENKUlvE_clEvENKUlvE1_clEvEUlN3c107complexIdEEE_St5arrayIPcLm2EEEEviT0_T1_$__internal_trig_reduction_slowpathd) ;  /* 0x00000284007c7944 */ /* 0x000fea0003c00000 */
[----:B------:R-:W-:Y:S05]  /*3bf0*/  BRA `(.L_x_7455) ;  /* 0x0000000000087947 */ /* 0x000fea0003800000 */
.L_x_7454:
[----:B------:R-:W-:Y:S01]  /*3c00*/  DMUL R2, RZ, R60 ;  /* 0x0000003cff027228 */ /* 0x000fe20000000000 */
[----:B------:R-:W-:-:S10]  /*3c10*/  IMAD.MOV.U32 R5, RZ, RZ, RZ ;  /* 0x000000ffff057224 */ /* 0x000fd400078e00ff */
.L_x_7455:
[----:B------:R-:W-:Y:S05]  /*3c20*/  BSYNC B2 ;  /* 0x0000000000027941 */ /* 0x000fea0003800000 */
.L_x_7453:
        /* <DEDUP_REMOVED lines=46> */
.L_x_7457:
[----:B------:R-:W-:Y:S01]  /*3f10*/  DMUL R2, RZ, R60 ;  /* 0x0000003cff027228 */ /* 0x000fe20000000000 */
[----:B------:R-:W-:-:S10]  /*3f20*/  IMAD.MOV.U32 R5, RZ, RZ, RZ ;  /* 0x000000ffff057224 */ /* 0x000fd400078e00ff */
.L_x_7458:
[----:B------:R-:W-:Y:S05]  /*3f30*/  BSYNC B2 ;  /* 0x0000000000027941 */ /* 0x000fea0003800000 */
.L_x_7456:
        /* <DEDUP_REMOVED lines=39> */
.L_x_7440:
        /* <DEDUP_REMOVED lines=11> */
.L_x_7459:
[----:B------:R-:W-:-:S10]  /*4260*/  DADD R40, R14, -R14 ;  /* 0x000000000e287229 */ /* 0x000fd4000000080e */
[----:B------:R-:W-:Y:S02]  /*4270*/  IMAD.MOV.U32 R60, RZ, RZ, R40 ;  /* 0x000000ffff3c7224 */ /* 0x000fe400078e0028 */
[----:B------:R-:W-:Y:S01]  /*4280*/  IMAD.MOV.U32 R61, RZ, RZ, R41 ;  /* 0x000000ffff3d7224 */ /* 0x000fe200078e0029 */
[----:B------:R-:W-:Y:S06]  /*4290*/  BRA `(.L_x_7450) ;  /* 0x0000000800747947 */ /* 0x000fec0003800000 */
.L_x_7439:
        /* <DEDUP_REMOVED lines=24> */
.L_x_7461:
[----:B------:R-:W-:Y:S01]  /*4420*/  DMUL R2, RZ, R60 ;  /* 0x0000003cff027228 */ /* 0x000fe20000000000 */
[----:B------:R-:W-:-:S10]  /*4430*/  IMAD.MOV.U32 R5, RZ, RZ, RZ ;  /* 0x000000ffff057224 */ /* 0x000fd400078e00ff */
.L_x_7462:
[----:B------:R-:W-:Y:S05]  /*4440*/  BSYNC B2 ;  /* 0x0000000000027941 */ /* 0x000fea0003800000 */
.L_x_7460:
        /* <DEDUP_REMOVED lines=46> */
.L_x_7464:
[----:B------:R-:W-:Y:S01]  /*4730*/  DMUL R2, RZ, R60 ;  /* 0x0000003cff027228 */ /* 0x000fe20000000000 */
[----:B------:R-:W-:-:S10]  /*4740*/  IMAD.MOV.U32 R5, RZ, RZ, RZ ;  /* 0x000000ffff057224 */ /* 0x000fd400078e00ff */
.L_x_7465:
[----:B------:R-:W-:Y:S05]  /*4750*/  BSYNC B2 ;  /* 0x0000000000027941 */ /* 0x000fea0003800000 */
.L_x_7463:
        /* <DEDUP_REMOVED lines=24> */
.L_x_7438:
        /* <DEDUP_REMOVED lines=57> */
.L_x_7450:
[----:B------:R-:W-:Y:S05]  /*4c70*/  BSYNC B1 ;  /* 0x0000000000017941 */ /* 0x000fea0003800000 */
.L_x_7437:
        /* <DEDUP_REMOVED lines=28> */
[----:B------:R-:W-:Y:S05]  /*4e40*/  CALL.REL.NOINC `($__internal_16_$__cuda_sm20_div_rn_f64_full) ;  /* 0x0000026c00507944 */ /* 0x000fea0003c00000 */
[----:B------:R-:W-:Y:S02]  /*4e50*/  IMAD.MOV.U32 R44, RZ, RZ, R2 ;  /* 0x000000ffff2c7224 */ /* 0x000fe400078e0002 */
[----:B------:R-:W-:-:S07]  /*4e60*/  IMAD.MOV.U32 R45, RZ, RZ, R3 ;  /* 0x000000ffff2d7224 */ /* 0x000fce00078e0003 */
.L_x_7470:
[----:B------:R-:W-:Y:S05]  /*4e70*/  BSYNC B2 ;  /* 0x0000000000027941 */ /* 0x000fea0003800000 */
.L_x_7469:
        /* <DEDUP_REMOVED lines=16> */
[----:B------:R-:W-:Y:S05]  /*4f80*/  CALL.REL.NOINC `($__internal_15_$__cuda_sm20_dblrcp_rn_slowpath_v3) ;  /* 0x00000268004c7944 */ /* 0x000fea0003c00000 */
[----:B------:R-:W-:-:S07]  /*4f90*/  IMAD.MOV.U32 R5, RZ, RZ, R3 ;  /* 0x000000ffff057224 */ /* 0x000fce00078e0003 */
.L_x_7472:
[----:B------:R-:W-:Y:S05]  /*4fa0*/  BSYNC B2 ;  /* 0x0000000000027941 */ /* 0x000fea0003800000 */
.L_x_7471:
[-C--:B------:R-:W-:Y:S02]  /*4fb0*/  DFMA R2, R14, R44.reuse, R12 ;  /* 0x0000002c0e02722b */ /* 0x080fe4000000000c */
[----:B------:R-:W-:-:S06]  /*4fc0*/  DFMA R14, -R12, R44, R14 ;  /* 0x0000002c0c0e722b */ /* 0x000fcc000000010e */
[-C--:B------:R-:W-:Y:S02]  /*4fd0*/  DMUL R12, R2, R4.reuse ;  /* 0x00000004020c7228 */ /* 0x080fe40000000000 */
[----:B------:R-:W-:Y:S01]  /*4fe0*/  DMUL R14, R14, R4 ;  /* 0x000000040e0e7228 */ /* 0x000fe20000000000 */
[----:B------:R-:W-:Y:S10]  /*4ff0*/  BRA `(.L_x_7473) ;  /* 0x0000000400887947 */ /* 0x000ff40003800000 */
.L_x_7468:
        /* <DEDUP_REMOVED lines=20> */
[----:B------:R-:W-:Y:S05]  /*5140*/  CALL.REL.NOINC `($__internal_16_$__cuda_sm20_div_rn_f64_full) ;  /* 0x0000026800907944 */ /* 0x000fea0003c00000 */
.L_x_7475:
[----:B------:R-:W-:Y:S05]  /*5150*/  BSYNC B2 ;  /* 0x0000000000027941 */ /* 0x000fea0003800000 */
.L_x_7474:
        /* <DEDUP_REMOVED lines=23> */
[----:B------:R-:W-:Y:S02]  /*52d0*/  IMAD.MOV.U32 R4, RZ, RZ, R2 ;  /* 0x000000ffff047224 */ /* 0x000fe400078e0002 */
[----:B------:R-:W-:-:S07]  /*52e0*/  IMAD.MOV.U32 R5, RZ, RZ, R3 ;  /* 0x000000ffff057224 */ /* 0x000fce00078e0003 */
.L_x_7477:
[----:B------:R-:W-:Y:S05]  /*52f0*/  BSYNC B2 ;  /* 0x0000000000027941 */ /* 0x000fea0003800000 */
.L_x_7476:
[----:B------:R-:W-:Y:S02]  /*5300*/  IMAD.MOV.U32 R14, RZ, RZ, R4 ;  /* 0x000000ffff0e7224 */ /* 0x000fe400078e0004 */
[----:B------:R-:W-:Y:S01]  /*5310*/  IMAD.MOV.U32 R15, RZ, RZ, R5 ;  /* 0x000000ffff0f7224 */ /* 0x000fe200078e0005 */
[----:B------:R-:W-:Y:S06]  /*5320*/  BRA `(.L_x_7473) ;  /* 0x0000000000bc7947 */ /* 0x000fec0003800000 */
.L_x_7467:
        /* <DEDUP_REMOVED lines=20> */
[----:B------:R-:W-:Y:S05]  /*5470*/  CALL.REL.NOINC `($__internal_16_$__cuda_sm20_div_rn_f64_full) ;  /* 0x0000026400c47944 */ /* 0x000fea0003c00000 */
[----:B------:R-:W-:Y:S02]  /*5480*/  IMAD.MOV.U32 R44, RZ, RZ, R2 ;  /* 0x000000ffff2c7224 */ /* 0x000fe400078e0002 */
[----:B------:R-:W-:-:S07]  /*5490*/  IMAD.MOV.U32 R45, RZ, RZ, R3 ;  /* 0x000000ffff2d7224 */ /* 0x000fce00078e0003 */
.L_x_7479:
[----:B------:R-:W-:Y:S05]  /*54a0*/  BSYNC B2 ;  /* 0x0000000000027941 */ /* 0x000fea0003800000 */
.L_x_7478:
        /* <DEDUP_REMOVED lines=16> */
[----:B------:R-:W-:Y:S05]  /*55b0*/  CALL.REL.NOINC `($__internal_15_$__cuda_sm20_dblrcp_rn_slowpath_v3) ;  /* 0x0000026000c07944 */ /* 0x000fea0003c00000 */
[----:B------:R-:W-:-:S07]  /*55c0*/  IMAD.MOV.U32 R5, RZ, RZ, R3 ;  /* 0x000000ffff057224 */ /* 0x000fce00078e0003 */
.L_x_7481:
[----:B------:R-:W-:Y:S05]  /*55d0*/  BSYNC B2 ;  /* 0x0000000000027941 */ /* 0x000fea0003800000 */
.L_x_7480:
[-C--:B------:R-:W-:Y:S02]  /*55e0*/  DFMA R2, R12, R44.reuse, R14 ;  /* 0x0000002c0c02722b */ /* 0x080fe4000000000e */
[----:B------:R-:W-:-:S06]  /*55f0*/  DFMA R14, R14, R44, -R12 ;  /* 0x0000002c0e0e722b */ /* 0x000fcc000000080c */
[-C--:B------:R-:W-:Y:S02]  /*5600*/  DMUL R12, R2, R4.reuse ;  /* 0x00000004020c7228 */ /* 0x080fe40000000000 */
[----:B------:R-:W-:-:S11]  /*5610*/  DMUL R14, R14, R4 ;  /* 0x000000040e0e7228 */ /* 0x000fd60000000000 */
.L_x_7473:
[----:B------:R-:W-:Y:S05]  /*5620*/  BSYNC B1 ;  /* 0x0000000000017941 */ /* 0x000fea0003800000 */
.L_x_7466:
[----:B------:R-:W-:Y:S01]  /*5630*/  DADD R60, -RZ, -R10 ;  /* 0x00000000ff3c7229 */ /* 0x000fe2000000090a */
        /* <DEDUP_REMOVED lines=72> */
.L_x_7488:
[----:B------:R-:W-:Y:S05]  /*5ac0*/  BSYNC B0 ;  /* 0x0000000000007941 */ /* 0x000fea0003800000 */
.L_x_7487:
        /* <DEDUP_REMOVED lines=23> */
.L_x_7490:
[----:B------:R-:W-:Y:S01]  /*5c40*/  DMUL R2, RZ, R60 ;  /* 0x0000003cff027228 */ /* 0x000fe20000000000 */
[----:B------:R-:W-:-:S10]  /*5c50*/  IMAD.MOV.U32 R5, RZ, RZ, RZ ;  /* 0x000000ffff057224 */ /* 0x000fd400078e00ff */
.L_x_7491:
[----:B------:R-:W-:Y:S05]  /*5c60*/  BSYNC B2 ;  /* 0x0000000000027941 */ /* 0x000fea0003800000 */
.L_x_7489:
        /* <DEDUP_REMOVED lines=46> */
.L_x_7493:
[----:B------:R-:W-:Y:S01]  /*5f50*/  DMUL R2, RZ, R60 ;  /* 0x0000003cff027228 */ /* 0x000fe20000000000 */
[----:B------:R-:W-:-:S10]  /*5f60*/  IMAD.MOV.U32 R5, RZ, RZ, RZ ;  /* 0x000000ffff057224 */ /* 0x000fd400078e00ff */
.L_x_7494:
[----:B------:R-:W-:Y:S05]  /*5f70*/  BSYNC B2 ;  /* 0x0000000000027941 */ /* 0x000fea0003800000 */
.L_x_7492:
        /* <DEDUP_REMOVED lines=25> */
.L_x_7486:
        /* <DEDUP_REMOVED lines=62> */
.L_x_7497:
[----:B------:R-:W-:Y:S05]  /*64f0*/  BSYNC B0 ;  /* 0x0000000000007941 */ /* 0x000fea0003800000 */
.L_x_7496:
        /* <DEDUP_REMOVED lines=23> */
.L_x_7499:
[----:B------:R-:W-:Y:S01]  /*6670*/  DMUL R2, RZ, R60 ;  /* 0x0000003cff027228 */ /* 0x000fe20000000000 */
[----:B------:R-:W-:-:S10]  /*6680*/  IMAD.MOV.U32 R5, RZ, RZ, RZ ;  /* 0x000000ffff057224 */ /* 0x000fd400078e00ff */
.L_x_7500:
[----:B------:R-:W-:Y:S05]  /*6690*/  BSYNC B2 ;  /* 0x0000000000027941 */ /* 0x000fea0003800000 */
.L_x_7498:
        /* <DEDUP_REMOVED lines=46> */
.L_x_7502:
[----:B------:R-:W-:Y:S01]  /*6980*/  DMUL R2, RZ, R60 ;  /* 0x0000003cff027228 */ /* 0x000fe20000000000 */
[----:B------:R-:W-:-:S10]  /*6990*/  IMAD.MOV.U32 R5, RZ, RZ, RZ ;  /* 0x000000ffff057224 */ /* 0x000fd400078e00ff */
.L_x_7503:
[----:B------:R-:W-:Y:S05]  /*69a0*/  BSYNC B2 ;  /* 0x0000000000027941 */ /* 0x000fea0003800000 */
.L_x_7501:
        /* <DEDUP_REMOVED lines=39> */
.L_x_7485:
        /* <DEDUP_REMOVED lines=11> */
.L_x_7504:
[----:B------:R-:W-:-:S10]  /*6cd0*/  DADD R40, R10, -R10 ;  /* 0x000000000a287229 */ /* 0x000fd4000000080a */
[----:B------:R-:W-:Y:S02]  /*6ce0*/  IMAD.MOV.U32 R60, RZ, RZ, R40 ;  /* 0x000000ffff3c7224 */ /* 0x000fe400078e0028 */
[----:B------:R-:W-:Y:S01]  /*6cf0*/  IMAD.MOV.U32 R61, RZ, RZ, R41 ;  /* 0x000000ffff3d7224 */ /* 0x000fe200078e0029 */
[----:B------:R-:W-:Y:S06]  /*6d00*/  BRA `(.L_x_7495) ;  /* 0x0000000800747947 */ /* 0x000fec0003800000 */
.L_x_7484:
        /* <DEDUP_REMOVED lines=24> */
.L_x_7506:
[----:B------:R-:W-:Y:S01]  /*6e90*/  DMUL R2, RZ, R60 ;  /* 0x0000003cff027228 */ /* 0x000fe20000000000 */
[----:B------:R-:W-:-:S10]  /*6ea0*/  IMAD.MOV.U32 R5, RZ, RZ, RZ ;  /* 0x000000ffff057224 */ /* 0x000fd400078e00ff */
.L_x_7507:
[----:B------:R-:W-:Y:S05]  /*6eb0*/  BSYNC B2 ;  /* 0x0000000000027941 */ /* 0x000fea0003800000 */
.L_x_7505:
        /* <DEDUP_REMOVED lines=46> */
.L_x_7509:
[----:B------:R-:W-:Y:S01]  /*71a0*/  DMUL R2, RZ, R60 ;  /* 0x0000003cff027228 */ /* 0x000fe20000000000 */
[----:B------:R-:W-:-:S10]  /*71b0*/  IMAD.MOV.U32 R5, RZ, RZ, RZ ;  /* 0x000000ffff057224 */ /* 0x000fd400078e00ff */
.L_x_7510:
[----:B------:R-:W-:Y:S05]  /*71c0*/  BSYNC B2 ;  /* 0x0000000000027941 */ /* 0x000fea0003800000 */
.L_x_7508:
        /* <DEDUP_REMOVED lines=24> */
.L_x_7483:
        /* <DEDUP_REMOVED lines=57> */
.L_x_7495:
[----:B------:R-:W-:Y:S05]  /*76e0*/  BSYNC B1 ;  /* 0x0000000000017941 */ /* 0x000fea0003800000 */
.L_x_7482:
        /* <DEDUP_REMOVED lines=31> */
.L_x_7515:
[----:B------:R-:W-:Y:S05]  /*78e0*/  BSYNC B2 ;  /* 0x0000000000027941 */ /* 0x000fea0003800000 */
.L_x_7514:
        /* <DEDUP_REMOVED lines=18> */
.L_x_7517:
[----:B------:R-:W-:Y:S05]  /*7a10*/  BSYNC B2 ;  /* 0x0000000000027941 */ /* 0x000fea0003800000 */
.L_x_7516:
[-C--:B------:R-:W-:Y:S02]  /*7a20*/  DFMA R2, R10, R44.reuse, R8 ;  /* 0x0000002c0a02722b */ /* 0x080fe40000000008 */
[----:B------:R-:W-:-:S06]  /*7a30*/  DFMA R10, -R8, R44, R10 ;  /* 0x0000002c080a722b */ /* 0x000fcc000000010a */
[-C--:B------:R-:W-:Y:S02]  /*7a40*/  DMUL R8, R2, R4.reuse ;  /* 0x0000000402087228 */ /* 0x080fe40000000000 */
[----:B------:R-:W-:Y:S01]  /*7a50*/  DMUL R10, R10, R4 ;  /* 0x000000040a0a7228 */ /* 0x000fe20000000000 */
[----:B------:R-:W-:Y:S10]  /*7a60*/  BRA `(.L_x_7518) ;  /* 0x0000000400887947 */ /* 0x000ff40003800000 */
.L_x_7513:
        /* <DEDUP_REMOVED lines=21> */
.L_x_7520:
[----:B------:R-:W-:Y:S05]  /*7bc0*/  BSYNC B2 ;  /* 0x0000000000027941 */ /* 0x000fea0003800000 */
.L_x_7519:
        /* <DEDUP_REMOVED lines=25> */
.L_x_7522:
[----:B------:R-:W-:Y:S05]  /*7d60*/  BSYNC B2 ;  /* 0x0000000000027941 */ /* 0x000fea0003800000 */
.L_x_7521:
[----:B------:R-:W-:Y:S02]  /*7d70*/  IMAD.MOV.U32 R10, RZ, RZ, R4 ;  /* 0x000000ffff0a7224 */ /* 0x000fe400078e0004 */
[----:B------:R-:W-:Y:S01]  /*7d80*/  IMAD.MOV.U32 R11, RZ, RZ, R5 ;  /* 0x000000ffff0b7224 */ /* 0x000fe200078e0005 */
[----:B------:R-:W-:Y:S06]  /*7d90*/  BRA `(.L_x_7518) ;  /* 0x0000000000bc7947 */ /* 0x000fec0003800000 */
.L_x_7512:
        /* <DEDUP_REMOVED lines=23> */
.L_x_7524:
[----:B------:R-:W-:Y:S05]  /*7f10*/  BSYNC B2 ;  /* 0x0000000000027941 */ /* 0x000fea0003800000 */
.L_x_7523:
        /* <DEDUP_REMOVED lines=18> */
.L_x_7526:
[----:B------:R-:W-:Y:S05]  /*8040*/  BSYNC B2 ;  /* 0x0000000000027941 */ /* 0x000fea0003800000 */
.L_x_7525:
[-C--:B------:R-:W-:Y:S02]  /*8050*/  DFMA R2, R8, R44.reuse, R10 ;  /* 0x0000002c0802722b */ /* 0x080fe4000000000a */
[----:B------:R-:W-:-:S06]  /*8060*/  DFMA R10, R10, R44, -R8 ;  /* 0x0000002c0a0a722b */ /* 0x000fcc0000000808 */
[-C--:B------:R-:W-:Y:S02]  /*8070*/  DMUL R8, R2, R4.reuse ;  /* 0x0000000402087228 */ /* 0x080fe40000000000 */
[----:B------:R-:W-:-:S11]  /*8080*/  DMUL R10, R10, R4 ;  /* 0x000000040a0a7228 */ /* 0x000fd60000000000 */
.L_x_7518:
[----:B------:R-:W-:Y:S05]  /*8090*/  BSYNC B1 ;  /* 0x0000000000017941 */ /* 0x000fea0003800000 */
.L_x_7511:
        /* <DEDUP_REMOVED lines=73> */
.L_x_7533:
[----:B------:R-:W-:Y:S05]  /*8530*/  BSYNC B0 ;  /* 0x0000000000007941 */ /* 0x000fea0003800000 */
.L_x_7532:
        /* <DEDUP_REMOVED lines=23> */
.L_x_7535:
[----:B------:R-:W-:Y:S01]  /*86b0*/  DMUL R2, RZ, R60 ;  /* 0x0000003cff027228 */ /* 0x000fe20000000000 */
[----:B------:R-:W-:-:S10]  /*86c0*/  IMAD.MOV.U32 R5, RZ, RZ, RZ ;  /* 0x000000ffff057224 */ /* 0x000fd400078e00ff */
.L_x_7536:
[----:B------:R-:W-:Y:S05]  /*86d0*/  BSYNC B2 ;  /* 0x0000000000027941 */ /* 0x000fea0003800000 */
.L_x_7534:
        /* <DEDUP_REMOVED lines=46> */
.L_x_7538:
[----:B------:R-:W-:Y:S01]  /*89c0*/  DMUL R2, RZ, R60 ;  /* 0x0000003cff027228 */ /* 0x000fe20000000000 */
[----:B------:R-:W-:-:S10]  /*89d0*/  IMAD.MOV.U32 R5, RZ, RZ, RZ ;  /* 0x000000ffff057224 */ /* 0x000fd400078e00ff */
.L_x_7539:
[----:B------:R-:W-:Y:S05]  /*89e0*/  BSYNC B2 ;  /* 0x0000000000027941 */ /* 0x000fea0003800000 */
.L_x_7537:
        /* <DEDUP_REMOVED lines=25> */
.L_x_7531:
        /* <DEDUP_REMOVED lines=62> */
.L_x_7542:
[----:B------:R-:W-:Y:S05]  /*8f60*/  BSYNC B0 ;  /* 0x0000000000007941 */ /* 0x000fea0003800000 */
.L_x_7541:
        /* <DEDUP_REMOVED lines=23> */
.L_x_7544:
[----:B------:R-:W-:Y:S01]  /*90e0*/  DMUL R2, RZ, R60 ;  /* 0x0000003cff027228 */ /* 0x000fe20000000000 */
[----:B------:R-:W-:-:S10]  /*90f0*/  IMAD.MOV.U32 R5, RZ, RZ, RZ ;  /* 0x000000ffff057224 */ /* 0x000fd400078e00ff */
.L_x_7545:
[----:B------:R-:W-:Y:S05]  /*9100*/  BSYNC B2 ;  /* 0x0000000000027941 */ /* 0x000fea0003800000 */
.L_x_7543:
        /* <DEDUP_REMOVED lines=46> */
.L_x_7547:
[----:B------:R-:W-:Y:S01]  /*93f0*/  DMUL R2, RZ, R60 ;  /* 0x0000003cff027228 */ /* 0x000fe20000000000 */
[----:B------:R-:W-:-:S10]  /*9400*/  IMAD.MOV.U32 R5, RZ, RZ, RZ ;  /* 0x000000ffff057224 */ /* 0x000fd400078e00ff */
.L_x_7548:
[----:B------:R-:W-:Y:S05]  /*9410*/  BSYNC B2 ;  /* 0x0000000000027941 */ /* 0x000fea0003800000 */
.L_x_7546:
        /* <DEDUP_REMOVED lines=39> */
.L_x_7530:
        /* <DEDUP_REMOVED lines=11> */
.L_x_7549:
[----:B------:R-:W-:-:S10]  /*9740*/  DADD R40, R38, -R38 ;  /* 0x0000000026287229 */ /* 0x000fd40000000826 */
[----:B------:R-:W-:Y:S02]  /*9750*/  IMAD.MOV.U32 R60, RZ, RZ, R40 ;  /* 0x000000ffff3c7224 */ /* 0x000fe400078e0028 */
[----:B------:R-:W-:Y:S01]  /*9760*/  IMAD.MOV.U32 R61, RZ, RZ, R41 ;  /* 0x000000ffff3d7224 */ /* 0x000fe200078e0029 */
[----:B------:R-:W-:Y:S06]  /*9770*/  BRA `(.L_x_7540) ;  /* 0x0000000800747947 */ /* 0x000fec0003800000 */
.L_x_7529:
        /* <DEDUP_REMOVED lines=24> */
.L_x_7551:
[----:B------:R-:W-:Y:S01]  /*9900*/  DMUL R2, RZ, R60 ;  /* 0x0000003cff027228 */ /* 0x000fe20000000000 */
[----:B------:R-:W-:-:S10]  /*9910*/  IMAD.MOV.U32 R5, RZ, RZ, RZ ;  /* 0x000000ffff057224 */ /* 0x000fd400078e00ff */
.L_x_7552:
[----:B------:R-:W-:Y:S05]  /*9920*/  BSYNC B2 ;  /* 0x0000000000027941 */ /* 0x000fea0003800000 */
.L_x_7550:
        /* <DEDUP_REMOVED lines=46> */
.L_x_7554:
[----:B------:R-:W-:Y:S01]  /*9c10*/  DMUL R2, RZ, R60 ;  /* 0x0000003cff027228 */ /* 0x000fe20000000000 */
[----:B------:R-:W-:-:S10]  /*9c20*/  IMAD.MOV.U32 R5, RZ, RZ, RZ ;  /* 0x000000ffff057224 */ /* 0x000fd400078e00ff */
.L_x_7555:
[----:B------:R-:W-:Y:S05]  /*9c30*/  BSYNC B2 ;  /* 0x0000000000027941 */ /* 0x000fea0003800000 */
.L_x_7553:
        /* <DEDUP_REMOVED lines=24> */
.L_x_7528:
        /* <DEDUP_REMOVED lines=57> */
.L_x_7540:
[----:B------:R-:W-:Y:S05]  /*a150*/  BSYNC B1 ;  /* 0x0000000000017941 */ /* 0x000fea0003800000 */
.L_x_7527:
        /* <DEDUP_REMOVED lines=31> */
.L_x_7560:
[----:B------:R-:W-:Y:S05]  /*a350*/  BSYNC B2 ;  /* 0x0000000000027941 */ /* 0x000fea0003800000 */
.L_x_7559:
        /* <DEDUP_REMOVED lines=18> */
.L_x_7562:
[----:B------:R-:W-:Y:S05]  /*a480*/  BSYNC B2 ;  /* 0x0000000000027941 */ /* 0x000fea0003800000 */
.L_x_7561:
[-C--:B------:R-:W-:Y:S02]  /*a490*/  DFMA R2, R38, R44.reuse, R36 ;  /* 0x0000002c2602722b */ /* 0x080fe40000000024 */
[----:B------:R-:W-:-:S06]  /*a4a0*/  DFMA R38, -R36, R44, R38 ;  /* 0x0000002c2426722b */ /* 0x000fcc0000000126 */
[-C--:B------:R-:W-:Y:S02]  /*a4b0*/  DMUL R36, R2, R4.reuse ;  /* 0x0000000402247228 */ /* 0x080fe40000000000 */
[----:B------:R-:W-:Y:S01]  /*a4c0*/  DMUL R38, R38, R4 ;  /* 0x0000000426267228 */ /* 0x000fe20000000000 */
[----:B------:R-:W-:Y:S10]  /*a4d0*/  BRA `(.L_x_7563) ;  /* 0x0000000400887947 */ /* 0x000ff40003800000 */
.L_x_7558:
        /* <DEDUP_REMOVED lines=21> */
.L_x_7565:
[----:B------:R-:W-:Y:S05]  /*a630*/  BSYNC B2 ;  /* 0x0000000000027941 */ /* 0x000fea0003800000 */
.L_x_7564:
        /* <DEDUP_REMOVED lines=25> */
.L_x_7567:
[----:B------:R-:W-:Y:S05]  /*a7d0*/  BSYNC B2 ;  /* 0x0000000000027941 */ /* 0x000fea0003800000 */
.L_x_7566:
[----:B------:R-:W-:Y:S02]  /*a7e0*/  IMAD.MOV.U32 R38, RZ, RZ, R4 ;  /* 0x000000ffff267224 */ /* 0x000fe400078e0004 */
[----:B------:R-:W-:Y:S01]  /*a7f0*/  IMAD.MOV.U32 R39, RZ, RZ, R5 ;  /* 0x000000ffff277224 */ /* 0x000fe200078e0005 */
[----:B------:R-:W-:Y:S06]  /*a800*/  BRA `(.L_x_7563) ;  /* 0x0000000000bc7947 */ /* 0x000fec0003800000 */
.L_x_7557:
        /* <DEDUP_REMOVED lines=23> */
.L_x_7569:
[----:B------:R-:W-:Y:S05]  /*a980*/  BSYNC B2 ;  /* 0x0000000000027941 */ /* 0x000fea0003800000 */
.L_x_7568:
        /* <DEDUP_REMOVED lines=18> */
.L_x_7571:
[----:B------:R-:W-:Y:S05]  /*aab0*/  BSYNC B2 ;  /* 0x0000000000027941 */ /* 0x000fea0003800000 */
.L_x_7570:
[-C--:B------:R-:W-:Y:S02]  /*aac0*/  DFMA R2, R36, R44.reuse, R38 ;  /* 0x0000002c2402722b */ /* 0x080fe40000000026 */
[----:B------:R-:W-:-:S06]  /*aad0*/  DFMA R38, R38, R44, -R36 ;  /* 0x0000002c2626722b */ /* 0x000fcc0000000824 */
[-C--:B------:R-:W-:Y:S02]  /*aae0*/  DMUL R36, R2, R4.reuse ;  /* 0x0000000402247228 */ /* 0x080fe40000000000 */
[----:B------:R-:W-:-:S11]  /*aaf0*/  DMUL R38, R38, R4 ;  /* 0x0000000426267228 */ /* 0x000fd60000000000 */
.L_x_7563:
[----:B------:R-:W-:Y:S05]  /*ab00*/  BSYNC B1 ;  /* 0x0000000000017941 */ /* 0x000fea0003800000 */
.L_x_7556:
        /* <DEDUP_REMOVED lines=73> */
.L_x_7578:
[----:B------:R-:W-:Y:S05]  /*afa0*/  BSYNC B0 ;  /* 0x0000000000007941 */ /* 0x000fea0003800000 */
.L_x_7577:
        /* <DEDUP_REMOVED lines=23> */
.L_x_7580:
[----:B------:R-:W-:Y:S01]  /*b120*/  DMUL R2, RZ, R60 ;  /* 0x0000003cff027228 */ /* 0x000fe20000000000 */
[----:B------:R-:W-:-:S10]  /*b130*/  IMAD.MOV.U32 R5, RZ, RZ, RZ ;  /* 0x000000ffff057224 */ /* 0x000fd400078e00ff */
.L_x_7581:
[----:B------:R-:W-:Y:S05]  /*b140*/  BSYNC B2 ;  /* 0x0000000000027941 */ /* 0x000fea0003800000 */
.L_x_7579:
        /* <DEDUP_REMOVED lines=46> */
.L_x_7583:
[----:B------:R-:W-:Y:S01]  /*b430*/  DMUL R2, RZ, R60 ;  /* 0x0000003cff027228 */ /* 0x000fe20000000000 */
[----:B------:R-:W-:-:S10]  /*b440*/  IMAD.MOV.U32 R5, RZ, RZ, RZ ;  /* 0x000000ffff057224 */ /* 0x000fd400078e00ff */
.L_x_7584:
[----:B------:R-:W-:Y:S05]  /*b450*/  BSYNC B2 ;  /* 0x0000000000027941 */ /* 0x000fea0003800000 */
.L_x_7582:
        /* <DEDUP_REMOVED lines=25> */
.L_x_7576:
        /* <DEDUP_REMOVED lines=62> */
.L_x_7587:
[----:B------:R-:W-:Y:S05]  /*b9d0*/  BSYNC B0 ;  /* 0x0000000000007941 */ /* 0x000fea0003800000 */
.L_x_7586:
        /* <DEDUP_REMOVED lines=23> */
.L_x_7589:
[----:B------:R-:W-:Y:S01]  /*bb50*/  DMUL R2, RZ, R60 ;  /* 0x0000003cff027228 */ /* 0x000fe20000000000 */
[----:B------:R-:W-:-:S10]  /*bb60*/  IMAD.MOV.U32 R5, RZ, RZ, RZ ;  /* 0x000000ffff057224 */ /* 0x000fd400078e00ff */
.L_x_7590:
[----:B------:R-:W-:Y:S05]  /*bb70*/  BSYNC B2 ;  /* 0x0000000000027941 */ /* 0x000fea0003800000 */
.L_x_7588:
        /* <DEDUP_REMOVED lines=46> */
.L_x_7592:
[----:B------:R-:W-:Y:S01]  /*be60*/  DMUL R2, RZ, R60 ;  /* 0x0000003cff027228 */ /* 0x000fe20000000000 */
[----:B------:R-:W-:-:S10]  /*be70*/  IMAD.MOV.U32 R5, RZ, RZ, RZ ;  /* 0x000000ffff057224 */ /* 0x000fd400078e00ff */
.L_x_7593:
[----:B------:R-:W-:Y:S05]  /*be80*/  BSYNC B2 ;  /* 0x0000000000027941 */ /* 0x000fea0003800000 */
.L_x_7591:
        /* <DEDUP_REMOVED lines=39> */
.L_x_7575:
        /* <DEDUP_REMOVED lines=11> */
.L_x_7594:
[----:B------:R-:W-:-:S10]  /*c1b0*/  DADD R40, R34, -R34 ;  /* 0x0000000022287229 */ /* 0x000fd40000000822 */
[----:B------:R-:W-:Y:S02]  /*c1c0*/  IMAD.MOV.U32 R60, RZ, RZ, R40 ;  /* 0x000000ffff3c7224 */ /* 0x000fe400078e0028 */
[----:B------:R-:W-:Y:S01]  /*c1d0*/  IMAD.MOV.U32 R61, RZ, RZ, R41 ;  /* 0x000000ffff3d7224 */ /* 0x000fe200078e0029 */
[----:B------:R-:W-:Y:S06]  /*c1e0*/  BRA `(.L_x_7585) ;  /* 0x0000000800747947 */ /* 0x000fec0003800000 */
.L_x_7574:
        /* <DEDUP_REMOVED lines=24> */
.L_x_7596:
[----:B------:R-:W-:Y:S01]  /*c370*/  DMUL R2, RZ, R60 ;  /* 0x0000003cff027228 */ /* 0x000fe20000000000 */
[----:B------:R-:W-:-:S10]  /*c380*/  IMAD.MOV.U32 R5, RZ, RZ, RZ ;  /* 0x000000ffff057224 */ /* 0x000fd400078e00ff */
.L_x_7597:
[----:B------:R-:W-:Y:S05]  /*c390*/  BSYNC B2 ;  /* 0x0000000000027941 */ /* 0x000fea0003800000 */
.L_x_7595:
        /* <DEDUP_REMOVED lines=46> */
.L_x_7599:
[----:B------:R-:W-:Y:S01]  /*c680*/  DMUL R2, RZ, R60 ;  /* 0x0000003cff027228 */ /* 0x000fe20000000000 */
[----:B------:R-:W-:-:S10]  /*c690*/  IMAD.MOV.U32 R5, RZ, RZ, RZ ;  /* 0x000000ffff057224 */ /* 0x000fd400078e00ff */
.L_x_7600:
[----:B------:R-:W-:Y:S05]  /*c6a0*/  BSYNC B2 ;  /* 0x0000000000027941 */ /* 0x000fea0003800000 */
.L_x_7598:
        /* <DEDUP_REMOVED lines=24> */
.L_x_7573:
        /* <DEDUP_REMOVED lines=57> */
.L_x_7585:
[----:B------:R-:W-:Y:S05]  /*cbc0*/  BSYNC B1 ;  /* 0x0000000000017941 */ /* 0x000fea0003800000 */
.L_x_7572:
        /* <DEDUP_REMOVED lines=31> */
.L_x_7605:
[----:B------:R-:W-:Y:S05]  /*cdc0*/  BSYNC B2 ;  /* 0x0000000000027941 */ /* 0x000fea0003800000 */
.L_x_7604:
        /* <DEDUP_REMOVED lines=18> */
.L_x_7607:
[----:B------:R-:W-:Y:S05]  /*cef0*/  BSYNC B2 ;  /* 0x0000000000027941 */ /* 0x000fea0003800000 */
.L_x_7606:
[-C--:B------:R-:W-:Y:S02]  /*cf00*/  DFMA R2, R34, R44.reuse, R32 ;  /* 0x0000002c2202722b */ /* 0x080fe40000000020 */
[----:B------:R-:W-:-:S06]  /*cf10*/  DFMA R34, -R32, R44, R34 ;  /* 0x0000002c2022722b */ /* 0x000fcc0000000122 */
[-C--:B------:R-:W-:Y:S02]  /*cf20*/  DMUL R32, R2, R4.reuse ;  /* 0x0000000402207228 */ /* 0x080fe40000000000 */
[----:B------:R-:W-:Y:S01]  /*cf30*/  DMUL R34, R34, R4 ;  /* 0x0000000422227228 */ /* 0x000fe20000000000 */
[----:B------:R-:W-:Y:S10]  /*cf40*/  BRA `(.L_x_7608) ;  /* 0x0000000400887947 */ /* 0x000ff40003800000 */
.L_x_7603:
        /* <DEDUP_REMOVED lines=21> */
.L_x_7610:
[----:B------:R-:W-:Y:S05]  /*d0a0*/  BSYNC B2 ;  /* 0x0000000000027941 */ /* 0x000fea0003800000 */
.L_x_7609:
        /* <DEDUP_REMOVED lines=25> */
.L_x_7612:
[----:B------:R-:W-:Y:S05]  /*d240*/  BSYNC B2 ;  /* 0x0000000000027941 */ /* 0x000fea0003800000 */
.L_x_7611:
[----:B------:R-:W-:Y:S02]  /*d250*/  IMAD.MOV.U32 R34, RZ, RZ, R4 ;  /* 0x000000ffff227224 */ /* 0x000fe400078e0004 */
[----:B------:R-:W-:Y:S01]  /*d260*/  IMAD.MOV.U32 R35, RZ, RZ, R5 ;  /* 0x000000ffff237224 */ /* 0x000fe200078e0005 */
[----:B------:R-:W-:Y:S06]  /*d270*/  BRA `(.L_x_7608) ;  /* 0x0000000000bc7947 */ /* 0x000fec0003800000 */
.L_x_7602:
        /* <DEDUP_REMOVED lines=23> */
.L_x_7614:
[----:B------:R-:W-:Y:S05]  /*d3f0*/  BSYNC B2 ;  /* 0x0000000000027941 */ /* 0x000fea0003800000 */
.L_x_7613:
        /* <DEDUP_REMOVED lines=18> */
.L_x_7616:
[----:B------:R-:W-:Y:S05]  /*d520*/  BSYNC B2 ;  /* 0x0000000000027941 */ /* 0x000fea0003800000 */
.L_x_7615:
[-C--:B------:R-:W-:Y:S02]  /*d530*/  DFMA R2, R32, R44.reuse, R34 ;  /* 0x0000002c2002722b */ /* 0x080fe40000000022 */
[----:B------:R-:W-:-:S06]  /*d540*/  DFMA R34, R34, R44, -R32 ;  /* 0x0000002c2222722b */ /* 0x000fcc0000000820 */
[-C--:B------:R-:W-:Y:S02]  /*d550*/  DMUL R32, R2, R4.reuse ;  /* 0x0000000402207228 */ /* 0x080fe40000000000 */
[----:B------:R-:W-:-:S11]  /*d560*/  DMUL R34, R34, R4 ;  /* 0x0000000422227228 */ /* 0x000fd60000000000 */
.L_x_7608:
[----:B------:R-:W-:Y:S05]  /*d570*/  BSYNC B1 ;  /* 0x0000000000017941 */ /* 0x000fea0003800000 */
.L_x_7601:
        /* <DEDUP_REMOVED lines=73> */
.L_x_7623:
[----:B------:R-:W-:Y:S05]  /*da10*/  BSYNC B0 ;  /* 0x0000000000007941 */ /* 0x000fea0003800000 */
.L_x_7622:
        /* <DEDUP_REMOVED lines=23> */
.L_x_7625:
[----:B------:R-:W-:Y:S01]  /*db90*/  DMUL R2, RZ, R60 ;  /* 0x0000003cff027228 */ /* 0x000fe20000000000 */
[----:B------:R-:W-:-:S10]  /*dba0*/  IMAD.MOV.U32 R5, RZ, RZ, RZ ;  /* 0x000000ffff057224 */ /* 0x000fd400078e00ff */
.L_x_7626:
[----:B------:R-:W-:Y:S05]  /*dbb0*/  BSYNC B2 ;  /* 0x0000000000027941 */ /* 0x000fea0003800000 */
.L_x_7624:
        /* <DEDUP_REMOVED lines=46> */
.L_x_7628:
[----:B------:R-:W-:Y:S01]  /*dea0*/  DMUL R2, RZ, R60 ;  /* 0x0000003cff027228 */ /* 0x000fe20000000000 */
[----:B------:R-:W-:-:S10]  /*deb0*/  IMAD.MOV.U32 R5, RZ, RZ, RZ ;  /* 0x000000ffff057224 */ /* 0x000fd400078e00ff */
.L_x_7629:
[----:B------:R-:W-:Y:S05]  /*dec0*/  BSYNC B2 ;  /* 0x0000000000027941 */ /* 0x000fea0003800000 */
.L_x_7627:
        /* <DEDUP_REMOVED lines=25> */
.L_x_7621:
        /* <DEDUP_REMOVED lines=62> */
.L_x_7632:
[----:B------:R-:W-:Y:S05]  /*e440*/  BSYNC B0 ;  /* 0x0000000000007941 */ /* 0x000fea0003800000 */
.L_x_7631:
        /* <DEDUP_REMOVED lines=23> */
.L_x_7634:
[----:B------:R-:W-:Y:S01]  /*e5c0*/  DMUL R2, RZ, R60 ;  /* 0x0000003cff027228 */ /* 0x000fe20000000000 */
[----:B------:R-:W-:-:S10]  /*e5d0*/  IMAD.MOV.U32 R5, RZ, RZ, RZ ;  /* 0x000000ffff057224 */ /* 0x000fd400078e00ff */
.L_x_7635:
[----:B------:R-:W-:Y:S05]  /*e5e0*/  BSYNC B2 ;  /* 0x0000000000027941 */ /* 0x000fea0003800000 */
.L_x_7633:
        /* <DEDUP_REMOVED lines=46> */
.L_x_7637:
[----:B------:R-:W-:Y:S01]  /*e8d0*/  DMUL R2, RZ, R60 ;  /* 0x0000003cff027228 */ /* 0x000fe20000000000 */
[----:B------:R-:W-:-:S10]  /*e8e0*/  IMAD.MOV.U32 R5, RZ, RZ, RZ ;  /* 0x000000ffff057224 */ /* 0x000fd400078e00ff */
.L_x_7638:
[----:B------:R-:W-:Y:S05]  /*e8f0*/  BSYNC B2 ;  /* 0x0000000000027941 */ /* 0x000fea0003800000 */
.L_x_7636:
        /* <DEDUP_REMOVED lines=39> */
.L_x_7620:
        /* <DEDUP_REMOVED lines=11> */
.L_x_7639:
[----:B------:R-:W-:-:S10]  /*ec20*/  DADD R40, R30, -R30 ;  /* 0x000000001e287229 */ /* 0x000fd4000000081e */
[----:B------:R-:W-:Y:S02]  /*ec30*/  IMAD.MOV.U32 R60, RZ, RZ, R40 ;  /* 0x000000ffff3c7224 */ /* 0x000fe400078e0028 */
[----:B------:R-:W-:Y:S01]  /*ec40*/  IMAD.MOV.U32 R61, RZ, RZ, R41 ;  /* 0x000000ffff3d7224 */ /* 0x000fe200078e0029 */
[----:B------:R-:W-:Y:S06]  /*ec50*/  BRA `(.L_x_7630) ;  /* 0x0000000800747947 */ /* 0x000fec0003800000 */
.L_x_7619:
        /* <DEDUP_REMOVED lines=24> */
.L_x_7641:
[----:B------:R-:W-:Y:S01]  /*ede0*/  DMUL R2, RZ, R60 ;  /* 0x0000003cff027228 */ /* 0x000fe20000000000 */
[----:B------:R-:W-:-:S10]  /*edf0*/  IMAD.MOV.U32 R5, RZ, RZ, RZ ;  /* 0x000000ffff057224 */ /* 0x000fd400078e00ff */
.L_x_7642:
[----:B------:R-:W-:Y:S05]  /*ee00*/  BSYNC B2 ;  /* 0x0000000000027941 */ /* 0x000fea0003800000 */
.L_x_7640:
        /* <DEDUP_REMOVED lines=46> */
.L_x_7644:
[----:B------:R-:W-:Y:S01]  /*f0f0*/  DMUL R2, RZ, R60 ;  /* 0x0000003cff027228 */ /* 0x000fe20000000000 */
[----:B------:R-:W-:-:S10]  /*f100*/  IMAD.MOV.U32 R5, RZ, RZ, RZ ;  /* 0x000000ffff057224 */ /* 0x000fd400078e00ff */
.L_x_7645:
[----:B------:R-:W-:Y:S05]  /*f110*/  BSYNC B2 ;  /* 0x0000000000027941 */ /* 0x000fea0003800000 */
.L_x_7643:
        /* <DEDUP_REMOVED lines=24> */
.L_x_7618:
        /* <DEDUP_REMOVED lines=57> */
.L_x_7630:
[----:B------:R-:W-:Y:S05]  /*f630*/  BSYNC B1 ;  /* 0x0000000000017941 */ /* 0x000fea0003800000 */
.L_x_7617:
        /* <DEDUP_REMOVED lines=31> */
.L_x_7650:
[----:B------:R-:W-:Y:S05]  /*f830*/  BSYNC B2 ;  /* 0x0000000000027941 */ /* 0x000fea0003800000 */
.L_x_7649:
        /* <DEDUP_REMOVED lines=18> */
.L_x_7652:
[----:B------:R-:W-:Y:S05]  /*f960*/  BSYNC B2 ;  /* 0x0000000000027941 */ /* 0x000fea0003800000 */
.L_x_7651:
[-C--:B------:R-:W-:Y:S02]  /*f970*/  DFMA R2, R30, R44.reuse, R28 ;  /* 0x0000002c1e02722b */ /* 0x080fe4000000001c */
[----:B------:R-:W-:-:S06]  /*f980*/  DFMA R30, -R28, R44, R30 ;  /* 0x0000002c1c1e722b */ /* 0x000fcc000000011e */
[-C--:B------:R-:W-:Y:S02]  /*f990*/  DMUL R28, R2, R4.reuse ;  /* 0x00000004021c7228 */ /* 0x080fe40000000000 */
[----:B------:R-:W-:Y:S01]  /*f9a0*/  DMUL R30, R30, R4 ;  /* 0x000000041e1e7228 */ /* 0x000fe20000000000 */
[----:B------:R-:W-:Y:S10]  /*f9b0*/  BRA `(.L_x_7653) ;  /* 0x0000000400887947 */ /* 0x000ff40003800000 */
.L_x_7648:
        /* <DEDUP_REMOVED lines=21> */
.L_x_7655:
[----:B------:R-:W-:Y:S05]  /*fb10*/  BSYNC B2 ;  /* 0x0000000000027941 */ /* 0x000fea0003800000 */
.L_x_7654:
        /* <DEDUP_REMOVED lines=25> */
.L_x_7657:
[----:B------:R-:W-:Y:S05]  /*fcb0*/  BSYNC B2 ;  /* 0x0000000000027941 */ /* 0x000fea0003800000 */
.L_x_7656:
[----:B------:R-:W-:Y:S02]  /*fcc0*/  IMAD.MOV.U32 R30, RZ, RZ, R4 ;  /* 0x000000ffff1e7224 */ /* 0x000fe400078e0004 */
[----:B------:R-:W-:Y:S01]  /*fcd0*/  IMAD.MOV.U32 R31, RZ, RZ, R5 ;  /* 0x000000ffff1f7224 */ /* 0x000fe200078e0005 */
[----:B------:R-:W-:Y:S06]  /*fce0*/  BRA `(.L_x_7653) ;  /* 0x0000000000bc7947 */ /* 0x000fec0003800000 */
.L_x_7647:
        /* <DEDUP_REMOVED lines=23> */
.L_x_7659:
[----:B------:R-:W-:Y:S05]  /*fe60*/  BSYNC B2 ;  /* 0x0000000000027941 */ /* 0x000fea0003800000 */
.L_x_7658:
        /* <DEDUP_REMOVED lines=18> */
.L_x_7661:
[----:B------:R-:W-:Y:S05]  /*ff90*/  BSYNC B2 ;  /* 0x0000000000027941 */ /* 0x000fea0003800000 */
.L_x_7660:
[-C--:B------:R-:W-:Y:S02]  /*ffa0*/  DFMA R2, R28, R44.reuse, R30 ;  /* 0x0000002c1c02722b */ /* 0x080fe4000000001e */
[----:B------:R-:W-:-:S06]  /*ffb0*/  DFMA R30, R30, R44, -R28 ;  /* 0x0000002c1e1e722b */ /* 0x000fcc000000081c */
[-C--:B------:R-:W-:Y:S02]  /*ffc0*/  DMUL R28, R2, R4.reuse ;  /* 0x00000004021c7228 */ /* 0x080fe40000000000 */
[----:B------:R-:W-:-:S11]  /*ffd0*/  DMUL R30, R30, R4 ;  /* 0x000000041e1e7228 */ /* 0x000fd60000000000 */
.L_x_7653:
[----:B------:R-:W-:Y:S05]  /*ffe0*/  BSYNC B1 ;  /* 0x0000000000017941 */ /* 0x000fea0003800000 */
.L_x_7646:
        /* <DEDUP_REMOVED lines=73> */
.L_x_7668:
[----:B------:R-:W-:Y:S05]  /*10480*/  BSYNC B0 ;  /* 0x0000000000007941 */ /* 0x000fea0003800000 */
.L_x_7667:
        /* <DEDUP_REMOVED lines=23> */
.L_x_7670:
[----:B------:R-:W-:Y:S01]  /*10600*/  DMUL R2, RZ, R60 ;  /* 0x0000003cff027228 */ /* 0x000fe20000000000 */
[----:B------:R-:W-:-:S10]  /*10610*/  IMAD.MOV.U32 R5, RZ, RZ, RZ ;  /* 0x000000ffff057224 */ /* 0x000fd400078e00ff */
.L_x_7671:
[----:B------:R-:W-:Y:S05]  /*10620*/  BSYNC B2 ;  /* 0x0000000000027941 */ /* 0x000fea0003800000 */
.L_x_7669:
        /* <DEDUP_REMOVED lines=46> */
.L_x_7673:
[----:B------:R-:W-:Y:S01]  /*10910*/  DMUL R2, RZ, R60 ;  /* 0x0000003cff027228 */ /* 0x000fe20000000000 */
[----:B------:R-:W-:-:S10]  /*10920*/  IMAD.MOV.U32 R5, RZ, RZ, RZ ;  /* 0x000000ffff057224 */ /* 0x000fd400078e00ff */
.L_x_7674:
[----:B------:R-:W-:Y:S05]  /*10930*/  BSYNC B2 ;  /* 0x0000000000027941 */ /* 0x000fea0003800000 */
.L_x_7672:
        /* <DEDUP_REMOVED lines=25> */
.L_x_7666:
        /* <DEDUP_REMOVED lines=62> */
.L_x_7677:
[----:B------:R-:W-:Y:S05]  /*10eb0*/  BSYNC B0 ;  /* 0x0000000000007941 */ /* 0x000fea0003800000 */
.L_x_7676:
        /* <DEDUP_REMOVED lines=23> */
.L_x_7679:
[----:B------:R-:W-:Y:S01]  /*11030*/  DMUL R2, RZ, R60 ;  /* 0x0000003cff027228 */ /* 0x000fe20000000000 */
[----:B------:R-:W-:-:S10]  /*11040*/  IMAD.MOV.U32 R5, RZ, RZ, RZ ;  /* 0x000000ffff057224 */ /* 0x000fd400078e00ff */
.L_x_7680:
[----:B------:R-:W-:Y:S05]  /*11050*/  BSYNC B2 ;  /* 0x0000000000027941 */ /* 0x000fea0003800000 */
.L_x_7678:
        /* <DEDUP_REMOVED lines=46> */
.L_x_7682:
[----:B------:R-:W-:Y:S01]  /*11340*/  DMUL R2, RZ, R60 ;  /* 0x0000003cff027228 */ /* 0x000fe20000000000 */
[----:B------:R-:W-:-:S10]  /*11350*/  IMAD.MOV.U32 R5, RZ, RZ, RZ ;  /* 0x000000ffff057224 */ /* 0x000fd400078e00ff */
.L_x_7683:
[----:B------:R-:W-:Y:S05]  /*11360*/  BSYNC B2 ;  /* 0x0000000000027941 */ /* 0x000fea0003800000 */
.L_x_7681:
        /* <DEDUP_REMOVED lines=39> */
.L_x_7665:
        /* <DEDUP_REMOVED lines=11> */
.L_x_7684:
[----:B------:R-:W-:-:S10]  /*11690*/  DADD R40, R26, -R26 ;  /* 0x000000001a287229 */ /* 0x000fd4000000081a */
[----:B------:R-:W-:Y:S02]  /*116a0*/  IMAD.MOV.U32 R60, RZ, RZ, R40 ;  /* 0x000000ffff3c7224 */ /* 0x000fe400078e0028 */
[----:B------:R-:W-:Y:S01]  /*116b0*/  IMAD.MOV.U32 R61, RZ, RZ, R41 ;  /* 0x000000ffff3d7224 */ /* 0x000fe200078e0029 */
[----:B------:R-:W-:Y:S06]  /*116c0*/  BRA `(.L_x_7675) ;  /* 0x0000000800747947 */ /* 0x000fec0003800000 */
.L_x_7664:
        /* <DEDUP_REMOVED lines=24> */
.L_x_7686:
[----:B------:R-:W-:Y:S01]  /*11850*/  DMUL R2, RZ, R60 ;  /* 0x0000003cff027228 */ /* 0x000fe20000000000 */
[----:B------:R-:W-:-:S10]  /*11860*/  IMAD.MOV.U32 R5, RZ, RZ, RZ ;  /* 0x000000ffff057224 */ /* 0x000fd400078e00ff */
.L_x_7687:
[----:B------:R-:W-:Y:S05]  /*11870*/  BSYNC B2 ;  /* 0x0000000000027941 */ /* 0x000fea0003800000 */
.L_x_7685:
        /* <DEDUP_REMOVED lines=46> */
.L_x_7689:
[----:B------:R-:W-:Y:S01]  /*11b60*/  DMUL R2, RZ, R60 ;  /* 0x0000003cff027228 */ /* 0x000fe20000000000 */
[----:B------:R-:W-:-:S10]  /*11b70*/  IMAD.MOV.U32 R5, RZ, RZ, RZ ;  /* 0x000000ffff057224 */ /* 0x000fd400078e00ff */
.L_x_7690:
[----:B------:R-:W-:Y:S05]  /*11b80*/  BSYNC B2 ;  /* 0x0000000000027941 */ /* 0x000fea0003800000 */
.L_x_7688:
        /* <DEDUP_REMOVED lines=24> */
.L_x_7663:
        /* <DEDUP_REMOVED lines=57> */
.L_x_7675:
[----:B------:R-:W-:Y:S05]  /*120a0*/  BSYNC B1 ;  /* 0x0000000000017941 */ /* 0x000fea0003800000 */
.L_x_7662:
        /* <DEDUP_REMOVED lines=31> */
.L_x_7695:
[----:B------:R-:W-:Y:S05]  /*122a0*/  BSYNC B2 ;  /* 0x0000000000027941 */ /* 0x000fea0003800000 */
.L_x_7694:
        /* <DEDUP_REMOVED lines=18> */
.L_x_7697:
[----:B------:R-:W-:Y:S05]  /*123d0*/  BSYNC B2 ;  /* 0x0000000000027941 */ /* 0x000fea0003800000 */
.L_x_7696:
[-C--:B------:R-:W-:Y:S02]  /*123e0*/  DFMA R2, R26, R44.reuse, R24 ;  /* 0x0000002c1a02722b */ /* 0x080fe40000000018 */
[----:B------:R-:W-:-:S06]  /*123f0*/  DFMA R26, -R24, R44, R26 ;  /* 0x0000002c181a722b */ /* 0x000fcc000000011a */
[-C--:B------:R-:W-:Y:S02]  /*12400*/  DMUL R24, R2, R4.reuse ;  /* 0x0000000402187228 */ /* 0x080fe40000000000 */
[----:B------:R-:W-:Y:S01]  /*12410*/  DMUL R26, R26, R4 ;  /* 0x000000041a1a7228 */ /* 0x000fe20000000000 */
[----:B------:R-:W-:Y:S10]  /*12420*/  BRA `(.L_x_7698) ;  /* 0x0000000400887947 */ /* 0x000ff40003800000 */
.L_x_7693:
        /* <DEDUP_REMOVED lines=21> */
.L_x_7700:
[----:B------:R-:W-:Y:S05]  /*12580*/  BSYNC B2 ;  /* 0x0000000000027941 */ /* 0x000fea0003800000 */
.L_x_7699:
        /* <DEDUP_REMOVED lines=25> */
.L_x_7702:
[----:B------:R-:W-:Y:S05]  /*12720*/  BSYNC B2 ;  /* 0x0000000000027941 */ /* 0x000fea0003800000 */
.L_x_7701:
[----:B------:R-:W-:Y:S02]  /*12730*/  IMAD.MOV.U32 R26, RZ, RZ, R4 ;  /* 0x000000ffff1a7224 */ /* 0x000fe400078e0004 */
[----:B------:R-:W-:Y:S01]  /*12740*/  IMAD.MOV.U32 R27, RZ, RZ, R5 ;  /* 0x000000ffff1b7224 */ /* 0x000fe200078e0005 */
[----:B------:R-:W-:Y:S06]  /*12750*/  BRA `(.L_x_7698) ;  /* 0x0000000000bc7947 */ /* 0x000fec0003800000 */
.L_x_7692:
        /* <DEDUP_REMOVED lines=23> */
.L_x_7704:
[----:B------:R-:W-:Y:S05]  /*128d0*/  BSYNC B2 ;  /* 0x0000000000027941 */ /* 0x000fea0003800000 */
.L_x_7703:
        /* <DEDUP_REMOVED lines=18> */
.L_x_7706:
[----:B------:R-:W-:Y:S05]  /*12a00*/  BSYNC B2 ;  /* 0x0000000000027941 */ /* 0x000fea0003800000 */
.L_x_7705:
[-C--:B------:R-:W-:Y:S02]  /*12a10*/  DFMA R2, R24, R44.reuse, R26 ;  /* 0x0000002c1802722b */ /* 0x080fe4000000001a */
[----:B------:R-:W-:-:S06]  /*12a20*/  DFMA R26, R26, R44, -R24 ;  /* 0x0000002c1a1a722b */ /* 0x000fcc0000000818 */
[-C--:B------:R-:W-:Y:S02]  /*12a30*/  DMUL R24, R2, R4.reuse ;  /* 0x0000000402187228 */ /* 0x080fe40000000000 */
[----:B------:R-:W-:-:S11]  /*12a40*/  DMUL R26, R26, R4 ;  /* 0x000000041a1a7228 */ /* 0x000fd60000000000 */
.L_x_7698:
[----:B------:R-:W-:Y:S05]  /*12a50*/  BSYNC B1 ;  /* 0x0000000000017941 */ /* 0x000fea0003800000 */
.L_x_7691:
        /* <DEDUP_REMOVED lines=73> */
.L_x_7713:
[----:B------:R-:W-:Y:S05]  /*12ef0*/  BSYNC B0 ;  /* 0x0000000000007941 */ /* 0x000fea0003800000 */
.L_x_7712:
        /* <DEDUP_REMOVED lines=23> */
.L_x_7715:
[----:B------:R-:W-:Y:S01]  /*13070*/  DMUL R2, RZ, R60 ;  /* 0x0000003cff027228 */ /* 0x000fe20000000000 */
[----:B------:R-:W-:-:S10]  /*13080*/  IMAD.MOV.U32 R5, RZ, RZ, RZ ;  /* 0x000000ffff057224 */ /* 0x000fd400078e00ff */
.L_x_7716:
[----:B------:R-:W-:Y:S05]  /*13090*/  BSYNC B2 ;  /* 0x0000000000027941 */ /* 0x000fea0003800000 */
.L_x_7714:
        /* <DEDUP_REMOVED lines=46> */
.L_x_7718:
[----:B------:R-:W-:Y:S01]  /*13380*/  DMUL R2, RZ, R60 ;  /* 0x0000003cff027228 */ /* 0x000fe20000000000 */
[----:B------:R-:W-:-:S10]  /*13390*/  IMAD.MOV.U32 R5, RZ, RZ, RZ ;  /* 0x000000ffff057224 */ /* 0x000fd400078e00ff */
.L_x_7719:
[----:B------:R-:W-:Y:S05]  /*133a0*/  BSYNC B2 ;  /* 0x0000000000027941 */ /* 0x000fea0003800000 */
.L_x_7717:
        /* <DEDUP_REMOVED lines=25> */
.L_x_7711:
        /* <DEDUP_REMOVED lines=62> */
.L_x_7722:
[----:B------:R-:W-:Y:S05]  /*13920*/  BSYNC B0 ;  /* 0x0000000000007941 */ /* 0x000fea0003800000 */
.L_x_7721:
        /* <DEDUP_REMOVED lines=23> */
.L_x_7724:
[----:B------:R-:W-:Y:S01]  /*13aa0*/  DMUL R2, RZ, R60 ;  /* 0x0000003cff027228 */ /* 0x000fe20000000000 */
[----:B------:R-:W-:-:S10]  /*13ab0*/  IMAD.MOV.U32 R5, RZ, RZ, RZ ;  /* 0x000000ffff057224 */ /* 0x000fd400078e00ff */
.L_x_7725:
[----:B------:R-:W-:Y:S05]  /*13ac0*/  BSYNC B2 ;  /* 0x0000000000027941 */ /* 0x000fea0003800000 */
.L_x_7723:
        /* <DEDUP_REMOVED lines=46> */
.L_x_7727:
[----:B------:R-:W-:Y:S01]  /*13db0*/  DMUL R2, RZ, R60 ;  /* 0x0000003cff027228 */ /* 0x000fe20000000000 */
[----:B------:R-:W-:-:S10]  /*13dc0*/  IMAD.MOV.U32 R5, RZ, RZ, RZ ;  /* 0x000000ffff057224 */ /* 0x000fd400078e00ff */
.L_x_7728:
[----:B------:R-:W-:Y:S05]  /*13dd0*/  BSYNC B2 ;  /* 0x0000000000027941 */ /* 0x000fea0003800000 */
.L_x_7726:
        /* <DEDUP_REMOVED lines=39> */
.L_x_7710:
        /* <DEDUP_REMOVED lines=11> */
.L_x_7729:
[----:B------:R-:W-:-:S10]  /*14100*/  DADD R40, R22, -R22 ;  /* 0x0000000016287229 */ /* 0x000fd40000000816 */
[----:B------:R-:W-:Y:S02]  /*14110*/  IMAD.MOV.U32 R60, RZ, RZ, R40 ;  /* 0x000000ffff3c7224 */ /* 0x000fe400078e0028 */
[----:B------:R-:W-:Y:S01]  /*14120*/  IMAD.MOV.U32 R61, RZ, RZ, R41 ;  /* 0x000000ffff3d7224 */ /* 0x000fe200078e0029 */
[----:B------:R-:W-:Y:S06]  /*14130*/  BRA `(.L_x_7720) ;  /* 0x0000000800747947 */ /* 0x000fec0003800000 */
.L_x_7709:
        /* <DEDUP_REMOVED lines=24> */
.L_x_7731:
[----:B------:R-:W-:Y:S01]  /*142c0*/  DMUL R2, RZ, R60 ;  /* 0x0000003cff027228 */ /* 0x000fe20000000000 */
[----:B------:R-:W-:-:S10]  /*142d0*/  IMAD.MOV.U32 R5, RZ, RZ, RZ ;  /* 0x000000ffff057224 */ /* 0x000fd400078e00ff */
.L_x_7732:
[----:B------:R-:W-:Y:S05]  /*142e0*/  BSYNC B2 ;  /* 0x0000000000027941 */ /* 0x000fea0003800000 */
.L_x_7730:
        /* <DEDUP_REMOVED lines=46> */
.L_x_7734:
[----:B------:R-:W-:Y:S01]  /*145d0*/  DMUL R2, RZ, R60 ;  /* 0x0000003cff027228 */ /* 0x000fe20000000000 */
[----:B------:R-:W-:-:S10]  /*145e0*/  IMAD.MOV.U32 R5, RZ, RZ, RZ ;  /* 0x000000ffff057224 */ /* 0x000fd400078e00ff */
.L_x_7735:
[----:B------:R-:W-:Y:S05]  /*145f0*/  BSYNC B2 ;  /* 0x0000000000027941 */ /* 0x000fea0003800000 */
.L_x_7733:
        /* <DEDUP_REMOVED lines=24> */
.L_x_7708:
        /* <DEDUP_REMOVED lines=57> */
.L_x_7720:
[----:B------:R-:W-:Y:S05]  /*14b10*/  BSYNC B1 ;  /* 0x0000000000017941 */ /* 0x000fea0003800000 */
.L_x_7707:
        /* <DEDUP_REMOVED lines=31> */
.L_x_7740:
[----:B------:R-:W-:Y:S05]  /*14d10*/  BSYNC B2 ;  /* 0x0000000000027941 */ /* 0x000fea0003800000 */
.L_x_7739:
        /* <DEDUP_REMOVED lines=18> */
.L_x_7742:
[----:B------:R-:W-:Y:S05]  /*14e40*/  BSYNC B2 ;  /* 0x0000000000027941 */ /* 0x000fea0003800000 */
.L_x_7741:
[-C--:B------:R-:W-:Y:S02]  /*14e50*/  DFMA R2, R22, R44.reuse, R20 ;  /* 0x0000002c1602722b */ /* 0x080fe40000000014 */
[----:B------:R-:W-:-:S06]  /*14e60*/  DFMA R22, -R20, R44, R22 ;  /* 0x0000002c1416722b */ /* 0x000fcc0000000116 */
[-C--:B------:R-:W-:Y:S02]  /*14e70*/  DMUL R20, R2, R4.reuse ;  /* 0x0000000402147228 */ /* 0x080fe40000000000 */
[----:B------:R-:W-:Y:S01]  /*14e80*/  DMUL R22, R22, R4 ;  /* 0x0000000416167228 */ /* 0x000fe20000000000 */
[----:B------:R-:W-:Y:S10]  /*14e90*/  BRA `(.L_x_7743) ;  /* 0x0000000400887947 */ /* 0x000ff40003800000 */
.L_x_7738:
        /* <DEDUP_REMOVED lines=21> */
.L_x_7745:
[----:B------:R-:W-:Y:S05]  /*14ff0*/  BSYNC B2 ;  /* 0x0000000000027941 */ /* 0x000fea0003800000 */
.L_x_7744:
        /* <DEDUP_REMOVED lines=25> */
.L_x_7747:
[----:B------:R-:W-:Y:S05]  /*15190*/  BSYNC B2 ;  /* 0x0000000000027941 */ /* 0x000fea0003800000 */
.L_x_7746:
[----:B------:R-:W-:Y:S02]  /*151a0*/  IMAD.MOV.U32 R22, RZ, RZ, R4 ;  /* 0x000000ffff167224 */ /* 0x000fe400078e0004 */
[----:B------:R-:W-:Y:S01]  /*151b0*/  IMAD.MOV.U32 R23, RZ, RZ, R5 ;  /* 0x000000ffff177224 */ /* 0x000fe200078e0005 */
[----:B------:R-:W-:Y:S06]  /*151c0*/  BRA `(.L_x_7743) ;  /* 0x0000000000bc7947 */ /* 0x000fec0003800000 */
.L_x_7737:
        /* <DEDUP_REMOVED lines=23> */
.L_x_7749:
[----:B------:R-:W-:Y:S05]  /*15340*/  BSYNC B2 ;  /* 0x0000000000027941 */ /* 0x000fea0003800000 */
.L_x_7748:
        /* <DEDUP_REMOVED lines=18> */
.L_x_7751:
[----:B------:R-:W-:Y:S05]  /*15470*/  BSYNC B2 ;  /* 0x0000000000027941 */ /* 0x000fea0003800000 */
.L_x_7750:
[-C--:B------:R-:W-:Y:S02]  /*15480*/  DFMA R2, R20, R44.reuse, R22 ;  /* 0x0000002c1402722b */ /* 0x080fe40000000016 */
[----:B------:R-:W-:-:S06]  /*15490*/  DFMA R22, R22, R44, -R20 ;  /* 0x0000002c1616722b */ /* 0x000fcc0000000814 */
[-C--:B------:R-:W-:Y:S02]  /*154a0*/  DMUL R20, R2, R4.reuse ;  /* 0x0000000402147228 */ /* 0x080fe40000000000 */
[----:B------:R-:W-:-:S11]  /*154b0*/  DMUL R22, R22, R4 ;  /* 0x0000000416167228 */ /* 0x000fd60000000000 */
.L_x_7743:
[----:B------:R-:W-:Y:S05]  /*154c0*/  BSYNC B1 ;  /* 0x0000000000017941 */ /* 0x000fea0003800000 */
.L_x_7736:
[----:B------:R-:W0:Y:S02]  /*154d0*/  LDC.64 R2, c[0x0][0x218] ;  /* 0x00008600ff027b82 */ /* 0x000e240000000a00 */
[----:B0-----:R-:W-:-:S04]  /*154e0*/  IMAD.WIDE.U32 R2, R7, 0x10, R2 ;  /* 0x0000001007027825 */ /* 0x001fc800078e0002 */
[----:B------:R-:W-:-:S05]  /*154f0*/  IMAD.WIDE R2, R0, 0x20, R2 ;  /* 0x0000002000027825 */ /* 0x000fca00078e0202 */
[----:B------:R-:W-:Y:S04]  /*15500*/  STG.E.128 desc[UR6][R2.64], R16 ;  /* 0x0000001002007986 */ /* 0x000fe8000c101d06 */
[----:B------:R-:W-:Y:S04]  /*15510*/  STG.E.128 desc[UR6][R2.64+0x10], R12 ;  /* 0x0000100c02007986 */ /* 0x000fe8000c101d06 */
[----:B------:R-:W-:Y:S04]  /*15520*/  STG.E.128 desc[UR6][R2.64+0x1000], R8 ;  /* 0x0010000802007986 */ /* 0x000fe8000c101d06 */
[----:B------:R-:W-:Y:S04]  /*15530*/  STG.E.128 desc[UR6][R2.64+0x1010], R36 ;  /* 0x0010102402007986 */ /* 0x000fe8000c101d06 */
[----:B------:R-:W-:Y:S04]  /*15540*/  STG.E.128 desc[UR6][R2.64+0x2000], R32 ;  /* 0x0020002002007986 */ /* 0x000fe8000c101d06 */
[----:B------:R-:W-:Y:S04]  /*15550*/  STG.E.128 desc[UR6][R2.64+0x2010], R28 ;  /* 0x0020101c02007986 */ /* 0x000fe8000c101d06 */
[----:B------:R-:W-:Y:S04]  /*15560*/  STG.E.128 desc[UR6][R2.64+0x3000], R24 ;  /* 0x0030001802007986 */ /* 0x000fe8000c101d06 */
[----:B------:R-:W-:Y:S01]  /*15570*/  STG.E.128 desc[UR6][R2.64+0x3010], R20 ;  /* 0x0030101402007986 */ /* 0x000fe2000c101d06 */
[----:B------:R-:W-:Y:S05]  /*15580*/  EXIT ;  /* 0x000000000000794d */ /* 0x000fea0003800000 */
.L_x_7391:
[----:B------:R-:W0:Y:S01]  /*15590*/  S2R R27, SR_TID.X ;  /* 0x00000000001b7919 */ /* 0x000e220000002100 */
[----:B------:R-:W-:Y:S02]  /*155a0*/  CS2R R14, SRZ ;  /* 0x00000000000e7805 */ /* 0x000fe4000001ff00 */
[----:B------:R-:W-:Y:S02]  /*155b0*/  CS2R R12, SRZ ;  /* 0x00000000000c7805 */ /* 0x000fe4000001ff00 */
[----:B0-----:R-:W-:Y:S01]  /*155c0*/  ISETP.GE.AND P2, PT, R27, R6, PT ;  /* 0x000000061b00720c */ /* 0x001fe20003f46270 */
[----:B------:R-:W-:-:S12]  /*155d0*/  IMAD.MOV.U32 R0, RZ, RZ, R27 ;  /* 0x000000ffff007224 */ /* 0x000fd800078e001b */
[----:B------:R-:W-:Y:S01]  /*155e0*/  @!P2 VIADD R27, R0, 0x80 ;  /* 0x00000080001ba836 */ /* 0x000fe20000000000 */
[----:B------:R-:W0:Y:S04]  /*155f0*/  @!P2 LDC.64 R20, c[0x0][0x220] ;  /* 0x00008800ff14ab82 */ /* 0x000e280000000a00 */
[----:B------:R-:W-:-:S13]  /*15600*/  ISETP.GE.AND P6, PT, R27, R6, PT ;  /* 0x000000061b00720c */ /* 0x000fda0003fc6270 */
[----:B------:R-:W-:Y:S01]  /*15610*/  @!P6 IMAD.IADD R5, R7, 0x1, R27 ;  /* 0x000000010705e824 */ /* 0x000fe200078e021b */
[----:B------:R-:W1:Y:S01]  /*15620*/  @!P6 LDC.64 R2, c[0x0][0x220] ;  /* 0x00008800ff02eb82 */ /* 0x000e620000000a00 */
[----:B------:R-:W-:-:S05]  /*15630*/  @!P6 VIADD R27, R27, 0x80 ;  /* 0x000000801b1be836 */ /* 0x000fca0000000000 */
[----:B------:R-:W-:-:S13]  /*15640*/  ISETP.GE.AND P5, PT, R27, R6, PT ;  /* 0x000000061b00720c */ /* 0x000fda0003fa6270 */
[----:B------:R-:W-:Y:S01]  /*15650*/  @!P5 IADD3 R17, R7, R27, RZ ;  /* 0x0000001b0711d210 */ /* 0x000fe20007ffe0ff */
[----:B------:R-:W-:Y:S02]  /*15660*/  @!P5 VIADD R27, R27, 0x80 ;  /* 0x000000801b1bd836 */ /* 0x000fe40000000000 */
[----:B-1----:R-:W-:-:S03]  /*15670*/  @!P6 IMAD.WIDE.U32 R2, R5, 0x10, R2 ;  /* 0x000000100502e825 */ /* 0x002fc600078e0002 */
[----:B------:R-:W-:Y:S01]  /*15680*/  ISETP.GE.AND P4, PT, R27, R6, PT ;  /* 0x000000061b00720c */ /* 0x000fe20003f86270 */
[----:B------:R-:W1:Y:S01]  /*15690*/  @!P5 LDC.64 R4, c[0x0][0x220] ;  /* 0x00008800ff04db82 */ /* 0x000e620000000a00 */
[----:B------:R2:W5:Y:S11]  /*156a0*/  @!P6 LDG.E.128 R12, desc[UR6][R2.64] ;  /* 0x00000006020ce981 */ /* 0x000576000c1e1d00 */
[----:B------:R-:W-:Y:S01]  /*156b0*/  @!P4 IMAD.IADD R23, R7, 0x1, R27 ;  /* 0x000000010717c824 */ /* 0x000fe200078e021b */
[----:B------:R-:W3:Y:S01]  /*156c0*/  @!P4 LDC.64 R8, c[0x0][0x220] ;  /* 0x00008800ff08cb82 */ /* 0x000ee20000000a00 */
[----:B------:R-:W-:-:S05]  /*156d0*/  @!P4 VIADD R27, R27, 0x80 ;  /* 0x000000801b1bc836 */ /* 0x000fca0000000000 */
[----:B------:R-:W-:-:S13]  /*156e0*/  ISETP.GE.AND P3, PT, R27, R6, PT ;  /* 0x000000061b00720c */ /* 0x000fda0003f66270 */
[----:B------:R-:W-:Y:S01]  /*156f0*/  @!P3 IMAD.IADD R29, R7, 0x1, R27 ;  /* 0x00000001071db824 */ /* 0x000fe200078e021b */
[----:B------:R-:W2:Y:S01]  /*15700*/  @!P3 LDC.64 R10, c[0x0][0x220] ;  /* 0x00008800ff0abb82 */ /* 0x000ea20000000a00 */
[----:B------:R-:W-:-:S05]  /*15710*/  @!P3 VIADD R27, R27, 0x80 ;  /* 0x000000801b1bb836 */ /* 0x000fca0000000000 */
[----:B------:R-:W-:-:S13]  /*15720*/  ISETP.GE.AND P1, PT, R27, R6, PT ;  /* 0x000000061b00720c */ /* 0x000fda0003f26270 */
[----:B------:R-:W-:Y:S01]  /*15730*/  @!P1 IMAD.IADD R31, R7, 0x1, R27 ;  /* 0x00000001071f9824 */ /* 0x000fe200078e021b */
[----:B------:R-:W-:Y:S01]  /*15740*/  @!P1 IADD3 R27, R27, 0x80, RZ ;  /* 0x000000801b1b9810 */ /* 0x000fe20007ffe0ff */
[----:B------:R-:W4:Y:S03]  /*15750*/  @!P1 LDC.64 R18, c[0x0][0x220] ;  /* 0x00008800ff129b82 */ /* 0x000f260000000a00 */
[----:B------:R-:W-:-:S13]  /*15760*/  ISETP.GE.AND P0, PT, R27, R6, PT ;  /* 0x000000061b00720c */ /* 0x000fda0003f06270 */
[----:B------:R-:W-:Y:S01]  /*15770*/  @!P0 IMAD.IADD R51, R7, 0x1, R27 ;  /* 0x0000000107338824 */ /* 0x000fe200078e021b */
[----:B------:R-:W0:Y:S01]  /*15780*/  @!P0 LDC.64 R24, c[0x0][0x220] ;  /* 0x00008800ff188b82 */ /* 0x000e220000000a00 */
[----:B------:R-:W-:-:S05]  /*15790*/  @!P0 VIADD R27, R27, 0x80 ;  /* 0x000000801b1b8836 */ /* 0x000fca0000000000 */
[----:B------:R-:W-:-:S13]  /*157a0*/  ISETP.GE.AND P6, PT, R27, R6, PT ;  /* 0x000000061b00720c */ /* 0x000fda0003fc6270 */
[----:B------:R-:W0:Y:S01]  /*157b0*/  @!P6 LDC.64 R48, c[0x0][0x220] ;  /* 0x00008800ff30eb82 */ /* 0x000e220000000a00 */
[----:B------:R-:W-:Y:S02]  /*157c0*/  CS2R R42, SRZ ;  /* 0x00000000002a7805 */ /* 0x000fe4000001ff00 */
[----:B------:R-:W-:Y:S01]  /*157d0*/  CS2R R40, SRZ ;  /* 0x0000000000287805 */ /* 0x000fe2000001ff00 */
[----:B-1----:R-:W-:-:S04]  /*157e0*/  @!P5 IMAD.WIDE.U32 R16, R17, 0x10, R4 ;  /* 0x000000101110d825 */ /* 0x002fc800078e0004 */
[----:B---3--:R-:W-:Y:S01]  /*157f0*/  @!P4 IMAD.WIDE.U32 R22, R23, 0x10, R8 ;  /* 0x000000101716c825 */ /* 0x008fe200078e0008 */
[----:B------:R1:W5:Y:S03]  /*15800*/  @!P5 LDG.E.128 R40, desc[UR6][R16.64] ;  /* 0x000000061028d981 */ /* 0x000366000c1e1d00 */
[----:B--2---:R-:W-:-:S04]  /*15810*/  @!P3 IMAD.WIDE.U32 R2, R29, 0x10, R10 ;  /* 0x000000101d02b825 */ /* 0x004fc800078e000a */
[C---:B------:R-:W-:Y:S02]  /*15820*/  @!P6 IMAD.IADD R11, R7.reuse, 0x1, R27 ;  /* 0x00000001070be824 */ /* 0x040fe400078e021b */
[----:B------:R-:W-:Y:S01]  /*15830*/  @!P2 IMAD.IADD R9, R7, 0x1, R0 ;  /* 0x000000010709a824 */ /* 0x000fe200078e0200 */
[----:B------:R-:W-:Y:S01]  /*15840*/  CS2R R38, SRZ ;  /* 0x0000000000267805 */ /* 0x000fe2000001ff00 */
[----:B----4-:R-:W-:Y:S01]  /*15850*/  @!P1 IMAD.WIDE.U32 R4, R31, 0x10, R18 ;  /* 0x000000101f049825 */ /* 0x010fe200078e0012 */
[----:B------:R-:W-:Y:S02]  /*15860*/  CS2R R36, SRZ ;  /* 0x0000000000247805 */ /* 0x000fe4000001ff00 */
[----:B------:R-:W-:Y:S02]  /*15870*/  CS2R R34, SRZ ;  /* 0x0000000000227805 */ /* 0x000fe4000001ff00 */
[----:B------:R-:W-:Y:S01]  /*15880*/  CS2R R32, SRZ ;  /* 0x0000000000207805 */ /* 0x000fe2000001ff00 */
[----:B0-----:R-:W-:Y:S01]  /*15890*/  @!P2 IMAD.WIDE.U32 R20, R9, 0x10, R20 ;  /* 0x000000100914a825 */ /* 0x001fe200078e0014 */
[----:B------:R-:W-:-:S02]  /*158a0*/  CS2R R8, SRZ ;  /* 0x0000000000087805 */ /* 0x000fc4000001ff00 */
[----:B------:R-:W-:Y:S02]  /*158b0*/  CS2R R30, SRZ ;  /* 0x00000000001e7805 */ /* 0x000fe4000001ff00 */
[----:B------:R-:W-:Y:S01]  /*158c0*/  CS2R R28, SRZ ;  /* 0x00000000001c7805 */ /* 0x000fe2000001ff00 */
[----:B------:R-:W-:Y:S01]  /*158d0*/  @!P6 IMAD.WIDE.U32 R48, R11, 0x10, R48 ;  /* 0x000000100b30e825 */ /* 0x000fe200078e0030 */
[----:B------:R-:W-:Y:S02]  /*158e0*/  CS2R R10, SRZ ;  /* 0x00000000000a7805 */ /* 0x000fe4000001ff00 */
[----:B------:R-:W-:Y:S02]  /*158f0*/  CS2R R18, SRZ ;  /* 0x0000000000127805 */ /* 0x000fe4000001ff00 */
[----:B-1----:R-:W-:Y:S01]  /*15900*/  CS2R R16, SRZ ;  /* 0x0000000000107805 */ /* 0x002fe2000001ff00 */
[----:B------:R-:W-:Y:S01]  /*15910*/  @!P0 IMAD.WIDE.U32 R50, R51, 0x10, R24 ;  /* 0x0000001033328825 */ /* 0x000fe200078e0018 */
[----:B------:R-:W5:Y:S04]  /*15920*/  @!P1 LDG.E.128 R36, desc[UR6][R4.64] ;  /* 0x0000000604249981 */ /* 0x000f68000c1e1d00 */
[----:B------:R-:W5:Y:S04]  /*15930*/  @!P3 LDG.E.128 R8, desc[UR6][R2.64] ;  /* 0x000000060208b981 */ /* 0x000f68000c1e1d00 */
[----:B------:R-:W5:Y:S04]  /*15940*/  @!P0 LDG.E.128 R32, desc[UR6][R50.64] ;  /* 0x0000000632208981 */ /* 0x000f68000c1e1d00 */
[----:B------:R-:W5:Y:S04]  /*15950*/  @!P6 LDG.E.128 R28, desc[UR6][R48.64] ;  /* 0x00000006301ce981 */ /* 0x000f68000c1e1d00 */
[----:B------:R-:W5:Y:S01]  /*15960*/  @!P2 LDG.E.128 R16, desc[UR6][R20.64] ;  /* 0x000000061410a981 */ /* 0x000f62000c1e1d00 */
[----:B------:R-:W-:-:S02]  /*15970*/  CS2R R46, SRZ ;  /* 0x00000000002e7805 */ /* 0x000fc4000001ff00 */
[----:B------:R-:W-:Y:S01]  /*15980*/  CS2R R44, SRZ ;  /* 0x00000000002c7805 */ /* 0x000fe2000001ff00 */
[----:B------:R-:W-:Y:S01]  /*15990*/  BSSY B1, `(.L_x_7752) ;  /* 0x00002b5000017945 */ /* 0x000fe20003800000 */
[----:B------:R-:W-:Y:S02]  /*159a0*/  CS2R R26, SRZ ;  /* 0x00000000001a7805 */ /* 0x000fe4000001ff00 */
[----:B------:R-:W-:Y:S02]  /*159b0*/  CS2R R24, SRZ ;  /* 0x0000000000187805 */ /* 0x000fe4000001ff00 */
[----:B------:R0:W5:Y:S02]  /*159c0*/  @!P4 LDG.E.128 R44, desc[UR6][R22.64] ;  /* 0x00000006162cc981 */ /* 0x000164000c1e1d00 */
[----:B0-----:R-:W-:Y:S01]  /*159d0*/  CS2R R22, SRZ ;  /* 0x0000000000167805 */ /* 0x001fe2000001ff00 */
[----:B------:R-:W-:Y:S06]  /*159e0*/  @P2 BRA `(.L_x_7753) ;  /* 0x0000002800bc2947 */ /* 0x000fec0003800000 */
[----:B-----5:R-:W-:Y:S01]  /*159f0*/  DADD R20, -RZ, -R18 ;  /* 0x00000000ff147229 */ /* 0x020fe20000000912 */
        /* <DEDUP_REMOVED lines=13> */
[----:B------:R-:W-:Y:S01]  /*15ad0*/  MOV R4, 0x652b82fe ;  /* 0x652b82fe00047802 */ /* 0x000fe20000000f00 */
[----:B------:R-:W-:Y:S01]  /*15ae0*/  IMAD.MOV.U32 R5, RZ, RZ, 0x3ff71547 ;  /* 0x3ff71547ff057424 */ /* 0x000fe200078e00ff */
        /* <DEDUP_REMOVED lines=51> */
[----:B------:R-:W-:Y:S01]  /*15e20*/  @!P1 SHF.R.S32.HI R3, RZ, 0x1, R2 ;  /* 0x00000001ff039819 */ /* 0x000fe20000011402 */
[----:B------:R-:W-:-:S03]  /*15e30*/  @!P1 IMAD.MOV.U32 R2, RZ, RZ, R26 ;  /* 0x000000ffff029224 */ /* 0x000fc600078e001a */
[----:B------:R-:W-:Y:S01]  /*15e40*/  @!P1 IADD3 R4, R4, -R3, RZ ;  /* 0x8000000304049210 */ /* 0x000fe20007ffe0ff */
[----:B------:R-:W-:-:S03]  /*15e50*/  @!P1 IMAD R3, R3, 0x100000, R27 ;  /* 0x0010000003039824 */ /* 0x000fc600078e021b */
[----:B------:R-:W-:Y:S01]  /*15e60*/  @!P1 LEA R5, R4, 0x3ff00000, 0x14 ;  /* 0x3ff0000004059811 */ /* 0x000fe200078ea0ff */
[----:B------:R-:W-:-:S06]  /*15e70*/  @!P1 IMAD.MOV.U32 R4, RZ, RZ, RZ ;  /* 0x000000ffff049224 */ /* 0x000fcc00078e00ff */
[----:B------:R-:W-:-:S11]  /*15e80*/  @!P1 DMUL R60, R2, R4 ;  /* 0x00000004023c9228 */ /* 0x000fd60000000000 */
.L_x_7760:
[----:B------:R-:W-:Y:S05]  /*15e90*/  BSYNC B0 ;  /* 0x0000000000007941 */ /* 0x000fea0003800000 */
.L_x_7759:
        /* <DEDUP_REMOVED lines=21> */
[----:B------:R-:W-:Y:S05]  /*15ff0*/  CALL.REL.NOINC `($_ZN2at6native29vectorized_elementwise_kernelILi2EZZZNS0_61_GLOBAL__N__132982cb_23_ActivationSiluKernel_cu_1520ed90_292411silu_kernelERNS_18TensorIteratorBaseEENKUlvE_clEvENKUlvE1_clEvEUlN3c107complexIdEEE_St5arrayIPcLm2EEEEviT0_T1_$__internal_trig_reduction_slowpathd) ;  /* 0x0000016000787944 */ /* 0x000fea0003c00000 */
[----:B------:R-:W-:Y:S01]  /*16000*/  MOV R24, R5 ;  /* 0x0000000500187202 */ /* 0x000fe20000000f00 */
[----:B------:R-:W-:Y:S02]  /*16010*/  IMAD.MOV.U32 R62, RZ, RZ, R2 ;  /* 0x000000ffff3e7224 */ /* 0x000fe400078e0002 */
[----:B------:R-:W-:Y:S01]  /*16020*/  IMAD.MOV.U32 R63, RZ, RZ, R3 ;  /* 0x000000ffff3f7224 */ /* 0x000fe200078e0003 */
[----:B------:R-:W-:Y:S06]  /*16030*/  BRA `(.L_x_7763) ;  /* 0x0000000000087947 */ /* 0x000fec0003800000 */
.L_x_7762:
[----:B------:R-:W-:Y:S01]  /*16040*/  DMUL R62, RZ, R20 ;  /* 0x00000014ff3e7228 */ /* 0x000fe20000000000 */
[----:B------:R-:W-:-:S10]  /*16050*/  IMAD.MOV.U32 R24, RZ, RZ, RZ ;  /* 0x000000ffff187224 */ /* 0x000fd400078e00ff */
.L_x_7763:
[----:B------:R-:W-:Y:S05]  /*16060*/  BSYNC B3 ;  /* 0x0000000000037941 */ /* 0x000fea0003800000 */
.L_x_7761:
        /* <DEDUP_REMOVED lines=11> */
[----:B------:R-:W-:Y:S03]  /*16120*/  BSSY B3, `(.L_x_7764) ;  /* 0x0000025000037945 */ /* 0x000fe60003800000 */
        /* <DEDUP_REMOVED lines=33> */
[----:B------:R-:W-:Y:S05]  /*16340*/  BRA `(.L_x_7766) ;  /* 0x0000000000087947 */ /* 0x000fea0003800000 */
.L_x_7765:
[----:B------:R-:W-:Y:S01]  /*16350*/  DMUL R2, RZ, R20 ;  /* 0x00000014ff027228 */ /* 0x000fe20000000000 */
[----:B------:R-:W-:-:S10]  /*16360*/  IMAD.MOV.U32 R5, RZ, RZ, RZ ;  /* 0x000000ffff057224 */ /* 0x000fd400078e00ff */
.L_x_7766:
[----:B------:R-:W-:Y:S05]  /*16370*/  BSYNC B3 ;  /* 0x0000000000037941 */ /* 0x000fea0003800000 */
.L_x_7764:
        /* <DEDUP_REMOVED lines=25> */
.L_x_7758:
        /* <DEDUP_REMOVED lines=63> */
.L_x_7769:
[----:B------:R-:W-:Y:S05]  /*16900*/  BSYNC B0 ;  /* 0x0000000000007941 */ /* 0x000fea0003800000 */
.L_x_7768:
        /* <DEDUP_REMOVED lines=22> */
[----:B------:R-:W-:Y:S02]  /*16a70*/  IMAD.MOV.U32 R24, RZ, RZ, R5 ;  /* 0x000000ffff187224 */ /* 0x000fe400078e0005 */
[----:B------:R-:W-:Y:S02]  /*16a80*/  IMAD.MOV.U32 R62, RZ, RZ, R2 ;  /* 0x000000ffff3e7224 */ /* 0x000fe400078e0002 */
[----:B------:R-:W-:Y:S01]  /*16a90*/  IMAD.MOV.U32 R63, RZ, RZ, R3 ;  /* 0x000000ffff3f7224 */ /* 0x000fe200078e0003 */
[----:B------:R-:W-:Y:S06]  /*16aa0*/  BRA `(.L_x_7772) ;  /* 0x0000000000087947 */ /* 0x000fec0003800000 */
.L_x_7771:
[----:B------:R-:W-:Y:S01]  /*16ab0*/  DMUL R62, RZ, R20 ;  /* 0x00000014ff3e7228 */ /* 0x000fe20000000000 */
[----:B------:R-:W-:-:S10]  /*16ac0*/  IMAD.MOV.U32 R24, RZ, RZ, RZ ;  /* 0x000000ffff187224 */ /* 0x000fd400078e00ff */
.L_x_7772:
[----:B------:R-:W-:Y:S05]  /*16ad0*/  BSYNC B3 ;  /* 0x0000000000037941 */ /* 0x000fea0003800000 */
.L_x_7770:
        /* <DEDUP_REMOVED lines=46> */
.L_x_7774:
[----:B------:R-:W-:Y:S01]  /*16dc0*/  DMUL R2, RZ, R20 ;  /* 0x00000014ff027228 */ /* 0x000fe20000000000 */
[----:B------:R-:W-:-:S10]  /*16dd0*/  MOV R5, RZ ;  /* 0x000000ff00057202 */ /* 0x000fd40000000f00 */
.L_x_7775:
[----:B------:R-:W-:Y:S05]  /*16de0*/  BSYNC B3 ;  /* 0x0000000000037941 */ /* 0x000fea0003800000 */
.L_x_7773:
        /* <DEDUP_REMOVED lines=26> */
[----:B------:R-:W-:Y:S01]  /*16f90*/  MOV R20, RZ ;  /* 0x000000ff00147202 */ /* 0x000fe20000000f00 */
[----:B------:R-:W-:Y:S01]  /*16fa0*/  DMUL R62, R60, R62 ;  /* 0x0000003e3c3e7228 */ /* 0x000fe20000000000 */
[----:B------:R-:W-:-:S03]  /*16fb0*/  SHF.R.S32.HI R4, RZ, 0x1, R4 ;  /* 0x00000001ff047819 */ /* 0x000fc60000011404 */
[----:B------:R-:W-:Y:S01]  /*16fc0*/  DMUL R60, R60, R2 ;  /* 0x000000023c3c7228 */ /* 0x000fe20000000000 */
[----:B------:R-:W-:Y:S01]  /*16fd0*/  LEA R3, R4, 0x3ff00000, 0x14 ;  /* 0x3ff0000004037811 */ /* 0x000fe200078ea0ff */
[----:B------:R-:W-:Y:S02]  /*16fe0*/  IMAD.MOV.U32 R2, RZ, RZ, RZ ;  /* 0x000000ffff027224 */ /* 0x000fe400078e00ff */
[----:B------:R-:W-:-:S04]  /*16ff0*/  IMAD.IADD R4, R5, 0x1, -R4 ;  /* 0x0000000105047824 */ /* 0x000fc800078e0a04 */
[C---:B------:R-:W-:Y:S01]  /*17000*/  DMUL R62, R2.reuse, R62 ;  /* 0x0000003e023e7228 */ /* 0x040fe20000000000 */
[----:B------:R-:W-:Y:S01]  /*17010*/  LEA R21, R4, 0x3ff00000, 0x14 ;  /* 0x3ff0000004157811 */ /* 0x000fe200078ea0ff */
[----:B------:R-:W-:-:S06]  /*17020*/  DMUL R60, R2, R60 ;  /* 0x0000003c023c7228 */ /* 0x000fcc0000000000 */
[C---:B------:R-:W-:Y:S02]  /*17030*/  DMUL R62, R20.reuse, R62 ;  /* 0x0000003e143e7228 */ /* 0x040fe40000000000 */
[----:B------:R-:W-:Y:S01]  /*17040*/  DMUL R20, R20, R60 ;  /* 0x0000003c14147228 */ /* 0x000fe20000000000 */
[----:B------:R-:W-:Y:S10]  /*17050*/  BRA `(.L_x_7767) ;  /* 0x0000000800c07947 */ /* 0x000ff40003800000 */
.L_x_7757:
        /* <DEDUP_REMOVED lines=11> */
.L_x_7776:
[----:B------:R-:W-:-:S10]  /*17110*/  DADD R62, R18, -R18 ;  /* 0x00000000123e7229 */ /* 0x000fd40000000812 */
[----:B------:R-:W-:Y:S02]  /*17120*/  IMAD.MOV.U32 R20, RZ, RZ, R62 ;  /* 0x000000ffff147224 */ /* 0x000fe400078e003e */
[----:B------:R-:W-:Y:S01]  /*17130*/  IMAD.MOV.U32 R21, RZ, RZ, R63 ;  /* 0x000000ffff157224 */ /* 0x000fe200078e003f */
[----:B------:R-:W-:Y:S06]  /*17140*/  BRA `(.L_x_7767) ;  /* 0x0000000800847947 */ /* 0x000fec0003800000 */
.L_x_7756:
        /* <DEDUP_REMOVED lines=23> */
[----:B------:R-:W-:Y:S02]  /*172c0*/  IMAD.MOV.U32 R24, RZ, RZ, R5 ;  /* 0x000000ffff187224 */ /* 0x000fe400078e0005 */
[----:B------:R-:W-:Y:S02]  /*172d0*/  IMAD.MOV.U32 R62, RZ, RZ, R2 ;  /* 0x000000ffff3e7224 */ /* 0x000fe400078e0002 */
[----:B------:R-:W-:Y:S01]  /*172e0*/  IMAD.MOV.U32 R63, RZ, RZ, R3 ;  /* 0x000000ffff3f7224 */ /* 0x000fe200078e0003 */
[----:B------:R-:W-:Y:S06]  /*172f0*/  BRA `(.L_x_7779) ;  /* 0x0000000000087947 */ /* 0x000fec0003800000 */
.L_x_7778:
[----:B------:R-:W-:Y:S01]  /*17300*/  DMUL R62, RZ, R20 ;  /* 0x00000014ff3e7228 */ /* 0x000fe20000000000 */
[----:B------:R-:W-:-:S10]  /*17310*/  IMAD.MOV.U32 R24, RZ, RZ, RZ ;  /* 0x000000ffff187224 */ /* 0x000fd400078e00ff */
.L_x_7779:
[----:B------:R-:W-:Y:S05]  /*17320*/  BSYNC B3 ;  /* 0x0000000000037941 */ /* 0x000fea0003800000 */
.L_x_7777:
        /* <DEDUP_REMOVED lines=46> */
.L_x_7781:
[----:B------:R-:W-:Y:S01]  /*17610*/  DMUL R2, RZ, R20 ;  /* 0x00000014ff027228 */ /* 0x000fe20000000000 */
[----:B------:R-:W-:-:S10]  /*17620*/  IMAD.MOV.U32 R5, RZ, RZ, RZ ;  /* 0x000000ffff057224 */ /* 0x000fd400078e00ff */
.L_x_7782:
[----:B------:R-:W-:Y:S05]  /*17630*/  BSYNC B3 ;  /* 0x0000000000037941 */ /* 0x000fea0003800000 */
.L_x_7780:
        /* <DEDUP_REMOVED lines=24> */
.L_x_7755:
        /* <DEDUP_REMOVED lines=52> */
[----:B------:R-:W-:-:S04]  /*17b00*/  @!P1 IMAD.MOV.U32 R2, RZ, RZ, R26 ;  /* 0x000000ffff029224 */ /* 0x000fc800078e001a */
[----:B------:R-:W-:Y:S02]  /*17b10*/  @!P1 IMAD.IADD R4, R4, 0x1, -R3 ;  /* 0x0000000104049824 */ /* 0x000fe400078e0a03 */
[----:B------:R-:W-:-:S03]  /*17b20*/  @!P1 IMAD R3, R3, 0x100000, R27 ;  /* 0x0010000003039824 */ /* 0x000fc600078e021b */
[----:B------:R-:W-:Y:S02]  /*17b30*/  @!P1 LEA R5, R4, 0x3ff00000, 0x14 ;  /* 0x3ff0000004059811 */ /* 0x000fe400078ea0ff */
[----:B------:R-:W-:-:S06]  /*17b40*/  @!P1 MOV R4, RZ ;  /* 0x000000ff00049202 */ /* 0x000fcc0000000f00 */
[----:B------:R-:W-:-:S11]  /*17b50*/  @!P1 DMUL R62, R2, R4 ;  /* 0x00000004023e9228 */ /* 0x000fd60000000000 */
.L_x_7767:
[----:B------:R-:W-:Y:S05]  /*17b60*/  BSYNC B2 ;  /* 0x0000000000027941 */ /* 0x000fea0003800000 */
.L_x_7754:
        /* <DEDUP_REMOVED lines=28> */
[----:B------:R-:W-:Y:S01]  /*17d30*/  MOV R26, R2 ;  /* 0x00000002001a7202 */ /* 0x000fe20000000f00 */
[----:B------:R-:W-:-:S07]  /*17d40*/  IMAD.MOV.U32 R27, RZ, RZ, R3 ;  /* 0x000000ffff1b7224 */ /* 0x000fce00078e0003 */
.L_x_7786:
[----:B------:R-:W-:Y:S05]  /*17d50*/  BSYNC B2 ;  /* 0x0000000000027941 */ /* 0x000fea0003800000 */
.L_x_7785:
        /* <DEDUP_REMOVED lines=17> */
[----:B------:R-:W-:-:S07]  /*17e70*/  MOV R5, R3 ;  /* 0x0000000300057202 */ /* 0x000fce0000000f00 */
.L_x_7788:
[----:B------:R-:W-:Y:S05]  /*17e80*/  BSYNC B2 ;  /* 0x0000000000027941 */ /* 0x000fea0003800000 */
.L_x_7787:
[C---:B------:R-:W-:Y:S02]  /*17e90*/  DFMA R24, R26.reuse, R18, R16 ;  /* 0x000000121a18722b */ /* 0x040fe40000000010 */
[----:B------:R-:W-:-:S06]  /*17ea0*/  DFMA R26, R26, -R16, R18 ;  /* 0x800000101a1a722b */ /* 0x000fcc0000000012 */
[-C--:B------:R-:W-:Y:S02]  /*17eb0*/  DMUL R24, R24, R4.reuse ;  /* 0x0000000418187228 */ /* 0x080fe40000000000 */
[----:B------:R-:W-:Y:S01]  /*17ec0*/  DMUL R26, R26, R4 ;  /* 0x000000041a1a7228 */ /* 0x000fe20000000000 */
[----:B------:R-:W-:Y:S10]  /*17ed0*/  BRA `(.L_x_7753) ;  /* 0x0000000400807947 */ /* 0x000ff40003800000 */
.L_x_7784:
        /* <DEDUP_REMOVED lines=19> */
[----:B------:R-:W-:-:S07]  /*18010*/  IMAD.MOV.U32 R3, RZ, RZ, R17 ;  /* 0x000000ffff037224 */ /* 0x000fce00078e0011 */
[----:B------:R-:W-:Y:S05]  /*18020*/  CALL.REL.NOINC `($__internal_16_$__cuda_sm20_div_rn_f64_full) ;  /* 0x0000013800d87944 */ /* 0x000fea0003c00000 */
.L_x_7790:
[----:B------:R-:W-:Y:S05]  /*18030*/  BSYNC B2 ;  /* 0x0000000000027941 */ /* 0x000fea0003800000 */
.L_x_7789:
        /* <DEDUP_REMOVED lines=9> */
[----:B------:R-:W-:Y:S01]  /*180d0*/  DFMA R16, R24, R16, R24 ;  /* 0x000000101810722b */ /* 0x000fe20000000018 */
[----:B------:R-:W-:Y:S01]  /*180e0*/  MOV R24, R2 ;  /* 0x0000000200187202 */ /* 0x000fe20000000f00 */
[----:B------:R-:W-:-:S06]  /*180f0*/  IMAD.MOV.U32 R25, RZ, RZ, R3 ;  /* 0x000000ffff197224 */ /* 0x000fcc00078e0003 */
        /* <DEDUP_REMOVED lines=11> */
[----:B------:R-:W-:Y:S01]  /*181b0*/  IMAD.MOV.U32 R26, RZ, RZ, R2 ;  /* 0x000000ffff1a7224 */ /* 0x000fe200078e0002 */
[----:B------:R-:W-:-:S07]  /*181c0*/  MOV R27, R3 ;  /* 0x00000003001b7202 */ /* 0x000fce0000000f00 */
.L_x_7792:
[----:B------:R-:W-:Y:S05]  /*181d0*/  BSYNC B2 ;  /* 0x0000000000027941 */ /* 0x000fea0003800000 */
.L_x_7791:
[----:B------:R-:W-:Y:S05]  /*181e0*/  BRA `(.L_x_7753) ;  /* 0x0000000000bc7947 */ /* 0x000fea0003800000 */
.L_x_7783:
        /* <DEDUP_REMOVED lines=23> */
.L_x_7794:
[----:B------:R-:W-:Y:S05]  /*18360*/  BSYNC B2 ;  /* 0x0000000000027941 */ /* 0x000fea0003800000 */
.L_x_7793:
        /* <DEDUP_REMOVED lines=18> */
.L_x_7796:
[----:B------:R-:W-:Y:S05]  /*18490*/  BSYNC B2 ;  /* 0x0000000000027941 */ /* 0x000fea0003800000 */
.L_x_7795:
[C---:B------:R-:W-:Y:S02]  /*184a0*/  DFMA R24, R26.reuse, R16, R18 ;  /* 0x000000101a18722b */ /* 0x040fe40000000012 */
[----:B------:R-:W-:-:S06]  /*184b0*/  DFMA R26, R26, R18, -R16 ;  /* 0x000000121a1a722b */ /* 0x000fcc0000000810 */
[-C--:B------:R-:W-:Y:S02]  /*184c0*/  DMUL R24, R24, R4.reuse ;  /* 0x0000000418187228 */ /* 0x080fe40000000000 */
[----:B------:R-:W-:-:S11]  /*184d0*/  DMUL R26, R26, R4 ;  /* 0x000000041a1a7228 */ /* 0x000fd60000000000 */
.L_x_7753:
[----:B------:R-:W-:Y:S05]  /*184e0*/  BSYNC B1 ;  /* 0x0000000000017941 */ /* 0x000fea0003800000 */
.L_x_7752:
[----:B------:R-:W-:Y:S01]  /*184f0*/  VIADD R56, R0, 0x80 ;  /* 0x0000008000387836 */ /* 0x000fe20000000000 */
[----:B------:R-:W-:Y:S01]  /*18500*/  BSSY B1, `(.L_x_7797) ;  /* 0x00002b3000017945 */ /* 0x000fe20003800000 */
[----:B------:R-:W-:-:S03]  /*18510*/  CS2R R20, SRZ ;  /* 0x0000000000147805 */ /* 0x000fc6000001ff00 */
[----:B------:R-:W-:-:S13]  /*18520*/  ISETP.GE.AND P0, PT, R56, R6, PT ;  /* 0x000000063800720c */ /* 0x000fda0003f06270 */
[----:B------:R-:W-:Y:S05]  /*18530*/  @P0 BRA `(.L_x_7798) ;  /* 0x0000002800bc0947 */ /* 0x000fea0003800000 */
        /* <DEDUP_REMOVED lines=74> */
.L_x_7805:
[----:B------:R-:W-:Y:S05]  /*189e0*/  BSYNC B0 ;  /* 0x0000000000007941 */ /* 0x000fea0003800000 */
.L_x_7804:
        /* <DEDUP_REMOVED lines=22> */
[----:B------:R-:W-:Y:S02]  /*18b50*/  IMAD.MOV.U32 R16, RZ, RZ, R5 ;  /* 0x000000ffff107224 */ /* 0x000fe400078e0005 */
[----:B------:R-:W-:Y:S02]  /*18b60*/  IMAD.MOV.U32 R66, RZ, RZ, R2 ;  /* 0x000000ffff427224 */ /* 0x000fe400078e0002 */
[----:B------:R-:W-:Y:S01]  /*18b70*/  IMAD.MOV.U32 R67, RZ, RZ, R3 ;  /* 0x000000ffff437224 */ /* 0x000fe200078e0003 */
[----:B------:R-:W-:Y:S06]  /*18b80*/  BRA `(.L_x_7808) ;  /* 0x0000000000087947 */ /* 0x000fec0003800000 */
.L_x_7807:
[----:B------:R-:W-:Y:S01]  /*18b90*/  DMUL R66, RZ, R60 ;  /* 0x0000003cff427228 */ /* 0x000fe20000000000 */
[----:B------:R-:W-:-:S10]  /*18ba0*/  MOV R16, RZ ;  /* 0x000000ff00107202 */ /* 0x000fd40000000f00 */
.L_x_7808:
[----:B------:R-:W-:Y:S05]  /*18bb0*/  BSYNC B3 ;  /* 0x0000000000037941 */ /* 0x000fea0003800000 */
.L_x_7806:
        /* <DEDUP_REMOVED lines=46> */
.L_x_7810:
[----:B------:R-:W-:Y:S01]  /*18ea0*/  DMUL R2, RZ, R60 ;  /* 0x0000003cff027228 */ /* 0x000fe20000000000 */
[----:B------:R-:W-:-:S10]  /*18eb0*/  IMAD.MOV.U32 R5, RZ, RZ, RZ ;  /* 0x000000ffff057224 */ /* 0x000fd400078e00ff */
.L_x_7811:
[----:B------:R-:W-:Y:S05]  /*18ec0*/  BSYNC B3 ;  /* 0x0000000000037941 */ /* 0x000fea0003800000 */
.L_x_7809:
        /* <DEDUP_REMOVED lines=25> */
.L_x_7803:
        /* <DEDUP_REMOVED lines=57> */
[----:B------:R-:W-:-:S04]  /*193f0*/  @!P0 SHF.R.S32.HI R5, RZ, 0x1, R5 ;  /* 0x00000001ff058819 */ /* 0x000fc80000011405 */
[----:B------:R-:W-:Y:S01]  /*19400*/  @!P0 LEA R3, R5, R19, 0x14 ;  /* 0x0000001305038211 */ /* 0x000fe200078ea0ff */
[----:B------:R-:W-:-:S05]  /*19410*/  @!P0 IMAD.IADD R4, R4, 0x1, -R5 ;  /* 0x0000000104048824 */ /* 0x000fca00078e0a05 */
[----:B------:R-:W-:Y:S01]  /*19420*/  @!P0 LEA R5, R4, 0x3ff00000, 0x14 ;  /* 0x3ff0000004058811 */ /* 0x000fe200078ea0ff */
[----:B------:R-:W-:-:S06]  /*19430*/  @!P0 IMAD.MOV.U32 R4, RZ, RZ, RZ ;  /* 0x000000ffff048224 */ /* 0x000fcc00078e00ff */
[----:B------:R-:W-:-:S11]  /*19440*/  @!P0 DMUL R62, R2, R4 ;  /* 0x00000004023e8228 */ /* 0x000fd60000000000 */
.L_x_7814:
[----:B------:R-:W-:Y:S05]  /*19450*/  BSYNC B0 ;  /* 0x0000000000007941 */ /* 0x000fea0003800000 */
.L_x_7813:
        /* <DEDUP_REMOVED lines=22> */
[----:B------:R-:W-:Y:S01]  /*195c0*/  IMAD.MOV.U32 R16, RZ, RZ, R5 ;  /* 0x000000ffff107224 */ /* 0x000fe200078e0005 */
[----:B------:R-:W-:Y:S01]  /*195d0*/  MOV R66, R2 ;  /* 0x0000000200427202 */ /* 0x000fe20000000f00 */
[----:B------:R-:W-:Y:S01]  /*195e0*/  IMAD.MOV.U32 R67, RZ, RZ, R3 ;  /* 0x000000ffff437224 */ /* 0x000fe200078e0003 */
[----:B------:R-:W-:Y:S06]  /*195f0*/  BRA `(.L_x_7817) ;  /* 0x0000000000087947 */ /* 0x000fec0003800000 */
.L_x_7816:
[----:B------:R-:W-:Y:S01]  /*19600*/  DMUL R66, RZ, R60 ;  /* 0x0000003cff427228 */ /* 0x000fe20000000000 */
[----:B------:R-:W-:-:S10]  /*19610*/  IMAD.MOV.U32 R16, RZ, RZ, RZ ;  /* 0x000000ffff107224 */ /* 0x000fd400078e00ff */
.L_x_7817:
[----:B------:R-:W-:Y:S05]  /*19620*/  BSYNC B3 ;  /* 0x0000000000037941 */ /* 0x000fea0003800000 */
.L_x_7815:
        /* <DEDUP_REMOVED lines=46> */
.L_x_7819:
[----:B------:R-:W-:Y:S01]  /*19910*/  DMUL R2, RZ, R60 ;  /* 0x0000003cff027228 */ /* 0x000fe20000000000 */
[----:B------:R-:W-:-:S10]  /*19920*/  IMAD.MOV.U32 R5, RZ, RZ, RZ ;  /* 0x000000ffff057224 */ /* 0x000fd400078e00ff */
.L_x_7820:
[----:B------:R-:W-:Y:S05]  /*19930*/  BSYNC B3 ;  /* 0x0000000000037941 */ /* 0x000fea0003800000 */
.L_x_7818:
        /* <DEDUP_REMOVED lines=10> */
[----:B------:R-:W-:-:S03]  /*199e0*/  IMAD.MOV.U32 R60, RZ, RZ, RZ ;  /* 0x000000ffff3c7224 */ /* 0x000fc600078e00ff */
        /* <DEDUP_REMOVED lines=28> */
.L_x_7802:
        /* <DEDUP_REMOVED lines=11> */
.L_x_7821:
[----:B------:R-:W-:-:S10]  /*19c60*/  DADD R66, R14, -R14 ;  /* 0x000000000e427229 */ /* 0x000fd4000000080e */
[----:B------:R-:W-:Y:S01]  /*19c70*/  MOV R60, R66 ;  /* 0x00000042003c7202 */ /* 0x000fe20000000f00 */
[----:B------:R-:W-:Y:S01]  /*19c80*/  IMAD.MOV.U32 R61, RZ, RZ, R67 ;  /* 0x000000ffff3d7224 */ /* 0x000fe200078e0043 */
[----:B------:R-:W-:Y:S06]  /*19c90*/  BRA `(.L_x_7812) ;  /* 0x0000000800847947 */ /* 0x000fec0003800000 */
.L_x_7801:
        /* <DEDUP_REMOVED lines=27> */
.L_x_7823:
[----:B------:R-:W-:Y:S01]  /*19e50*/  DMUL R66, RZ, R60 ;  /* 0x0000003cff427228 */ /* 0x000fe20000000000 */
[----:B------:R-:W-:-:S10]  /*19e60*/  IMAD.MOV.U32 R16, RZ, RZ, RZ ;  /* 0x000000ffff107224 */ /* 0x000fd400078e00ff */
.L_x_7824:
[----:B------:R-:W-:Y:S05]  /*19e70*/  BSYNC B3 ;  /* 0x0000000000037941 */ /* 0x000fea0003800000 */
.L_x_7822:
        /* <DEDUP_REMOVED lines=46> */
.L_x_7826:
[----:B------:R-:W-:Y:S01]  /*1a160*/  DMUL R2, RZ, R60 ;  /* 0x0000003cff027228 */ /* 0x000fe20000000000 */
[----:B------:R-:W-:-:S10]  /*1a170*/  IMAD.MOV.U32 R5, RZ, RZ, RZ ;  /* 0x000000ffff057224 */ /* 0x000fd400078e00ff */
.L_x_7827:
[----:B------:R-:W-:Y:S05]  /*1a180*/  BSYNC B3 ;  /* 0x0000000000037941 */ /* 0x000fea0003800000 */
.L_x_7825:
        /* <DEDUP_REMOVED lines=24> */
.L_x_7800:
[----:B------:R-:W-:Y:S01]  /*1a310*/  MOV R4, 0x652b82fe ;  /* 0x652b82fe00047802 */ /* 0x000fe20000000f00 */
[----:B------:R-:W-:Y:S01]  /*1a320*/  IMAD.MOV.U32 R5, RZ, RZ, 0x3ff71547 ;  /* 0x3ff71547ff057424 */ /* 0x000fe200078e00ff */
        /* <DEDUP_REMOVED lines=56> */
.L_x_7812:
[----:B------:R-:W-:Y:S05]  /*1a6b0*/  BSYNC B2 ;  /* 0x0000000000027941 */ /* 0x000fea0003800000 */
.L_x_7799:
        /* <DEDUP_REMOVED lines=30> */
.L_x_7831:
[----:B------:R-:W-:Y:S05]  /*1a8a0*/  BSYNC B2 ;  /* 0x0000000000027941 */ /* 0x000fea0003800000 */
.L_x_7830:
        /* <DEDUP_REMOVED lines=18> */
.L_x_7833:
[----:B------:R-:W-:Y:S05]  /*1a9d0*/  BSYNC B2 ;  /* 0x0000000000027941 */ /* 0x000fea0003800000 */
.L_x_7832:
[C---:B------:R-:W-:Y:S02]  /*1a9e0*/  DFMA R2, R20.reuse, R14, R12 ;  /* 0x0000000e1402722b */ /* 0x040fe4000000000c */
[----:B------:R-:W-:-:S06]  /*1a9f0*/  DFMA R12, R20, -R12, R14 ;  /* 0x8000000c140c722b */ /* 0x000fcc000000000e */
[-C--:B------:R-:W-:Y:S02]  /*1aa00*/  DMUL R20, R2, R4.reuse ;  /* 0x0000000402147228 */ /* 0x080fe40000000000 */
[----:B------:R-:W-:Y:S01]  /*1aa10*/  DMUL R22, R12, R4 ;  /* 0x000000040c167228 */ /* 0x000fe20000000000 */
[----:B------:R-:W-:Y:S10]  /*1aa20*/  BRA `(.L_x_7798) ;  /* 0x0000000400807947 */ /* 0x000ff40003800000 */
.L_x_7829:
        /* <DEDUP_REMOVED lines=21> */
.L_x_7835:
[----:B------:R-:W-:Y:S05]  /*1ab80*/  BSYNC B2 ;  /* 0x0000000000027941 */ /* 0x000fea0003800000 */
.L_x_7834:
        /* <DEDUP_REMOVED lines=25> */
.L_x_7837:
[----:B------:R-:W-:Y:S05]  /*1ad20*/  BSYNC B2 ;  /* 0x0000000000027941 */ /* 0x000fea0003800000 */
.L_x_7836:
[----:B------:R-:W-:Y:S05]  /*1ad30*/  BRA `(.L_x_7798) ;  /* 0x0000000000bc7947 */ /* 0x000fea0003800000 */
.L_x_7828:
        /* <DEDUP_REMOVED lines=23> */
.L_x_7839:
[----:B------:R-:W-:Y:S05]  /*1aeb0*/  BSYNC B2 ;  /* 0x0000000000027941 */ /* 0x000fea0003800000 */
.L_x_7838:
        /* <DEDUP_REMOVED lines=18> */
.L_x_7841:
[----:B------:R-:W-:Y:S05]  /*1afe0*/  BSYNC B2 ;  /* 0x0000000000027941 */ /* 0x000fea0003800000 */
.L_x_7840:
[C---:B------:R-:W-:Y:S02]  /*1aff0*/  DFMA R2, R20.reuse, R12, R14 ;  /* 0x0000000c1402722b */ /* 0x040fe4000000000e */
[----:B------:R-:W-:-:S06]  /*1b000*/  DFMA R12, R20, R14, -R12 ;  /* 0x0000000e140c722b */ /* 0x000fcc000000080c */
[-C--:B------:R-:W-:Y:S02]  /*1b010*/  DMUL R20, R2, R4.reuse ;  /* 0x0000000402147228 */ /* 0x080fe40000000000 */
[----:B------:R-:W-:-:S11]  /*1b020*/  DMUL R22, R12, R4 ;  /* 0x000000040c167228 */ /* 0x000fd60000000000 */
.L_x_7798:
[----:B------:R-:W-:Y:S05]  /*1b030*/  BSYNC B1 ;  /* 0x0000000000017941 */ /* 0x000fea0003800000 */
.L_x_7797:
[----:B------:R-:W-:Y:S01]  /*1b040*/  VIADD R3, R0, 0x100 ;  /* 0x0000010000037836 */ /* 0x000fe20000000000 */
[----:B------:R-:W-:Y:S01]  /*1b050*/  BSSY B1, `(.L_x_7842) ;  /* 0x00002b8000017945 */ /* 0x000fe20003800000 */
[----:B-----5:R-:W-:Y:S02]  /*1b060*/  CS2R R14, SRZ ;  /* 0x00000000000e7805 */ /* 0x020fe4000001ff00 */
[----:B------:R-:W-:Y:S02]  /*1b070*/  CS2R R18, SRZ ;  /* 0x0000000000127805 */ /* 0x000fe4000001ff00 */
[----:B------:R-:W-:Y:S02]  /*1b080*/  CS2R R16, SRZ ;  /* 0x0000000000107805 */ /* 0x000fe4000001ff00 */
        /* <DEDUP_REMOVED lines=76> */
.L_x_7850:
[----:B------:R-:W-:Y:S05]  /*1b550*/  BSYNC B0 ;  /* 0x0000000000007941 */ /* 0x000fea0003800000 */
.L_x_7849:
        /* <DEDUP_REMOVED lines=26> */
.L_x_7852:
[----:B------:R-:W-:Y:S01]  /*1b700*/  DMUL R62, RZ, R12 ;  /* 0x0000000cff3e7228 */ /* 0x000fe20000000000 */
[----:B------:R-:W-:-:S10]  /*1b710*/  IMAD.MOV.U32 R16, RZ, RZ, RZ ;  /* 0x000000ffff107224 */ /* 0x000fd400078e00ff */
.L_x_7853:
[----:B------:R-:W-:Y:S05]  /*1b720*/  BSYNC B3 ;  /* 0x0000000000037941 */ /* 0x000fea0003800000 */
.L_x_7851:
        /* <DEDUP_REMOVED lines=46> */
.L_x_7855:
[----:B------:R-:W-:Y:S01]  /*1ba10*/  DMUL R2, RZ, R12 ;  /* 0x0000000cff027228 */ /* 0x000fe20000000000 */
[----:B------:R-:W-:-:S10]  /*1ba20*/  IMAD.MOV.U32 R5, RZ, RZ, RZ ;  /* 0x000000ffff057224 */ /* 0x000fd400078e00ff */
.L_x_7856:
[----:B------:R-:W-:Y:S05]  /*1ba30*/  BSYNC B3 ;  /* 0x0000000000037941 */ /* 0x000fea0003800000 */
.L_x_7854:
        /* <DEDUP_REMOVED lines=25> */
.L_x_7848:
        /* <DEDUP_REMOVED lines=63> */
.L_x_7859:
[----:B------:R-:W-:Y:S05]  /*1bfc0*/  BSYNC B0 ;  /* 0x0000000000007941 */ /* 0x000fea0003800000 */
.L_x_7858:
        /* <DEDUP_REMOVED lines=26> */
.L_x_7861:
[----:B------:R-:W-:Y:S01]  /*1c170*/  DMUL R62, RZ, R12 ;  /* 0x0000000cff3e7228 */ /* 0x000fe20000000000 */
[----:B------:R-:W-:-:S10]  /*1c180*/  IMAD.MOV.U32 R16, RZ, RZ, RZ ;  /* 0x000000ffff107224 */ /* 0x000fd400078e00ff */
.L_x_7862:
[----:B------:R-:W-:Y:S05]  /*1c190*/  BSYNC B3 ;  /* 0x0000000000037941 */ /* 0x000fea0003800000 */
.L_x_7860:
        /* <DEDUP_REMOVED lines=46> */
.L_x_7864:
[----:B------:R-:W-:Y:S01]  /*1c480*/  DMUL R2, RZ, R12 ;  /* 0x0000000cff027228 */ /* 0x000fe20000000000 */
[----:B------:R-:W-:-:S10]  /*1c490*/  MOV R5, RZ ;  /* 0x000000ff00057202 */ /* 0x000fd40000000f00 */
.L_x_7865:
[----:B------:R-:W-:Y:S05]  /*1c4a0*/  BSYNC B3 ;  /* 0x0000000000037941 */ /* 0x000fea0003800000 */
.L_x_7863:
        /* <DEDUP_REMOVED lines=39> */
.L_x_7847:
        /* <DEDUP_REMOVED lines=11> */
.L_x_7866:
[----:B------:R-:W-:-:S10]  /*1c7d0*/  DADD R62, R42, -R42 ;  /* 0x000000002a3e7229 */ /* 0x000fd4000000082a */
[----:B------:R-:W-:Y:S02]  /*1c7e0*/  IMAD.MOV.U32 R12, RZ, RZ, R62 ;  /* 0x000000ffff0c7224 */ /* 0x000fe400078e003e */
[----:B------:R-:W-:Y:S01]  /*1c7f0*/  IMAD.MOV.U32 R13, RZ, RZ, R63 ;  /* 0x000000ffff0d7224 */ /* 0x000fe200078e003f */
[----:B------:R-:W-:Y:S06]  /*1c800*/  BRA `(.L_x_7857) ;  /* 0x0000000800907947 */ /* 0x000fec0003800000 */
.L_x_7846:
        /* <DEDUP_REMOVED lines=27> */
.L_x_7868:
[----:B------:R-:W-:Y:S01]  /*1c9c0*/  DMUL R62, RZ, R12 ;  /* 0x0000000cff3e7228 */ /* 0x000fe20000000000 */
[----:B------:R-:W-:-:S10]  /*1c9d0*/  IMAD.MOV.U32 R16, RZ, RZ, RZ ;  /* 0x000000ffff107224 */ /* 0x000fd400078e00ff */
.L_x_7869:
[----:B------:R-:W-:Y:S05]  /*1c9e0*/  BSYNC B3 ;  /* 0x0000000000037941 */ /* 0x000fea0003800000 */
.L_x_7867:
        /* <DEDUP_REMOVED lines=49> */
.L_x_7871:
[----:B------:R-:W-:Y:S01]  /*1cd00*/  DMUL R4, RZ, R12 ;  /* 0x0000000cff047228 */ /* 0x000fe20000000000 */
[----:B------:R-:W-:-:S10]  /*1cd10*/  IMAD.MOV.U32 R57, RZ, RZ, RZ ;  /* 0x000000ffff397224 */ /* 0x000fd400078e00ff */
.L_x_7872:
[----:B------:R-:W-:Y:S05]  /*1cd20*/  BSYNC B3 ;  /* 0x0000000000037941 */ /* 0x000fea0003800000 */
.L_x_7870:
        /* <DEDUP_REMOVED lines=24> */
.L_x_7845:
        /* <DEDUP_REMOVED lines=58> */
.L_x_7857:
[----:B------:R-:W-:Y:S05]  /*1d250*/  BSYNC B2 ;  /* 0x0000000000027941 */ /* 0x000fea0003800000 */
.L_x_7844:
        /* <DEDUP_REMOVED lines=30> */
.L_x_7876:
[----:B------:R-:W-:Y:S05]  /*1d440*/  BSYNC B2 ;  /* 0x0000000000027941 */ /* 0x000fea0003800000 */
.L_x_7875:
        /* <DEDUP_REMOVED lines=18> */
.L_x_7878:
[----:B------:R-:W-:Y:S05]  /*1d570*/  BSYNC B2 ;  /* 0x0000000000027941 */ /* 0x000fea0003800000 */
.L_x_7877:
[C---:B------:R-:W-:Y:S02]  /*1d580*/  DFMA R16, R18.reuse, R42, R40 ;  /* 0x0000002a1210722b */ /* 0x040fe40000000028 */
[----:B------:R-:W-:-:S06]  /*1d590*/  DFMA R18, R18, -R40, R42 ;  /* 0x800000281212722b */ /* 0x000fcc000000002a */
[-C--:B------:R-:W-:Y:S02]  /*1d5a0*/  DMUL R16, R16, R4.reuse ;  /* 0x0000000410107228 */ /* 0x080fe40000000000 */
[----:B------:R-:W-:Y:S01]  /*1d5b0*/  DMUL R18, R18, R4 ;  /* 0x0000000412127228 */ /* 0x000fe20000000000 */
[----:B------:R-:W-:Y:S10]  /*1d5c0*/  BRA `(.L_x_7843) ;  /* 0x0000000400807947 */ /* 0x000ff40003800000 */
.L_x_7874:
        /* <DEDUP_REMOVED lines=21> */
.L_x_7880:
[----:B------:R-:W-:Y:S05]  /*1d720*/  BSYNC B2 ;  /* 0x0000000000027941 */ /* 0x000fea0003800000 */
.L_x_7879:
        /* <DEDUP_REMOVED lines=25> */
.L_x_7882:
[----:B------:R-:W-:Y:S05]  /*1d8c0*/  BSYNC B2 ;  /* 0x0000000000027941 */ /* 0x000fea0003800000 */
.L_x_7881:
[----:B------:R-:W-:Y:S05]  /*1d8d0*/  BRA `(.L_x_7843) ;  /* 0x0000000000bc7947 */ /* 0x000fea0003800000 */
.L_x_7873:
        /* <DEDUP_REMOVED lines=23> */
.L_x_7884:
[----:B------:R-:W-:Y:S05]  /*1da50*/  BSYNC B2 ;  /* 0x0000000000027941 */ /* 0x000fea0003800000 */
.L_x_7883:
        /* <DEDUP_REMOVED lines=18> */
.L_x_7886:
[----:B------:R-:W-:Y:S05]  /*1db80*/  BSYNC B2 ;  /* 0x0000000000027941 */ /* 0x000fea0003800000 */
.L_x_7885:
[C---:B------:R-:W-:Y:S02]  /*1db90*/  DFMA R16, R18.reuse, R40, R42 ;  /* 0x000000281210722b */ /* 0x040fe4000000002a */
[----:B------:R-:W-:-:S06]  /*1dba0*/  DFMA R18, R18, R42, -R40 ;  /* 0x0000002a1212722b */ /* 0x000fcc0000000828 */
[-C--:B------:R-:W-:Y:S02]  /*1dbb0*/  DMUL R16, R16, R4.reuse ;  /* 0x0000000410107228 */ /* 0x080fe40000000000 */
[----:B------:R-:W-:-:S11]  /*1dbc0*/  DMUL R18, R18, R4 ;  /* 0x0000000412127228 */ /* 0x000fd60000000000 */
.L_x_7843:
[----:B------:R-:W-:Y:S05]  /*1dbd0*/  BSYNC B1 ;  /* 0x0000000000017941 */ /* 0x000fea0003800000 */
.L_x_7842:
        /* <DEDUP_REMOVED lines=79> */
.L_x_7895:
[----:B------:R-:W-:Y:S05]  /*1e0d0*/  BSYNC B0 ;  /* 0x0000000000007941 */ /* 0x000fea0003800000 */
.L_x_7894:
        /* <DEDUP_REMOVED lines=26> */
.L_x_7897:
[----:B------:R-:W-:Y:S01]  /*1e280*/  DMUL R66, RZ, R60 ;  /* 0x0000003cff427228 */ /* 0x000fe20000000000 */
[----:B------:R-:W-:-:S10]  /*1e290*/  IMAD.MOV.U32 R12, RZ, RZ, RZ ;  /* 0x000000ffff0c7224 */ /* 0x000fd400078e00ff */
.L_x_7898:
[----:B------:R-:W-:Y:S05]  /*1e2a0*/  BSYNC B3 ;  /* 0x0000000000037941 */ /* 0x000fea0003800000 */
.L_x_7896:
        /* <DEDUP_REMOVED lines=46> */
.L_x_7900:
[----:B------:R-:W-:Y:S01]  /*1e590*/  DMUL R2, RZ, R60 ;  /* 0x0000003cff027228 */ /* 0x000fe20000000000 */
[----:B------:R-:W-:-:S10]  /*1e5a0*/  IMAD.MOV.U32 R5, RZ, RZ, RZ ;  /* 0x000000ffff057224 */ /* 0x000fd400078e00ff */
.L_x_7901:
[----:B------:R-:W-:Y:S05]  /*1e5b0*/  BSYNC B3 ;  /* 0x0000000000037941 */ /* 0x000fea0003800000 */
.L_x_7899:
        /* <DEDUP_REMOVED lines=25> */
.L_x_7893:
        /* <DEDUP_REMOVED lines=63> */
.L_x_7904:
[----:B------:R-:W-:Y:S05]  /*1eb40*/  BSYNC B0 ;  /* 0x0000000000007941 */ /* 0x000fea0003800000 */
.L_x_7903:
        /* <DEDUP_REMOVED lines=26> */
.L_x_7906:
[----:B------:R-:W-:Y:S01]  /*1ecf0*/  DMUL R66, RZ, R60 ;  /* 0x0000003cff427228 */ /* 0x000fe20000000000 */
[----:B------:R-:W-:-:S10]  /*1ed00*/  IMAD.MOV.U32 R12, RZ, RZ, RZ ;  /* 0x000000ffff0c7224 */ /* 0x000fd400078e00ff */
.L_x_7907:
[----:B------:R-:W-:Y:S05]  /*1ed10*/  BSYNC B3 ;  /* 0x0000000000037941 */ /* 0x000fea0003800000 */
.L_x_7905:
        /* <DEDUP_REMOVED lines=46> */
.L_x_7909:
[----:B------:R-:W-:Y:S01]  /*1f000*/  DMUL R2, RZ, R60 ;  /* 0x0000003cff027228 */ /* 0x000fe20000000000 */
[----:B------:R-:W-:-:S10]  /*1f010*/  MOV R5, RZ ;  /* 0x000000ff00057202 */ /* 0x000fd40000000f00 */
.L_x_7910:
[----:B------:R-:W-:Y:S05]  /*1f020*/  BSYNC B3 ;  /* 0x0000000000037941 */ /* 0x000fea0003800000 */
.L_x_7908:
        /* <DEDUP_REMOVED lines=9> */
[----:B------:R-:W-:Y:S01]  /*1f0c0*/  MOV R60, RZ ;  /* 0x000000ff003c7202 */ /* 0x000fe20000000f00 */
        /* <DEDUP_REMOVED lines=29> */
.L_x_7892:
        /* <DEDUP_REMOVED lines=11> */
.L_x_7911:
[----:B------:R-:W-:-:S10]  /*1f350*/  DADD R66, R46, -R46 ;  /* 0x000000002e427229 */ /* 0x000fd4000000082e */
[----:B------:R-:W-:Y:S02]  /*1f360*/  IMAD.MOV.U32 R60, RZ, RZ, R66 ;  /* 0x000000ffff3c7224 */ /* 0x000fe400078e0042 */
[----:B------:R-:W-:Y:S01]  /*1f370*/  IMAD.MOV.U32 R61, RZ, RZ, R67 ;  /* 0x000000ffff3d7224 */ /* 0x000fe200078e0043 */
[----:B------:R-:W-:Y:S06]  /*1f380*/  BRA `(.L_x_7902) ;  /* 0x0000000800847947 */ /* 0x000fec0003800000 */
.L_x_7891:
        /* <DEDUP_REMOVED lines=27> */
.L_x_7913:
[----:B------:R-:W-:Y:S01]  /*1f540*/  DMUL R66, RZ, R60 ;  /* 0x0000003cff427228 */ /* 0x000fe20000000000 */
[----:B------:R-:W-:-:S10]  /*1f550*/  IMAD.MOV.U32 R12, RZ, RZ, RZ ;  /* 0x000000ffff0c7224 */ /* 0x000fd400078e00ff */
.L_x_7914:
[----:B------:R-:W-:Y:S05]  /*1f560*/  BSYNC B3 ;  /* 0x0000000000037941 */ /* 0x000fea0003800000 */
.L_x_7912:
        /* <DEDUP_REMOVED lines=46> */
.L_x_7916:
[----:B------:R-:W-:Y:S01]  /*1f850*/  DMUL R2, RZ, R60 ;  /* 0x0000003cff027228 */ /* 0x000fe20000000000 */
[----:B------:R-:W-:-:S10]  /*1f860*/  IMAD.MOV.U32 R5, RZ, RZ, RZ ;  /* 0x000000ffff057224 */ /* 0x000fd400078e00ff */
.L_x_7917:
[----:B------:R-:W-:Y:S05]  /*1f870*/  BSYNC B3 ;  /* 0x0000000000037941 */ /* 0x000fea0003800000 */
.L_x_7915:
        /* <DEDUP_REMOVED lines=24> */
.L_x_7890:
        /* <DEDUP_REMOVED lines=58> */
.L_x_7902:
[----:B------:R-:W-:Y:S05]  /*1fda0*/  BSYNC B2 ;  /* 0x0000000000027941 */ /* 0x000fea0003800000 */
.L_x_7889:
        /* <DEDUP_REMOVED lines=30> */
.L_x_7921:
[----:B------:R-:W-:Y:S05]  /*1ff90*/  BSYNC B2 ;  /* 0x0000000000027941 */ /* 0x000fea0003800000 */
.L_x_7920:
        /* <DEDUP_REMOVED lines=18> */
.L_x_7923:
[----:B------:R-:W-:Y:S05]  /*200c0*/  BSYNC B2 ;  /* 0x0000000000027941 */ /* 0x000fea0003800000 */
.L_x_7922:
[C---:B------:R-:W-:Y:S02]  /*200d0*/  DFMA R12, R40.reuse, R46, R44 ;  /* 0x0000002e280c722b */ /* 0x040fe4000000002c */
[----:B------:R-:W-:-:S06]  /*200e0*/  DFMA R14, R40, -R44, R46 ;  /* 0x8000002c280e722b */ /* 0x000fcc000000002e */
[-C--:B------:R-:W-:Y:S02]  /*200f0*/  DMUL R12, R12, R4.reuse ;  /* 0x000000040c0c7228 */ /* 0x080fe40000000000 */
[----:B------:R-:W-:Y:S01]  /*20100*/  DMUL R14, R14, R4 ;  /* 0x000000040e0e7228 */ /* 0x000fe20000000000 */
[----:B------:R-:W-:Y:S10]  /*20110*/  BRA `(.L_x_7888) ;  /* 0x0000000400807947 */ /* 0x000ff40003800000 */
.L_x_7919:
        /* <DEDUP_REMOVED lines=21> */
.L_x_7925:
[----:B------:R-:W-:Y:S05]  /*20270*/  BSYNC B2 ;  /* 0x0000000000027941 */ /* 0x000fea0003800000 */
.L_x_7924:
        /* <DEDUP_REMOVED lines=13> */
[----:B------:R-:W-:-:S09]  /*20350*/  IMAD.MOV.U32 R13, RZ, RZ, R3 ;  /* 0x000000ffff0d7224 */ /* 0x000fd200078e0003 */
[----:B------:R-:W-:-:S05]  /*20360*/  FFMA R12, RZ, R5, R15 ;  /* 0x00000005ff0c7223 */ /* 0x000fca000000000f */
[----:B------:R-:W-:Y:S02]  /*20370*/  FSETP.GT.AND P0, PT, |R12|, 1.469367938527859385e-39, PT ;  /* 0x001000000c00780b */ /* 0x000fe40003f04200 */
[----:B------:R-:W-:-:S11]  /*20380*/  MOV R12, R2 ;  /* 0x00000002000c7202 */ /* 0x000fd60000000f00 */
        /* <DEDUP_REMOVED lines=8> */
.L_x_7927:
[----:B------:R-:W-:Y:S05]  /*20410*/  BSYNC B2 ;  /* 0x0000000000027941 */ /* 0x000fea0003800000 */
.L_x_7926:
[----:B------:R-:W-:Y:S05]  /*20420*/  BRA `(.L_x_7888) ;  /* 0x0000000000bc7947 */ /* 0x000fea0003800000 */
.L_x_7918:
        /* <DEDUP_REMOVED lines=23> */
.L_x_7929:
[----:B------:R-:W-:Y:S05]  /*205a0*/  BSYNC B2 ;  /* 0x0000000000027941 */ /* 0x000fea0003800000 */
.L_x_7928:
        /* <DEDUP_REMOVED lines=18> */
.L_x_7931:
[----:B------:R-:W-:Y:S05]  /*206d0*/  BSYNC B2 ;  /* 0x0000000000027941 */ /* 0x000fea0003800000 */
.L_x_7930:
[C---:B------:R-:W-:Y:S02]  /*206e0*/  DFMA R12, R40.reuse, R44, R46 ;  /* 0x0000002c280c722b */ /* 0x040fe4000000002e */
[----:B------:R-:W-:-:S06]  /*206f0*/  DFMA R14, R40, R46, -R44 ;  /* 0x0000002e280e722b */ /* 0x000fcc000000082c */
[-C--:B------:R-:W-:Y:S02]  /*20700*/  DMUL R12, R12, R4.reuse ;  /* 0x000000040c0c7228 */ /* 0x080fe40000000000 */
[----:B------:R-:W-:-:S11]  /*20710*/  DMUL R14, R14, R4 ;  /* 0x000000040e0e7228 */ /* 0x000fd60000000000 */
.L_x_7888:
[----:B------:R-:W-:Y:S05]  /*20720*/  BSYNC B1 ;  /* 0x0000000000017941 */ /* 0x000fea0003800000 */
.L_x_7887:
[----:B------:R-:W-:Y:S01]  /*20730*/  VIADD R3, R0, 0x200 ;  /* 0x0000020000037836 */ /* 0x000fe20000000000 */
[----:B------:R-:W-:Y:S01]  /*20740*/  BSSY B1, `(.L_x_7932) ;  /* 0x00002b8000017945 */ /* 0x000fe20003800000 */
[----:B------:R-:W-:Y:S02]  /*20750*/  CS2R R42, SRZ ;  /* 0x00000000002a7805 */ /* 0x000fe4000001ff00 */
        /* <DEDUP_REMOVED lines=78> */
.L_x_7940:
[----:B------:R-:W-:Y:S05]  /*20c40*/  BSYNC B0 ;  /* 0x0000000000007941 */ /* 0x000fea0003800000 */
.L_x_7939:
        /* <DEDUP_REMOVED lines=26> */
.L_x_7942:
[----:B------:R-:W-:Y:S01]  /*20df0*/  DMUL R62, RZ, R40 ;  /* 0x00000028ff3e7228 */ /* 0x000fe20000000000 */
[----:B------:R-:W-:-:S10]  /*20e00*/  MOV R44, RZ ;  /* 0x000000ff002c7202 */ /* 0x000fd40000000f00 */
.L_x_7943:
[----:B------:R-:W-:Y:S05]  /*20e10*/  BSYNC B3 ;  /* 0x0000000000037941 */ /* 0x000fea0003800000 */
.L_x_7941:
        /* <DEDUP_REMOVED lines=46> */
.L_x_7945:
[----:B------:R-:W-:Y:S01]  /*21100*/  DMUL R2, RZ, R40 ;  /* 0x00000028ff027228 */ /* 0x000fe20000000000 */
[----:B------:R-:W-:-:S10]  /*21110*/  IMAD.MOV.U32 R5, RZ, RZ, RZ ;  /* 0x000000ffff057224 */ /* 0x000fd400078e00ff */
.L_x_7946:
[----:B------:R-:W-:Y:S05]  /*21120*/  BSYNC B3 ;  /* 0x0000000000037941 */ /* 0x000fea0003800000 */
.L_x_7944:
        /* <DEDUP_REMOVED lines=25> */
.L_x_7938:
        /* <DEDUP_REMOVED lines=63> */
.L_x_7949:
[----:B------:R-:W-:Y:S05]  /*216b0*/  BSYNC B0 ;  /* 0x0000000000007941 */ /* 0x000fea0003800000 */
.L_x_7948:
        /* <DEDUP_REMOVED lines=26> */
.L_x_7951:
[----:B------:R-:W-:Y:S01]  /*21860*/  DMUL R62, RZ, R40 ;  /* 0x00000028ff3e7228 */ /* 0x000fe20000000000 */
[----:B------:R-:W-:-:S10]  /*21870*/  IMAD.MOV.U32 R44, RZ, RZ, RZ ;  /* 0x000000ffff2c7224 */ /* 0x000fd400078e00ff */
.L_x_7952:
[----:B------:R-:W-:Y:S05]  /*21880*/  BSYNC B3 ;  /* 0x0000000000037941 */ /* 0x000fea0003800000 */
.L_x_7950:
        /* <DEDUP_REMOVED lines=46> */
.L_x_7954:
[----:B------:R-:W-:Y:S01]  /*21b70*/  DMUL R2, RZ, R40 ;  /* 0x00000028ff027228 */ /* 0x000fe20000000000 */
[----:B------:R-:W-:-:S10]  /*21b80*/  IMAD.MOV.U32 R5, RZ, RZ, RZ ;  /* 0x000000ffff057224 */ /* 0x000fd400078e00ff */
.L_x_7955:
[----:B------:R-:W-:Y:S05]  /*21b90*/  BSYNC B3 ;  /* 0x0000000000037941 */ /* 0x000fea0003800000 */
.L_x_7953:
        /* <DEDUP_REMOVED lines=9> */
[----:B------:R-:W-:-:S04]  /*21c30*/  MOV R4, 0x3de5db65 ;  /* 0x3de5db6500047802 */ /* 0x000fc80000000f00 */
        /* <DEDUP_REMOVED lines=11> */
[C---:B------:R-:W-:Y:S01]  /*21cf0*/  LOP3.LUT R4, R61.reuse, 0xfffff, RZ, 0xc0, !PT ;  /* 0x000fffff3d047812 */ /* 0x040fe200078ec0ff */
[----:B------:R-:W-:Y:S01]  /*21d00*/  IMAD.MOV.U32 R40, RZ, RZ, RZ ;  /* 0x000000ffff287224 */ /* 0x000fe200078e00ff */
        /* <DEDUP_REMOVED lines=16> */
.L_x_7937:
        /* <DEDUP_REMOVED lines=11> */
.L_x_7956:
[----:B------:R-:W-:-:S10]  /*21ec0*/  DADD R62, R10, -R10 ;  /* 0x000000000a3e7229 */ /* 0x000fd4000000080a */
[----:B------:R-:W-:Y:S01]  /*21ed0*/  MOV R40, R62 ;  /* 0x0000003e00287202 */ /* 0x000fe20000000f00 */
[----:B------:R-:W-:Y:S01]  /*21ee0*/  IMAD.MOV.U32 R41, RZ, RZ, R63 ;  /* 0x000000ffff297224 */ /* 0x000fe200078e003f */
[----:B------:R-:W-:Y:S06]  /*21ef0*/  BRA `(.L_x_7947) ;  /* 0x0000000800907947 */ /* 0x000fec0003800000 */
.L_x_7936:
        /* <DEDUP_REMOVED lines=27> */
.L_x_7958:
[----:B------:R-:W-:Y:S01]  /*220b0*/  DMUL R62, RZ, R40 ;  /* 0x00000028ff3e7228 */ /* 0x000fe20000000000 */
[----:B------:R-:W-:-:S10]  /*220c0*/  IMAD.MOV.U32 R44, RZ, RZ, RZ ;  /* 0x000000ffff2c7224 */ /* 0x000fd400078e00ff */
.L_x_7959:
[----:B------:R-:W-:Y:S05]  /*220d0*/  BSYNC B3 ;  /* 0x0000000000037941 */ /* 0x000fea0003800000 */
.L_x_7957:
        /* <DEDUP_REMOVED lines=49> */
.L_x_7961:
[----:B------:R-:W-:Y:S01]  /*223f0*/  DMUL R4, RZ, R40 ;  /* 0x00000028ff047228 */ /* 0x000fe20000000000 */
[----:B------:R-:W-:-:S10]  /*22400*/  IMAD.MOV.U32 R57, RZ, RZ, RZ ;  /* 0x000000ffff397224 */ /* 0x000fd400078e00ff */
.L_x_7962:
[----:B------:R-:W-:Y:S05]  /*22410*/  BSYNC B3 ;  /* 0x0000000000037941 */ /* 0x000fea0003800000 */
.L_x_7960:
        /* <DEDUP_REMOVED lines=24> */
.L_x_7935:
        /* <DEDUP_REMOVED lines=58> */
.L_x_7947:
[----:B------:R-:W-:Y:S05]  /*22940*/  BSYNC B2 ;  /* 0x0000000000027941 */ /* 0x000fea0003800000 */
.L_x_7934:
        /* <DEDUP_REMOVED lines=30> */
.L_x_7966:
[----:B------:R-:W-:Y:S05]  /*22b30*/  BSYNC B2 ;  /* 0x0000000000027941 */ /* 0x000fea0003800000 */
.L_x_7965:
        /* <DEDUP_REMOVED lines=18> */
.L_x_7968:
[----:B------:R-:W-:Y:S05]  /*22c60*/  BSYNC B2 ;  /* 0x0000000000027941 */ /* 0x000fea0003800000 */
.L_x_7967:
[C---:B------:R-:W-:Y:S02]  /*22c70*/  DFMA R44, R46.reuse, R10, R8 ;  /* 0x0000000a2e2c722b */ /* 0x040fe40000000008 */
[----:B------:R-:W-:-:S06]  /*22c80*/  DFMA R46, R46, -R8, R10 ;  /* 0x800000082e2e722b */ /* 0x000fcc000000000a */
[-C--:B------:R-:W-:Y:S02]  /*22c90*/  DMUL R44, R44, R4.reuse ;  /* 0x000000042c2c7228 */ /* 0x080fe40000000000 */
[----:B------:R-:W-:Y:S01]  /*22ca0*/  DMUL R46, R46, R4 ;  /* 0x000000042e2e7228 */ /* 0x000fe20000000000 */
[----:B------:R-:W-:Y:S10]  /*22cb0*/  BRA `(.L_x_7933) ;  /* 0x0000000400807947 */ /* 0x000ff40003800000 */
.L_x_7964:
        /* <DEDUP_REMOVED lines=21> */
.L_x_7970:
[----:B------:R-:W-:Y:S05]  /*22e10*/  BSYNC B2 ;  /* 0x0000000000027941 */ /* 0x000fea0003800000 */
.L_x_7969:
        /* <DEDUP_REMOVED lines=25> */
.L_x_7972:
[----:B------:R-:W-:Y:S05]  /*22fb0*/  BSYNC B2 ;  /* 0x0000000000027941 */ /* 0x000fea0003800000 */
.L_x_7971:
[----:B------:R-:W-:Y:S05]  /*22fc0*/  BRA `(.L_x_7933) ;  /* 0x0000000000bc7947 */ /* 0x000fea0003800000 */
.L_x_7963:
        /* <DEDUP_REMOVED lines=23> */
.L_x_7974:
[----:B------:R-:W-:Y:S05]  /*23140*/  BSYNC B2 ;  /* 0x0000000000027941 */ /* 0x000fea0003800000 */
.L_x_7973:
        /* <DEDUP_REMOVED lines=18> */
.L_x_7976:
[----:B------:R-:W-:Y:S05]  /*23270*/  BSYNC B2 ;  /* 0x0000000000027941 */ /* 0x000fea0003800000 */
.L_x_7975:
[C---:B------:R-:W-:Y:S02]  /*23280*/  DFMA R44, R46.reuse, R8, R10 ;  /* 0x000000082e2c722b */ /* 0x040fe4000000000a */
[----:B------:R-:W-:-:S06]  /*23290*/  DFMA R46, R46, R10, -R8 ;  /* 0x0000000a2e2e722b */ /* 0x000fcc0000000808 */
[-C--:B------:R-:W-:Y:S02]  /*232a0*/  DMUL R44, R44, R4.reuse ;  /* 0x000000042c2c7228 */ /* 0x080fe40000000000 */
[----:B------:R-:W-:-:S11]  /*232b0*/  DMUL R46, R46, R4 ;  /* 0x000000042e2e7228 */ /* 0x000fd60000000000 */
.L_x_7933:
[----:B------:R-:W-:Y:S05]  /*232c0*/  BSYNC B1 ;  /* 0x0000000000017941 */ /* 0x000fea0003800000 */
.L_x_7932:
        /* <DEDUP_REMOVED lines=79> */
.L_x_7985:
[----:B------:R-:W-:Y:S05]  /*237c0*/  BSYNC B0 ;  /* 0x0000000000007941 */ /* 0x000fea0003800000 */
.L_x_7984:
        /* <DEDUP_REMOVED lines=26> */
.L_x_7987:
[----:B------:R-:W-:Y:S01]  /*23970*/  DMUL R66, RZ, R60 ;  /* 0x0000003cff427228 */ /* 0x000fe20000000000 */
[----:B------:R-:W-:-:S10]  /*23980*/  MOV R8, RZ ;  /* 0x000000ff00087202 */ /* 0x000fd40000000f00 */
.L_x_7988:
[----:B------:R-:W-:Y:S05]  /*23990*/  BSYNC B3 ;  /* 0x0000000000037941 */ /* 0x000fea0003800000 */
.L_x_7986:
        /* <DEDUP_REMOVED lines=46> */
.L_x_7990:
[----:B------:R-:W-:Y:S01]  /*23c80*/  DMUL R2, RZ, R60 ;  /* 0x0000003cff027228 */ /* 0x000fe20000000000 */
[----:B------:R-:W-:-:S10]  /*23c90*/  IMAD.MOV.U32 R5, RZ, RZ, RZ ;  /* 0x000000ffff057224 */ /* 0x000fd400078e00ff */
.L_x_7991:
[----:B------:R-:W-:Y:S05]  /*23ca0*/  BSYNC B3 ;  /* 0x0000000000037941 */ /* 0x000fea0003800000 */
.L_x_7989:
        /* <DEDUP_REMOVED lines=25> */
.L_x_7983:
        /* <DEDUP_REMOVED lines=63> */
.L_x_7994:
[----:B------:R-:W-:Y:S05]  /*24230*/  BSYNC B0 ;  /* 0x0000000000007941 */ /* 0x000fea0003800000 */
.L_x_7993:
        /* <DEDUP_REMOVED lines=26> */
.L_x_7996:
[----:B------:R-:W-:Y:S01]  /*243e0*/  DMUL R66, RZ, R60 ;  /* 0x0000003cff427228 */ /* 0x000fe20000000000 */
[----:B------:R-:W-:-:S10]  /*243f0*/  IMAD.MOV.U32 R8, RZ, RZ, RZ ;  /* 0x000000ffff087224 */ /* 0x000fd400078e00ff */
.L_x_7997:
[----:B------:R-:W-:Y:S05]  /*24400*/  BSYNC B3 ;  /* 0x0000000000037941 */ /* 0x000fea0003800000 */
.L_x_7995:
        /* <DEDUP_REMOVED lines=46> */
.L_x_7999:
[----:B------:R-:W-:Y:S01]  /*246f0*/  DMUL R2, RZ, R60 ;  /* 0x0000003cff027228 */ /* 0x000fe20000000000 */
[----:B------:R-:W-:-:S10]  /*24700*/  IMAD.MOV.U32 R5, RZ, RZ, RZ ;  /* 0x000000ffff057224 */ /* 0x000fd400078e00ff */
.L_x_8000:
[----:B------:R-:W-:Y:S05]  /*24710*/  BSYNC B3 ;  /* 0x0000000000037941 */ /* 0x000fea0003800000 */
.L_x_7998:
        /* <DEDUP_REMOVED lines=39> */
.L_x_7982:
        /* <DEDUP_REMOVED lines=11> */
.L_x_8001:
[----:B------:R-:W-:-:S10]  /*24a40*/  DADD R66, R38, -R38 ;  /* 0x0000000026427229 */ /* 0x000fd40000000826 */
[----:B------:R-:W-:Y:S01]  /*24a50*/  MOV R60, R66 ;  /* 0x00000042003c7202 */ /* 0x000fe20000000f00 */
[----:B------:R-:W-:Y:S01]  /*24a60*/  IMAD.MOV.U32 R61, RZ, RZ, R67 ;  /* 0x000000ffff3d7224 */ /* 0x000fe200078e0043 */
[----:B------:R-:W-:Y:S06]  /*24a70*/  BRA `(.L_x_7992) ;  /* 0x0000000800847947 */ /* 0x000fec0003800000 */
.L_x_7981:
        /* <DEDUP_REMOVED lines=27> */
.L_x_8003:
[----:B------:R-:W-:Y:S01]  /*24c30*/  DMUL R66, RZ, R60 ;  /* 0x0000003cff427228 */ /* 0x000fe20000000000 */
[----:B------:R-:W-:-:S10]  /*24c40*/  IMAD.MOV.U32 R8, RZ, RZ, RZ ;  /* 0x000000ffff087224 */ /* 0x000fd400078e00ff */
.L_x_8004:
[----:B------:R-:W-:Y:S05]  /*24c50*/  BSYNC B3 ;  /* 0x0000000000037941 */ /* 0x000fea0003800000 */
.L_x_8002:
        /* <DEDUP_REMOVED lines=46> */
.L_x_8006:
[----:B------:R-:W-:Y:S01]  /*24f40*/  DMUL R2, RZ, R60 ;  /* 0x0000003cff027228 */ /* 0x000fe20000000000 */
[----:B------:R-:W-:-:S10]  /*24f50*/  IMAD.MOV.U32 R5, RZ, RZ, RZ ;  /* 0x000000ffff057224 */ /* 0x000fd400078e00ff */
.L_x_8007:
[----:B------:R-:W-:Y:S05]  /*24f60*/  BSYNC B3 ;  /* 0x0000000000037941 */ /* 0x000fea0003800000 */
.L_x_8005:
        /* <DEDUP_REMOVED lines=24> */
.L_x_7980:
        /* <DEDUP_REMOVED lines=58> */
.L_x_7992:
[----:B------:R-:W-:Y:S05]  /*25490*/  BSYNC B2 ;  /* 0x0000000000027941 */ /* 0x000fea0003800000 */
.L_x_7979:
        /* <DEDUP_REMOVED lines=30> */
.L_x_8011:
[----:B------:R-:W-:Y:S05]  /*25680*/  BSYNC B2 ;  /* 0x0000000000027941 */ /* 0x000fea0003800000 */
.L_x_8010:
        /* <DEDUP_REMOVED lines=18> */
.L_x_8013:
[----:B------:R-:W-:Y:S05]  /*257b0*/  BSYNC B2 ;  /* 0x0000000000027941 */ /* 0x000fea0003800000 */
.L_x_8012:
[C---:B------:R-:W-:Y:S02]  /*257c0*/  DFMA R2, R40.reuse, R38, R36 ;  /* 0x000000262802722b */ /* 0x040fe40000000024 */
[----:B------:R-:W-:-:S06]  /*257d0*/  DFMA R36, R40, -R36, R38 ;  /* 0x800000242824722b */ /* 0x000fcc0000000026 */
[-C--:B------:R-:W-:Y:S02]  /*257e0*/  DMUL R40, R2, R4.reuse ;  /* 0x0000000402287228 */ /* 0x080fe40000000000 */
[----:B------:R-:W-:Y:S01]  /*257f0*/  DMUL R42, R36, R4 ;  /* 0x00000004242a7228 */ /* 0x000fe20000000000 */
[----:B------:R-:W-:Y:S10]  /*25800*/  BRA `(.L_x_7978) ;  /* 0x0000000400807947 */ /* 0x000ff40003800000 */
.L_x_8009:
        /* <DEDUP_REMOVED lines=21> */
.L_x_8015:
[----:B------:R-:W-:Y:S05]  /*25960*/  BSYNC B2 ;  /* 0x0000000000027941 */ /* 0x000fea0003800000 */
.L_x_8014:
        /* <DEDUP_REMOVED lines=25> */
.L_x_8017:
[----:B------:R-:W-:Y:S05]  /*25b00*/  BSYNC B2 ;  /* 0x0000000000027941 */ /* 0x000fea0003800000 */
.L_x_8016:
[----:B------:R-:W-:Y:S05]  /*25b10*/  BRA `(.L_x_7978) ;  /* 0x0000000000bc7947 */ /* 0x000fea0003800000 */
.L_x_8008:
        /* <DEDUP_REMOVED lines=23> */
.L_x_8019:
[----:B------:R-:W-:Y:S05]  /*25c90*/  BSYNC B2 ;  /* 0x0000000000027941 */ /* 0x000fea0003800000 */
.L_x_8018:
        /* <DEDUP_REMOVED lines=18> */
.L_x_8021:
[----:B------:R-:W-:Y:S05]  /*25dc0*/  BSYNC B2 ;  /* 0x0000000000027941 */ /* 0x000fea0003800000 */
.L_x_8020:
[C---:B------:R-:W-:Y:S02]  /*25dd0*/  DFMA R2, R40.reuse, R36, R38 ;  /* 0x000000242802722b */ /* 0x040fe40000000026 */
[----:B------:R-:W-:-:S06]  /*25de0*/  DFMA R36, R40, R38, -R36 ;  /* 0x000000262824722b */ /* 0x000fcc0000000824 */
[-C--:B------:R-:W-:Y:S02]  /*25df0*/  DMUL R40, R2, R4.reuse ;  /* 0x0000000402287228 */ /* 0x080fe40000000000 */
[----:B------:R-:W-:-:S11]  /*25e00*/  DMUL R42, R36, R4 ;  /* 0x00000004242a7228 */ /* 0x000fd60000000000 */
.L_x_7978:
[----:B------:R-:W-:Y:S05]  /*25e10*/  BSYNC B1 ;  /* 0x0000000000017941 */ /* 0x000fea0003800000 */
.L_x_7977:
        /* <DEDUP_REMOVED lines=81> */
.L_x_8030:
[----:B------:R-:W-:Y:S05]  /*26330*/  BSYNC B0 ;  /* 0x0000000000007941 */ /* 0x000fea0003800000 */
.L_x_8029:
        /* <DEDUP_REMOVED lines=26> */
.L_x_8032:
[----:B------:R-:W-:Y:S01]  /*264e0*/  DMUL R62, RZ, R8 ;  /* 0x00000008ff3e7228 */ /* 0x000fe20000000000 */
[----:B------:R-:W-:-:S10]  /*264f0*/  IMAD.MOV.U32 R36, RZ, RZ, RZ ;  /* 0x000000ffff247224 */ /* 0x000fd400078e00ff */
.L_x_8033:
[----:B------:R-:W-:Y:S05]  /*26500*/  BSYNC B3 ;  /* 0x0000000000037941 */ /* 0x000fea0003800000 */
.L_x_8031:
        /* <DEDUP_REMOVED lines=46> */
.L_x_8035:
[----:B------:R-:W-:Y:S01]  /*267f0*/  DMUL R2, RZ, R8 ;  /* 0x00000008ff027228 */ /* 0x000fe20000000000 */
[----:B------:R-:W-:-:S10]  /*26800*/  IMAD.MOV.U32 R5, RZ, RZ, RZ ;  /* 0x000000ffff057224 */ /* 0x000fd400078e00ff */
.L_x_8036:
[----:B------:R-:W-:Y:S05]  /*26810*/  BSYNC B3 ;  /* 0x0000000000037941 */ /* 0x000fea0003800000 */
.L_x_8034:
        /* <DEDUP_REMOVED lines=25> */
.L_x_8028:
        /* <DEDUP_REMOVED lines=63> */
.L_x_8039:
[----:B------:R-:W-:Y:S05]  /*26da0*/  BSYNC B0 ;  /* 0x0000000000007941 */ /* 0x000fea0003800000 */
.L_x_8038:
        /* <DEDUP_REMOVED lines=26> */
.L_x_8041:
[----:B------:R-:W-:Y:S01]  /*26f50*/  DMUL R62, RZ, R8 ;  /* 0x00000008ff3e7228 */ /* 0x000fe20000000000 */
[----:B------:R-:W-:-:S10]  /*26f60*/  IMAD.MOV.U32 R36, RZ, RZ, RZ ;  /* 0x000000ffff247224 */ /* 0x000fd400078e00ff */
.L_x_8042:
[----:B------:R-:W-:Y:S05]  /*26f70*/  BSYNC B3 ;  /* 0x0000000000037941 */ /* 0x000fea0003800000 */
.L_x_8040:
        /* <DEDUP_REMOVED lines=46> */
.L_x_8044:
[----:B------:R-:W-:Y:S01]  /*27260*/  DMUL R2, RZ, R8 ;  /* 0x00000008ff027228 */ /* 0x000fe20000000000 */
[----:B------:R-:W-:-:S10]  /*27270*/  MOV R5, RZ ;  /* 0x000000ff00057202 */ /* 0x000fd40000000f00 */
.L_x_8045:
[----:B------:R-:W-:Y:S05]  /*27280*/  BSYNC B3 ;  /* 0x0000000000037941 */ /* 0x000fea0003800000 */
.L_x_8043:
        /* <DEDUP_REMOVED lines=39> */
.L_x_8027:
        /* <DEDUP_REMOVED lines=11> */
.L_x_8046:
[----:B------:R-:W-:-:S10]  /*275b0*/  DADD R62, R34, -R34 ;  /* 0x00000000223e7229 */ /* 0x000fd40000000822 */
[----:B------:R-:W-:Y:S02]  /*275c0*/  IMAD.MOV.U32 R8, RZ, RZ, R62 ;  /* 0x000000ffff087224 */ /* 0x000fe400078e003e */
[----:B------:R-:W-:Y:S01]  /*275d0*/  IMAD.MOV.U32 R9, RZ, RZ, R63 ;  /* 0x000000ffff097224 */ /* 0x000fe200078e003f */
[----:B------:R-:W-:Y:S06]  /*275e0*/  BRA `(.L_x_8037) ;  /* 0x0000000800907947 */ /* 0x000fec0003800000 */
.L_x_8026:
        /* <DEDUP_REMOVED lines=27> */
.L_x_8048:
[----:B------:R-:W-:Y:S01]  /*277a0*/  DMUL R62, RZ, R8 ;  /* 0x00000008ff3e7228 */ /* 0x000fe20000000000 */
[----:B------:R-:W-:-:S10]  /*277b0*/  IMAD.MOV.U32 R36, RZ, RZ, RZ ;  /* 0x000000ffff247224 */ /* 0x000fd400078e00ff */
.L_x_8049:
[----:B------:R-:W-:Y:S05]  /*277c0*/  BSYNC B3 ;  /* 0x0000000000037941 */ /* 0x000fea0003800000 */
.L_x_8047:
        /* <DEDUP_REMOVED lines=49> */
.L_x_8051:
[----:B------:R-:W-:Y:S01]  /*27ae0*/  DMUL R4, RZ, R8 ;  /* 0x00000008ff047228 */ /* 0x000fe20000000000 */
[----:B------:R-:W-:-:S10]  /*27af0*/  IMAD.MOV.U32 R57, RZ, RZ, RZ ;  /* 0x000000ffff397224 */ /* 0x000fd400078e00ff */
.L_x_8052:
[----:B------:R-:W-:Y:S05]  /*27b00*/  BSYNC B3 ;  /* 0x0000000000037941 */ /* 0x000fea0003800000 */
.L_x_8050:
        /* <DEDUP_REMOVED lines=24> */
.L_x_8025:
        /* <DEDUP_REMOVED lines=58> */
.L_x_8037:
[----:B------:R-:W-:Y:S05]  /*28030*/  BSYNC B2 ;  /* 0x0000000000027941 */ /* 0x000fea0003800000 */
.L_x_8024:
        /* <DEDUP_REMOVED lines=30> */
.L_x_8056:
[----:B------:R-:W-:Y:S05]  /*28220*/  BSYNC B2 ;  /* 0x0000000000027941 */ /* 0x000fea0003800000 */
.L_x_8055:
        /* <DEDUP_REMOVED lines=18> */
.L_x_8058:
[----:B------:R-:W-:Y:S05]  /*28350*/  BSYNC B2 ;  /* 0x0000000000027941 */ /* 0x000fea0003800000 */
.L_x_8057:
[C---:B------:R-:W-:Y:S02]  /*28360*/  DFMA R36, R38.reuse, R34, R32 ;  /* 0x000000222624722b */ /* 0x040fe40000000020 */
[----:B------:R-:W-:-:S06]  /*28370*/  DFMA R38, R38, -R32, R34 ;  /* 0x800000202626722b */ /* 0x000fcc0000000022 */
[-C--:B------:R-:W-:Y:S02]  /*28380*/  DMUL R36, R36, R4.reuse ;  /* 0x0000000424247228 */ /* 0x080fe40000000000 */
[----:B------:R-:W-:Y:S01]  /*28390*/  DMUL R38, R38, R4 ;  /* 0x0000000426267228 */ /* 0x000fe20000000000 */
[----:B------:R-:W-:Y:S10]  /*283a0*/  BRA `(.L_x_8023) ;  /* 0x0000000400807947 */ /* 0x000ff40003800000 */
.L_x_8054:
        /* <DEDUP_REMOVED lines=21> */
.L_x_8060:
[----:B------:R-:W-:Y:S05]  /*28500*/  BSYNC B2 ;  /* 0x0000000000027941 */ /* 0x000fea0003800000 */
.L_x_8059:
        /* <DEDUP_REMOVED lines=10> */
[----:B------:R-:W-:Y:S02]  /*285b0*/  IMAD.MOV.U32 R36, RZ, RZ, R2 ;  /* 0x000000ffff247224 */ /* 0x000fe400078e0002 */
[----:B------:R-:W-:-:S05]  /*285c0*/  IMAD.MOV.U32 R37, RZ, RZ, R3 ;  /* 0x000000ffff257224 */ /* 0x000fca00078e0003 */
        /* <DEDUP_REMOVED lines=13> */
.L_x_8062:
[----:B------:R-:W-:Y:S05]  /*286a0*/  BSYNC B2 ;  /* 0x0000000000027941 */ /* 0x000fea0003800000 */
.L_x_8061:
[----:B------:R-:W-:Y:S05]  /*286b0*/  BRA `(.L_x_8023) ;  /* 0x0000000000bc7947 */ /* 0x000fea0003800000 */
.L_x_8053:
        /* <DEDUP_REMOVED lines=23> */
.L_x_8064:
[----:B------:R-:W-:Y:S05]  /*28830*/  BSYNC B2 ;  /* 0x0000000000027941 */ /* 0x000fea0003800000 */
.L_x_8063:
        /* <DEDUP_REMOVED lines=18> */
.L_x_8066:
[----:B------:R-:W-:Y:S05]  /*28960*/  BSYNC B2 ;  /* 0x0000000000027941 */ /* 0x000fea0003800000 */
.L_x_8065:
[C---:B------:R-:W-:Y:S02]  /*28970*/  DFMA R36, R38.reuse, R32, R34 ;  /* 0x000000202624722b */ /* 0x040fe40000000022 */
[----:B------:R-:W-:-:S06]  /*28980*/  DFMA R38, R38, R34, -R32 ;  /* 0x000000222626722b */ /* 0x000fcc0000000820 */
[-C--:B------:R-:W-:Y:S02]  /*28990*/  DMUL R36, R36, R4.reuse ;  /* 0x0000000424247228 */ /* 0x080fe40000000000 */
[----:B------:R-:W-:-:S11]  /*289a0*/  DMUL R38, R38, R4 ;  /* 0x0000000426267228 */ /* 0x000fd60000000000 */
.L_x_8023:
[----:B------:R-:W-:Y:S05]  /*289b0*/  BSYNC B1 ;  /* 0x0000000000017941 */ /* 0x000fea0003800000 */
.L_x_8022:
        /* <DEDUP_REMOVED lines=79> */
.L_x_8075:
[----:B------:R-:W-:Y:S05]  /*28eb0*/  BSYNC B0 ;  /* 0x0000000000007941 */ /* 0x000fea0003800000 */
.L_x_8074:
        /* <DEDUP_REMOVED lines=26> */
.L_x_8077:
[----:B------:R-:W-:Y:S01]  /*29060*/  DMUL R66, RZ, R60 ;  /* 0x0000003cff427228 */ /* 0x000fe20000000000 */
[----:B------:R-:W-:-:S10]  /*29070*/  IMAD.MOV.U32 R8, RZ, RZ, RZ ;  /* 0x000000ffff087224 */ /* 0x000fd400078e00ff */
.L_x_8078:
[----:B------:R-:W-:Y:S05]  /*29080*/  BSYNC B3 ;  /* 0x0000000000037941 */ /* 0x000fea0003800000 */
.L_x_8076:
        /* <DEDUP_REMOVED lines=46> */
.L_x_8080:
[----:B------:R-:W-:Y:S01]  /*29370*/  DMUL R2, RZ, R60 ;  /* 0x0000003cff027228 */ /* 0x000fe20000000000 */
[----:B------:R-:W-:-:S10]  /*29380*/  IMAD.MOV.U32 R5, RZ, RZ, RZ ;  /* 0x000000ffff057224 */ /* 0x000fd400078e00ff */
.L_x_8081:
[----:B------:R-:W-:Y:S05]  /*29390*/  BSYNC B3 ;  /* 0x0000000000037941 */ /* 0x000fea0003800000 */
.L_x_8079:
        /* <DEDUP_REMOVED lines=25> */
.L_x_8073:
        /* <DEDUP_REMOVED lines=63> */
.L_x_8084:
[----:B------:R-:W-:Y:S05]  /*29920*/  BSYNC B0 ;  /* 0x0000000000007941 */ /* 0x000fea0003800000 */
.L_x_8083:
        /* <DEDUP_REMOVED lines=26> */
.L_x_8086:
[----:B------:R-:W-:Y:S01]  /*29ad0*/  DMUL R66, RZ, R60 ;  /* 0x0000003cff427228 */ /* 0x000fe20000000000 */
[----:B------:R-:W-:-:S10]  /*29ae0*/  IMAD.MOV.U32 R8, RZ, RZ, RZ ;  /* 0x000000ffff087224 */ /* 0x000fd400078e00ff */
.L_x_8087:
[----:B------:R-:W-:Y:S05]  /*29af0*/  BSYNC B3 ;  /* 0x0000000000037941 */ /* 0x000fea0003800000 */
.L_x_8085:
        /* <DEDUP_REMOVED lines=46> */
.L_x_8089:
[----:B------:R-:W-:Y:S01]  /*29de0*/  DMUL R2, RZ, R60 ;  /* 0x0000003cff027228 */ /* 0x000fe20000000000 */
[----:B------:R-:W-:-:S10]  /*29df0*/  MOV R5, RZ ;  /* 0x000000ff00057202 */ /* 0x000fd40000000f00 */
.L_x_8090:
[----:B------:R-:W-:Y:S05]  /*29e00*/  BSYNC B3 ;  /* 0x0000000000037941 */ /* 0x000fea0003800000 */
.L_x_8088:
        /* <DEDUP_REMOVED lines=39> */
.L_x_8072:
        /* <DEDUP_REMOVED lines=11> */
.L_x_8091:
[----:B------:R-:W-:-:S10]  /*2a130*/  DADD R66, R30, -R30 ;  /* 0x000000001e427229 */ /* 0x000fd4000000081e */
[----:B------:R-:W-:Y:S02]  /*2a140*/  IMAD.MOV.U32 R60, RZ, RZ, R66 ;  /* 0x000000ffff3c7224 */ /* 0x000fe400078e0042 */
[----:B------:R-:W-:Y:S01]  /*2a150*/  IMAD.MOV.U32 R61, RZ, RZ, R67 ;  /* 0x000000ffff3d7224 */ /* 0x000fe200078e0043 */
[----:B------:R-:W-:Y:S06]  /*2a160*/  BRA `(.L_x_8082) ;  /* 0x0000000800847947 */ /* 0x000fec0003800000 */
.L_x_8071:
        /* <DEDUP_REMOVED lines=27> */
.L_x_8093:
[----:B------:R-:W-:Y:S01]  /*2a320*/  DMUL R66, RZ, R60 ;  /* 0x0000003cff427228 */ /* 0x000fe20000000000 */
[----:B------:R-:W-:-:S10]  /*2a330*/  IMAD.MOV.U32 R8, RZ, RZ, RZ ;  /* 0x000000ffff087224 */ /* 0x000fd400078e00ff */
.L_x_8094:
[----:B------:R-:W-:Y:S05]  /*2a340*/  BSYNC B3 ;  /* 0x0000000000037941 */ /* 0x000fea0003800000 */
.L_x_8092:
        /* <DEDUP_REMOVED lines=46> */
.L_x_8096:
[----:B------:R-:W-:Y:S01]  /*2a630*/  DMUL R2, RZ, R60 ;  /* 0x0000003cff027228 */ /* 0x000fe20000000000 */
[----:B------:R-:W-:-:S10]  /*2a640*/  IMAD.MOV.U32 R5, RZ, RZ, RZ ;  /* 0x000000ffff057224 */ /* 0x000fd400078e00ff */
.L_x_8097:
[----:B------:R-:W-:Y:S05]  /*2a650*/  BSYNC B3 ;  /* 0x0000000000037941 */ /* 0x000fea0003800000 */
.L_x_8095:
        /* <DEDUP_REMOVED lines=24> */
.L_x_8070:
        /* <DEDUP_REMOVED lines=58> */
.L_x_8082:
[----:B------:R-:W-:Y:S05]  /*2ab80*/  BSYNC B2 ;  /* 0x0000000000027941 */ /* 0x000fea0003800000 */
.L_x_8069:
        /* <DEDUP_REMOVED lines=30> */
.L_x_8101:
[----:B------:R-:W-:Y:S05]  /*2ad70*/  BSYNC B2 ;  /* 0x0000000000027941 */ /* 0x000fea0003800000 */
.L_x_8100:
        /* <DEDUP_REMOVED lines=18> */
.L_x_8103:
[----:B------:R-:W-:Y:S05]  /*2aea0*/  BSYNC B2 ;  /* 0x0000000000027941 */ /* 0x000fea0003800000 */
.L_x_8102:
[C---:B------:R-:W-:Y:S02]  /*2aeb0*/  DFMA R8, R32.reuse, R30, R28 ;  /* 0x0000001e2008722b */ /* 0x040fe4000000001c */
[----:B------:R-:W-:-:S06]  /*2aec0*/  DFMA R10, R32, -R28, R30 ;  /* 0x8000001c200a722b */ /* 0x000fcc000000001e */
[-C--:B------:R-:W-:Y:S02]  /*2aed0*/  DMUL R8, R8, R4.reuse ;  /* 0x0000000408087228 */ /* 0x080fe40000000000 */
[----:B------:R-:W-:Y:S01]  /*2aee0*/  DMUL R10, R10, R4 ;  /* 0x000000040a0a7228 */ /* 0x000fe20000000000 */
[----:B------:R-:W-:Y:S10]  /*2aef0*/  BRA `(.L_x_8068) ;  /* 0x0000000400807947 */ /* 0x000ff40003800000 */
.L_x_8099:
        /* <DEDUP_REMOVED lines=21> */
.L_x_8105:
[----:B------:R-:W-:Y:S05]  /*2b050*/  BSYNC B2 ;  /* 0x0000000000027941 */ /* 0x000fea0003800000 */
.L_x_8104:
        /* <DEDUP_REMOVED lines=25> */
.L_x_8107:
[----:B------:R-:W-:Y:S05]  /*2b1f0*/  BSYNC B2 ;  /* 0x0000000000027941 */ /* 0x000fea0003800000 */
.L_x_8106:
[----:B------:R-:W-:Y:S05]  /*2b200*/  BRA `(.L_x_8068) ;  /* 0x0000000000bc7947 */ /* 0x000fea0003800000 */
.L_x_8098:
        /* <DEDUP_REMOVED lines=23> */
.L_x_8109:
[----:B------:R-:W-:Y:S05]  /*2b380*/  BSYNC B2 ;  /* 0x0000000000027941 */ /* 0x000fea0003800000 */
.L_x_8108:
        /* <DEDUP_REMOVED lines=18> */
.L_x_8111:
[----:B------:R-:W-:Y:S05]  /*2b4b0*/  BSYNC B2 ;  /* 0x0000000000027941 */ /* 0x000fea0003800000 */
.L_x_8110:
[C---:B------:R-:W-:Y:S02]  /*2b4c0*/  DFMA R8, R32.reuse, R28, R30 ;  /* 0x0000001c2008722b */ /* 0x040fe4000000001e */
[----:B------:R-:W-:-:S06]  /*2b4d0*/  DFMA R10, R32, R30, -R28 ;  /* 0x0000001e200a722b */ /* 0x000fcc000000081c */
[-C--:B------:R-:W-:Y:S02]  /*2b4e0*/  DMUL R8, R8, R4.reuse ;  /* 0x0000000408087228 */ /* 0x080fe40000000000 */
[----:B------:R-:W-:-:S11]  /*2b4f0*/  DMUL R10, R10, R4 ;  /* 0x000000040a0a7228 */ /* 0x000fd60000000000 */
.L_x_8068:
[----:B------:R-:W-:Y:S05]  /*2b500*/  BSYNC B1 ;  /* 0x0000000000017941 */ /* 0x000fea0003800000 */
.L_x_8067:
[----:B------:R-:W0:Y:S01]  /*2b510*/  @!P2 LDC.64 R2, c[0x0][0x218] ;  /* 0x00008600ff02ab82 */ /* 0x000e220000000a00 */
[----:B------:R-:W-:Y:S01]  /*2b520*/  @!P2 IMAD.IADD R5, R7, 0x1, R0 ;  /* 0x000000010705a824 */ /* 0x000fe200078e0200 */
[----:B------:R-:W-:Y:S01]  /*2b530*/  BSSY B0, `(.L_x_8112) ;  /* 0x0000030000007945 */ /* 0x000fe20003800000 */
[----:B------:R-:W-:-:S03]  /*2b540*/  @!P2 IMAD.MOV.U32 R0, RZ, RZ, R56 ;  /* 0x000000ffff00a224 */ /* 0x000fc600078e0038 */
[----:B------:R-:W-:Y:S02]  /*2b550*/  BSSY B1, `(.L_x_8113) ;  /* 0x0000027000017945 */ /* 0x000fe40003800000 */
[----:B------:R-:W-:Y:S01]  /*2b560*/  ISETP.GE.AND P0, PT, R0, R6, PT ;  /* 0x000000060000720c */ /* 0x000fe20003f06270 */
[----:B0-----:R-:W-:-:S05]  /*2b570*/  @!P2 IMAD.WIDE.U32 R2, R5, 0x10, R2 ;  /* 0x000000100502a825 */ /* 0x001fca00078e0002 */
[----:B------:R0:W-:Y:S07]  /*2b580*/  @!P2 STG.E.128 desc[UR6][R2.64], R24 ;  /* 0x000000180200a986 */ /* 0x0001ee000c101d06 */
[----:B------:R-:W-:Y:S05]  /*2b590*/  @P0 BRA `(.L_x_8114) ;  /* 0x0000000000300947 */ /* 0x000fea0003800000 */
[----:B0-----:R-:W0:Y:S01]  /*2b5a0*/  LDC.64 R2, c[0x0][0x218] ;  /* 0x00008600ff027b82 */ /* 0x001e220000000a00 */
[----:B------:R-:W-:Y:S02]  /*2b5b0*/  IMAD.IADD R5, R7, 0x1, R0 ;  /* 0x0000000107057824 */ /* 0x000fe400078e0200 */
[----:B------:R-:W-:-:S05]  /*2b5c0*/  VIADD R0, R0, 0x80 ;  /* 0x0000008000007836 */ /* 0x000fca0000000000 */
[----:B------:R-:W-:Y:S01]  /*2b5d0*/  ISETP.GE.AND P0, PT, R0, R6, PT ;  /* 0x000000060000720c */ /* 0x000fe20003f06270 */
[----:B0-----:R-:W-:-:S05]  /*2b5e0*/  IMAD.WIDE.U32 R2, R5, 0x10, R2 ;  /* 0x0000001005027825 */ /* 0x001fca00078e0002 */
[----:B------:R0:W-:Y:S07]  /*2b5f0*/  STG.E.128 desc[UR6][R2.64], R20 ;  /* 0x0000001402007986 */ /* 0x0001ee000c101d06 */
[----:B------:R-:W-:Y:S05]  /*2b600*/  @P0 BRA `(.L_x_8115) ;  /* 0x0000000000300947 */ /* 0x000fea0003800000 */
[----:B0-----:R-:W0:Y:S01]  /*2b610*/  LDC.64 R2, c[0x0][0x218] ;  /* 0x00008600ff027b82 */ /* 0x001e220000000a00 */
[----:B------:R-:W-:Y:S01]  /*2b620*/  IMAD.IADD R5, R7, 0x1, R0 ;  /* 0x0000000107057824 */ /* 0x000fe200078e0200 */
[----:B------:R-:W-:-:S03]  /*2b630*/  IADD3 R0, R0, 0x80, RZ ;  /* 0x0000008000007810 */ /* 0x000fc60007ffe0ff */
[----:B0-----:R-:W-:-:S05]  /*2b640*/  IMAD.WIDE.U32 R2, R5, 0x10, R2 ;  /* 0x0000001005027825 */ /* 0x001fca00078e0002 */
[----:B------:R1:W-:Y:S02]  /*2b650*/  STG.E.128 desc[UR6][R2.64], R16 ;  /* 0x0000001002007986 */ /* 0x0003e4000c101d06 */
.L_x_8114:
[----:B------:R-:W-:-:S13]  /*2b660*/  ISETP.GE.AND P0, PT, R0, R6, PT ;  /* 0x000000060000720c */ /* 0x000fda0003f06270 */
[----:B------:R-:W-:Y:S05]  /*2b670*/  @P0 BRA `(.L_x_8116) ;  /* 0x0000000000300947 */ /* 0x000fea0003800000 */
[----:B01----:R-:W0:Y:S01]  /*2b680*/  LDC.64 R2, c[0x0][0x218] ;  /* 0x00008600ff027b82 */ /* 0x003e220000000a00 */
[----:B------:R-:W-:Y:S02]  /*2b690*/  IMAD.IADD R5, R7, 0x1, R0 ;  /* 0x0000000107057824 */ /* 0x000fe400078e0200 */
[----:B------:R-:W-:Y:S02]  /*2b6a0*/  VIADD R0, R0, 0x80 ;  /* 0x0000008000007836 */ /* 0x000fe40000000000 */
[----:B0-----:R-:W-:-:S05]  /*2b6b0*/  IMAD.WIDE.U32 R2, R5, 0x10, R2 ;  /* 0x0000001005027825 */ /* 0x001fca00078e0002 */
[----:B------:R1:W-:Y:S02]  /*2b6c0*/  STG.E.128 desc[UR6][R2.64], R12 ;  /* 0x0000000c02007986 */ /* 0x0003e4000c101d06 */
.L_x_8115:
[----:B------:R-:W-:-:S13]  /*2b6d0*/  ISETP.GE.AND P0, PT, R0, R6, PT ;  /* 0x000000060000720c */ /* 0x000fda0003f06270 */
[----:B------:R-:W-:Y:S05]  /*2b6e0*/  @P0 BRA `(.L_x_8117) ;  /* 0x0000000000340947 */ /* 0x000fea0003800000 */
[----:B01----:R-:W0:Y:S01]  /*2b6f0*/  LDC.64 R2, c[0x0][0x218] ;  /* 0x00008600ff027b82 */ /* 0x003e220000000a00 */
[----:B------:R-:W-:Y:S02]  /*2b700*/  IMAD.IADD R5, R7, 0x1, R0 ;  /* 0x0000000107057824 */ /* 0x000fe400078e0200 */
[----:B------:R-:W-:Y:S02]  /*2b710*/  VIADD R0, R0, 0x80 ;  /* 0x0000008000007836 */ /* 0x000fe40000000000 */
[----:B0-----:R-:W-:-:S05]  /*2b720*/  IMAD.WIDE.U32 R2, R5, 0x10, R2 ;  /* 0x0000001005027825 */ /* 0x001fca00078e0002 */
[----:B------:R2:W-:Y:S02]  /*2b730*/  STG.E.128 desc[UR6][R2.64], R44 ;  /* 0x0000002c02007986 */ /* 0x0005e4000c101d06 */
.L_x_8116:
[----:B------:R-:W-:-:S13]  /*2b740*/  ISETP.GE.AND P0, PT, R0, R6, PT ;  /* 0x000000060000720c */ /* 0x000fda0003f06270 */
[----:B------:R-:W-:Y:S05]  /*2b750*/  @P0 BREAK B1 ;  /* 0x0000000000010942 */ /* 0x000fea0003800000 */
[----:B------:R-:W-:Y:S05]  /*2b760*/  @P0 BRA `(.L_x_8118) ;  /* 0x0000000000300947 */ /* 0x000fea0003800000 */
[----:B012---:R-:W0:Y:S01]  /*2b770*/  LDC.64 R2, c[0x0][0x218] ;  /* 0x00008600ff027b82 */ /* 0x007e220000000a00 */
[----:B------:R-:W-:Y:S01]  /*2b780*/  IMAD.IADD R5, R7, 0x1, R0 ;  /* 0x0000000107057824 */ /* 0x000fe200078e0200 */
[----:B------:R-:W-:-:S03]  /*2b790*/  IADD3 R0, R0, 0x80, RZ ;  /* 0x0000008000007810 */ /* 0x000fc60007ffe0ff */
[----:B0-----:R-:W-:-:S05]  /*2b7a0*/  IMAD.WIDE.U32 R2, R5, 0x10, R2 ;  /* 0x0000001005027825 */ /* 0x001fca00078e0002 */
[----:B------:R2:W-:Y:S02]  /*2b7b0*/  STG.E.128 desc[UR6][R2.64], R40 ;  /* 0x0000002802007986 */ /* 0x0005e4000c101d06 */
.L_x_8117:
[----:B------:R-:W-:Y:S05]  /*2b7c0*/  BSYNC B1 ;  /* 0x0000000000017941 */ /* 0x000fea0003800000 */
.L_x_8113:
[----:B------:R-:W-:-:S13]  /*2b7d0*/  ISETP.GE.AND P0, PT, R0, R6, PT ;  /* 0x000000060000720c */ /* 0x000fda0003f06270 */
[----:B012---:R-:W0:Y:S01]  /*2b7e0*/  @!P0 LDC.64 R2, c[0x0][0x218] ;  /* 0x00008600ff028b82 */ /* 0x007e220000000a00 */
[----:B------:R-:W-:Y:S02]  /*2b7f0*/  @!P0 IMAD.IADD R5, R7, 0x1, R0 ;  /* 0x0000000107058824 */ /* 0x000fe400078e0200 */
[----:B------:R-:W-:Y:S02]  /*2b800*/  @!P0 VIADD R0, R0, 0x80 ;  /* 0x0000008000008836 */ /* 0x000fe40000000000 */
[----:B0-----:R-:W-:-:S05]  /*2b810*/  @!P0 IMAD.WIDE.U32 R2, R5, 0x10, R2 ;  /* 0x0000001005028825 */ /* 0x001fca00078e0002 */
[----:B------:R3:W-:Y:S02]  /*2b820*/  @!P0 STG.E.128 desc[UR6][R2.64], R36 ;  /* 0x0000002402008986 */ /* 0x0007e4000c101d06 */
.L_x_8118:
[----:B------:R-:W-:Y:S05]  /*2b830*/  BSYNC B0 ;  /* 0x0000000000007941 */ /* 0x000fea0003800000 */
.L_x_8112:
[----:B------:R-:W-:Y:S05]  /*2b840*/  WARPSYNC.ALL ;  /* 0x0000000000007948 */ /* 0x000fea0003800000 */
[----:B------:R-:W-:-:S13]  /*2b850*/  ISETP.GE.AND P0, PT, R0, R6, PT ;  /* 0x000000060000720c */ /* 0x000fda0003f06270 */
[----:B------:R-:W-:Y:S05]  /*2b860*/  @P0 EXIT ;  /* 0x000000000000094d */ /* 0x000fea0003800000 */
[----:B0123--:R-:W0:Y:S01]  /*2b870*/  LDC.64 R2, c[0x0][0x218] ;  /* 0x00008600ff027b82 */ /* 0x00fe220000000a00 */
[----:B------:R-:W-:-:S04]  /*2b880*/  IMAD.IADD R7, R7, 0x1, R0 ;  /* 0x0000000107077824 */ /* 0x000fc800078e0200 */
[----:B0-----:R-:W-:-:S05]  /*2b890*/  IMAD.WIDE.U32 R2, R7, 0x10, R2 ;  /* 0x0000001007027825 */ /* 0x001fca00078e0002 */
[----:B------:R-:W-:Y:S01]  /*2b8a0*/  STG.E.128 desc[UR6][R2.64], R8 ;  /* 0x0000000802007986 */ /* 0x000fe2000c101d06 */
[----:B------:R-:W-:Y:S05]  /*2b8b0*/  EXIT ;  /* 0x000000000000794d */ /* 0x000fea0003800000 */
        .weak           $__internal_15_$__cuda_sm20_dblrcp_rn_slowpath_v3
        .type           $__internal_15_$__cuda_sm20_dblrcp_rn_slowpath_v3,@function
        .size           $__internal_15_$__cuda_sm20_dblrcp_rn_slowpath_v3,($__internal_16_$__cuda_sm20_div_rn_f64_full - $__internal_15_$__cuda_sm20_dblrcp_rn_slowpath_v3)
$__internal_15_$__cuda_sm20_dblrcp_rn_slowpath_v3:
[----:B------:R-:W-:Y:S01]  /*2b8c0*/  IMAD.MOV.U32 R48, RZ, RZ, R5 ;  /* 0x000000ffff307224 */ /* 0x000fe200078e0005 */
[----:B------:R-:W-:Y:S01]  /*2b8d0*/  BSSY B0, `(.L_x_8119) ;  /* 0x0000026000007945 */ /* 0x000fe20003800000 */
[----:B------:R-:W-:-:S06]  /*2b8e0*/  IMAD.MOV.U32 R49, RZ, RZ, R4 ;  /* 0x000000ffff317224 */ /* 0x000fcc00078e0004 */
        /* <DEDUP_REMOVED lines=24> */
.L_x_8122:
        /* <DEDUP_REMOVED lines=10> */
.L_x_8120:
[----:B------:R-:W-:Y:S02]  /*2bb10*/  LOP3.LUT R51, R49, 0x80000, RZ, 0xfc, !PT ;  /* 0x0008000031337812 */ /* 0x000fe400078efcff */
[----:B------:R-:W-:-:S07]  /*2bb20*/  MOV R50, R48 ;  /* 0x0000003000327202 */ /* 0x000fce0000000f00 */
.L_x_8121:
[----:B------:R-:W-:Y:S05]  /*2bb30*/  BSYNC B0 ;  /* 0x0000000000007941 */ /* 0x000fea0003800000 */
.L_x_8119:
[----:B------:R-:W-:Y:S02]  /*2bb40*/  IMAD.MOV.U32 R48, RZ, RZ, R2 ;  /* 0x000000ffff307224 */ /* 0x000fe400078e0002 */
[----:B------:R-:W-:Y:S02]  /*2bb50*/  IMAD.MOV.U32 R49, RZ, RZ, 0x0 ;  /* 0x00000000ff317424 */ /* 0x000fe400078e00ff */
[----:B------:R-:W-:Y:S02]  /*2bb60*/  IMAD.MOV.U32 R4, RZ, RZ, R50 ;  /* 0x000000ffff047224 */ /* 0x000fe400078e0032 */
[----:B------:R-:W-:Y:S01]  /*2bb70*/  IMAD.MOV.U32 R3, RZ, RZ, R51 ;  /* 0x000000ffff037224 */ /* 0x000fe200078e0033 */
[----:B------:R-:W-:Y:S06]  /*2bb80*/  RET.REL.NODEC R48 `(_ZN2at6native29vectorized_elementwise_kernelILi2EZZZNS0_61_GLOBAL__N__132982cb_23_ActivationSiluKernel_cu_1520ed90_292411silu_kernelERNS_18TensorIteratorBaseEENKUlvE_clEvENKUlvE1_clEvEUlN3c107complexIdEEE_St5arrayIPcLm2EEEEviT0_T1_) ;  /* 0xfffffd44301c7950 */ /* 0x000fec0003c3ffff */
        .weak           $__internal_16_$__cuda_sm20_div_rn_f64_full
        .type           $__internal_16_$__cuda_sm20_div_rn_f64_full,@function
        .size           $__internal_16_$__cuda_sm20_div_rn_f64_full,($_ZN2at6native29vectorized_elementwise_kernelILi2EZZZNS0_61_GLOBAL__N__132982cb_23_ActivationSiluKernel_cu_1520ed90_292411silu_kernelERNS_18TensorIteratorBaseEENKUlvE_clEvENKUlvE1_clEvEUlN3c107complexIdEEE_St5arrayIPcLm2EEEEviT0_T1_$__internal_trig_reduction_slowpathd - $__internal_16_$__cuda_sm20_div_rn_f64_full)
$__internal_16_$__cuda_sm20_div_rn_f64_full:
[----:B------:R-:W-:Y:S01]  /*2bb90*/  MOV R55, R3 ;  /* 0x0000000300377202 */ /* 0x000fe20000000f00 */
[----:B------:R-:W-:Y:S01]  /*2bba0*/  IMAD.MOV.U32 R54, RZ, RZ, R2 ;  /* 0x000000ffff367224 */ /* 0x000fe200078e0002 */
[----:B------:R-:W-:Y:S01]  /*2bbb0*/  FSETP.GEU.AND P0, PT, |R5|, 1.469367938527859385e-39, PT ;  /* 0x001000000500780b */ /* 0x000fe20003f0e200 */
[----:B------:R-:W-:Y:S01]  /*2bbc0*/  IMAD.MOV.U32 R51, RZ, RZ, R5 ;  /* 0x000000ffff337224 */ /* 0x000fe200078e0005 */
[----:B------:R-:W-:Y:S01]  /*2bbd0*/  FSETP.GEU.AND P3, PT, |R55|, 1.469367938527859385e-39, PT ;  /* 0x001000003700780b */ /* 0x000fe20003f6e200 */
[--C-:B------:R-:W-:Y:S01]  /*2bbe0*/  IMAD.MOV.U32 R50, RZ, RZ, R48.reuse ;  /* 0x000000ffff327224 */ /* 0x100fe200078e0030 */
[C---:B------:R-:W-:Y:S01]  /*2bbf0*/  LOP3.LUT R2, R5.reuse, 0x800fffff, RZ, 0xc0, !PT ;  /* 0x800fffff05027812 */ /* 0x040fe200078ec0ff */
[----:B------:R-:W-:Y:S01]  /*2bc00*/  IMAD.MOV.U32 R52, RZ, RZ, R48 ;  /* 0x000000ffff347224 */ /* 0x000fe200078e0030 */
[----:B------:R-:W-:Y:S01]  /*2bc10*/  LOP3.LUT R49, R5, 0x7ff00000, RZ, 0xc0, !PT ;  /* 0x7ff0000005317812 */ /* 0x000fe200078ec0ff */
[----:B------:R-:W-:Y:S01]  /*2bc20*/  IMAD.MOV.U32 R60, RZ, RZ, R54 ;  /* 0x000000ffff3c7224 */ /* 0x000fe200078e0036 */
[----:B------:R-:W-:Y:S01]  /*2bc30*/  LOP3.LUT R53, R2, 0x3ff00000, RZ, 0xfc, !PT ;  /* 0x3ff0000002357812 */ /* 0x000fe200078efcff */
[----:B------:R-:W-:Y:S01]  /*2bc40*/  IMAD.MOV.U32 R58, RZ, RZ, 0x1 ;  /* 0x00000001ff3a7424 */ /* 0x000fe200078e00ff */
[----:B------:R-:W-:Y:S01]  /*2bc50*/  LOP3.LUT R2, R55, 0x7ff00000, RZ, 0xc0, !PT ;  /* 0x7ff0000037027812 */ /* 0x000fe200078ec0ff */
[----:B------:R-:W-:Y:S02]  /*2bc60*/  BSSY B0, `(.L_x_8123) ;  /* 0x0000053000007945 */ /* 0x000fe40003800000 */
[----:B------:R-:W-:Y:S01]  /*2bc70*/  @!P0 DMUL R52, R50, 8.98846567431157953865e+307 ;  /* 0x7fe0000032348828 */ /* 0x000fe20000000000 */
[----:B------:R-:W-:-:S02]  /*2bc80*/  ISETP.GE.U32.AND P1, PT, R2, R49, PT ;  /* 0x000000310200720c */ /* 0x000fc40003f26070 */
[----:B------:R-:W-:Y:S02]  /*2bc90*/  @!P3 LOP3.LUT R3, R51, 0x7ff00000, RZ, 0xc0, !PT ;  /* 0x7ff000003303b812 */ /* 0x000fe400078ec0ff */
[----:B------:R-:W-:Y:S01]  /*2bca0*/  @!P3 MOV R62, RZ ;  /* 0x000000ff003eb202 */ /* 0x000fe20000000f00 */
[----:B------:R-:W0:Y:S01]  /*2bcb0*/  MUFU.RCP64H R59, R53 ;  /* 0x00000035003b7308 */ /* 0x000e220000001800 */
[----:B------:R-:W-:Y:S01]  /*2bcc0*/  @!P3 ISETP.GE.U32.AND P4, PT, R2, R3, PT ;  /* 0x000000030200b20c */ /* 0x000fe20003f86070 */
[----:B------:R-:W-:Y:S02]  /*2bcd0*/  IMAD.MOV.U32 R3, RZ, RZ, 0x1ca00000 ;  /* 0x1ca00000ff037424 */ /* 0x000fe400078e00ff */
[----:B------:R-:W-:-:S03]  /*2bce0*/  @!P0 LOP3.LUT R49, R53, 0x7ff00000, RZ, 0xc0, !PT ;  /* 0x7ff0000035318812 */ /* 0x000fc600078ec0ff */
[C---:B------:R-:W-:Y:S02]  /*2bcf0*/  @!P3 SEL R5, R3.reuse, 0x63400000, !P4 ;  /* 0x634000000305b807 */ /* 0x040fe40006000000 */
[----:B------:R-:W-:Y:S02]  /*2bd00*/  SEL R48, R3, 0x63400000, !P1 ;  /* 0x6340000003307807 */ /* 0x000fe40004800000 */
[--C-:B------:R-:W-:Y:S02]  /*2bd10*/  @!P3 LOP3.LUT R5, R5, 0x80000000, R55.reuse, 0xf8, !PT ;  /* 0x800000000505b812 */ /* 0x100fe400078ef837 */
[----:B------:R-:W-:Y:S01]  /*2bd20*/  LOP3.LUT R61, R48, 0x800fffff, R55, 0xf8, !PT ;  /* 0x800fffff303d7812 */ /* 0x000fe200078ef837 */
[----:B------:R-:W-:Y:S01]  /*2bd30*/  IMAD.MOV.U32 R48, RZ, RZ, R2 ;  /* 0x000000ffff307224 */ /* 0x000fe200078e0002 */
[----:B------:R-:W-:-:S06]  /*2bd40*/  @!P3 LOP3.LUT R63, R5, 0x100000, RZ, 0xfc, !PT ;  /* 0x00100000053fb812 */ /* 0x000fcc00078efcff */
[----:B------:R-:W-:Y:S02]  /*2bd50*/  @!P3 DFMA R60, R60, 2, -R62 ;  /* 0x400000003c3cb82b */ /* 0x000fe4000000083e */
[----:B0-----:R-:W-:-:S08]  /*2bd60*/  DFMA R62, R58, -R52, 1 ;  /* 0x3ff000003a3e742b */ /* 0x001fd00000000834 */
[----:B------:R-:W-:Y:S01]  /*2bd70*/  DFMA R62, R62, R62, R62 ;  /* 0x0000003e3e3e722b */ /* 0x000fe2000000003e */
[----:B------:R-:W-:-:S05]  /*2bd80*/  @!P3 LOP3.LUT R48, R61, 0x7ff00000, RZ, 0xc0, !PT ;  /* 0x7ff000003d30b812 */ /* 0x000fca00078ec0ff */
[----:B------:R-:W-:Y:S02]  /*2bd90*/  VIADD R5, R48, 0xffffffff ;  /* 0xffffffff30057836 */ /* 0x000fe40000000000 */
[----:B------:R-:W-:-:S03]  /*2bda0*/  DFMA R58, R58, R62, R58 ;  /* 0x0000003e3a3a722b */ /* 0x000fc6000000003a */
[----:B------:R-:W-:Y:S01]  /*2bdb0*/  ISETP.GT.U32.AND P0, PT, R5, 0x7feffffe, PT ;  /* 0x7feffffe0500780c */ /* 0x000fe20003f04070 */
[----:B------:R-:W-:-:S04]  /*2bdc0*/  VIADD R5, R49, 0xffffffff ;  /* 0xffffffff31057836 */ /* 0x000fc80000000000 */
[----:B------:R-:W-:Y:S01]  /*2bdd0*/  DFMA R64, R58, -R52, 1 ;  /* 0x3ff000003a40742b */ /* 0x000fe20000000834 */
[----:B------:R-:W-:-:S07]  /*2bde0*/  ISETP.GT.U32.OR P0, PT, R5, 0x7feffffe, P0 ;  /* 0x7feffffe0500780c */ /* 0x000fce0000704470 */
[----:B------:R-:W-:-:S08]  /*2bdf0*/  DFMA R64, R58, R64, R58 ;  /* 0x000000403a40722b */ /* 0x000fd0000000003a */
[----:B------:R-:W-:-:S08]  /*2be00*/  DMUL R62, R64, R60 ;  /* 0x0000003c403e7228 */ /* 0x000fd00000000000 */
[----:B------:R-:W-:-:S08]  /*2be10*/  DFMA R58, R62, -R52, R60 ;  /* 0x800000343e3a722b */ /* 0x000fd0000000003c */
[----:B------:R-:W-:Y:S01]  /*2be20*/  DFMA R58, R64, R58, R62 ;  /* 0x0000003a403a722b */ /* 0x000fe2000000003e */
[----:B------:R-:W-:Y:S10]  /*2be30*/  @P0 BRA `(.L_x_8124) ;  /* 0x0000000000740947 */ /* 0x000ff40003800000 */
[----:B------:R-:W-:-:S04]  /*2be40*/  LOP3.LUT R5, R51, 0x7ff00000, RZ, 0xc0, !PT ;  /* 0x7ff0000033057812 */ /* 0x000fc800078ec0ff */
[CC--:B------:R-:W-:Y:S02]  /*2be50*/  VIADDMNMX R48, R2.reuse, -R5.reuse, 0xb9600000, !PT ;  /* 0xb960000002307446 */ /* 0x0c0fe40007800905 */
[----:B------:R-:W-:Y:S02]  /*2be60*/  ISETP.GE.U32.AND P0, PT, R2, R5, PT ;  /* 0x000000050200720c */ /* 0x000fe40003f06070 */
[----:B------:R-:W-:Y:S02]  /*2be70*/  VIMNMX R48, R48, 0x46a00000, PT ;  /* 0x46a0000030307848 */ /* 0x000fe40003fe0100 */
[----:B------:R-:W-:-:S05]  /*2be80*/  SEL R3, R3, 0x63400000, !P0 ;  /* 0x6340000003037807 */ /* 0x000fca0004000000 */
[----:B------:R-:W-:Y:S02]  /*2be90*/  IMAD.IADD R3, R48, 0x1, -R3 ;  /* 0x0000000130037824 */ /* 0x000fe400078e0a03 */
[----:B------:R-:W-:-:S03]  /*2bea0*/  IMAD.MOV.U32 R48, RZ, RZ, RZ ;  /* 0x000000ffff307224 */ /* 0x000fc600078e00ff */
[----:B------:R-:W-:-:S06]  /*2beb0*/  IADD3 R49, R3, 0x7fe00000, RZ ;  /* 0x7fe0000003317810 */ /* 0x000fcc0007ffe0ff */
        /* <DEDUP_REMOVED lines=18> */
[----:B------:R-:W-:Y:S01]  /*2bfe0*/  IMAD.MOV.U32 R62, RZ, RZ, R3 ;  /* 0x000000ffff3e7224 */ /* 0x000fe200078e0003 */
[----:B------:R-:W-:Y:S01]  /*2bff0*/  MOV R63, R2 ;  /* 0x00000002003f7202 */ /* 0x000fe20000000f00 */
[----:B------:R-:W-:Y:S06]  /*2c000*/  BRA `(.L_x_8125) ;  /* 0x0000000000607947 */ /* 0x000fec0003800000 */
.L_x_8124:
        /* <DEDUP_REMOVED lines=13> */
[----:B------:R-:W-:Y:S01]  /*2c0e0*/  @!P0 IMAD.MOV.U32 R63, RZ, RZ, R2 ;  /* 0x000000ffff3f8224 */ /* 0x000fe200078e0002 */
[----:B------:R-:W-:Y:S01]  /*2c0f0*/  @P0 MOV R63, R3 ;  /* 0x00000003003f0202 */ /* 0x000fe20000000f00 */
[----:B------:R-:W-:Y:S01]  /*2c100*/  @P0 IMAD.MOV.U32 R62, RZ, RZ, RZ ;  /* 0x000000ffff3e0224 */ /* 0x000fe200078e00ff */
[----:B------:R-:W-:Y:S06]  /*2c110*/  BRA `(.L_x_8125) ;  /* 0x00000000001c7947 */ /* 0x000fec0003800000 */
.L_x_8127:
[----:B------:R-:W-:Y:S01]  /*2c120*/  LOP3.LUT R2, R51, 0x80000, RZ, 0xfc, !PT ;  /* 0x0008000033027812 */ /* 0x000fe200078efcff */
[----:B------:R-:W-:-:S04]  /*2c130*/  IMAD.MOV.U32 R62, RZ, RZ, R50 ;  /* 0x000000ffff3e7224 */ /* 0x000fc800078e0032 */
[----:B------:R-:W-:Y:S01]  /*2c140*/  IMAD.MOV.U32 R63, RZ, RZ, R2 ;  /* 0x000000ffff3f7224 */ /* 0x000fe200078e0002 */
[----:B------:R-:W-:Y:S06]  /*2c150*/  BRA `(.L_x_8125) ;  /* 0x00000000000c7947 */ /* 0x000fec0003800000 */
.L_x_8126:
[----:B------:R-:W-:Y:S01]  /*2c160*/  LOP3.LUT R2, R55, 0x80000, RZ, 0xfc, !PT ;  /* 0x0008000037027812 */ /* 0x000fe200078efcff */
[----:B------:R-:W-:-:S04]  /*2c170*/  IMAD.MOV.U32 R62, RZ, RZ, R54 ;  /* 0x000000ffff3e7224 */ /* 0x000fc800078e0036 */
[----:B------:R-:W-:-:S07]  /*2c180*/  IMAD.MOV.U32 R63, RZ, RZ, R2 ;  /* 0x000000ffff3f7224 */ /* 0x000fce00078e0002 */
.L_x_8125:
[----:B------:R-:W-:Y:S05]  /*2c190*/  BSYNC B0 ;  /* 0x0000000000007941 */ /* 0x000fea0003800000 */
.L_x_8123:
[----:B------:R-:W-:Y:S01]  /*2c1a0*/  IMAD.MOV.U32 R5, RZ, RZ, 0x0 ;  /* 0x00000000ff057424 */ /* 0x000fe200078e00ff */
[----:B------:R-:W-:Y:S01]  /*2c1b0*/  MOV R3, R63 ;  /* 0x0000003f00037202 */ /* 0x000fe20000000f00 */
[----:B------:R-:W-:Y:S02]  /*2c1c0*/  IMAD.MOV.U32 R2, RZ, RZ, R62 ;  /* 0x000000ffff027224 */ /* 0x000fe400078e003e */
[----:B------:R-:W-:Y:S05]  /*2c1d0*/  RET.REL.NODEC R4 `(_ZN2at6native29vectorized_elementwise_kernelILi2EZZZNS0_61_GLOBAL__N__132982cb_23_ActivationSiluKernel_cu_1520ed90_292411silu_kernelERNS_18TensorIteratorBaseEENKUlvE_clEvENKUlvE1_clEvEUlN3c107complexIdEEE_St5arrayIPcLm2EEEEviT0_T1_) ;  /* 0xfffffd3c04887950 */ /* 0x000fea0003c3ffff */
        .type           $_ZN2at6native29vectorized_elementwise_kernelILi2EZZZNS0_61_GLOBAL__N__132982cb_23_ActivationSiluKernel_cu_1520ed90_292411silu_kernelERNS_18TensorIteratorBaseEENKUlvE_clEvENKUlvE1_clEvEUlN3c107complexIdEEE_St5arrayIPcLm2EEEEviT0_T1_$__internal_trig_reduction_slowpathd,@function
        .size           $_ZN2at6native29vectorized_elementwise_kernelILi2EZZZNS0_61_GLOBAL__N__132982cb_23_ActivationSiluKernel_cu_1520ed90_292411silu_kernelERNS_18TensorIteratorBaseEENKUlvE_clEvENKUlvE1_clEvEUlN3c107complexIdEEE_St5arrayIPcLm2EEEEviT0_T1_$__internal_trig_reduction_slowpathd,(.L_x_11067 - $_ZN2at6native29vectorized_elementwise_kernelILi2EZZZNS0_61_GLOBAL__N__132982cb_23_ActivationSiluKernel_cu_1520ed90_292411silu_kernelERNS_18TensorIteratorBaseEENKUlvE_clEvENKUlvE1_clEvEUlN3c107complexIdEEE_St5arrayIPcLm2EEEEviT0_T1_$__internal_trig_reduction_slowpathd)
$_ZN2at6native29vectorized_elementwise_kernelILi2EZZZNS0_61_GLOBAL__N__132982cb_23_ActivationSiluKernel_cu_1520ed90_292411silu_kernelERNS_18TensorIteratorBaseEENKUlvE_clEvENKUlvE1_clEvEUlN3c107complexIdEEE_St5arrayIPcLm2EEEEviT0_T1_$__internal_trig_reduction_slowpathd:
[--C-:B------:R-:W-:Y:S01]  /*2c1e0*/  SHF.R.U32.HI R4, RZ, 0x14, R51.reuse ;  /* 0x00000014ff047819 */ /* 0x100fe20000011633 */
[----:B------:R-:W-:Y:S02]  /*2c1f0*/  IMAD.MOV.U32 R3, RZ, RZ, R51 ;  /* 0x000000ffff037224 */ /* 0x000fe400078e0033 */
[----:B------:R-:W-:Y:S01]  /*2c200*/  IMAD.MOV.U32 R5, RZ, RZ, RZ ;  /* 0x000000ffff057224 */ /* 0x000fe200078e00ff */
[----:B------:R-:W-:-:S04]  /*2c210*/  LOP3.LUT R48, R4, 0x7ff, RZ, 0xc0, !PT ;  /* 0x000007ff04307812 */ /* 0x000fc800078ec0ff */
        /* <DEDUP_REMOVED lines=8> */
[C---:B------:R-:W-:Y:S02]  /*2c2a0*/  IADD3 R50, -R52.reuse, 0x13, RZ ;  /* 0x0000001334327810 */ /* 0x040fe40007ffe1ff */
[----:B------:R-:W-:Y:S02]  /*2c2b0*/  ISETP.GT.AND P0, PT, R5, 0xe, PT ;  /* 0x0000000e0500780c */ /* 0x000fe40003f04270 */
[----:B------:R-:W-:Y:S02]  /*2c2c0*/  IADD3 R52, -R52, 0xf, RZ ;  /* 0x0000000f34347810 */ /* 0x000fe40007ffe1ff */
[----:B------:R-:W-:Y:S02]  /*2c2d0*/  SEL R50, R50, 0x12, !P0 ;  /* 0x0000001232327807 */ /* 0x000fe40004000000 */
[----:B------:R-:W-:-:S02]  /*2c2e0*/  LOP3.LUT P0, R48, R48, 0x3f, RZ, 0xc0, !PT ;  /* 0x0000003f30307812 */ /* 0x000fc4000780c0ff */
[----:B------:R-:W-:Y:S02]  /*2c2f0*/  ISETP.GT.AND P1, PT, R5, R50, PT ;  /* 0x000000320500720c */ /* 0x000fe40003f24270 */
[----:B------:R-:W-:-:S11]  /*2c300*/  MOV R58, R52 ;  /* 0x00000034003a7202 */ /* 0x000fd60000000f00 */
[----:B------:R-:W-:Y:S05]  /*2c310*/  @P1 BRA `(.L_x_8130) ;  /* 0x0000000000a01947 */ /* 0x000fea0003800000 */
[----:B------:R-:W0:Y:S01]  /*2c320*/  LDC.64 R4, c[0x4][0x160] ;  /* 0x01005800ff047b82 */ /* 0x000e220000000a00 */
[----:B------:R-:W-:Y:S01]  /*2c330*/  IMAD.MOV.U32 R55, RZ, RZ, R1 ;  /* 0x000000ffff377224 */ /* 0x000fe200078e0001 */
[----:B------:R-:W-:Y:S01]  /*2c340*/  CS2R R70, SRZ ;  /* 0x0000000000467805 */ /* 0x000fe2000001ff00 */
[----:B------:R-:W-:-:S05]  /*2c350*/  IMAD.MOV.U32 R58, RZ, RZ, R52 ;  /* 0x000000ffff3a7224 */ /* 0x000fca00078e0034 */
[----:B------:R-:W1:Y:S01]  /*2c360*/  LDC.64 R64, c[0x0][0x208] ;  /* 0x00008200ff407b82 */ /* 0x000e620000000a00 */
[----:B0-----:R-:W-:-:S04]  /*2c370*/  IMAD.WIDE R4, R52, 0x8, R4 ;  /* 0x0000000834047825 */ /* 0x001fc800078e0204 */
[----:B------:R-:W-:Y:S01]  /*2c380*/  IMAD.MOV.U32 R54, RZ, RZ, R4 ;  /* 0x000000ffff367224 */ /* 0x000fe200078e0004 */
[C---:B------:R-:W-:Y:S01]  /*2c390*/  SHF.L.U64.HI R4, R2.reuse, 0xb, R3 ;  /* 0x0000000b02047819 */ /* 0x040fe20000010203 */
[----:B------:R-:W-:Y:S02]  /*2c3a0*/  IMAD.MOV.U32 R53, RZ, RZ, R5 ;  /* 0x000000ffff357224 */ /* 0x000fe400078e0005 */
[----:B------:R-:W-:Y:S01]  /*2c3b0*/  IMAD.SHL.U32 R5, R2, 0x800, RZ ;  /* 0x0000080002057824 */ /* 0x000fe200078e00ff */
[----:B-1----:R-:W-:-:S07]  /*2c3c0*/  LOP3.LUT R4, R4, 0x80000000, RZ, 0xfc, !PT ;  /* 0x8000000004047812 */ /* 0x002fce00078efcff */
.L_x_8131:
[----:B------:R-:W-:Y:S01]  /*2c3d0*/  R2UR UR4, R64 ;  /* 0x00000000400472ca */ /* 0x000fe200000e0000 */
[----:B------:R-:W-:Y:S01]  /*2c3e0*/  IMAD.MOV.U32 R3, RZ, RZ, R53 ;  /* 0x000000ffff037224 */ /* 0x000fe200078e0035 */
[----:B------:R-:W-:Y:S02]  /*2c3f0*/  R2UR UR5, R65 ;  /* 0x00000000410572ca */ /* 0x000fe400000e0000 */
[----:B------:R-:W-:-:S11]  /*2c400*/  MOV R2, R54 ;  /* 0x0000003600027202 */ /* 0x000fd60000000f00 */
[----:B------:R-:W2:Y:S01]  /*2c410*/  LDG.E.64.CONSTANT R68, desc[UR4][R2.64] ;  /* 0x0000000402447981 */ /* 0x000ea2000c1e9b00 */
[----:B------:R-:W-:Y:S02]  /*2c420*/  VIADD R58, R58, 0x1 ;  /* 0x000000013a3a7836 */ /* 0x000fe40000000000 */
[----:B--2---:R-:W-:-:S04]  /*2c430*/  IMAD.WIDE.U32 R70, P1, R68, R5, R70 ;  /* 0x0000000544467225 */ /* 0x004fc80007820046 */
[----:B------:R-:W-:Y:S02]  /*2c440*/  IMAD R3, R68, R4, RZ ;  /* 0x0000000444037224 */ /* 0x000fe400078e02ff */
[CC--:B------:R-:W-:Y:S02]  /*2c450*/  IMAD R2, R69.reuse, R5.reuse, RZ ;  /* 0x0000000545027224 */ /* 0x0c0fe400078e02ff */
[----:B------:R-:W-:Y:S01]  /*2c460*/  IMAD.HI.U32 R57, R69, R5, RZ ;  /* 0x0000000545397227 */ /* 0x000fe200078e00ff */
[----:B------:R-:W-:-:S04]  /*2c470*/  IADD3 R3, P3, R3, R71, RZ ;  /* 0x0000004703037210 */ /* 0x000fc80007f7e0ff */
[----:B------:R-:W-:Y:S01]  /*2c480*/  IADD3 R3, P4, R2, R3, RZ ;  /* 0x0000000302037210 */ /* 0x000fe20007f9e0ff */
[----:B------:R-:W-:-:S05]  /*2c490*/  IMAD.MOV.U32 R2, RZ, RZ, R70 ;  /* 0x000000ffff027224 */ /* 0x000fca00078e0046 */
[----:B------:R0:W-:Y:S02]  /*2c4a0*/  STL.64 [R55], R2 ;  /* 0x0000000237007387 */ /* 0x0001e40000100a00 */
[----:B0-----:R-:W-:-:S04]  /*2c4b0*/  IMAD.HI.U32 R2, R68, R4, RZ ;  /* 0x0000000444027227 */ /* 0x001fc800078e00ff */
[----:B------:R-:W-:Y:S02]  /*2c4c0*/  IMAD.X R2, RZ, RZ, R2, P1 ;  /* 0x000000ffff027224 */ /* 0x000fe400008e0602 */
[----:B------:R-:W-:-:S03]  /*2c4d0*/  IMAD.HI.U32 R3, R69, R4, RZ ;  /* 0x0000000445037227 */ /* 0x000fc600078e00ff */
[----:B------:R-:W-:Y:S01]  /*2c4e0*/  IADD3.X R57, P1, R57, R2, RZ, P3, !PT ;  /* 0x0000000239397210 */ /* 0x000fe20001f3e4ff */
[----:B------:R-:W-:Y:S01]  /*2c4f0*/  IMAD R2, R69, R4, RZ ;  /* 0x0000000445027224 */ /* 0x000fe200078e02ff */
[----:B------:R-:W-:Y:S01]  /*2c500*/  ISETP.GE.AND P3, PT, R58, R50, PT ;  /* 0x000000323a00720c */ /* 0x000fe20003f66270 */
[----:B------:R-:W-:Y:S02]  /*2c510*/  VIADD R55, R55, 0x8 ;  /* 0x0000000837377836 */ /* 0x000fe40000000000 */
[----:B------:R-:W-:Y:S01]  /*2c520*/  IMAD.X R3, RZ, RZ, R3, P1 ;  /* 0x000000ffff037224 */ /* 0x000fe200008e0603 */
[----:B------:R-:W-:Y:S02]  /*2c530*/  IADD3.X R2, P4, R2, R57, RZ, P4, !PT ;  /* 0x0000003902027210 */ /* 0x000fe4000279e4ff */
[----:B------:R-:W-:Y:S02]  /*2c540*/  IADD3 R54, P1, R54, 0x8, RZ ;  /* 0x0000000836367810 */ /* 0x000fe40007f3e0ff */
[----:B------:R-:W-:Y:S01]  /*2c550*/  IADD3.X R3, RZ, R3, RZ, P4, !PT ;  /* 0x00000003ff037210 */ /* 0x000fe200027fe4ff */
[----:B------:R-:W-:-:S02]  /*2c560*/  IMAD.MOV.U32 R70, RZ, RZ, R2 ;  /* 0x000000ffff467224 */ /* 0x000fc400078e0002 */
[----:B------:R-:W-:Y:S02]  /*2c570*/  IMAD.X R53, RZ, RZ, R53, P1 ;  /* 0x000000ffff357224 */ /* 0x000fe400008e0635 */
[----:B------:R-:W-:Y:S01]  /*2c580*/  IMAD.MOV.U32 R71, RZ, RZ, R3 ;  /* 0x000000ffff477224 */ /* 0x000fe200078e0003 */
[----:B------:R-:W-:Y:S06]  /*2c590*/  @!P3 BRA `(.L_x_8131) ;  /* 0xfffffffc008cb947 */ /* 0x000fec000383ffff */
.L_x_8130:
[----:B------:R-:W-:Y:S05]  /*2c5a0*/  BSYNC B0 ;  /* 0x0000000000007941 */ /* 0x000fea0003800000 */
.L_x_8129:
[----:B------:R-:W-:-:S05]  /*2c5b0*/  IMAD.IADD R52, R58, 0x1, -R52 ;  /* 0x000000013a347824 */ /* 0x000fca00078e0a34 */
[----:B------:R-:W-:-:S05]  /*2c5c0*/  LEA R52, R52, R1, 0x3 ;  /* 0x0000000134347211 */ /* 0x000fca00078e18ff */
        /* <DEDUP_REMOVED lines=8> */
[----:B---3--:R-:W-:Y:S02]  /*2c650*/  @P0 SHF.R.U64 R55, R58, R57, R59 ;  /* 0x000000393a370219 */ /* 0x008fe4000000123b */
[-C--:B0-----:R-:W-:Y:S02]  /*2c660*/  @P0 SHF.L.U64.HI R52, R2, R48.reuse, R3 ;  /* 0x0000003002340219 */ /* 0x081fe40000010203 */
[----:B------:R-:W-:Y:S02]  /*2c670*/  @P0 LOP3.LUT R2, R55, R53, RZ, 0xfc, !PT ;  /* 0x0000003537020212 */ /* 0x000fe400078efcff */
[----:B------:R-:W-:Y:S01]  /*2c680*/  @P0 SHF.R.U32.HI R54, RZ, R57, R59 ;  /* 0x00000039ff360219 */ /* 0x000fe2000001163b */
[----:B------:R-:W-:Y:S01]  /*2c690*/  IMAD.MOV.U32 R59, RZ, RZ, RZ ;  /* 0x000000ffff3b7224 */ /* 0x000fe200078e00ff */
        /* <DEDUP_REMOVED lines=29> */
[----:B------:R-:W0:Y:S02]  /*2c870*/  FLO.U32 R52, R52 ;  /* 0x0000003400347300 */ /* 0x000e2400000e0000 */
[C---:B0-----:R-:W-:Y:S02]  /*2c880*/  IADD3 R53, -R52.reuse, 0x1f, RZ ;  /* 0x0000001f34357810 */ /* 0x041fe40007ffe1ff */
[----:B------:R-:W-:-:S03]  /*2c890*/  IADD3 R52, -R52, 0x3f, RZ ;  /* 0x0000003f34347810 */ /* 0x000fc60007ffe1ff */
[----:B------:R-:W-:-:S05]  /*2c8a0*/  @P1 IMAD.MOV R52, RZ, RZ, R53 ;  /* 0x000000ffff341224 */ /* 0x000fca00078e0235 */
[C---:B------:R-:W-:Y:S02]  /*2c8b0*/  ISETP.NE.U32.AND P1, PT, R52.reuse, RZ, PT ;  /* 0x000000ff3400720c */ /* 0x040fe40003f25070 */
[----:B------:R-:W-:Y:S02]  /*2c8c0*/  IADD3 R54, -R52, 0x40, RZ ;  /* 0x0000004034367810 */ /* 0x000fe40007ffe1ff */
[----:B------:R-:W-:Y:S02]  /*2c8d0*/  ISETP.NE.AND.EX P1, PT, RZ, RZ, PT, P1 ;  /* 0x000000ffff00720c */ /* 0x000fe40003f25310 */
[----:B------:R-:W-:Y:S02]  /*2c8e0*/  SHF.L.U32 R53, R48, R52, RZ ;  /* 0x0000003430357219 */ /* 0x000fe400000006ff */
[----:B------:R-:W-:Y:S02]  /*2c8f0*/  SHF.R.U64 R55, R2, R54, R50 ;  /* 0x0000003602377219 */ /* 0x000fe40000001232 */
[----:B------:R-:W-:-:S02]  /*2c900*/  SHF.L.U64.HI R2, R48, R52, R4 ;  /* 0x0000003430027219 */ /* 0x000fc40000010204 */
[----:B------:R-:W-:-:S05]  /*2c910*/  SHF.R.U32.HI R50, RZ, R54, R50 ;  /* 0x00000036ff327219 */ /* 0x000fca0000011632 */
[----:B------:R-:W-:Y:S02]  /*2c920*/  @P1 LOP3.LUT R48, R55, R53, RZ, 0xfc, !PT ;  /* 0x0000003537301212 */ /* 0x000fe400078efcff */
[----:B------:R-:W-:-:S03]  /*2c930*/  @P1 LOP3.LUT R4, R50, R2, RZ, 0xfc, !PT ;  /* 0x0000000232041212 */ /* 0x000fc600078efcff */
[----:B------:R-:W-:-:S04]  /*2c940*/  IMAD.WIDE.U32 R54, R48, 0x2168c235, RZ ;  /* 0x2168c23530367825 */ /* 0x000fc800078e00ff */
[----:B------:R-:W-:Y:S01]  /*2c950*/  IMAD.HI.U32 R2, R4, -0x36f0255e, RZ ;  /* 0xc90fdaa204027827 */ /* 0x000fe200078e00ff */
[----:B------:R-:W-:Y:S02]  /*2c960*/  MOV R58, R55 ;  /* 0x00000037003a7202 */ /* 0x000fe40000000f00 */
[----:B------:R-:W-:Y:S01]  /*2c970*/  IADD3 RZ, P1, R54, R54, RZ ;  /* 0x0000003636ff7210 */ /* 0x000fe20007f3e0ff */
[----:B------:R-:W-:Y:S02]  /*2c980*/  IMAD R50, R4, -0x36f0255e, RZ ;  /* 0xc90fdaa204327824 */ /* 0x000fe400078e02ff */
[----:B------:R-:W-:-:S04]  /*2c990*/  IMAD.WIDE.U32 R58, R48, -0x36f0255e, R58 ;  /* 0xc90fdaa2303a7825 */ /* 0x000fc800078e003a */
[----:B------:R-:W-:-:S04]  /*2c9a0*/  IMAD.WIDE.U32 R58, P3, R4, 0x2168c235, R58 ;  /* 0x2168c235043a7825 */ /* 0x000fc8000786003a */
[----:B------:R-:W-:Y:S01]  /*2c9b0*/  IMAD.X R2, RZ, RZ, R2, P3 ;  /* 0x000000ffff027224 */ /* 0x000fe200018e0602 */
[----:B------:R-:W-:Y:S02]  /*2c9c0*/  IADD3 R50, P3, R50, R59, RZ ;  /* 0x0000003b32327210 */ /* 0x000fe40007f7e0ff */
[----:B------:R-:W-:Y:S02]  /*2c9d0*/  IADD3.X RZ, P1, R58, R58, RZ, P1, !PT ;  /* 0x0000003a3aff7210 */ /* 0x000fe40000f3e4ff */
[C---:B------:R-:W-:Y:S01]  /*2c9e0*/  ISETP.GT.U32.AND P4, PT, R50.reuse, RZ, PT ;  /* 0x000000ff3200720c */ /* 0x040fe20003f84070 */
[----:B------:R-:W-:Y:S01]  /*2c9f0*/  IMAD.X R48, RZ, RZ, R2, P3 ;  /* 0x000000ffff307224 */ /* 0x000fe200018e0602 */
[----:B------:R-:W-:-:S04]  /*2ca00*/  IADD3.X R4, P3, R50, R50, RZ, P1, !PT ;  /* 0x0000003232047210 */ /* 0x000fc80000f7e4ff */
[C---:B------:R-:W-:Y:S01]  /*2ca10*/  ISETP.GT.AND.EX P1, PT, R48.reuse, RZ, PT, P4 ;  /* 0x000000ff3000720c */ /* 0x040fe20003f24340 */
[----:B------:R-:W-:-:S03]  /*2ca20*/  IMAD.X R2, R48, 0x1, R48, P3 ;  /* 0x0000000130027824 */ /* 0x000fc600018e0630 */
[----:B------:R-:W-:Y:S02]  /*2ca30*/  SEL R4, R4, R50, P1 ;  /* 0x0000003204047207 */ /* 0x000fe40000800000 */
[----:B------:R-:W-:Y:S02]  /*2ca40*/  SEL R2, R2, R48, P1 ;  /* 0x0000003002027207 */ /* 0x000fe40000800000 */
[----:B------:R-:W-:Y:S02]  /*2ca50*/  IADD3 R48, P3, R4, 0x1, RZ ;  /* 0x0000000104307810 */ /* 0x000fe40007f7e0ff */
[----:B------:R-:W-:-:S03]  /*2ca60*/  LOP3.LUT P4, R50, R51, 0x80000000, RZ, 0xc0, !PT ;  /* 0x8000000033327812 */ /* 0x000fc6000788c0ff */
[----:B------:R-:W-:Y:S01]  /*2ca70*/  IMAD.X R4, RZ, RZ, R2, P3 ;  /* 0x000000ffff047224 */ /* 0x000fe200018e0602 */
[----:B------:R-:W-:Y:S02]  /*2ca80*/  SEL R2, RZ, 0x1, !P1 ;  /* 0x00000001ff027807 */ /* 0x000fe40004800000 */
[----:B------:R-:W-:Y:S02]  /*2ca90*/  @P0 LOP3.LUT R50, R50, 0x80000000, RZ, 0x3c, !PT ;  /* 0x8000000032320812 */ /* 0x000fe400078e3cff */
[----:B------:R-:W-:Y:S02]  /*2caa0*/  SHF.R.U64 R48, R48, 0xa, R4 ;  /* 0x0000000a30307819 */ /* 0x000fe40000001204 */
[----:B------:R-:W-:Y:S02]  /*2cab0*/  IADD3 R2, R2, R52, RZ ;  /* 0x0000003402027210 */ /* 0x000fe40007ffe0ff */
[----:B------:R-:W-:Y:S01]  /*2cac0*/  IADD3 R48, P3, R48, 0x1, RZ ;  /* 0x0000000130307810 */ /* 0x000fe20007f7e0ff */
[----:B------:R-:W-:-:S02]  /*2cad0*/  @P4 IMAD.MOV R5, RZ, RZ, -R5 ;  /* 0x000000ffff054224 */ /* 0x000fc400078e0a05 */
[----:B------:R-:W-:Y:S01]  /*2cae0*/  IMAD.SHL.U32 R51, R2, 0x100000, RZ ;  /* 0x0010000002337824 */ /* 0x000fe200078e00ff */
[----:B------:R-:W-:-:S04]  /*2caf0*/  LEA.HI.X R4, R4, RZ, RZ, 0x16, P3 ;  /* 0x000000ff04047211 */ /* 0x000fc800018fb4ff */
[--C-:B------:R-:W-:Y:S02]  /*2cb00*/  SHF.R.U64 R48, R48, 0x1, R4.reuse ;  /* 0x0000000130307819 */ /* 0x100fe40000001204 */
[----:B------:R-:W-:Y:S02]  /*2cb10*/  SHF.R.U32.HI R4, RZ, 0x1, R4 ;  /* 0x00000001ff047819 */ /* 0x000fe40000011604 */
[----:B------:R-:W-:-:S04]  /*2cb20*/  IADD3 R2, P3, P1, R48, -UR4, RZ ;  /* 0x8000000430027c10 */ /* 0x000fc8000f97e0ff */
[----:B------:R-:W-:-:S04]  /*2cb30*/  IADD3.X R4, R4, 0x3fe00000, ~R51, P3, P1 ;  /* 0x3fe0000004047810 */ /* 0x000fc80001fe2c33 */
[----:B------:R-:W-:-:S07]  /*2cb40*/  LOP3.LUT R3, R4, R50, RZ, 0xfc, !PT ;  /* 0x0000003204037212 */ /* 0x000fce00078efcff */
.L_x_8128:
[----:B------:R-:W-:Y:S02]  /*2cb50*/  IMAD.MOV.U32 R48, RZ, RZ, R49 ;  /* 0x000000ffff307224 */ /* 0x000fe400078e0031 */
[----:B------:R-:W-:-:S04]  /*2cb60*/  IMAD.MOV.U32 R49, RZ, RZ, 0x0 ;  /* 0x00000000ff317424 */ /* 0x000fc800078e00ff */
[----:B------:R-:W-:Y:S05]  /*2cb70*/  RET.REL.NODEC R48 `(_ZN2at6native29vectorized_elementwise_kernelILi2EZZZNS0_61_GLOBAL__N__132982cb_23_ActivationSiluKernel_cu_1520ed90_292411silu_kernelERNS_18TensorIteratorBaseEENKUlvE_clEvENKUlvE1_clEvEUlN3c107complexIdEEE_St5arrayIPcLm2EEEEviT0_T1_) ;  /* 0xfffffd3430207950 */ /* 0x000fea0003c3ffff */
.L_x_8132:
        /* <DEDUP_REMOVED lines=16> */
.L_x_11067:


//--------------------- .text._ZN2at6native29vectorized_elementwise_kernelILi4EZZZNS0_61_GLOBAL__N__132982cb_23_ActivationSiluKernel_cu_1520ed90_292411silu_kernelERNS_18TensorIteratorBaseEENKUlvE_clEvENKUlvE1_clEvEUlN3c107complexIdEEE_St5arrayIPcLm2EEEEviT0_T1_ --------------------------
	.section	.text._ZN2at6native29vectorized_elementwise_kernelILi4EZZZNS0_61_GLOBAL__N__132982cb_23_ActivationSiluKernel_cu_1520ed90_292411silu_kernelERNS_18TensorIteratorBaseEENKUlvE_clEvENKUlvE1_clEvEUlN3c107complexIdEEE_St5arrayIPcLm2EEEEviT0_T1_,"ax",@progbits
	.align	128
        .global         _ZN2at6native29vectorized_elementwise_kernelILi4EZZZNS0_61_GLOBAL__N__132982cb_23_ActivationSiluKernel_cu_1520ed90_292411silu_kernelERNS_18TensorIteratorBaseEENKUlvE_clEvENKUlvE1_clEvEUlN3c107complexIdEEE_St5arrayIPcLm2EEEEviT0_T1_
        .type           _ZN2at6native29vectorized_elementwise_kernelILi4EZZZNS0_61_GLOBAL__N__132982cb_23_ActivationSiluKernel_cu_1520ed90_292411silu_kernelERNS_18TensorIteratorBaseEENKUlvE_clEvENKUlvE1_clEvEUlN3c107complexIdEEE_St5arrayIPcLm2EEEEviT0_T1_,@function
        .size           _ZN2at6native29vectorized_elementwise_kernelILi4EZZZNS0_61_GLOBAL__N__132982cb_23_ActivationSiluKernel_cu_1520ed90_292411silu_kernelERNS_18TensorIteratorBaseEENKUlvE_clEvENKUlvE1_clEvEUlN3c107complexIdEEE_St5arrayIPcLm2EEEEviT0_T1_,(.L_x_11070 - _ZN2at6native29vectorized_elementwise_kernelILi4EZZZNS0_61_GLOBAL__N__132982cb_23_ActivationSiluKernel_cu_1520ed90_292411silu_kernelERNS_18TensorIteratorBaseEENKUlvE_clEvENKUlvE1_clEvEUlN3c107complexIdEEE_St5arrayIPcLm2EEEEviT0_T1_)
        .other          _ZN2at6native29vectorized_elementwise_kernelILi4EZZZNS0_61_GLOBAL__N__132982cb_23_ActivationSiluKernel_cu_1520ed90_292411silu_kernelERNS_18TensorIteratorBaseEENKUlvE_clEvENKUlvE1_clEvEUlN3c107complexIdEEE_St5arrayIPcLm2EEEEviT0_T1_,@"STO_CUDA_ENTRY STV_DEFAULT"
_ZN2at6native29vectorized_elementwise_kernelILi4EZZZNS0_61_GLOBAL__N__132982cb_23_ActivationSiluKernel_cu_1520ed90_292411silu_kernelERNS_18TensorIteratorBaseEENKUlvE_clEvENKUlvE1_clEvEUlN3c107complexIdEEE_St5arrayIPcLm2EEEEviT0_T1_:
.text._ZN2at6native29vectorized_elementwise_kernelILi4EZZZNS0_61_GLOBAL__N__132982cb_23_ActivationSiluKernel_cu_1520ed90_292411silu_kernelERNS_18TensorIteratorBaseEENKUlvE_clEvENKUlvE1_clEvEUlN3c107complexIdEEE_St5arrayIPcLm2EEEEviT0_T1_:
        /* <DEDUP_REMOVED lines=94> */
.L_x_8140:
[----:B------:R-:W-:Y:S05]  /*05e0*/  BSYNC B0 ;  /* 0x0000000000007941 */ /* 0x000fea0003800000 */
.L_x_8139:
        /* <DEDUP_REMOVED lines=21> */
[----:B-----5:R-:W-:Y:S05]  /*0740*/  CALL.REL.NOINC `($_ZN2at6native29vectorized_elementwise_kernelILi4EZZZNS0_61_GLOBAL__N__132982cb_23_ActivationSiluKernel_cu_1520ed90_292411silu_kernelERNS_18TensorIteratorBaseEENKUlvE_clEvENKUlvE1_clEvEUlN3c107complexIdEEE_St5arrayIPcLm2EEEEviT0_T1_$__internal_trig_reduction_slowpathd) ;  /* 0x000002b800a47944 */ /* 0x020fea0003c00000 */
[----:B------:R-:W-:Y:S05]  /*0750*/  BRA `(.L_x_8143) ;  /* 0x0000000000087947 */ /* 0x000fea0003800000 */
.L_x_8142:
[----:B------:R-:W-:Y:S01]  /*0760*/  DMUL R2, RZ, R60 ;  /* 0x0000003cff027228 */ /* 0x000fe20000000000 */
[----:B------:R-:W-:-:S10]  /*0770*/  IMAD.MOV.U32 R5, RZ, RZ, RZ ;  /* 0x000000ffff057224 */ /* 0x000fd400078e00ff */
.L_x_8143:
[----:B------:R-:W-:Y:S05]  /*0780*/  BSYNC B2 ;  /* 0x0000000000027941 */ /* 0x000fea0003800000 */
.L_x_8141:
        /* <DEDUP_REMOVED lines=46> */
.L_x_8145:
[----:B------:R-:W-:Y:S01]  /*0a70*/  DMUL R2, RZ, R60 ;  /* 0x0000003cff027228 */ /* 0x000fe20000000000 */
[----:B------:R-:W-:-:S10]  /*0a80*/  IMAD.MOV.U32 R5, RZ, RZ, RZ ;  /* 0x000000ffff057224 */ /* 0x000fd400078e00ff */
.L_x_8146:
[----:B------:R-:W-:Y:S05]  /*0a90*/  BSYNC B2 ;  /* 0x0000000000027941 */ /* 0x000fea0003800000 */
.L_x_8144:
        /* <DEDUP_REMOVED lines=25> */
.L_x_8138:
        /* <DEDUP_REMOVED lines=62> */
.L_x_8149:
[----:B------:R-:W-:Y:S05]  /*1010*/  BSYNC B0 ;  /* 0x0000000000007941 */ /* 0x000fea0003800000 */
.L_x_8148:
        /* <DEDUP_REMOVED lines=21> */
[----:B-----5:R-:W-:Y:S05]  /*1170*/  CALL.REL.NOINC `($_ZN2at6native29vectorized_elementwise_kernelILi4EZZZNS0_61_GLOBAL__N__132982cb_23_ActivationSiluKernel_cu_1520ed90_292411silu_kernelERNS_18TensorIteratorBaseEENKUlvE_clEvENKUlvE1_clEvEUlN3c107complexIdEEE_St5arrayIPcLm2EEEEviT0_T1_$__internal_trig_reduction_slowpathd) ;  /* 0x000002b000187944 */ /* 0x020fea0003c00000 */
[----:B------:R-:W-:Y:S05]  /*1180*/  BRA `(.L_x_8152) ;  /* 0x0000000000087947 */ /* 0x000fea0003800000 */
.L_x_8151:
[----:B------:R-:W-:Y:S01]  /*1190*/  DMUL R2, RZ, R60 ;  /* 0x0000003cff027228 */ /* 0x000fe20000000000 */
[----:B------:R-:W-:-:S10]  /*11a0*/  IMAD.MOV.U32 R5, RZ, RZ, RZ ;  /* 0x000000ffff057224 */ /* 0x000fd400078e00ff */
.L_x_8152:
[----:B------:R-:W-:Y:S05]  /*11b0*/  BSYNC B2 ;  /* 0x0000000000027941 */ /* 0x000fea0003800000 */
.L_x_8150:
        /* <DEDUP_REMOVED lines=46> */
.L_x_8154:
[----:B------:R-:W-:Y:S01]  /*14a0*/  DMUL R2, RZ, R60 ;  /* 0x0000003cff027228 */ /* 0x000fe20000000000 */
[----:B------:R-:W-:-:S10]  /*14b0*/  IMAD.MOV.U32 R5, RZ, RZ, RZ ;  /* 0x000000ffff057224 */ /* 0x000fd400078e00ff */
.L_x_8155:
[----:B------:R-:W-:Y:S05]  /*14c0*/  BSYNC B2 ;  /* 0x0000000000027941 */ /* 0x000fea0003800000 */
.L_x_8153:
        /* <DEDUP_REMOVED lines=39> */
.L_x_8137:
        /* <DEDUP_REMOVED lines=11> */
.L_x_8156:
[----:B------:R-:W-:-:S10]  /*17f0*/  DADD R40, R18, -R18 ;  /* 0x0000000012287229 */ /* 0x000fd40000000812 */
[----:B------:R-:W-:Y:S02]  /*1800*/  IMAD.MOV.U32 R60, RZ, RZ, R40 ;  /* 0x000000ffff3c7224 */ /* 0x000fe400078e0028 */
[----:B------:R-:W-:Y:S01]  /*1810*/  IMAD.MOV.U32 R61, RZ, RZ, R41 ;  /* 0x000000ffff3d7224 */ /* 0x000fe200078e0029 */
[----:B------:R-:W-:Y:S06]  /*1820*/  BRA `(.L_x_8147) ;  /* 0x0000000800747947 */ /* 0x000fec0003800000 */
.L_x_8136:
        /* <DEDUP_REMOVED lines=24> */
.L_x_8158:
[----:B------:R-:W-:Y:S01]  /*19b0*/  DMUL R2, RZ, R60 ;  /* 0x0000003cff027228 */ /* 0x000fe20000000000 */
[----:B------:R-:W-:-:S10]  /*19c0*/  IMAD.MOV.U32 R5, RZ, RZ, RZ ;  /* 0x000000ffff057224 */ /* 0x000fd400078e00ff */
.L_x_8159:
[----:B------:R-:W-:Y:S05]  /*19d0*/  BSYNC B2 ;  /* 0x0000000000027941 */ /* 0x000fea0003800000 */
.L_x_8157:
        /* <DEDUP_REMOVED lines=46> */
.L_x_8161:
[----:B------:R-:W-:Y:S01]  /*1cc0*/  DMUL R2, RZ, R60 ;  /* 0x0000003cff027228 */ /* 0x000fe20000000000 */
[----:B------:R-:W-:-:S10]  /*1cd0*/  IMAD.MOV.U32 R5, RZ, RZ, RZ ;  /* 0x000000ffff057224 */ /* 0x000fd400078e00ff */
.L_x_8162:
[----:B------:R-:W-:Y:S05]  /*1ce0*/  BSYNC B2 ;  /* 0x0000000000027941 */ /* 0x000fea0003800000 */
.L_x_8160:
        /* <DEDUP_REMOVED lines=24> */
.L_x_8135:
        /* <DEDUP_REMOVED lines=57> */
.L_x_8147:
[----:B------:R-:W-:Y:S05]  /*2200*/  BSYNC B1 ;  /* 0x0000000000017941 */ /* 0x000fea0003800000 */
.L_x_8134:
        /* <DEDUP_REMOVED lines=28> */
[----:B-----5:R-:W-:Y:S05]  /*23d0*/  CALL.REL.NOINC `($__internal_18_$__cuda_sm20_div_rn_f64_full) ;  /* 0x0000029400ec7944 */ /* 0x020fea0003c00000 */
[----:B------:R-:W-:Y:S02]  /*23e0*/  IMAD.MOV.U32 R44, RZ, RZ, R2 ;  /* 0x000000ffff2c7224 */ /* 0x000fe400078e0002 */
[----:B------:R-:W-:-:S07]  /*23f0*/  IMAD.MOV.U32 R45, RZ, RZ, R3 ;  /* 0x000000ffff2d7224 */ /* 0x000fce00078e0003 */
.L_x_8167:
[----:B------:R-:W-:Y:S05]  /*2400*/  BSYNC B2 ;  /* 0x0000000000027941 */ /* 0x000fea0003800000 */
.L_x_8166:
        /* <DEDUP_REMOVED lines=16> */
[----:B-----5:R-:W-:Y:S05]  /*2510*/  CALL.REL.NOINC `($__internal_17_$__cuda_sm20_dblrcp_rn_slowpath_v3) ;  /* 0x0000029000e87944 */ /* 0x020fea0003c00000 */
[----:B------:R-:W-:-:S07]  /*2520*/  IMAD.MOV.U32 R5, RZ, RZ, R3 ;  /* 0x000000ffff057224 */ /* 0x000fce00078e0003 */
.L_x_8169:
[----:B------:R-:W-:Y:S05]  /*2530*/  BSYNC B2 ;  /* 0x0000000000027941 */ /* 0x000fea0003800000 */
.L_x_8168:
[-C--:B------:R-:W-:Y:S02]  /*2540*/  DFMA R2, R18, R44.reuse, R16 ;  /* 0x0000002c1202722b */ /* 0x080fe40000000010 */
[----:B------:R-:W-:-:S06]  /*2550*/  DFMA R18, -R16, R44, R18 ;  /* 0x0000002c1012722b */ /* 0x000fcc0000000112 */
[-C--:B------:R-:W-:Y:S02]  /*2560*/  DMUL R16, R2, R4.reuse ;  /* 0x0000000402107228 */ /* 0x080fe40000000000 */
[----:B------:R-:W-:Y:S01]  /*2570*/  DMUL R18, R18, R4 ;  /* 0x0000000412127228 */ /* 0x000fe20000000000 */
[----:B------:R-:W-:Y:S10]  /*2580*/  BRA `(.L_x_8170) ;  /* 0x0000000400887947 */ /* 0x000ff40003800000 */
.L_x_8165:
        /* <DEDUP_REMOVED lines=20> */
[----:B-----5:R-:W-:Y:S05]  /*26d0*/  CALL.REL.NOINC `($__internal_18_$__cuda_sm20_div_rn_f64_full) ;  /* 0x00000294002c7944 */ /* 0x020fea0003c00000 */
.L_x_8172:
[----:B------:R-:W-:Y:S05]  /*26e0*/  BSYNC B2 ;  /* 0x0000000000027941 */ /* 0x000fea0003800000 */
.L_x_8171:
        /* <DEDUP_REMOVED lines=23> */
[----:B------:R-:W-:Y:S02]  /*2860*/  IMAD.MOV.U32 R4, RZ, RZ, R2 ;  /* 0x000000ffff047224 */ /* 0x000fe400078e0002 */
[----:B------:R-:W-:-:S07]  /*2870*/  IMAD.MOV.U32 R5, RZ, RZ, R3 ;  /* 0x000000ffff057224 */ /* 0x000fce00078e0003 */
.L_x_8174:
[----:B------:R-:W-:Y:S05]  /*2880*/  BSYNC B2 ;  /* 0x0000000000027941 */ /* 0x000fea0003800000 */
.L_x_8173:
[----:B------:R-:W-:Y:S02]  /*2890*/  IMAD.MOV.U32 R18, RZ, RZ, R4 ;  /* 0x000000ffff127224 */ /* 0x000fe400078e0004 */
[----:B------:R-:W-:Y:S01]  /*28a0*/  IMAD.MOV.U32 R19, RZ, RZ, R5 ;  /* 0x000000ffff137224 */ /* 0x000fe200078e0005 */
[----:B------:R-:W-:Y:S06]  /*28b0*/  BRA `(.L_x_8170) ;  /* 0x0000000000bc7947 */ /* 0x000fec0003800000 */
.L_x_8164:
        /* <DEDUP_REMOVED lines=20> */
[----:B-----5:R-:W-:Y:S05]  /*2a00*/  CALL.REL.NOINC `($__internal_18_$__cuda_sm20_div_rn_f64_full) ;  /* 0x0000029000607944 */ /* 0x020fea0003c00000 */
[----:B------:R-:W-:Y:S02]  /*2a10*/  IMAD.MOV.U32 R44, RZ, RZ, R2 ;  /* 0x000000ffff2c7224 */ /* 0x000fe400078e0002 */
[----:B------:R-:W-:-:S07]  /*2a20*/  IMAD.MOV.U32 R45, RZ, RZ, R3 ;  /* 0x000000ffff2d7224 */ /* 0x000fce00078e0003 */
.L_x_8176:
[----:B------:R-:W-:Y:S05]  /*2a30*/  BSYNC B2 ;  /* 0x0000000000027941 */ /* 0x000fea0003800000 */
.L_x_8175:
        /* <DEDUP_REMOVED lines=16> */
[----:B-----5:R-:W-:Y:S05]  /*2b40*/  CALL.REL.NOINC `($__internal_17_$__cuda_sm20_dblrcp_rn_slowpath_v3) ;  /* 0x0000028c005c7944 */ /* 0x020fea0003c00000 */
[----:B------:R-:W-:-:S07]  /*2b50*/  IMAD.MOV.U32 R5, RZ, RZ, R3 ;  /* 0x000000ffff057224 */ /* 0x000fce00078e0003 */
.L_x_8178:
[----:B------:R-:W-:Y:S05]  /*2b60*/  BSYNC B2 ;  /* 0x0000000000027941 */ /* 0x000fea0003800000 */
.L_x_8177:
[-C--:B------:R-:W-:Y:S02]  /*2b70*/  DFMA R2, R16, R44.reuse, R18 ;  /* 0x0000002c1002722b */ /* 0x080fe40000000012 */
[----:B------:R-:W-:-:S06]  /*2b80*/  DFMA R18, R18, R44, -R16 ;  /* 0x0000002c1212722b */ /* 0x000fcc0000000810 */
[-C--:B------:R-:W-:Y:S02]  /*2b90*/  DMUL R16, R2, R4.reuse ;  /* 0x0000000402107228 */ /* 0x080fe40000000000 */
[----:B------:R-:W-:-:S11]  /*2ba0*/  DMUL R18, R18, R4 ;  /* 0x0000000412127228 */ /* 0x000fd60000000000 */
.L_x_8170:
[----:B------:R-:W-:Y:S05]  /*2bb0*/  BSYNC B1 ;  /* 0x0000000000017941 */ /* 0x000fea0003800000 */
.L_x_8163:
        /* <DEDUP_REMOVED lines=73> */
.L_x_8185:
[----:B------:R-:W-:Y:S05]  /*3050*/  BSYNC B0 ;  /* 0x0000000000007941 */ /* 0x000fea0003800000 */
.L_x_8184:
        /* <DEDUP_REMOVED lines=21> */
[----:B------:R-:W-:Y:S05]  /*31b0*/  CALL.REL.NOINC `($_ZN2at6native29vectorized_elementwise_kernelILi4EZZZNS0_61_GLOBAL__N__132982cb_23_ActivationSiluKernel_cu_1520ed90_292411silu_kernelERNS_18TensorIteratorBaseEENKUlvE_clEvENKUlvE1_clEvEUlN3c107complexIdEEE_St5arrayIPcLm2EEEEviT0_T1_$__internal_trig_reduction_slowpathd) ;  /* 0x0000029000087944 */ /* 0x000fea0003c00000 */
[----:B------:R-:W-:Y:S05]  /*31c0*/  BRA `(.L_x_8188) ;  /* 0x0000000000087947 */ /* 0x000fea0003800000 */
.L_x_8187:
[----:B------:R-:W-:Y:S01]  /*31d0*/  DMUL R2, RZ, R60 ;  /* 0x0000003cff027228 */ /* 0x000fe20000000000 */
[----:B------:R-:W-:-:S10]  /*31e0*/  IMAD.MOV.U32 R5, RZ, RZ, RZ ;  /* 0x000000ffff057224 */ /* 0x000fd400078e00ff */
.L_x_8188:
[----:B------:R-:W-:Y:S05]  /*31f0*/  BSYNC B2 ;  /* 0x0000000000027941 */ /* 0x000fea0003800000 */
.L_x_8186:
        /* <DEDUP_REMOVED lines=46> */
.L_x_8190:
[----:B------:R-:W-:Y:S01]  /*34e0*/  DMUL R2, RZ, R60 ;  /* 0x0000003cff027228 */ /* 0x000fe20000000000 */
[----:B------:R-:W-:-:S10]  /*34f0*/  IMAD.MOV.U32 R5, RZ, RZ, RZ ;  /* 0x000000ffff057224 */ /* 0x000fd400078e00ff */
.L_x_8191:
[----:B------:R-:W-:Y:S05]  /*3500*/  BSYNC B2 ;  /* 0x0000000000027941 */ /* 0x000fea0003800000 */
.L_x_8189:
        /* <DEDUP_REMOVED lines=25> */
.L_x_8183:
        /* <DEDUP_REMOVED lines=62> */
.L_x_8194:
[----:B------:R-:W-:Y:S05]  /*3a80*/  BSYNC B0 ;  /* 0x0000000000007941 */ /* 0x000fea0003800000 */
.L_x_8193:
        /* <DEDUP_REMOVED lines=21> */
[----:B------:R-:W-:Y:S05]  /*3be0*/  CALL.REL.NOINC `($_ZN2at6native29vectorized_elementwise_kernelILi4EZZZNS0_61_GLOBAL__N__132982cb_23_ActivationSiluKernel_cu_1520ed90_292411silu_kernelERNS_18TensorIteratorBaseEENKUlvE_clEvENKUlvE1_clEvEUlN3c107complexIdEEE_St5arrayIPcLm2EEEEviT0_T1_$__internal_trig_reduction_slowpathd) ;  /* 0x00000284007c7944 */ /* 0x000fea0003c00000 */
[----:B------:R-:W-:Y:S05]  /*3bf0*/  BRA `(.L_x_8197) ;  /* 0x0000000000087947 */ /* 0x000fea0003800000 */
.L_x_8196:
[----:B------:R-:W-:Y:S01]  /*3c00*/  DMUL R2, RZ, R60 ;  /* 0x0000003cff027228 */ /* 0x000fe20000000000 */
[----:B------:R-:W-:-:S10]  /*3c10*/  IMAD.MOV.U32 R5, RZ, RZ, RZ ;  /* 0x000000ffff057224 */ /* 0x000fd400078e00ff */
.L_x_8197:
[----:B------:R-:W-:Y:S05]  /*3c20*/  BSYNC B2 ;  /* 0x0000000000027941 */ /* 0x000fea0003800000 */
.L_x_8195:
        /* <DEDUP_REMOVED lines=46> */
.L_x_8199:
[----:B------:R-:W-:Y:S01]  /*3f10*/  DMUL R2, RZ, R60 ;  /* 0x0000003cff027228 */ /* 0x000fe20000000000 */
[----:B------:R-:W-:-:S10]  /*3f20*/  IMAD.MOV.U32 R5, RZ, RZ, RZ ;  /* 0x000000ffff057224 */ /* 0x000fd400078e00ff */
.L_x_8200:
[----:B------:R-:W-:Y:S05]  /*3f30*/  BSYNC B2 ;  /* 0x0000000000027941 */ /* 0x000fea0003800000 */
.L_x_8198:
        /* <DEDUP_REMOVED lines=39> */
.L_x_8182:
        /* <DEDUP_REMOVED lines=11> */
.L_x_8201:
[----:B------:R-:W-:-:S10]  /*4260*/  DADD R40, R14, -R14 ;  /* 0x000000000e287229 */ /* 0x000fd4000000080e */
[----:B------:R-:W-:Y:S02]  /*4270*/  IMAD.MOV.U32 R60, RZ, RZ, R40 ;  /* 0x000000ffff3c7224 */ /* 0x000fe400078e0028 */
[----:B------:R-:W-:Y:S01]  /*4280*/  IMAD.MOV.U32 R61, RZ, RZ, R41 ;  /* 0x000000ffff3d7224 */ /* 0x000fe200078e0029 */
[----:B------:R-:W-:Y:S06]  /*4290*/  BRA `(.L_x_8192) ;  /* 0x0000000800747947 */ /* 0x000fec0003800000 */
.L_x_8181:
        /* <DEDUP_REMOVED lines=24> */
.L_x_8203:
[----:B------:R-:W-:Y:S01]  /*4420*/  DMUL R2, RZ, R60 ;  /* 0x0000003cff027228 */ /* 0x000fe20000000000 */
[----:B------:R-:W-:-:S10]  /*4430*/  IMAD.MOV.U32 R5, RZ, RZ, RZ ;  /* 0x000000ffff057224 */ /* 0x000fd400078e00ff */
.L_x_8204:
[----:B------:R-:W-:Y:S05]  /*4440*/  BSYNC B2 ;  /* 0x0000000000027941 */ /* 0x000fea0003800000 */
.L_x_8202:
        /* <DEDUP_REMOVED lines=46> */
.L_x_8206:
[----:B------:R-:W-:Y:S01]  /*4730*/  DMUL R2, RZ, R60 ;  /* 0x0000003cff027228 */ /* 0x000fe20000000000 */
[----:B------:R-:W-:-:S10]  /*4740*/  IMAD.MOV.U32 R5, RZ, RZ, RZ ;  /* 0x000000ffff057224 */ /* 0x000fd400078e00ff */
.L_x_8207:
[----:B------:R-:W-:Y:S05]  /*4750*/  BSYNC B2 ;  /* 0x0000000000027941 */ /* 0x000fea0003800000 */
.L_x_8205:
        /* <DEDUP_REMOVED lines=24> */
.L_x_8180:
        /* <DEDUP_REMOVED lines=57> */
.L_x_8192:
[----:B------:R-:W-:Y:S05]  /*4c70*/  BSYNC B1 ;  /* 0x0000000000017941 */ /* 0x000fea0003800000 */
.L_x_8179:
        /* <DEDUP_REMOVED lines=28> */
[----:B------:R-:W-:Y:S05]  /*4e40*/  CALL.REL.NOINC `($__internal_18_$__cuda_sm20_div_rn_f64_full) ;  /* 0x0000026c00507944 */ /* 0x000fea0003c00000 */
[----:B------:R-:W-:Y:S02]  /*4e50*/  IMAD.MOV.U32 R44, RZ, RZ, R2 ;  /* 0x000000ffff2c7224 */ /* 0x000fe400078e0002 */
[----:B------:R-:W-:-:S07]  /*4e60*/  IMAD.MOV.U32 R45, RZ, RZ, R3 ;  /* 0x000000ffff2d7224 */ /* 0x000fce00078e0003 */
.L_x_8212:
[----:B------:R-:W-:Y:S05]  /*4e70*/  BSYNC B2 ;  /* 0x0000000000027941 */ /* 0x000fea0003800000 */
.L_x_8211:
        /* <DEDUP_REMOVED lines=16> */
[----:B------:R-:W-:Y:S05]  /*4f80*/  CALL.REL.NOINC `($__internal_17_$__cuda_sm20_dblrcp_rn_slowpath_v3) ;  /* 0x00000268004c7944 */ /* 0x000fea0003c00000 */
[----:B------:R-:W-:-:S07]  /*4f90*/  IMAD.MOV.U32 R5, RZ, RZ, R3 ;  /* 0x000000ffff057224 */ /* 0x000fce00078e0003 */
.L_x_8214:
[----:B------:R-:W-:Y:S05]  /*4fa0*/  BSYNC B2 ;  /* 0x0000000000027941 */ /* 0x000fea0003800000 */
.L_x_8213:
[-C--:B------:R-:W-:Y:S02]  /*4fb0*/  DFMA R2, R14, R44.reuse, R12 ;  /* 0x0000002c0e02722b */ /* 0x080fe4000000000c */
[----:B------:R-:W-:-:S06]  /*4fc0*/  DFMA R14, -R12, R44, R14 ;  /* 0x0000002c0c0e722b */ /* 0x000fcc000000010e */
[-C--:B------:R-:W-:Y:S02]  /*4fd0*/  DMUL R12, R2, R4.reuse ;  /* 0x00000004020c7228 */ /* 0x080fe40000000000 */
[----:B------:R-:W-:Y:S01]  /*4fe0*/  DMUL R14, R14, R4 ;  /* 0x000000040e0e7228 */ /* 0x000fe20000000000 */
[----:B------:R-:W-:Y:S10]  /*4ff0*/  BRA `(.L_x_8215) ;  /* 0x0000000400887947 */ /* 0x000ff40003800000 */
.L_x_8210:
        /* <DEDUP_REMOVED lines=20> */
[----:B------:R-:W-:Y:S05]  /*5140*/  CALL.REL.NOINC `($__internal_18_$__cuda_sm20_div_rn_f64_full) ;  /* 0x0000026800907944 */ /* 0x000fea0003c00000 */
.L_x_8217:
[----:B------:R-:W-:Y:S05]  /*5150*/  BSYNC B2 ;  /* 0x0000000000027941 */ /* 0x000fea0003800000 */
.L_x_8216:
        /* <DEDUP_REMOVED lines=23> */
[----:B------:R-:W-:Y:S02]  /*52d0*/  IMAD.MOV.U32 R4, RZ, RZ, R2 ;  /* 0x000000ffff047224 */ /* 0x000fe400078e0002 */
[----:B------:R-:W-:-:S07]  /*52e0*/  IMAD.MOV.U32 R5, RZ, RZ, R3 ;  /* 0x000000ffff057224 */ /* 0x000fce00078e0003 */
.L_x_8219:
[----:B------:R-:W-:Y:S05]  /*52f0*/  BSYNC B2 ;  /* 0x0000000000027941 */ /* 0x000fea0003800000 */
.L_x_8218:
[----:B------:R-:W-:Y:S02]  /*5300*/  IMAD.MOV.U32 R14, RZ, RZ, R4 ;  /* 0x000000ffff0e7224 */ /* 0x000fe400078e0004 */
[----:B------:R-:W-:Y:S01]  /*5310*/  IMAD.MOV.U32 R15, RZ, RZ, R5 ;  /* 0x000000ffff0f7224 */ /* 0x000fe200078e0005 */
[----:B------:R-:W-:Y:S06]  /*5320*/  BRA `(.L_x_8215) ;  /* 0x0000000000bc7947 */ /* 0x000fec0003800000 */
.L_x_8209:
        /* <DEDUP_REMOVED lines=20> */
[----:B------:R-:W-:Y:S05]  /*5470*/  CALL.REL.NOINC `($__internal_18_$__cuda_sm20_div_rn_f64_full) ;  /* 0x0000026400c47944 */ /* 0x000fea0003c00000 */
[----:B------:R-:W-:Y:S02]  /*5480*/  IMAD.MOV.U32 R44, RZ, RZ, R2 ;  /* 0x000000ffff2c7224 */ /* 0x000fe400078e0002 */
[----:B------:R-:W-:-:S07]  /*5490*/  IMAD.MOV.U32 R45, RZ, RZ, R3 ;  /* 0x000000ffff2d7224 */ /* 0x000fce00078e0003 */
.L_x_8221:
[----:B------:R-:W-:Y:S05]  /*54a0*/  BSYNC B2 ;  /* 0x0000000000027941 */ /* 0x000fea0003800000 */
.L_x_8220:
        /* <DEDUP_REMOVED lines=16> */
[----:B------:R-:W-:Y:S05]  /*55b0*/  CALL.REL.NOINC `($__internal_17_$__cuda_sm20_dblrcp_rn_slowpath_v3) ;  /* 0x0000026000c07944 */ /* 0x000fea0003c00000 */
[----:B------:R-:W-:-:S07]  /*55c0*/  IMAD.MOV.U32 R5, RZ, RZ, R3 ;  /* 0x000000ffff057224 */ /* 0x000fce00078e0003 */
.L_x_8223:
[----:B------:R-:W-:Y:S05]  /*55d0*/  BSYNC B2 ;  /* 0x0000000000027941 */ /* 0x000fea0003800000 */
.L_x_8222:
[-C--:B------:R-:W-:Y:S02]  /*55e0*/  DFMA R2, R12, R44.reuse, R14 ;  /* 0x0000002c0c02722b */ /* 0x080fe4000000000e */
[----:B------:R-:W-:-:S06]  /*55f0*/  DFMA R14, R14, R44, -R12 ;  /* 0x0000002c0e0e722b */ /* 0x000fcc000000080c */
[-C--:B------:R-:W-:Y:S02]  /*5600*/  DMUL R12, R2, R4.reuse ;  /* 0x00000004020c7228 */ /* 0x080fe40000000000 */
[----:B------:R-:W-:-:S11]  /*5610*/  DMUL R14, R14, R4 ;  /* 0x000000040e0e7228 */ /* 0x000fd60000000000 */
.L_x_8215:
[----:B------:R-:W-:Y:S05]  /*5620*/  BSYNC B1 ;  /* 0x0000000000017941 */ /* 0x000fea0003800000 */
.L_x_8208:
        /* <DEDUP_REMOVED lines=73> */
.L_x_8230:
[----:B------:R-:W-:Y:S05]  /*5ac0*/  BSYNC B0 ;  /* 0x0000000000007941 */ /* 0x000fea0003800000 */
.L_x_8229:
        /* <DEDUP_REMOVED lines=23> */
.L_x_8232:
[----:B------:R-:W-:Y:S01]  /*5c40*/  DMUL R2, RZ, R60 ;  /* 0x0000003cff027228 */ /* 0x000fe20000000000 */
[----:B------:R-:W-:-:S10]  /*5c50*/  IMAD.MOV.U32 R5, RZ, RZ, RZ ;  /* 0x000000ffff057224 */ /* 0x000fd400078e00ff */
.L_x_8233:
[----:B------:R-:W-:Y:S05]  /*5c60*/  BSYNC B2 ;  /* 0x0000000000027941 */ /* 0x000fea0003800000 */
.L_x_8231:
        /* <DEDUP_REMOVED lines=46> */
.L_x_8235:
[----:B------:R-:W-:Y:S01]  /*5f50*/  DMUL R2, RZ, R60 ;  /* 0x0000003cff027228 */ /* 0x000fe20000000000 */
[----:B------:R-:W-:-:S10]  /*5f60*/  IMAD.MOV.U32 R5, RZ, RZ, RZ ;  /* 0x000000ffff057224 */ /* 0x000fd400078e00ff */
.L_x_8236:
[----:B------:R-:W-:Y:S05]  /*5f70*/  BSYNC B2 ;  /* 0x0000000000027941 */ /* 0x000fea0003800000 */
.L_x_8234:
        /* <DEDUP_REMOVED lines=25> */
.L_x_8228:
        /* <DEDUP_REMOVED lines=62> */
.L_x_8239:
[----:B------:R-:W-:Y:S05]  /*64f0*/  BSYNC B0 ;  /* 0x0000000000007941 */ /* 0x000fea0003800000 */
.L_x_8238:
        /* <DEDUP_REMOVED lines=23> */
.L_x_8241:
[----:B------:R-:W-:Y:S01]  /*6670*/  DMUL R2, RZ, R60 ;  /* 0x0000003cff027228 */ /* 0x000fe20000000000 */
[----:B------:R-:W-:-:S10]  /*6680*/  IMAD.MOV.U32 R5, RZ, RZ, RZ ;  /* 0x000000ffff057224 */ /* 0x000fd400078e00ff */
.L_x_8242:
[----:B------:R-:W-:Y:S05]  /*6690*/  BSYNC B2 ;  /* 0x0000000000027941 */ /* 0x000fea0003800000 */
.L_x_8240:
        /* <DEDUP_REMOVED lines=46> */
.L_x_8244:
[----:B------:R-:W-:Y:S01]  /*6980*/  DMUL R2, RZ, R60 ;  /* 0x0000003cff027228 */ /* 0x000fe20000000000 */
[----:B------:R-:W-:-:S10]  /*6990*/  IMAD.MOV.U32 R5, RZ, RZ, RZ ;  /* 0x000000ffff057224 */ /* 0x000fd400078e00ff */
.L_x_8245:
[----:B------:R-:W-:Y:S05]  /*69a0*/  BSYNC B2 ;  /* 0x0000000000027941 */ /* 0x000fea0003800000 */
.L_x_8243:
        /* <DEDUP_REMOVED lines=39> */
.L_x_8227:
        /* <DEDUP_REMOVED lines=11> */
.L_x_8246:
[----:B------:R-:W-:-:S10]  /*6cd0*/  DADD R40, R10, -R10 ;  /* 0x000000000a287229 */ /* 0x000fd4000000080a */
[----:B------:R-:W-:Y:S02]  /*6ce0*/  IMAD.MOV.U32 R60, RZ, RZ, R40 ;  /* 0x000000ffff3c7224 */ /* 0x000fe400078e0028 */
[----:B------:R-:W-:Y:S01]  /*6cf0*/  IMAD.MOV.U32 R61, RZ, RZ, R41 ;  /* 0x000000ffff3d7224 */ /* 0x000fe200078e0029 */
[----:B------:R-:W-:Y:S06]  /*6d00*/  BRA `(.L_x_8237) ;  /* 0x0000000800747947 */ /* 0x000fec0003800000 */
.L_x_8226:
        /* <DEDUP_REMOVED lines=24> */
.L_x_8248:
[----:B------:R-:W-:Y:S01]  /*6e90*/  DMUL R2, RZ, R60 ;  /* 0x0000003cff027228 */ /* 0x000fe20000000000 */
[----:B------:R-:W-:-:S10]  /*6ea0*/  IMAD.MOV.U32 R5, RZ, RZ, RZ ;  /* 0x000000ffff057224 */ /* 0x000fd400078e00ff */
.L_x_8249:
[----:B------:R-:W-:Y:S05]  /*6eb0*/  BSYNC B2 ;  /* 0x0000000000027941 */ /* 0x000fea0003800000 */
.L_x_8247:
        /* <DEDUP_REMOVED lines=46> */
.L_x_8251:
[----:B------:R-:W-:Y:S01]  /*71a0*/  DMUL R2, RZ, R60 ;  /* 0x0000003cff027228 */ /* 0x000fe20000000000 */
[----:B------:R-:W-:-:S10]  /*71b0*/  IMAD.MOV.U32 R5, RZ, RZ, RZ ;  /* 0x000000ffff057224 */ /* 0x000fd400078e00ff */
.L_x_8252:
[----:B------:R-:W-:Y:S05]  /*71c0*/  BSYNC B2 ;  /* 0x0000000000027941 */ /* 0x000fea0003800000 */
.L_x_8250:
        /* <DEDUP_REMOVED lines=24> */
.L_x_8225:
        /* <DEDUP_REMOVED lines=57> */
.L_x_8237:
[----:B------:R-:W-:Y:S05]  /*76e0*/  BSYNC B1 ;  /* 0x0000000000017941 */ /* 0x000fea0003800000 */
.L_x_8224:
        /* <DEDUP_REMOVED lines=31> */
.L_x_8257:
[----:B------:R-:W-:Y:S05]  /*78e0*/  BSYNC B2 ;  /* 0x0000000000027941 */ /* 0x000fea0003800000 */
.L_x_8256:
        /* <DEDUP_REMOVED lines=18> */
.L_x_8259:
[----:B------:R-:W-:Y:S05]  /*7a10*/  BSYNC B2 ;  /* 0x0000000000027941 */ /* 0x000fea0003800000 */
.L_x_8258:
[-C--:B------:R-:W-:Y:S02]  /*7a20*/  DFMA R2, R10, R44.reuse, R8 ;  /* 0x0000002c0a02722b */ /* 0x080fe40000000008 */
[----:B------:R-:W-:-:S06]  /*7a30*/  DFMA R10, -R8, R44, R10 ;  /* 0x0000002c080a722b */ /* 0x000fcc000000010a */
[-C--:B------:R-:W-:Y:S02]  /*7a40*/  DMUL R8, R2, R4.reuse ;  /* 0x0000000402087228 */ /* 0x080fe40000000000 */
[----:B------:R-:W-:Y:S01]  /*7a50*/  DMUL R10, R10, R4 ;  /* 0x000000040a0a7228 */ /* 0x000fe20000000000 */
[----:B------:R-:W-:Y:S10]  /*7a60*/  BRA `(.L_x_8260) ;  /* 0x0000000400887947 */ /* 0x000ff40003800000 */
.L_x_8255:
        /* <DEDUP_REMOVED lines=21> */
.L_x_8262:
[----:B------:R-:W-:Y:S05]  /*7bc0*/  BSYNC B2 ;  /* 0x0000000000027941 */ /* 0x000fea0003800000 */
.L_x_8261:
        /* <DEDUP_REMOVED lines=25> */
.L_x_8264:
[----:B------:R-:W-:Y:S05]  /*7d60*/  BSYNC B2 ;  /* 0x0000000000027941 */ /* 0x000fea0003800000 */
.L_x_8263:
[----:B------:R-:W-:Y:S02]  /*7d70*/  IMAD.MOV.U32 R10, RZ, RZ, R4 ;  /* 0x000000ffff0a7224 */ /* 0x000fe400078e0004 */
[----:B------:R-:W-:Y:S01]  /*7d80*/  IMAD.MOV.U32 R11, RZ, RZ, R5 ;  /* 0x000000ffff0b7224 */ /* 0x000fe200078e0005 */
[----:B------:R-:W-:Y:S06]  /*7d90*/  BRA `(.L_x_8260) ;  /* 0x0000000000bc7947 */ /* 0x000fec0003800000 */
.L_x_8254:
        /* <DEDUP_REMOVED lines=23> */
.L_x_8266:
[----:B------:R-:W-:Y:S05]  /*7f10*/  BSYNC B2 ;  /* 0x0000000000027941 */ /* 0x000fea0003800000 */
.L_x_8265:
        /* <DEDUP_REMOVED lines=18> */
.L_x_8268:
[----:B------:R-:W-:Y:S05]  /*8040*/  BSYNC B2 ;  /* 0x0000000000027941 */ /* 0x000fea0003800000 */
.L_x_8267:
[-C--:B------:R-:W-:Y:S02]  /*8050*/  DFMA R2, R8, R44.reuse, R10 ;  /* 0x0000002c0802722b */ /* 0x080fe4000000000a */
[----:B------:R-:W-:-:S06]  /*8060*/  DFMA R10, R10, R44, -R8 ;  /* 0x0000002c0a0a722b */ /* 0x000fcc0000000808 */
[-C--:B------:R-:W-:Y:S02]  /*8070*/  DMUL R8, R2, R4.reuse ;  /* 0x0000000402087228 */ /* 0x080fe40000000000 */
[----:B------:R-:W-:-:S11]  /*8080*/  DMUL R10, R10, R4 ;  /* 0x000000040a0a7228 */ /* 0x000fd60000000000 */
.L_x_8260:
[----:B------:R-:W-:Y:S05]  /*8090*/  BSYNC B1 ;  /* 0x0000000000017941 */ /* 0x000fea0003800000 */
.L_x_8253:
        /* <DEDUP_REMOVED lines=73> */
.L_x_8275:
[----:B------:R-:W-:Y:S05]  /*8530*/  BSYNC B0 ;  /* 0x0000000000007941 */ /* 0x000fea0003800000 */
.L_x_8274:
        /* <DEDUP_REMOVED lines=23> */
.L_x_8277:
[----:B------:R-:W-:Y:S01]  /*86b0*/  DMUL R2, RZ, R60 ;  /* 0x0000003cff027228 */ /* 0x000fe20000000000 */
[----:B------:R-:W-:-:S10]  /*86c0*/  IMAD.MOV.U32 R5, RZ, RZ, RZ ;  /* 0x000000ffff057224 */ /* 0x000fd400078e00ff */
.L_x_8278:
[----:B------:R-:W-:Y:S05]  /*86d0*/  BSYNC B2 ;  /* 0x0000000000027941 */ /* 0x000fea0003800000 */
.L_x_8276:
        /* <DEDUP_REMOVED lines=46> */
.L_x_8280:
[----:B------:R-:W-:Y:S01]  /*89c0*/  DMUL R2, RZ, R60 ;  /* 0x0000003cff027228 */ /* 0x000fe20000000000 */
[----:B------:R-:W-:-:S10]  /*89d0*/  IMAD.MOV.U32 R5, RZ, RZ, RZ ;  /* 0x000000ffff057224 */ /* 0x000fd400078e00ff */
.L_x_8281:
[----:B------:R-:W-:Y:S05]  /*89e0*/  BSYNC B2 ;  /* 0x0000000000027941 */ /* 0x000fea0003800000 */
.L_x_8279:
        /* <DEDUP_REMOVED lines=25> */
.L_x_8273:
        /* <DEDUP_REMOVED lines=62> */
.L_x_8284:
[----:B------:R-:W-:Y:S05]  /*8f60*/  BSYNC B0 ;  /* 0x0000000000007941 */ /* 0x000fea0003800000 */
.L_x_8283:
        /* <DEDUP_REMOVED lines=23> */
.L_x_8286:
[----:B------:R-:W-:Y:S01]  /*90e0*/  DMUL R2, RZ, R60 ;  /* 0x0000003cff027228 */ /* 0x000fe20000000000 */
[----:B------:R-:W-:-:S10]  /*90f0*/  IMAD.MOV.U32 R5, RZ, RZ, RZ ;  /* 0x000000ffff057224 */ /* 0x000fd400078e00ff */
.L_x_8287:
[----:B------:R-:W-:Y:S05]  /*9100*/  BSYNC B2 ;  /* 0x0000000000027941 */ /* 0x000fea0003800000 */
.L_x_8285:
        /* <DEDUP_REMOVED lines=46> */
.L_x_8289:
[----:B------:R-:W-:Y:S01]  /*93f0*/  DMUL R2, RZ, R60 ;  /* 0x0000003cff027228 */ /* 0x000fe20000000000 */
[----:B------:R-:W-:-:S10]  /*9400*/  IMAD.MOV.U32 R5, RZ, RZ, RZ ;  /* 0x000000ffff057224 */ /* 0x000fd400078e00ff */
.L_x_8290:
[----:B------:R-:W-:Y:S05]  /*9410*/  BSYNC B2 ;  /* 0x0000000000027941 */ /* 0x000fea0003800000 */
.L_x_8288:
        /* <DEDUP_REMOVED lines=39> */
.L_x_8272:
        /* <DEDUP_REMOVED lines=11> */
.L_x_8291:
[----:B------:R-:W-:-:S10]  /*9740*/  DADD R40, R38, -R38 ;  /* 0x0000000026287229 */ /* 0x000fd40000000826 */
[----:B------:R-:W-:Y:S02]  /*9750*/  IMAD.MOV.U32 R60, RZ, RZ, R40 ;  /* 0x000000ffff3c7224 */ /* 0x000fe400078e0028 */
[----:B------:R-:W-:Y:S01]  /*9760*/  IMAD.MOV.U32 R61, RZ, RZ, R41 ;  /* 0x000000ffff3d7224 */ /* 0x000fe200078e0029 */
[----:B------:R-:W-:Y:S06]  /*9770*/  BRA `(.L_x_8282) ;  /* 0x0000000800747947 */ /* 0x000fec0003800000 */
.L_x_8271:
        /* <DEDUP_REMOVED lines=24> */
.L_x_8293:
[----:B------:R-:W-:Y:S01]  /*9900*/  DMUL R2, RZ, R60 ;  /* 0x0000003cff027228 */ /* 0x000fe20000000000 */
[----:B------:R-:W-:-:S10]  /*9910*/  IMAD.MOV.U32 R5, RZ, RZ, RZ ;  /* 0x000000ffff057224 */ /* 0x000fd400078e00ff */
.L_x_8294:
[----:B------:R-:W-:Y:S05]  /*9920*/  BSYNC B2 ;  /* 0x0000000000027941 */ /* 0x000fea0003800000 */
.L_x_8292:
        /* <DEDUP_REMOVED lines=46> */
.L_x_8296:
[----:B------:R-:W-:Y:S01]  /*9c10*/  DMUL R2, RZ, R60 ;  /* 0x0000003cff027228 */ /* 0x000fe20000000000 */
[----:B------:R-:W-:-:S10]  /*9c20*/  IMAD.MOV.U32 R5, RZ, RZ, RZ ;  /* 0x000000ffff057224 */ /* 0x000fd400078e00ff */
.L_x_8297:
[----:B------:R-:W-:Y:S05]  /*9c30*/  BSYNC B2 ;  /* 0x0000000000027941 */ /* 0x000fea0003800000 */
.L_x_8295:
        /* <DEDUP_REMOVED lines=24> */
.L_x_8270:
        /* <DEDUP_REMOVED lines=57> */
.L_x_8282:
[----:B------:R-:W-:Y:S05]  /*a150*/  BSYNC B1 ;  /* 0x0000000000017941 */ /* 0x000fea0003800000 */
.L_x_8269:
        /* <DEDUP_REMOVED lines=31> */
.L_x_8302:
[----:B------:R-:W-:Y:S05]  /*a350*/  BSYNC B2 ;  /* 0x0000000000027941 */ /* 0x000fea0003800000 */
.L_x_8301:
        /* <DEDUP_REMOVED lines=18> */
.L_x_8304:
[----:B------:R-:W-:Y:S05]  /*a480*/  BSYNC B2 ;  /* 0x0000000000027941 */ /* 0x000fea0003800000 */
.L_x_8303:
[-C--:B------:R-:W-:Y:S02]  /*a490*/  DFMA R2, R38, R44.reuse, R36 ;  /* 0x0000002c2602722b */ /* 0x080fe40000000024 */
[----:B------:R-:W-:-:S06]  /*a4a0*/  DFMA R38, -R36, R44, R38 ;  /* 0x0000002c2426722b */ /* 0x000fcc0000000126 */
[-C--:B------:R-:W-:Y:S02]  /*a4b0*/  DMUL R36, R2, R4.reuse ;  /* 0x0000000402247228 */ /* 0x080fe40000000000 */
[----:B------:R-:W-:Y:S01]  /*a4c0*/  DMUL R38, R38, R4 ;  /* 0x0000000426267228 */ /* 0x000fe20000000000 */
[----:B------:R-:W-:Y:S10]  /*a4d0*/  BRA `(.L_x_8305) ;  /* 0x0000000400887947 */ /* 0x000ff40003800000 */
.L_x_8300:
        /* <DEDUP_REMOVED lines=21> */
.L_x_8307:
[----:B------:R-:W-:Y:S05]  /*a630*/  BSYNC B2 ;  /* 0x0000000000027941 */ /* 0x000fea0003800000 */
.L_x_8306:
        /* <DEDUP_REMOVED lines=25> */
.L_x_8309:
[----:B------:R-:W-:Y:S05]  /*a7d0*/  BSYNC B2 ;  /* 0x0000000000027941 */ /* 0x000fea0003800000 */
.L_x_8308:
[----:B------:R-:W-:Y:S02]  /*a7e0*/  IMAD.MOV.U32 R38, RZ, RZ, R4 ;  /* 0x000000ffff267224 */ /* 0x000fe400078e0004 */
[----:B------:R-:W-:Y:S01]  /*a7f0*/  IMAD.MOV.U32 R39, RZ, RZ, R5 ;  /* 0x000000ffff277224 */ /* 0x000fe200078e0005 */
[----:B------:R-:W-:Y:S06]  /*a800*/  BRA `(.L_x_8305) ;  /* 0x0000000000bc7947 */ /* 0x000fec0003800000 */
.L_x_8299:
        /* <DEDUP_REMOVED lines=23> */
.L_x_8311:
[----:B------:R-:W-:Y:S05]  /*a980*/  BSYNC B2 ;  /* 0x0000000000027941 */ /* 0x000fea0003800000 */
.L_x_8310:
        /* <DEDUP_REMOVED lines=18> */
.L_x_8313:
[----:B------:R-:W-:Y:S05]  /*aab0*/  BSYNC B2 ;  /* 0x0000000000027941 */ /* 0x000fea0003800000 */
.L_x_8312:
[-C--:B------:R-:W-:Y:S02]  /*aac0*/  DFMA R2, R36, R44.reuse, R38 ;  /* 0x0000002c2402722b */ /* 0x080fe40000000026 */
[----:B------:R-:W-:-:S06]  /*aad0*/  DFMA R38, R38, R44, -R36 ;  /* 0x0000002c2626722b */ /* 0x000fcc0000000824 */
[-C--:B------:R-:W-:Y:S02]  /*aae0*/  DMUL R36, R2, R4.reuse ;  /* 0x0000000402247228 */ /* 0x080fe40000000000 */
[----:B------:R-:W-:-:S11]  /*aaf0*/  DMUL R38, R38, R4 ;  /* 0x0000000426267228 */ /* 0x000fd60000000000 */
.L_x_8305:
[----:B------:R-:W-:Y:S05]  /*ab00*/  BSYNC B1 ;  /* 0x0000000000017941 */ /* 0x000fea0003800000 */
.L_x_8298:
        /* <DEDUP_REMOVED lines=73> */
.L_x_8320:
[----:B------:R-:W-:Y:S05]  /*afa0*/  BSYNC B0 ;  /* 0x0000000000007941 */ /* 0x000fea0003800000 */
.L_x_8319:
        /* <DEDUP_REMOVED lines=23> */
.L_x_8322:
[----:B------:R-:W-:Y:S01]  /*b120*/  DMUL R2, RZ, R60 ;  /* 0x0000003cff027228 */ /* 0x000fe20000000000 */
[----:B------:R-:W-:-:S10]  /*b130*/  IMAD.MOV.U32 R5, RZ, RZ, RZ ;  /* 0x000000ffff057224 */ /* 0x000fd400078e00ff */
.L_x_8323:
[----:B------:R-:W-:Y:S05]  /*b140*/  BSYNC B2 ;  /* 0x0000000000027941 */ /* 0x000fea0003800000 */
.L_x_8321:
        /* <DEDUP_REMOVED lines=46> */
.L_x_8325:
[----:B------:R-:W-:Y:S01]  /*b430*/  DMUL R2, RZ, R60 ;  /* 0x0000003cff027228 */ /* 0x000fe20000000000 */
[----:B------:R-:W-:-:S10]  /*b440*/  IMAD.MOV.U32 R5, RZ, RZ, RZ ;  /* 0x000000ffff057224 */ /* 0x000fd400078e00ff */
.L_x_8326:
[----:B------:R-:W-:Y:S05]  /*b450*/  BSYNC B2 ;  /* 0x0000000000027941 */ /* 0x000fea0003800000 */
.L_x_8324:
        /* <DEDUP_REMOVED lines=25> */
.L_x_8318:
        /* <DEDUP_REMOVED lines=62> */
.L_x_8329:
[----:B------:R-:W-:Y:S05]  /*b9d0*/  BSYNC B0 ;  /* 0x0000000000007941 */ /* 0x000fea0003800000 */
.L_x_8328:
        /* <DEDUP_REMOVED lines=23> */
.L_x_8331:
[----:B------:R-:W-:Y:S01]  /*bb50*/  DMUL R2, RZ, R60 ;  /* 0x0000003cff027228 */ /* 0x000fe20000000000 */
[----:B------:R-:W-:-:S10]  /*bb60*/  IMAD.MOV.U32 R5, RZ, RZ, RZ ;  /* 0x000000ffff057224 */ /* 0x000fd400078e00ff */
.L_x_8332:
[----:B------:R-:W-:Y:S05]  /*bb70*/  BSYNC B2 ;  /* 0x0000000000027941 */ /* 0x000fea0003800000 */
.L_x_8330:
        /* <DEDUP_REMOVED lines=46> */
.L_x_8334:
[----:B------:R-:W-:Y:S01]  /*be60*/  DMUL R2, RZ, R60 ;  /* 0x0000003cff027228 */ /* 0x000fe20000000000 */
[----:B------:R-:W-:-:S10]  /*be70*/  IMAD.MOV.U32 R5, RZ, RZ, RZ ;  /* 0x000000ffff057224 */ /* 0x000fd400078e00ff */
.L_x_8335:
[----:B------:R-:W-:Y:S05]  /*be80*/  BSYNC B2 ;  /* 0x0000000000027941 */ /* 0x000fea0003800000 */
.L_x_8333:
        /* <DEDUP_REMOVED lines=39> */
.L_x_8317:
        /* <DEDUP_REMOVED lines=11> */
.L_x_8336:
[----:B------:R-:W-:-:S10]  /*c1b0*/  DADD R40, R34, -R34 ;  /* 0x0000000022287229 */ /* 0x000fd40000000822 */
[----:B------:R-:W-:Y:S02]  /*c1c0*/  IMAD.MOV.U32 R60, RZ, RZ, R40 ;  /* 0x000000ffff3c7224 */ /* 0x000fe400078e0028 */
[----:B------:R-:W-:Y:S01]  /*c1d0*/  IMAD.MOV.U32 R61, RZ, RZ, R41 ;  /* 0x000000ffff3d7224 */ /* 0x000fe200078e0029 */
[----:B------:R-:W-:Y:S06]  /*c1e0*/  BRA `(.L_x_8327) ;  /* 0x0000000800747947 */ /* 0x000fec0003800000 */
.L_x_8316:
        /* <DEDUP_REMOVED lines=24> */
.L_x_8338:
[----:B------:R-:W-:Y:S01]  /*c370*/  DMUL R2, RZ, R60 ;  /* 0x0000003cff027228 */ /* 0x000fe20000000000 */
[----:B------:R-:W-:-:S10]  /*c380*/  IMAD.MOV.U32 R5, RZ, RZ, RZ ;  /* 0x000000ffff057224 */ /* 0x000fd400078e00ff */
.L_x_8339:
[----:B------:R-:W-:Y:S05]  /*c390*/  BSYNC B2 ;  /* 0x0000000000027941 */ /* 0x000fea0003800000 */
.L_x_8337:
        /* <DEDUP_REMOVED lines=46> */
.L_x_8341:
[----:B------:R-:W-:Y:S01]  /*c680*/  DMUL R2, RZ, R60 ;  /* 0x0000003cff027228 */ /* 0x000fe20000000000 */
[----:B------:R-:W-:-:S10]  /*c690*/  IMAD.MOV.U32 R5, RZ, RZ, RZ ;  /* 0x000000ffff057224 */ /* 0x000fd400078e00ff */
.L_x_8342:
[----:B------:R-:W-:Y:S05]  /*c6a0*/  BSYNC B2 ;  /* 0x0000000000027941 */ /* 0x000fea0003800000 */
.L_x_8340:
        /* <DEDUP_REMOVED lines=24> */
.L_x_8315:
        /* <DEDUP_REMOVED lines=57> */
.L_x_8327:
[----:B------:R-:W-:Y:S05]  /*cbc0*/  BSYNC B1 ;  /* 0x0000000000017941 */ /* 0x000fea0003800000 */
.L_x_8314:
        /* <DEDUP_REMOVED lines=31> */
.L_x_8347:
[----:B------:R-:W-:Y:S05]  /*cdc0*/  BSYNC B2 ;  /* 0x0000000000027941 */ /* 0x000fea0003800000 */
.L_x_8346:
        /* <DEDUP_REMOVED lines=18> */
.L_x_8349:
[----:B------:R-:W-:Y:S05]  /*cef0*/  BSYNC B2 ;  /* 0x0000000000027941 */ /* 0x000fea0003800000 */
.L_x_8348:
[-C--:B------:R-:W-:Y:S02]  /*cf00*/  DFMA R2, R34, R44.reuse, R32 ;  /* 0x0000002c2202722b */ /* 0x080fe40000000020 */
[----:B------:R-:W-:-:S06]  /*cf10*/  DFMA R34, -R32, R44, R34 ;  /* 0x0000002c2022722b */ /* 0x000fcc0000000122 */
[-C--:B------:R-:W-:Y:S02]  /*cf20*/  DMUL R32, R2, R4.reuse ;  /* 0x0000000402207228 */ /* 0x080fe40000000000 */
[----:B------:R-:W-:Y:S01]  /*cf30*/  DMUL R34, R34, R4 ;  /* 0x0000000422227228 */ /* 0x000fe20000000000 */
[----:B------:R-:W-:Y:S10]  /*cf40*/  BRA `(.L_x_8350) ;  /* 0x0000000400887947 */ /* 0x000ff40003800000 */
.L_x_8345:
        /* <DEDUP_REMOVED lines=21> */
.L_x_8352:
[----:B------:R-:W-:Y:S05]  /*d0a0*/  BSYNC B2 ;  /* 0x0000000000027941 */ /* 0x000fea0003800000 */
.L_x_8351:
        /* <DEDUP_REMOVED lines=25> */
.L_x_8354:
[----:B------:R-:W-:Y:S05]  /*d240*/  BSYNC B2 ;  /* 0x0000000000027941 */ /* 0x000fea0003800000 */
.L_x_8353:
[----:B------:R-:W-:Y:S02]  /*d250*/  IMAD.MOV.U32 R34, RZ, RZ, R4 ;  /* 0x000000ffff227224 */ /* 0x000fe400078e0004 */
[----:B------:R-:W-:Y:S01]  /*d260*/  IMAD.MOV.U32 R35, RZ, RZ, R5 ;  /* 0x000000ffff237224 */ /* 0x000fe200078e0005 */
[----:B------:R-:W-:Y:S06]  /*d270*/  BRA `(.L_x_8350) ;  /* 0x0000000000bc7947 */ /* 0x000fec0003800000 */
.L_x_8344:
        /* <DEDUP_REMOVED lines=23> */
.L_x_8356:
[----:B------:R-:W-:Y:S05]  /*d3f0*/  BSYNC B2 ;  /* 0x0000000000027941 */ /* 0x000fea0003800000 */
.L_x_8355:
        /* <DEDUP_REMOVED lines=18> */
.L_x_8358:
[----:B------:R-:W-:Y:S05]  /*d520*/  BSYNC B2 ;  /* 0x0000000000027941 */ /* 0x000fea0003800000 */
.L_x_8357:
[-C--:B------:R-:W-:Y:S02]  /*d530*/  DFMA R2, R32, R44.reuse, R34 ;  /* 0x0000002c2002722b */ /* 0x080fe40000000022 */
[----:B------:R-:W-:-:S06]  /*d540*/  DFMA R34, R34, R44, -R32 ;  /* 0x0000002c2222722b */ /* 0x000fcc0000000820 */
[-C--:B------:R-:W-:Y:S02]  /*d550*/  DMUL R32, R2, R4.reuse ;  /* 0x0000000402207228 */ /* 0x080fe40000000000 */
[----:B------:R-:W-:-:S11]  /*d560*/  DMUL R34, R34, R4 ;  /* 0x0000000422227228 */ /* 0x000fd60000000000 */
.L_x_8350:
[----:B------:R-:W-:Y:S05]  /*d570*/  BSYNC B1 ;  /* 0x0000000000017941 */ /* 0x000fea0003800000 */
.L_x_8343:
        /* <DEDUP_REMOVED lines=73> */
.L_x_8365:
[----:B------:R-:W-:Y:S05]  /*da10*/  BSYNC B0 ;  /* 0x0000000000007941 */ /* 0x000fea0003800000 */
.L_x_8364:
        /* <DEDUP_REMOVED lines=23> */
.L_x_8367:
[----:B------:R-:W-:Y:S01]  /*db90*/  DMUL R2, RZ, R60 ;  /* 0x0000003cff027228 */ /* 0x000fe20000000000 */
[----:B------:R-:W-:-:S10]  /*dba0*/  IMAD.MOV.U32 R5, RZ, RZ, RZ ;  /* 0x000000ffff057224 */ /* 0x000fd400078e00ff */
.L_x_8368:
[----:B------:R-:W-:Y:S05]  /*dbb0*/  BSYNC B2 ;  /* 0x0000000000027941 */ /* 0x000fea0003800000 */
.L_x_8366:
        /* <DEDUP_REMOVED lines=46> */
.L_x_8370:
[----:B------:R-:W-:Y:S01]  /*dea0*/  DMUL R2, RZ, R60 ;  /* 0x0000003cff027228 */ /* 0x000fe20000000000 */
[----:B------:R-:W-:-:S10]  /*deb0*/  IMAD.MOV.U32 R5, RZ, RZ, RZ ;  /* 0x000000ffff057224 */ /* 0x000fd400078e00ff */
.L_x_8371:
[----:B------:R-:W-:Y:S05]  /*dec0*/  BSYNC B2 ;  /* 0x0000000000027941 */ /* 0x000fea0003800000 */
.L_x_8369:
        /* <DEDUP_REMOVED lines=25> */
.L_x_8363:
        /* <DEDUP_REMOVED lines=62> */
.L_x_8374:
[----:B------:R-:W-:Y:S05]  /*e440*/  BSYNC B0 ;  /* 0x0000000000007941 */ /* 0x000fea0003800000 */
.L_x_8373:
        /* <DEDUP_REMOVED lines=23> */
.L_x_8376:
[----:B------:R-:W-:Y:S01]  /*e5c0*/  DMUL R2, RZ, R60 ;  /* 0x0000003cff027228 */ /* 0x000fe20000000000 */
[----:B------:R-:W-:-:S10]  /*e5d0*/  IMAD.MOV.U32 R5, RZ, RZ, RZ ;  /* 0x000000ffff057224 */ /* 0x000fd400078e00ff */
.L_x_8377:
[----:B------:R-:W-:Y:S05]  /*e5e0*/  BSYNC B2 ;  /* 0x0000000000027941 */ /* 0x000fea0003800000 */
.L_x_8375:
        /* <DEDUP_REMOVED lines=46> */
.L_x_8379:
[----:B------:R-:W-:Y:S01]  /*e8d0*/  DMUL R2, RZ, R60 ;  /* 0x0000003cff027228 */ /* 0x000fe20000000000 */
[----:B------:R-:W-:-:S10]  /*e8e0*/  IMAD.MOV.U32 R5, RZ, RZ, RZ ;  /* 0x000000ffff057224 */ /* 0x000fd400078e00ff */
.L_x_8380:
[----:B------:R-:W-:Y:S05]  /*e8f0*/  BSYNC B2 ;  /* 0x0000000000027941 */ /* 0x000fea0003800000 */
.L_x_8378:
        /* <DEDUP_REMOVED lines=39> */
.L_x_8362:
        /* <DEDUP_REMOVED lines=11> */
.L_x_8381:
[----:B------:R-:W-:-:S10]  /*ec20*/  DADD R40, R30, -R30 ;  /* 0x000000001e287229 */ /* 0x000fd4000000081e */
[----:B------:R-:W-:Y:S02]  /*ec30*/  IMAD.MOV.U32 R60, RZ, RZ, R40 ;  /* 0x000000ffff3c7224 */ /* 0x000fe400078e0028 */
[----:B------:R-:W-:Y:S01]  /*ec40*/  IMAD.MOV.U32 R61, RZ, RZ, R41 ;  /* 0x000000ffff3d7224 */ /* 0x000fe200078e0029 */
[----:B------:R-:W-:Y:S06]  /*ec50*/  BRA `(.L_x_8372) ;  /* 0x0000000800747947 */ /* 0x000fec0003800000 */
.L_x_8361:
        /* <DEDUP_REMOVED lines=24> */
.L_x_8383:
[----:B------:R-:W-:Y:S01]  /*ede0*/  DMUL R2, RZ, R60 ;  /* 0x0000003cff027228 */ /* 0x000fe20000000000 */
[----:B------:R-:W-:-:S10]  /*edf0*/  IMAD.MOV.U32 R5, RZ, RZ, RZ ;  /* 0x000000ffff057224 */ /* 0x000fd400078e00ff */
.L_x_8384:
[----:B------:R-:W-:Y:S05]  /*ee00*/  BSYNC B2 ;  /* 0x0000000000027941 */ /* 0x000fea0003800000 */
.L_x_8382:
        /* <DEDUP_REMOVED lines=46> */
.L_x_8386:
[----:B------:R-:W-:Y:S01]  /*f0f0*/  DMUL R2, RZ, R60 ;  /* 0x0000003cff027228 */ /* 0x000fe20000000000 */
[----:B------:R-:W-:-:S10]  /*f100*/  IMAD.MOV.U32 R5, RZ, RZ, RZ ;  /* 0x000000ffff057224 */ /* 0x000fd400078e00ff */
.L_x_8387:
[----:B------:R-:W-:Y:S05]  /*f110*/  BSYNC B2 ;  /* 0x0000000000027941 */ /* 0x000fea0003800000 */
.L_x_8385:
        /* <DEDUP_REMOVED lines=24> */
.L_x_8360:
        /* <DEDUP_REMOVED lines=57> */
.L_x_8372:
[----:B------:R-:W-:Y:S05]  /*f630*/  BSYNC B1 ;  /* 0x0000000000017941 */ /* 0x000fea0003800000 */
.L_x_8359:
        /* <DEDUP_REMOVED lines=31> */
.L_x_8392:
[----:B------:R-:W-:Y:S05]  /*f830*/  BSYNC B2 ;  /* 0x0000000000027941 */ /* 0x000fea0003800000 */
.L_x_8391:
        /* <DEDUP_REMOVED lines=18> */
.L_x_8394:
[----:B------:R-:W-:Y:S05]  /*f960*/  BSYNC B2 ;  /* 0x0000000000027941 */ /* 0x000fea0003800000 */
.L_x_8393:
[-C--:B------:R-:W-:Y:S02]  /*f970*/  DFMA R2, R30, R44.reuse, R28 ;  /* 0x0000002c1e02722b */ /* 0x080fe4000000001c */
[----:B------:R-:W-:-:S06]  /*f980*/  DFMA R30, -R28, R44, R30 ;  /* 0x0000002c1c1e722b */ /* 0x000fcc000000011e */
[-C--:B------:R-:W-:Y:S02]  /*f990*/  DMUL R28, R2, R4.reuse ;  /* 0x00000004021c7228 */ /* 0x080fe40000000000 */
[----:B------:R-:W-:Y:S01]  /*f9a0*/  DMUL R30, R30, R4 ;  /* 0x000000041e1e7228 */ /* 0x000fe20000000000 */
[----:B------:R-:W-:Y:S10]  /*f9b0*/  BRA `(.L_x_8395) ;  /* 0x0000000400887947 */ /* 0x000ff40003800000 */
.L_x_8390:
        /* <DEDUP_REMOVED lines=21> */
.L_x_8397:
[----:B------:R-:W-:Y:S05]  /*fb10*/  BSYNC B2 ;  /* 0x0000000000027941 */ /* 0x000fea0003800000 */
.L_x_8396:
        /* <DEDUP_REMOVED lines=25> */
.L_x_8399:
[----:B------:R-:W-:Y:S05]  /*fcb0*/  BSYNC B2 ;  /* 0x0000000000027941 */ /* 0x000fea0003800000 */
.L_x_8398:
[----:B------:R-:W-:Y:S02]  /*fcc0*/  IMAD.MOV.U32 R30, RZ, RZ, R4 ;  /* 0x000000ffff1e7224 */ /* 0x000fe400078e0004 */
[----:B------:R-:W-:Y:S01]  /*fcd0*/  IMAD.MOV.U32 R31, RZ, RZ, R5 ;  /* 0x000000ffff1f7224 */ /* 0x000fe200078e0005 */
[----:B------:R-:W-:Y:S06]  /*fce0*/  BRA `(.L_x_8395) ;  /* 0x0000000000bc7947 */ /* 0x000fec0003800000 */
.L_x_8389:
        /* <DEDUP_REMOVED lines=23> */
.L_x_8401:
[----:B------:R-:W-:Y:S05]  /*fe60*/  BSYNC B2 ;  /* 0x0000000000027941 */ /* 0x000fea0003800000 */
.L_x_8400:
        /* <DEDUP_REMOVED lines=18> */
.L_x_8403:
[----:B------:R-:W-:Y:S05]  /*ff90*/  BSYNC B2 ;  /* 0x0000000000027941 */ /* 0x000fea0003800000 */
.L_x_8402:
[-C--:B------:R-:W-:Y:S02]  /*ffa0*/  DFMA R2, R28, R44.reuse, R30 ;  /* 0x0000002c1c02722b */ /* 0x080fe4000000001e */
[----:B------:R-:W-:-:S06]  /*ffb0*/  DFMA R30, R30, R44, -R28 ;  /* 0x0000002c1e1e722b */ /* 0x000fcc000000081c */
[-C--:B------:R-:W-:Y:S02]  /*ffc0*/  DMUL R28, R2, R4.reuse ;  /* 0x00000004021c7228 */ /* 0x080fe40000000000 */
[----:B------:R-:W-:-:S11]  /*ffd0*/  DMUL R30, R30, R4 ;  /* 0x000000041e1e7228 */ /* 0x000fd60000000000 */
.L_x_8395:
[----:B------:R-:W-:Y:S05]  /*ffe0*/  BSYNC B1 ;  /* 0x0000000000017941 */ /* 0x000fea0003800000 */
.L_x_8388:
        /* <DEDUP_REMOVED lines=73> */
.L_x_8410:
[----:B------:R-:W-:Y:S05]  /*10480*/  BSYNC B0 ;  /* 0x0000000000007941 */ /* 0x000fea0003800000 */
.L_x_8409:
        /* <DEDUP_REMOVED lines=23> */
.L_x_8412:
[----:B------:R-:W-:Y:S01]  /*10600*/  DMUL R2, RZ, R60 ;  /* 0x0000003cff027228 */ /* 0x000fe20000000000 */
[----:B------:R-:W-:-:S10]  /*10610*/  IMAD.MOV.U32 R5, RZ, RZ, RZ ;  /* 0x000000ffff057224 */ /* 0x000fd400078e00ff */
.L_x_8413:
[----:B------:R-:W-:Y:S05]  /*10620*/  BSYNC B2 ;  /* 0x0000000000027941 */ /* 0x000fea0003800000 */
.L_x_8411:
        /* <DEDUP_REMOVED lines=46> */
.L_x_8415:
[----:B------:R-:W-:Y:S01]  /*10910*/  DMUL R2, RZ, R60 ;  /* 0x0000003cff027228 */ /* 0x000fe20000000000 */
[----:B------:R-:W-:-:S10]  /*10920*/  IMAD.MOV.U32 R5, RZ, RZ, RZ ;  /* 0x000000ffff057224 */ /* 0x000fd400078e00ff */
.L_x_8416:
[----:B------:R-:W-:Y:S05]  /*10930*/  BSYNC B2 ;  /* 0x0000000000027941 */ /* 0x000fea0003800000 */
.L_x_8414:
        /* <DEDUP_REMOVED lines=25> */
.L_x_8408:
        /* <DEDUP_REMOVED lines=62> */
.L_x_8419:
[----:B------:R-:W-:Y:S05]  /*10eb0*/  BSYNC B0 ;  /* 0x0000000000007941 */ /* 0x000fea0003800000 */
.L_x_8418:
        /* <DEDUP_REMOVED lines=23> */
.L_x_8421:
[----:B------:R-:W-:Y:S01]  /*11030*/  DMUL R2, RZ, R60 ;  /* 0x0000003cff027228 */ /* 0x000fe20000000000 */
[----:B------:R-:W-:-:S10]  /*11040*/  IMAD.MOV.U32 R5, RZ, RZ, RZ ;  /* 0x000000ffff057224 */ /* 0x000fd400078e00ff */
.L_x_8422:
[----:B------:R-:W-:Y:S05]  /*11050*/  BSYNC B2 ;  /* 0x0000000000027941 */ /* 0x000fea0003800000 */
.L_x_8420:
        /* <DEDUP_REMOVED lines=46> */
.L_x_8424:
[----:B------:R-:W-:Y:S01]  /*11340*/  DMUL R2, RZ, R60 ;  /* 0x0000003cff027228 */ /* 0x000fe20000000000 */
[----:B------:R-:W-:-:S10]  /*11350*/  IMAD.MOV.U32 R5, RZ, RZ, RZ ;  /* 0x000000ffff057224 */ /* 0x000fd400078e00ff */
.L_x_8425:
[----:B------:R-:W-:Y:S05]  /*11360*/  BSYNC B2 ;  /* 0x0000000000027941 */ /* 0x000fea0003800000 */
.L_x_8423:
        /* <DEDUP_REMOVED lines=39> */
.L_x_8407:
        /* <DEDUP_REMOVED lines=11> */
.L_x_8426:
[----:B------:R-:W-:-:S10]  /*11690*/  DADD R40, R26, -R26 ;  /* 0x000000001a287229 */ /* 0x000fd4000000081a */
[----:B------:R-:W-:Y:S02]  /*116a0*/  IMAD.MOV.U32 R60, RZ, RZ, R40 ;  /* 0x000000ffff3c7224 */ /* 0x000fe400078e0028 */
[----:B------:R-:W-:Y:S01]  /*116b0*/  IMAD.MOV.U32 R61, RZ, RZ, R41 ;  /* 0x000000ffff3d7224 */ /* 0x000fe200078e0029 */
[----:B------:R-:W-:Y:S06]  /*116c0*/  BRA `(.L_x_8417) ;  /* 0x0000000800747947 */ /* 0x000fec0003800000 */
.L_x_8406:
        /* <DEDUP_REMOVED lines=24> */
.L_x_8428:
[----:B------:R-:W-:Y:S01]  /*11850*/  DMUL R2, RZ, R60 ;  /* 0x0000003cff027228 */ /* 0x000fe20000000000 */
[----:B------:R-:W-:-:S10]  /*11860*/  IMAD.MOV.U32 R5, RZ, RZ, RZ ;  /* 0x000000ffff057224 */ /* 0x000fd400078e00ff */
.L_x_8429:
[----:B------:R-:W-:Y:S05]  /*11870*/  BSYNC B2 ;  /* 0x0000000000027941 */ /* 0x000fea0003800000 */
.L_x_8427:
        /* <DEDUP_REMOVED lines=46> */
.L_x_8431:
[----:B------:R-:W-:Y:S01]  /*11b60*/  DMUL R2, RZ, R60 ;  /* 0x0000003cff027228 */ /* 0x000fe20000000000 */
[----:B------:R-:W-:-:S10]  /*11b70*/  IMAD.MOV.U32 R5, RZ, RZ, RZ ;  /* 0x000000ffff057224 */ /* 0x000fd400078e00ff */
.L_x_8432:
[----:B------:R-:W-:Y:S05]  /*11b80*/  BSYNC B2 ;  /* 0x0000000000027941 */ /* 0x000fea0003800000 */
.L_x_8430:
        /* <DEDUP_REMOVED lines=24> */
.L_x_8405:
        /* <DEDUP_REMOVED lines=57> */
.L_x_8417:
[----:B------:R-:W-:Y:S05]  /*120a0*/  BSYNC B1 ;  /* 0x0000000000017941 */ /* 0x000fea0003800000 */
.L_x_8404:
        /* <DEDUP_REMOVED lines=31> */
.L_x_8437:
[----:B------:R-:W-:Y:S05]  /*122a0*/  BSYNC B2 ;  /* 0x0000000000027941 */ /* 0x000fea0003800000 */
.L_x_8436:
        /* <DEDUP_REMOVED lines=18> */
.L_x_8439:
[----:B------:R-:W-:Y:S05]  /*123d0*/  BSYNC B2 ;  /* 0x0000000000027941 */ /* 0x000fea0003800000 */
.L_x_8438:
[-C--:B------:R-:W-:Y:S02]  /*123e0*/  DFMA R2, R26, R44.reuse, R24 ;  /* 0x0000002c1a02722b */ /* 0x080fe40000000018 */
[----:B------:R-:W-:-:S06]  /*123f0*/  DFMA R26, -R24, R44, R26 ;  /* 0x0000002c181a722b */ /* 0x000fcc000000011a */
[-C--:B------:R-:W-:Y:S02]  /*12400*/  DMUL R24, R2, R4.reuse ;  /* 0x0000000402187228 */ /* 0x080fe40000000000 */
[----:B------:R-:W-:Y:S01]  /*12410*/  DMUL R26, R26, R4 ;  /* 0x000000041a1a7228 */ /* 0x000fe20000000000 */
[----:B------:R-:W-:Y:S10]  /*12420*/  BRA `(.L_x_8440) ;  /* 0x0000000400887947 */ /* 0x000ff40003800000 */
.L_x_8435:
        /* <DEDUP_REMOVED lines=21> */
.L_x_8442:
[----:B------:R-:W-:Y:S05]  /*12580*/  BSYNC B2 ;  /* 0x0000000000027941 */ /* 0x000fea0003800000 */
.L_x_8441:
        /* <DEDUP_REMOVED lines=25> */
.L_x_8444:
[----:B------:R-:W-:Y:S05]  /*12720*/  BSYNC B2 ;  /* 0x0000000000027941 */ /* 0x000fea0003800000 */
.L_x_8443:
[----:B------:R-:W-:Y:S02]  /*12730*/  IMAD.MOV.U32 R26, RZ, RZ, R4 ;  /* 0x000000ffff1a7224 */ /* 0x000fe400078e0004 */
[----:B------:R-:W-:Y:S01]  /*12740*/  IMAD.MOV.U32 R27, RZ, RZ, R5 ;  /* 0x000000ffff1b7224 */ /* 0x000fe200078e0005 */
[----:B------:R-:W-:Y:S06]  /*12750*/  BRA `(.L_x_8440) ;  /* 0x0000000000bc7947 */ /* 0x000fec0003800000 */
.L_x_8434:
        /* <DEDUP_REMOVED lines=23> */
.L_x_8446:
[----:B------:R-:W-:Y:S05]  /*128d0*/  BSYNC B2 ;  /* 0x0000000000027941 */ /* 0x000fea0003800000 */
.L_x_8445:
        /* <DEDUP_REMOVED lines=18> */
.L_x_8448:
[----:B------:R-:W-:Y:S05]  /*12a00*/  BSYNC B2 ;  /* 0x0000000000027941 */ /* 0x000fea0003800000 */
.L_x_8447:
[-C--:B------:R-:W-:Y:S02]  /*12a10*/  DFMA R2, R24, R44.reuse, R26 ;  /* 0x0000002c1802722b */ /* 0x080fe4000000001a */
[----:B------:R-:W-:-:S06]  /*12a20*/  DFMA R26, R26, R44, -R24 ;  /* 0x0000002c1a1a722b */ /* 0x000fcc0000000818 */
[-C--:B------:R-:W-:Y:S02]  /*12a30*/  DMUL R24, R2, R4.reuse ;  /* 0x0000000402187228 */ /* 0x080fe40000000000 */
[----:B------:R-:W-:-:S11]  /*12a40*/  DMUL R26, R26, R4 ;  /* 0x000000041a1a7228 */ /* 0x000fd60000000000 */
.L_x_8440:
[----:B------:R-:W-:Y:S05]  /*12a50*/  BSYNC B1 ;  /* 0x0000000000017941 */ /* 0x000fea0003800000 */
.L_x_8433:
        /* <DEDUP_REMOVED lines=73> */
.L_x_8455:
[----:B------:R-:W-:Y:S05]  /*12ef0*/  BSYNC B0 ;  /* 0x0000000000007941 */ /* 0x000fea0003800000 */
.L_x_8454:
        /* <DEDUP_REMOVED lines=23> */
.L_x_8457:
[----:B------:R-:W-:Y:S01]  /*13070*/  DMUL R2, RZ, R60 ;  /* 0x0000003cff027228 */ /* 0x000fe20000000000 */
[----:B------:R-:W-:-:S10]  /*13080*/  IMAD.MOV.U32 R5, RZ, RZ, RZ ;  /* 0x000000ffff057224 */ /* 0x000fd400078e00ff */
.L_x_8458:
[----:B------:R-:W-:Y:S05]  /*13090*/  BSYNC B2 ;  /* 0x0000000000027941 */ /* 0x000fea0003800000 */
.L_x_8456:
        /* <DEDUP_REMOVED lines=46> */
.L_x_8460:
[----:B------:R-:W-:Y:S01]  /*13380*/  DMUL R2, RZ, R60 ;  /* 0x0000003cff027228 */ /* 0x000fe20000000000 */
[----:B------:R-:W-:-:S10]  /*13390*/  IMAD.MOV.U32 R5, RZ, RZ, RZ ;  /* 0x000000ffff057224 */ /* 0x000fd400078e00ff */
.L_x_8461:
[----:B------:R-:W-:Y:S05]  /*133a0*/  BSYNC B2 ;  /* 0x0000000000027941 */ /* 0x000fea0003800000 */
.L_x_8459:
        /* <DEDUP_REMOVED lines=25> */
.L_x_8453:
        /* <DEDUP_REMOVED lines=62> */
.L_x_8464:
[----:B------:R-:W-:Y:S05]  /*13920*/  BSYNC B0 ;  /* 0x0000000000007941 */ /* 0x000fea0003800000 */
.L_x_8463:
        /* <DEDUP_REMOVED lines=23> */
.L_x_8466:
[----:B------:R-:W-:Y:S01]  /*13aa0*/  DMUL R2, RZ, R60 ;  /* 0x0000003cff027228 */ /* 0x000fe20000000000 */
[----:B------:R-:W-:-:S10]  /*13ab0*/  IMAD.MOV.U32 R5, RZ, RZ, RZ ;  /* 0x000000ffff057224 */ /* 0x000fd400078e00ff */
.L_x_8467:
[----:B------:R-:W-:Y:S05]  /*13ac0*/  BSYNC B2 ;  /* 0x0000000000027941 */ /* 0x000fea0003800000 */
.L_x_8465:
        /* <DEDUP_REMOVED lines=46> */
.L_x_8469:
[----:B------:R-:W-:Y:S01]  /*13db0*/  DMUL R2, RZ, R60 ;  /* 0x0000003cff027228 */ /* 0x000fe20000000000 */
[----:B------:R-:W-:-:S10]  /*13dc0*/  IMAD.MOV.U32 R5, RZ, RZ, RZ ;  /* 0x000000ffff057224 */ /* 0x000fd400078e00ff */
.L_x_8470:
[----:B------:R-:W-:Y:S05]  /*13dd0*/  BSYNC B2 ;  /* 0x0000000000027941 */ /* 0x000fea0003800000 */
.L_x_8468:
        /* <DEDUP_REMOVED lines=39> */
.L_x_8452:
        /* <DEDUP_REMOVED lines=11> */
.L_x_8471:
[----:B------:R-:W-:-:S10]  /*14100*/  DADD R40, R22, -R22 ;  /* 0x0000000016287229 */ /* 0x000fd40000000816 */
[----:B------:R-:W-:Y:S02]  /*14110*/  IMAD.MOV.U32 R60, RZ, RZ, R40 ;  /* 0x000000ffff3c7224 */ /* 0x000fe400078e0028 */
[----:B------:R-:W-:Y:S01]  /*14120*/  IMAD.MOV.U32 R61, RZ, RZ, R41 ;  /* 0x000000ffff3d7224 */ /* 0x000fe200078e0029 */
[----:B------:R-:W-:Y:S06]  /*14130*/  BRA `(.L_x_8462) ;  /* 0x0000000800747947 */ /* 0x000fec0003800000 */
.L_x_8451:
        /* <DEDUP_REMOVED lines=24> */
.L_x_8473:
[----:B------:R-:W-:Y:S01]  /*142c0*/  DMUL R2, RZ, R60 ;  /* 0x0000003cff027228 */ /* 0x000fe20000000000 */
[----:B------:R-:W-:-:S10]  /*142d0*/  IMAD.MOV.U32 R5, RZ, RZ, RZ ;  /* 0x000000ffff057224 */ /* 0x000fd400078e00ff */
.L_x_8474:
[----:B------:R-:W-:Y:S05]  /*142e0*/  BSYNC B2 ;  /* 0x0000000000027941 */ /* 0x000fea0003800000 */
.L_x_8472:
        /* <DEDUP_REMOVED lines=46> */
.L_x_8476:
[----:B------:R-:W-:Y:S01]  /*145d0*/  DMUL R2, RZ, R60 ;  /* 0x0000003cff027228 */ /* 0x000fe20000000000 */
[----:B------:R-:W-:-:S10]  /*145e0*/  IMAD.MOV.U32 R5, RZ, RZ, RZ ;  /* 0x000000ffff057224 */ /* 0x000fd400078e00ff */
.L_x_8477:
[----:B------:R-:W-:Y:S05]  /*145f0*/  BSYNC B2 ;  /* 0x0000000000027941 */ /* 0x000fea0003800000 */
.L_x_8475:
        /* <DEDUP_REMOVED lines=24> */
.L_x_8450:
        /* <DEDUP_REMOVED lines=57> */
.L_x_8462:
[----:B------:R-:W-:Y:S05]  /*14b10*/  BSYNC B1 ;  /* 0x0000000000017941 */ /* 0x000fea0003800000 */
.L_x_8449:
        /* <DEDUP_REMOVED lines=31> */
.L_x_8482:
[----:B------:R-:W-:Y:S05]  /*14d10*/  BSYNC B2 ;  /* 0x0000000000027941 */ /* 0x000fea0003800000 */
.L_x_8481:
        /* <DEDUP_REMOVED lines=18> */
.L_x_8484:
[----:B------:R-:W-:Y:S05]  /*14e40*/  BSYNC B2 ;  /* 0x0000000000027941 */ /* 0x000fea0003800000 */
.L_x_8483:
[-C--:B------:R-:W-:Y:S02]  /*14e50*/  DFMA R2, R22, R44.reuse, R20 ;  /* 0x0000002c1602722b */ /* 0x080fe40000000014 */
[----:B------:R-:W-:-:S06]  /*14e60*/  DFMA R22, -R20, R44, R22 ;  /* 0x0000002c1416722b */ /* 0x000fcc0000000116 */
[-C--:B------:R-:W-:Y:S02]  /*14e70*/  DMUL R20, R2, R4.reuse ;  /* 0x0000000402147228 */ /* 0x080fe40000000000 */
[----:B------:R-:W-:Y:S01]  /*14e80*/  DMUL R22, R22, R4 ;  /* 0x0000000416167228 */ /* 0x000fe20000000000 */
[----:B------:R-:W-:Y:S10]  /*14e90*/  BRA `(.L_x_8485) ;  /* 0x0000000400887947 */ /* 0x000ff40003800000 */
.L_x_8480:
        /* <DEDUP_REMOVED lines=21> */
.L_x_8487:
[----:B------:R-:W-:Y:S05]  /*14ff0*/  BSYNC B2 ;  /* 0x0000000000027941 */ /* 0x000fea0003800000 */
.L_x_8486:
        /* <DEDUP_REMOVED lines=25> */
.L_x_8489:
[----:B------:R-:W-:Y:S05]  /*15190*/  BSYNC B2 ;  /* 0x0000000000027941 */ /* 0x000fea0003800000 */
.L_x_8488:
[----:B------:R-:W-:Y:S02]  /*151a0*/  IMAD.MOV.U32 R22, RZ, RZ, R4 ;  /* 0x000000ffff167224 */ /* 0x000fe400078e0004 */
[----:B------:R-:W-:Y:S01]  /*151b0*/  IMAD.MOV.U32 R23, RZ, RZ, R5 ;  /* 0x000000ffff177224 */ /* 0x000fe200078e0005 */
[----:B------:R-:W-:Y:S06]  /*151c0*/  BRA `(.L_x_8485) ;  /* 0x0000000000bc7947 */ /* 0x000fec0003800000 */
.L_x_8479:
        /* <DEDUP_REMOVED lines=23> */
.L_x_8491:
[----:B------:R-:W-:Y:S05]  /*15340*/  BSYNC B2 ;  /* 0x0000000000027941 */ /* 0x000fea0003800000 */
.L_x_8490:
        /* <DEDUP_REMOVED lines=18> */
.L_x_8493:
[----:B------:R-:W-:Y:S05]  /*15470*/  BSYNC B2 ;  /* 0x0000000000027941 */ /* 0x000fea0003800000 */
.L_x_8492:
[-C--:B------:R-:W-:Y:S02]  /*15480*/  DFMA R2, R20, R44.reuse, R22 ;  /* 0x0000002c1402722b */ /* 0x080fe40000000016 */
[----:B------:R-:W-:-:S06]  /*15490*/  DFMA R22, R22, R44, -R20 ;  /* 0x0000002c1616722b */ /* 0x000fcc0000000814 */
[-C--:B------:R-:W-:Y:S02]  /*154a0*/  DMUL R20, R2, R4.reuse ;  /* 0x0000000402147228 */ /* 0x080fe40000000000 */
[----:B------:R-:W-:-:S11]  /*154b0*/  DMUL R22, R22, R4 ;  /* 0x0000000416167228 */ /* 0x000fd60000000000 */
.L_x_8485:
[----:B------:R-:W-:Y:S05]  /*154c0*/  BSYNC B1 ;  /* 0x0000000000017941 */ /* 0x000fea0003800000 */
.L_x_8478:
        /* <DEDUP_REMOVED lines=12> */
.L_x_8133:
        /* <DEDUP_REMOVED lines=144> */
.L_x_8502:
[----:B------:R-:W-:Y:S05]  /*15e90*/  BSYNC B0 ;  /* 0x0000000000007941 */ /* 0x000fea0003800000 */
.L_x_8501:
        /* <DEDUP_REMOVED lines=21> */
[----:B------:R-:W-:Y:S05]  /*15ff0*/  CALL.REL.NOINC `($_ZN2at6native29vectorized_elementwise_kernelILi4EZZZNS0_61_GLOBAL__N__132982cb_23_ActivationSiluKernel_cu_1520ed90_292411silu_kernelERNS_18TensorIteratorBaseEENKUlvE_clEvENKUlvE1_clEvEUlN3c107complexIdEEE_St5arrayIPcLm2EEEEviT0_T1_$__internal_trig_reduction_slowpathd) ;  /* 0x0000016000787944 */ /* 0x000fea0003c00000 */
[----:B------:R-:W-:Y:S01]  /*16000*/  MOV R24, R5 ;  /* 0x0000000500187202 */ /* 0x000fe20000000f00 */
[----:B------:R-:W-:Y:S02]  /*16010*/  IMAD.MOV.U32 R62, RZ, RZ, R2 ;  /* 0x000000ffff3e7224 */ /* 0x000fe400078e0002 */
[----:B------:R-:W-:Y:S01]  /*16020*/  IMAD.MOV.U32 R63, RZ, RZ, R3 ;  /* 0x000000ffff3f7224 */ /* 0x000fe200078e0003 */
[----:B------:R-:W-:Y:S06]  /*16030*/  BRA `(.L_x_8505) ;  /* 0x0000000000087947 */ /* 0x000fec0003800000 */
.L_x_8504:
[----:B------:R-:W-:Y:S01]  /*16040*/  DMUL R62, RZ, R20 ;  /* 0x00000014ff3e7228 */ /* 0x000fe20000000000 */
[----:B------:R-:W-:-:S10]  /*16050*/  IMAD.MOV.U32 R24, RZ, RZ, RZ ;  /* 0x000000ffff187224 */ /* 0x000fd400078e00ff */
.L_x_8505:
[----:B------:R-:W-:Y:S05]  /*16060*/  BSYNC B3 ;  /* 0x0000000000037941 */ /* 0x000fea0003800000 */
.L_x_8503:
        /* <DEDUP_REMOVED lines=45> */
[----:B------:R-:W-:Y:S05]  /*16340*/  BRA `(.L_x_8508) ;  /* 0x0000000000087947 */ /* 0x000fea0003800000 */
.L_x_8507:
[----:B------:R-:W-:Y:S01]  /*16350*/  DMUL R2, RZ, R20 ;  /* 0x00000014ff027228 */ /* 0x000fe20000000000 */
[----:B------:R-:W-:-:S10]  /*16360*/  IMAD.MOV.U32 R5, RZ, RZ, RZ ;  /* 0x000000ffff057224 */ /* 0x000fd400078e00ff */
.L_x_8508:
[----:B------:R-:W-:Y:S05]  /*16370*/  BSYNC B3 ;  /* 0x0000000000037941 */ /* 0x000fea0003800000 */
.L_x_8506:
        /* <DEDUP_REMOVED lines=25> */
.L_x_8500:
        /* <DEDUP_REMOVED lines=63> */
.L_x_8511:
[----:B------:R-:W-:Y:S05]  /*16900*/  BSYNC B0 ;  /* 0x0000000000007941 */ /* 0x000fea0003800000 */
.L_x_8510:
        /* <DEDUP_REMOVED lines=22> */
[----:B------:R-:W-:Y:S02]  /*16a70*/  IMAD.MOV.U32 R24, RZ, RZ, R5 ;  /* 0x000000ffff187224 */ /* 0x000fe400078e0005 */
[----:B------:R-:W-:Y:S02]  /*16a80*/  IMAD.MOV.U32 R62, RZ, RZ, R2 ;  /* 0x000000ffff3e7224 */ /* 0x000fe400078e0002 */
[----:B------:R-:W-:Y:S01]  /*16a90*/  IMAD.MOV.U32 R63, RZ, RZ, R3 ;  /* 0x000000ffff3f7224 */ /* 0x000fe200078e0003 */
[----:B------:R-:W-:Y:S06]  /*16aa0*/  BRA `(.L_x_8514) ;  /* 0x0000000000087947 */ /* 0x000fec0003800000 */
.L_x_8513:
[----:B------:R-:W-:Y:S01]  /*16ab0*/  DMUL R62, RZ, R20 ;  /* 0x00000014ff3e7228 */ /* 0x000fe20000000000 */
[----:B------:R-:W-:-:S10]  /*16ac0*/  IMAD.MOV.U32 R24, RZ, RZ, RZ ;  /* 0x000000ffff187224 */ /* 0x000fd400078e00ff */
.L_x_8514:
[----:B------:R-:W-:Y:S05]  /*16ad0*/  BSYNC B3 ;  /* 0x0000000000037941 */ /* 0x000fea0003800000 */
.L_x_8512:
        /* <DEDUP_REMOVED lines=46> */
.L_x_8516:
[----:B------:R-:W-:Y:S01]  /*16dc0*/  DMUL R2, RZ, R20 ;  /* 0x00000014ff027228 */ /* 0x000fe20000000000 */
[----:B------:R-:W-:-:S10]  /*16dd0*/  MOV R5, RZ ;  /* 0x000000ff00057202 */ /* 0x000fd40000000f00 */
.L_x_8517:
[----:B------:R-:W-:Y:S05]  /*16de0*/  BSYNC B3 ;  /* 0x0000000000037941 */ /* 0x000fea0003800000 */
.L_x_8515:
        /* <DEDUP_REMOVED lines=39> */
.L_x_8499:
        /* <DEDUP_REMOVED lines=11> */
.L_x_8518:
[----:B------:R-:W-:-:S10]  /*17110*/  DADD R62, R18, -R18 ;  /* 0x00000000123e7229 */ /* 0x000fd40000000812 */
[----:B------:R-:W-:Y:S02]  /*17120*/  IMAD.MOV.U32 R20, RZ, RZ, R62 ;  /* 0x000000ffff147224 */ /* 0x000fe400078e003e */
[----:B------:R-:W-:Y:S01]  /*17130*/  IMAD.MOV.U32 R21, RZ, RZ, R63 ;  /* 0x000000ffff157224 */ /* 0x000fe200078e003f */
[----:B------:R-:W-:Y:S06]  /*17140*/  BRA `(.L_x_8509) ;  /* 0x0000000800847947 */ /* 0x000fec0003800000 */
.L_x_8498:
        /* <DEDUP_REMOVED lines=23> */
[----:B------:R-:W-:Y:S02]  /*172c0*/  IMAD.MOV.U32 R24, RZ, RZ, R5 ;  /* 0x000000ffff187224 */ /* 0x000fe400078e0005 */
[----:B------:R-:W-:Y:S02]  /*172d0*/  IMAD.MOV.U32 R62, RZ, RZ, R2 ;  /* 0x000000ffff3e7224 */ /* 0x000fe400078e0002 */
[----:B------:R-:W-:Y:S01]  /*172e0*/  IMAD.MOV.U32 R63, RZ, RZ, R3 ;  /* 0x000000ffff3f7224 */ /* 0x000fe200078e0003 */
[----:B------:R-:W-:Y:S06]  /*172f0*/  BRA `(.L_x_8521) ;  /* 0x0000000000087947 */ /* 0x000fec0003800000 */
.L_x_8520:
[----:B------:R-:W-:Y:S01]  /*17300*/  DMUL R62, RZ, R20 ;  /* 0x00000014ff3e7228 */ /* 0x000fe20000000000 */
[----:B------:R-:W-:-:S10]  /*17310*/  IMAD.MOV.U32 R24, RZ, RZ, RZ ;  /* 0x000000ffff187224 */ /* 0x000fd400078e00ff */
.L_x_8521:
[----:B------:R-:W-:Y:S05]  /*17320*/  BSYNC B3 ;  /* 0x0000000000037941 */ /* 0x000fea0003800000 */
.L_x_8519:
        /* <DEDUP_REMOVED lines=46> */
.L_x_8523:
[----:B------:R-:W-:Y:S01]  /*17610*/  DMUL R2, RZ, R20 ;  /* 0x00000014ff027228 */ /* 0x000fe20000000000 */
[----:B------:R-:W-:-:S10]  /*17620*/  IMAD.MOV.U32 R5, RZ, RZ, RZ ;  /* 0x000000ffff057224 */ /* 0x000fd400078e00ff */
.L_x_8524:
[----:B------:R-:W-:Y:S05]  /*17630*/  BSYNC B3 ;  /* 0x0000000000037941 */ /* 0x000fea0003800000 */
.L_x_8522:
        /* <DEDUP_REMOVED lines=24> */
.L_x_8497:
        /* <DEDUP_REMOVED lines=58> */
.L_x_8509:
[----:B------:R-:W-:Y:S05]  /*17b60*/  BSYNC B2 ;  /* 0x0000000000027941 */ /* 0x000fea0003800000 */
.L_x_8496:
        /* <DEDUP_REMOVED lines=28> */
[----:B------:R-:W-:Y:S01]  /*17d30*/  MOV R26, R2 ;  /* 0x00000002001a7202 */ /* 0x000fe20000000f00 */
[----:B------:R-:W-:-:S07]  /*17d40*/  IMAD.MOV.U32 R27, RZ, RZ, R3 ;  /* 0x000000ffff1b7224 */ /* 0x000fce00078e0003 */
.L_x_8528:
[----:B------:R-:W-:Y:S05]  /*17d50*/  BSYNC B2 ;  /* 0x0000000000027941 */ /* 0x000fea0003800000 */
.L_x_8527:
        /* <DEDUP_REMOVED lines=17> */
[----:B------:R-:W-:-:S07]  /*17e70*/  MOV R5, R3 ;  /* 0x0000000300057202 */ /* 0x000fce0000000f00 */
.L_x_8530:
[----:B------:R-:W-:Y:S05]  /*17e80*/  BSYNC B2 ;  /* 0x0000000000027941 */ /* 0x000fea0003800000 */
.L_x_8529:
[C---:B------:R-:W-:Y:S02]  /*17e90*/  DFMA R24, R26.reuse, R18, R16 ;  /* 0x000000121a18722b */ /* 0x040fe40000000010 */
[----:B------:R-:W-:-:S06]  /*17ea0*/  DFMA R26, R26, -R16, R18 ;  /* 0x800000101a1a722b */ /* 0x000fcc0000000012 */
[-C--:B------:R-:W-:Y:S02]  /*17eb0*/  DMUL R24, R24, R4.reuse ;  /* 0x0000000418187228 */ /* 0x080fe40000000000 */
[----:B------:R-:W-:Y:S01]  /*17ec0*/  DMUL R26, R26, R4 ;  /* 0x000000041a1a7228 */ /* 0x000fe20000000000 */
[----:B------:R-:W-:Y:S10]  /*17ed0*/  BRA `(.L_x_8495) ;  /* 0x0000000400807947 */ /* 0x000ff40003800000 */
.L_x_8526:
        /* <DEDUP_REMOVED lines=20> */
[----:B------:R-:W-:Y:S05]  /*18020*/  CALL.REL.NOINC `($__internal_18_$__cuda_sm20_div_rn_f64_full) ;  /* 0x0000013800d87944 */ /* 0x000fea0003c00000 */
.L_x_8532:
[----:B------:R-:W-:Y:S05]  /*18030*/  BSYNC B2 ;  /* 0x0000000000027941 */ /* 0x000fea0003800000 */
.L_x_8531:
        /* <DEDUP_REMOVED lines=23> */
[----:B------:R-:W-:Y:S01]  /*181b0*/  IMAD.MOV.U32 R26, RZ, RZ, R2 ;  /* 0x000000ffff1a7224 */ /* 0x000fe200078e0002 */
[----:B------:R-:W-:-:S07]  /*181c0*/  MOV R27, R3 ;  /* 0x00000003001b7202 */ /* 0x000fce0000000f00 */
.L_x_8534:
[----:B------:R-:W-:Y:S05]  /*181d0*/  BSYNC B2 ;  /* 0x0000000000027941 */ /* 0x000fea0003800000 */
.L_x_8533:
[----:B------:R-:W-:Y:S05]  /*181e0*/  BRA `(.L_x_8495) ;  /* 0x0000000000bc7947 */ /* 0x000fea0003800000 */
.L_x_8525:
        /* <DEDUP_REMOVED lines=23> */
.L_x_8536:
[----:B------:R-:W-:Y:S05]  /*18360*/  BSYNC B2 ;  /* 0x0000000000027941 */ /* 0x000fea0003800000 */
.L_x_8535:
        /* <DEDUP_REMOVED lines=18> */
.L_x_8538:
[----:B------:R-:W-:Y:S05]  /*18490*/  BSYNC B2 ;  /* 0x0000000000027941 */ /* 0x000fea0003800000 */
.L_x_8537:
[C---:B------:R-:W-:Y:S02]  /*184a0*/  DFMA R24, R26.reuse, R16, R18 ;  /* 0x000000101a18722b */ /* 0x040fe40000000012 */
[----:B------:R-:W-:-:S06]  /*184b0*/  DFMA R26, R26, R18, -R16 ;  /* 0x000000121a1a722b */ /* 0x000fcc0000000810 */
[-C--:B------:R-:W-:Y:S02]  /*184c0*/  DMUL R24, R24, R4.reuse ;  /* 0x0000000418187228 */ /* 0x080fe40000000000 */
[----:B------:R-:W-:-:S11]  /*184d0*/  DMUL R26, R26, R4 ;  /* 0x000000041a1a7228 */ /* 0x000fd60000000000 */
.L_x_8495:
[----:B------:R-:W-:Y:S05]  /*184e0*/  BSYNC B1 ;  /* 0x0000000000017941 */ /* 0x000fea0003800000 */
.L_x_8494:
        /* <DEDUP_REMOVED lines=79> */
.L_x_8547:
[----:B------:R-:W-:Y:S05]  /*189e0*/  BSYNC B0 ;  /* 0x0000000000007941 */ /* 0x000fea0003800000 */
.L_x_8546:
        /* <DEDUP_REMOVED lines=22> */
[----:B------:R-:W-:Y:S02]  /*18b50*/  IMAD.MOV.U32 R16, RZ, RZ, R5 ;  /* 0x000000ffff107224 */ /* 0x000fe400078e0005 */
[----:B------:R-:W-:Y:S02]  /*18b60*/  IMAD.MOV.U32 R66, RZ, RZ, R2 ;  /* 0x000000ffff427224 */ /* 0x000fe400078e0002 */
[----:B------:R-:W-:Y:S01]  /*18b70*/  IMAD.MOV.U32 R67, RZ, RZ, R3 ;  /* 0x000000ffff437224 */ /* 0x000fe200078e0003 */
[----:B------:R-:W-:Y:S06]  /*18b80*/  BRA `(.L_x_8550) ;  /* 0x0000000000087947 */ /* 0x000fec0003800000 */
.L_x_8549:
[----:B------:R-:W-:Y:S01]  /*18b90*/  DMUL R66, RZ, R60 ;  /* 0x0000003cff427228 */ /* 0x000fe20000000000 */
[----:B------:R-:W-:-:S10]  /*18ba0*/  MOV R16, RZ ;  /* 0x000000ff00107202 */ /* 0x000fd40000000f00 */
.L_x_8550:
[----:B------:R-:W-:Y:S05]  /*18bb0*/  BSYNC B3 ;  /* 0x0000000000037941 */ /* 0x000fea0003800000 */
.L_x_8548:
        /* <DEDUP_REMOVED lines=46> */
.L_x_8552:
[----:B------:R-:W-:Y:S01]  /*18ea0*/  DMUL R2, RZ, R60 ;  /* 0x0000003cff027228 */ /* 0x000fe20000000000 */
[----:B------:R-:W-:-:S10]  /*18eb0*/  IMAD.MOV.U32 R5, RZ, RZ, RZ ;  /* 0x000000ffff057224 */ /* 0x000fd400078e00ff */
.L_x_8553:
[----:B------:R-:W-:Y:S05]  /*18ec0*/  BSYNC B3 ;  /* 0x0000000000037941 */ /* 0x000fea0003800000 */
.L_x_8551:
        /* <DEDUP_REMOVED lines=25> */
.L_x_8545:
        /* <DEDUP_REMOVED lines=63> */
.L_x_8556:
[----:B------:R-:W-:Y:S05]  /*19450*/  BSYNC B0 ;  /* 0x0000000000007941 */ /* 0x000fea0003800000 */
.L_x_8555:
        /* <DEDUP_REMOVED lines=22> */
[----:B------:R-:W-:Y:S01]  /*195c0*/  IMAD.MOV.U32 R16, RZ, RZ, R5 ;  /* 0x000000ffff107224 */ /* 0x000fe200078e0005 */
[----:B------:R-:W-:Y:S01]  /*195d0*/  MOV R66, R2 ;  /* 0x0000000200427202 */ /* 0x000fe20000000f00 */
[----:B------:R-:W-:Y:S01]  /*195e0*/  IMAD.MOV.U32 R67, RZ, RZ, R3 ;  /* 0x000000ffff437224 */ /* 0x000fe200078e0003 */
[----:B------:R-:W-:Y:S06]  /*195f0*/  BRA `(.L_x_8559) ;  /* 0x0000000000087947 */ /* 0x000fec0003800000 */
.L_x_8558:
[----:B------:R-:W-:Y:S01]  /*19600*/  DMUL R66, RZ, R60 ;  /* 0x0000003cff427228 */ /* 0x000fe20000000000 */
[----:B------:R-:W-:-:S10]  /*19610*/  IMAD.MOV.U32 R16, RZ, RZ, RZ ;  /* 0x000000ffff107224 */ /* 0x000fd400078e00ff */
.L_x_8559:
[----:B------:R-:W-:Y:S05]  /*19620*/  BSYNC B3 ;  /* 0x0000000000037941 */ /* 0x000fea0003800000 */
.L_x_8557:
        /* <DEDUP_REMOVED lines=46> */
.L_x_8561:
[----:B------:R-:W-:Y:S01]  /*19910*/  DMUL R2, RZ, R60 ;  /* 0x0000003cff027228 */ /* 0x000fe20000000000 */
[----:B------:R-:W-:-:S10]  /*19920*/  IMAD.MOV.U32 R5, RZ, RZ, RZ ;  /* 0x000000ffff057224 */ /* 0x000fd400078e00ff */
.L_x_8562:
[----:B------:R-:W-:Y:S05]  /*19930*/  BSYNC B3 ;  /* 0x0000000000037941 */ /* 0x000fea0003800000 */
.L_x_8560:
        /* <DEDUP_REMOVED lines=39> */
.L_x_8544:
        /* <DEDUP_REMOVED lines=11> */
.L_x_8563:
[----:B------:R-:W-:-:S10]  /*19c60*/  DADD R66, R14, -R14 ;  /* 0x000000000e427229 */ /* 0x000fd4000000080e */
[----:B------:R-:W-:Y:S01]  /*19c70*/  MOV R60, R66 ;  /* 0x00000042003c7202 */ /* 0x000fe20000000f00 */
[----:B------:R-:W-:Y:S01]  /*19c80*/  IMAD.MOV.U32 R61, RZ, RZ, R67 ;  /* 0x000000ffff3d7224 */ /* 0x000fe200078e0043 */
[----:B------:R-:W-:Y:S06]  /*19c90*/  BRA `(.L_x_8554) ;  /* 0x0000000800847947 */ /* 0x000fec0003800000 */
.L_x_8543:
        /* <DEDUP_REMOVED lines=27> */
.L_x_8565:
[----:B------:R-:W-:Y:S01]  /*19e50*/  DMUL R66, RZ, R60 ;  /* 0x0000003cff427228 */ /* 0x000fe20000000000 */
[----:B------:R-:W-:-:S10]  /*19e60*/  IMAD.MOV.U32 R16, RZ, RZ, RZ ;  /* 0x000000ffff107224 */ /* 0x000fd400078e00ff */
.L_x_8566:
[----:B------:R-:W-:Y:S05]  /*19e70*/  BSYNC B3 ;  /* 0x0000000000037941 */ /* 0x000fea0003800000 */
.L_x_8564:
        /* <DEDUP_REMOVED lines=46> */
.L_x_8568:
[----:B------:R-:W-:Y:S01]  /*1a160*/  DMUL R2, RZ, R60 ;  /* 0x0000003cff027228 */ /* 0x000fe20000000000 */
[----:B------:R-:W-:-:S10]  /*1a170*/  IMAD.MOV.U32 R5, RZ, RZ, RZ ;  /* 0x000000ffff057224 */ /* 0x000fd400078e00ff */
.L_x_8569:
[----:B------:R-:W-:Y:S05]  /*1a180*/  BSYNC B3 ;  /* 0x0000000000037941 */ /* 0x000fea0003800000 */
.L_x_8567:
        /* <DEDUP_REMOVED lines=24> */
.L_x_8542:
        /* <DEDUP_REMOVED lines=58> */
.L_x_8554:
[----:B------:R-:W-:Y:S05]  /*1a6b0*/  BSYNC B2 ;  /* 0x0000000000027941 */ /* 0x000fea0003800000 */
.L_x_8541:
        /* <DEDUP_REMOVED lines=30> */
.L_x_8573:
[----:B------:R-:W-:Y:S05]  /*1a8a0*/  BSYNC B2 ;  /* 0x0000000000027941 */ /* 0x000fea0003800000 */
.L_x_8572:
        /* <DEDUP_REMOVED lines=18> */
.L_x_8575:
[----:B------:R-:W-:Y:S05]  /*1a9d0*/  BSYNC B2 ;  /* 0x0000000000027941 */ /* 0x000fea0003800000 */
.L_x_8574:
[C---:B------:R-:W-:Y:S02]  /*1a9e0*/  DFMA R2, R20.reuse, R14, R12 ;  /* 0x0000000e1402722b */ /* 0x040fe4000000000c */
[----:B------:R-:W-:-:S06]  /*1a9f0*/  DFMA R12, R20, -R12, R14 ;  /* 0x8000000c140c722b */ /* 0x000fcc000000000e */
[-C--:B------:R-:W-:Y:S02]  /*1aa00*/  DMUL R20, R2, R4.reuse ;  /* 0x0000000402147228 */ /* 0x080fe40000000000 */
[----:B------:R-:W-:Y:S01]  /*1aa10*/  DMUL R22, R12, R4 ;  /* 0x000000040c167228 */ /* 0x000fe20000000000 */
[----:B------:R-:W-:Y:S10]  /*1aa20*/  BRA `(.L_x_8540) ;  /* 0x0000000400807947 */ /* 0x000ff40003800000 */
.L_x_8571:
        /* <DEDUP_REMOVED lines=21> */
.L_x_8577:
[----:B------:R-:W-:Y:S05]  /*1ab80*/  BSYNC B2 ;  /* 0x0000000000027941 */ /* 0x000fea0003800000 */
.L_x_8576:
        /* <DEDUP_REMOVED lines=25> */
.L_x_8579:
[----:B------:R-:W-:Y:S05]  /*1ad20*/  BSYNC B2 ;  /* 0x0000000000027941 */ /* 0x000fea0003800000 */
.L_x_8578:
[----:B------:R-:W-:Y:S05]  /*1ad30*/  BRA `(.L_x_8540) ;  /* 0x0000000000bc7947 */ /* 0x000fea0003800000 */
.L_x_8570:
        /* <DEDUP_REMOVED lines=23> */
.L_x_8581:
[----:B------:R-:W-:Y:S05]  /*1aeb0*/  BSYNC B2 ;  /* 0x0000000000027941 */ /* 0x000fea0003800000 */
.L_x_8580:
        /* <DEDUP_REMOVED lines=18> */
.L_x_8583:
[----:B------:R-:W-:Y:S05]  /*1afe0*/  BSYNC B2 ;  /* 0x0000000000027941 */ /* 0x000fea0003800000 */
.L_x_8582:
[C---:B------:R-:W-:Y:S02]  /*1aff0*/  DFMA R2, R20.reuse, R12, R14 ;  /* 0x0000000c1402722b */ /* 0x040fe4000000000e */
[----:B------:R-:W-:-:S06]  /*1b000*/  DFMA R12, R20, R14, -R12 ;  /* 0x0000000e140c722b */ /* 0x000fcc000000080c */
[-C--:B------:R-:W-:Y:S02]  /*1b010*/  DMUL R20, R2, R4.reuse ;  /* 0x0000000402147228 */ /* 0x080fe40000000000 */
[----:B------:R-:W-:-:S11]  /*1b020*/  DMUL R22, R12, R4 ;  /* 0x000000040c167228 */ /* 0x000fd60000000000 */
.L_x_8540:
[----:B------:R-:W-:Y:S05]  /*1b030*/  BSYNC B1 ;  /* 0x0000000000017941 */ /* 0x000fea0003800000 */
.L_x_8539:
        /* <DEDUP_REMOVED lines=81> */
.L_x_8592:
[----:B------:R-:W-:Y:S05]  /*1b550*/  BSYNC B0 ;  /* 0x0000000000007941 */ /* 0x000fea0003800000 */
.L_x_8591:
        /* <DEDUP_REMOVED lines=26> */
.L_x_8594:
[----:B------:R-:W-:Y:S01]  /*1b700*/  DMUL R62, RZ, R12 ;  /* 0x0000000cff3e7228 */ /* 0x000fe20000000000 */
[----:B------:R-:W-:-:S10]  /*1b710*/  IMAD.MOV.U32 R16, RZ, RZ, RZ ;  /* 0x000000ffff107224 */ /* 0x000fd400078e00ff */
.L_x_8595:
[----:B------:R-:W-:Y:S05]  /*1b720*/  BSYNC B3 ;  /* 0x0000000000037941 */ /* 0x000fea0003800000 */
.L_x_8593:
        /* <DEDUP_REMOVED lines=46> */
.L_x_8597:
[----:B------:R-:W-:Y:S01]  /*1ba10*/  DMUL R2, RZ, R12 ;  /* 0x0000000cff027228 */ /* 0x000fe20000000000 */
[----:B------:R-:W-:-:S10]  /*1ba20*/  IMAD.MOV.U32 R5, RZ, RZ, RZ ;  /* 0x000000ffff057224 */ /* 0x000fd400078e00ff */
.L_x_8598:
[----:B------:R-:W-:Y:S05]  /*1ba30*/  BSYNC B3 ;  /* 0x0000000000037941 */ /* 0x000fea0003800000 */
.L_x_8596:
        /* <DEDUP_REMOVED lines=25> */
.L_x_8590:
        /* <DEDUP_REMOVED lines=63> */
.L_x_8601:
[----:B------:R-:W-:Y:S05]  /*1bfc0*/  BSYNC B0 ;  /* 0x0000000000007941 */ /* 0x000fea0003800000 */
.L_x_8600:
        /* <DEDUP_REMOVED lines=26> */
.L_x_8603:
[----:B------:R-:W-:Y:S01]  /*1c170*/  DMUL R62, RZ, R12 ;  /* 0x0000000cff3e7228 */ /* 0x000fe20000000000 */
[----:B------:R-:W-:-:S10]  /*1c180*/  IMAD.MOV.U32 R16, RZ, RZ, RZ ;  /* 0x000000ffff107224 */ /* 0x000fd400078e00ff */
.L_x_8604:
[----:B------:R-:W-:Y:S05]  /*1c190*/  BSYNC B3 ;  /* 0x0000000000037941 */ /* 0x000fea0003800000 */
.L_x_8602:
        /* <DEDUP_REMOVED lines=46> */
.L_x_8606:
[----:B------:R-:W-:Y:S01]  /*1c480*/  DMUL R2, RZ, R12 ;  /* 0x0000000cff027228 */ /* 0x000fe20000000000 */
[----:B------:R-:W-:-:S10]  /*1c490*/  MOV R5, RZ ;  /* 0x000000ff00057202 */ /* 0x000fd40000000f00 */
.L_x_8607:
[----:B------:R-:W-:Y:S05]  /*1c4a0*/  BSYNC B3 ;  /* 0x0000000000037941 */ /* 0x000fea0003800000 */
.L_x_8605:
        /* <DEDUP_REMOVED lines=39> */
.L_x_8589:
        /* <DEDUP_REMOVED lines=11> */
.L_x_8608:
[----:B------:R-:W-:-:S10]  /*1c7d0*/  DADD R62, R42, -R42 ;  /* 0x000000002a3e7229 */ /* 0x000fd4000000082a */
[----:B------:R-:W-:Y:S02]  /*1c7e0*/  IMAD.MOV.U32 R12, RZ, RZ, R62 ;  /* 0x000000ffff0c7224 */ /* 0x000fe400078e003e */
[----:B------:R-:W-:Y:S01]  /*1c7f0*/  IMAD.MOV.U32 R13, RZ, RZ, R63 ;  /* 0x000000ffff0d7224 */ /* 0x000fe200078e003f */
[----:B------:R-:W-:Y:S06]  /*1c800*/  BRA `(.L_x_8599) ;  /* 0x0000000800907947 */ /* 0x000fec0003800000 */
.L_x_8588:
        /* <DEDUP_REMOVED lines=27> */
.L_x_8610:
[----:B------:R-:W-:Y:S01]  /*1c9c0*/  DMUL R62, RZ, R12 ;  /* 0x0000000cff3e7228 */ /* 0x000fe20000000000 */
[----:B------:R-:W-:-:S10]  /*1c9d0*/  IMAD.MOV.U32 R16, RZ, RZ, RZ ;  /* 0x000000ffff107224 */ /* 0x000fd400078e00ff */
.L_x_8611:
[----:B------:R-:W-:Y:S05]  /*1c9e0*/  BSYNC B3 ;  /* 0x0000000000037941 */ /* 0x000fea0003800000 */
.L_x_8609:
        /* <DEDUP_REMOVED lines=49> */
.L_x_8613:
[----:B------:R-:W-:Y:S01]  /*1cd00*/  DMUL R4, RZ, R12 ;  /* 0x0000000cff047228 */ /* 0x000fe20000000000 */
[----:B------:R-:W-:-:S10]  /*1cd10*/  IMAD.MOV.U32 R57, RZ, RZ, RZ ;  /* 0x000000ffff397224 */ /* 0x000fd400078e00ff */
.L_x_8614:
[----:B------:R-:W-:Y:S05]  /*1cd20*/  BSYNC B3 ;  /* 0x0000000000037941 */ /* 0x000fea0003800000 */
.L_x_8612:
        /* <DEDUP_REMOVED lines=24> */
.L_x_8587:
        /* <DEDUP_REMOVED lines=58> */
.L_x_8599:
[----:B------:R-:W-:Y:S05]  /*1d250*/  BSYNC B2 ;  /* 0x0000000000027941 */ /* 0x000fea0003800000 */
.L_x_8586:
        /* <DEDUP_REMOVED lines=30> */
.L_x_8618:
[----:B------:R-:W-:Y:S05]  /*1d440*/  BSYNC B2 ;  /* 0x0000000000027941 */ /* 0x000fea0003800000 */
.L_x_8617:
        /* <DEDUP_REMOVED lines=18> */
.L_x_8620:
[----:B------:R-:W-:Y:S05]  /*1d570*/  BSYNC B2 ;  /* 0x0000000000027941 */ /* 0x000fea0003800000 */
.L_x_8619:
[C---:B------:R-:W-:Y:S02]  /*1d580*/  DFMA R16, R18.reuse, R42, R40 ;  /* 0x0000002a1210722b */ /* 0x040fe40000000028 */
[----:B------:R-:W-:-:S06]  /*1d590*/  DFMA R18, R18, -R40, R42 ;  /* 0x800000281212722b */ /* 0x000fcc000000002a */
[-C--:B------:R-:W-:Y:S02]  /*1d5a0*/  DMUL R16, R16, R4.reuse ;  /* 0x0000000410107228 */ /* 0x080fe40000000000 */
[----:B------:R-:W-:Y:S01]  /*1d5b0*/  DMUL R18, R18, R4 ;  /* 0x0000000412127228 */ /* 0x000fe20000000000 */
[----:B------:R-:W-:Y:S10]  /*1d5c0*/  BRA `(.L_x_8585) ;  /* 0x0000000400807947 */ /* 0x000ff40003800000 */
.L_x_8616:
        /* <DEDUP_REMOVED lines=21> */
.L_x_8622:
[----:B------:R-:W-:Y:S05]  /*1d720*/  BSYNC B2 ;  /* 0x0000000000027941 */ /* 0x000fea0003800000 */
.L_x_8621:
        /* <DEDUP_REMOVED lines=25> */
.L_x_8624:
[----:B------:R-:W-:Y:S05]  /*1d8c0*/  BSYNC B2 ;  /* 0x0000000000027941 */ /* 0x000fea0003800000 */
.L_x_8623:
[----:B------:R-:W-:Y:S05]  /*1d8d0*/  BRA `(.L_x_8585) ;  /* 0x0000000000bc7947 */ /* 0x000fea0003800000 */
.L_x_8615:
        /* <DEDUP_REMOVED lines=23> */
.L_x_8626:
[----:B------:R-:W-:Y:S05]  /*1da50*/  BSYNC B2 ;  /* 0x0000000000027941 */ /* 0x000fea0003800000 */
.L_x_8625:
        /* <DEDUP_REMOVED lines=18> */
.L_x_8628:
[----:B------:R-:W-:Y:S05]  /*1db80*/  BSYNC B2 ;  /* 0x0000000000027941 */ /* 0x000fea0003800000 */
.L_x_8627:
[C---:B------:R-:W-:Y:S02]  /*1db90*/  DFMA R16, R18.reuse, R40, R42 ;  /* 0x000000281210722b */ /* 0x040fe4000000002a */
[----:B------:R-:W-:-:S06]  /*1dba0*/  DFMA R18, R18, R42, -R40 ;  /* 0x0000002a1212722b */ /* 0x000fcc0000000828 */
[-C--:B------:R-:W-:Y:S02]  /*1dbb0*/  DMUL R16, R16, R4.reuse ;  /* 0x0000000410107228 */ /* 0x080fe40000000000 */
[----:B------:R-:W-:-:S11]  /*1dbc0*/  DMUL R18, R18, R4 ;  /* 0x0000000412127228 */ /* 0x000fd60000000000 */
.L_x_8585:
[----:B------:R-:W-:Y:S05]  /*1dbd0*/  BSYNC B1 ;  /* 0x0000000000017941 */ /* 0x000fea0003800000 */
.L_x_8584:
        /* <DEDUP_REMOVED lines=79> */
.L_x_8637:
[----:B------:R-:W-:Y:S05]  /*1e0d0*/  BSYNC B0 ;  /* 0x0000000000007941 */ /* 0x000fea0003800000 */
.L_x_8636:
        /* <DEDUP_REMOVED lines=26> */
.L_x_8639:
[----:B------:R-:W-:Y:S01]  /*1e280*/  DMUL R66, RZ, R60 ;  /* 0x0000003cff427228 */ /* 0x000fe20000000000 */
[----:B------:R-:W-:-:S10]  /*1e290*/  IMAD.MOV.U32 R12, RZ, RZ, RZ ;  /* 0x000000ffff0c7224 */ /* 0x000fd400078e00ff */
.L_x_8640:
[----:B------:R-:W-:Y:S05]  /*1e2a0*/  BSYNC B3 ;  /* 0x0000000000037941 */ /* 0x000fea0003800000 */
.L_x_8638:
        /* <DEDUP_REMOVED lines=46> */
.L_x_8642:
[----:B------:R-:W-:Y:S01]  /*1e590*/  DMUL R2, RZ, R60 ;  /* 0x0000003cff027228 */ /* 0x000fe20000000000 */
[----:B------:R-:W-:-:S10]  /*1e5a0*/  IMAD.MOV.U32 R5, RZ, RZ, RZ ;  /* 0x000000ffff057224 */ /* 0x000fd400078e00ff */
.L_x_8643:
[----:B------:R-:W-:Y:S05]  /*1e5b0*/  BSYNC B3 ;  /* 0x0000000000037941 */ /* 0x000fea0003800000 */
.L_x_8641:
        /* <DEDUP_REMOVED lines=25> */
.L_x_8635:
        /* <DEDUP_REMOVED lines=63> */
.L_x_8646:
[----:B------:R-:W-:Y:S05]  /*1eb40*/  BSYNC B0 ;  /* 0x0000000000007941 */ /* 0x000fea0003800000 */
.L_x_8645:
        /* <DEDUP_REMOVED lines=26> */
.L_x_8648:
[----:B------:R-:W-:Y:S01]  /*1ecf0*/  DMUL R66, RZ, R60 ;  /* 0x0000003cff427228 */ /* 0x000fe20000000000 */
[----:B------:R-:W-:-:S10]  /*1ed00*/  IMAD.MOV.U32 R12, RZ, RZ, RZ ;  /* 0x000000ffff0c7224 */ /* 0x000fd400078e00ff */
.L_x_8649:
[----:B------:R-:W-:Y:S05]  /*1ed10*/  BSYNC B3 ;  /* 0x0000000000037941 */ /* 0x000fea0003800000 */
.L_x_8647:
        /* <DEDUP_REMOVED lines=46> */
.L_x_8651:
[----:B------:R-:W-:Y:S01]  /*1f000*/  DMUL R2, RZ, R60 ;  /* 0x0000003cff027228 */ /* 0x000fe20000000000 */
[----:B------:R-:W-:-:S10]  /*1f010*/  MOV R5, RZ ;  /* 0x000000ff00057202 */ /* 0x000fd40000000f00 */
.L_x_8652:
[----:B------:R-:W-:Y:S05]  /*1f020*/  BSYNC B3 ;  /* 0x0000000000037941 */ /* 0x000fea0003800000 */
.L_x_8650:
        /* <DEDUP_REMOVED lines=39> */
.L_x_8634:
        /* <DEDUP_REMOVED lines=11> */
.L_x_8653:
[----:B------:R-:W-:-:S10]  /*1f350*/  DADD R66, R46, -R46 ;  /* 0x000000002e427229 */ /* 0x000fd4000000082e */
[----:B------:R-:W-:Y:S02]  /*1f360*/  IMAD.MOV.U32 R60, RZ, RZ, R66 ;  /* 0x000000ffff3c7224 */ /* 0x000fe400078e0042 */
[----:B------:R-:W-:Y:S01]  /*1f370*/  IMAD.MOV.U32 R61, RZ, RZ, R67 ;  /* 0x000000ffff3d7224 */ /* 0x000fe200078e0043 */
[----:B------:R-:W-:Y:S06]  /*1f380*/  BRA `(.L_x_8644) ;  /* 0x0000000800847947 */ /* 0x000fec0003800000 */
.L_x_8633:
        /* <DEDUP_REMOVED lines=27> */
.L_x_8655:
[----:B------:R-:W-:Y:S01]  /*1f540*/  DMUL R66, RZ, R60 ;  /* 0x0000003cff427228 */ /* 0x000fe20000000000 */
[----:B------:R-:W-:-:S10]  /*1f550*/  IMAD.MOV.U32 R12, RZ, RZ, RZ ;  /* 0x000000ffff0c7224 */ /* 0x000fd400078e00ff */
.L_x_8656:
[----:B------:R-:W-:Y:S05]  /*1f560*/  BSYNC B3 ;  /* 0x0000000000037941 */ /* 0x000fea0003800000 */
.L_x_8654:
        /* <DEDUP_REMOVED lines=46> */
.L_x_8658:
[----:B------:R-:W-:Y:S01]  /*1f850*/  DMUL R2, RZ, R60 ;  /* 0x0000003cff027228 */ /* 0x000fe20000000000 */
[----:B------:R-:W-:-:S10]  /*1f860*/  IMAD.MOV.U32 R5, RZ, RZ, RZ ;  /* 0x000000ffff057224 */ /* 0x000fd400078e00ff */
.L_x_8659:
[----:B------:R-:W-:Y:S05]  /*1f870*/  BSYNC B3 ;  /* 0x0000000000037941 */ /* 0x000fea0003800000 */
.L_x_8657:
        /* <DEDUP_REMOVED lines=24> */
.L_x_8632:
        /* <DEDUP_REMOVED lines=58> */
.L_x_8644:
[----:B------:R-:W-:Y:S05]  /*1fda0*/  BSYNC B2 ;  /* 0x0000000000027941 */ /* 0x000fea0003800000 */
.L_x_8631:
        /* <DEDUP_REMOVED lines=30> */
.L_x_8663:
[----:B------:R-:W-:Y:S05]  /*1ff90*/  BSYNC B2 ;  /* 0x0000000000027941 */ /* 0x000fea0003800000 */
.L_x_8662:
        /* <DEDUP_REMOVED lines=18> */
.L_x_8665:
[----:B------:R-:W-:Y:S05]  /*200c0*/  BSYNC B2 ;  /* 0x0000000000027941 */ /* 0x000fea0003800000 */
.L_x_8664:
[C---:B------:R-:W-:Y:S02]  /*200d0*/  DFMA R12, R40.reuse, R46, R44 ;  /* 0x0000002e280c722b */ /* 0x040fe4000000002c */
[----:B------:R-:W-:-:S06]  /*200e0*/  DFMA R14, R40, -R44, R46 ;  /* 0x8000002c280e722b */ /* 0x000fcc000000002e */
[-C--:B------:R-:W-:Y:S02]  /*200f0*/  DMUL R12, R12, R4.reuse ;  /* 0x000000040c0c7228 */ /* 0x080fe40000000000 */
[----:B------:R-:W-:Y:S01]  /*20100*/  DMUL R14, R14, R4 ;  /* 0x000000040e0e7228 */ /* 0x000fe20000000000 */
[----:B------:R-:W-:Y:S10]  /*20110*/  BRA `(.L_x_8630) ;  /* 0x0000000400807947 */ /* 0x000ff40003800000 */
.L_x_8661:
        /* <DEDUP_REMOVED lines=21> */
.L_x_8667:
[----:B------:R-:W-:Y:S05]  /*20270*/  BSYNC B2 ;  /* 0x0000000000027941 */ /* 0x000fea0003800000 */
.L_x_8666:
        /* <DEDUP_REMOVED lines=25> */
.L_x_8669:
[----:B------:R-:W-:Y:S05]  /*20410*/  BSYNC B2 ;  /* 0x0000000000027941 */ /* 0x000fea0003800000 */
.L_x_8668:
[----:B------:R-:W-:Y:S05]  /*20420*/  BRA `(.L_x_8630) ;  /* 0x0000000000bc7947 */ /* 0x000fea0003800000 */
.L_x_8660:
        /* <DEDUP_REMOVED lines=23> */
.L_x_8671:
[----:B------:R-:W-:Y:S05]  /*205a0*/  BSYNC B2 ;  /* 0x0000000000027941 */ /* 0x000fea0003800000 */
.L_x_8670:
        /* <DEDUP_REMOVED lines=18> */
.L_x_8673:
[----:B------:R-:W-:Y:S05]  /*206d0*/  BSYNC B2 ;  /* 0x0000000000027941 */ /* 0x000fea0003800000 */
.L_x_8672:
[C---:B------:R-:W-:Y:S02]  /*206e0*/  DFMA R12, R40.reuse, R44, R46 ;  /* 0x0000002c280c722b */ /* 0x040fe4000000002e */
[----:B------:R-:W-:-:S06]  /*206f0*/  DFMA R14, R40, R46, -R44 ;  /* 0x0000002e280e722b */ /* 0x000fcc000000082c */
[-C--:B------:R-:W-:Y:S02]  /*20700*/  DMUL R12, R12, R4.reuse ;  /* 0x000000040c0c7228 */ /* 0x080fe40000000000 */
[----:B------:R-:W-:-:S11]  /*20710*/  DMUL R14, R14, R4 ;  /* 0x000000040e0e7228 */ /* 0x000fd60000000000 */
.L_x_8630:
[----:B------:R-:W-:Y:S05]  /*20720*/  BSYNC B1 ;  /* 0x0000000000017941 */ /* 0x000fea0003800000 */
.L_x_8629:
        /* <DEDUP_REMOVED lines=81> */
.L_x_8682:
[----:B------:R-:W-:Y:S05]  /*20c40*/  BSYNC B0 ;  /* 0x0000000000007941 */ /* 0x000fea0003800000 */
.L_x_8681:
        /* <DEDUP_REMOVED lines=26> */
.L_x_8684:
[----:B------:R-:W-:Y:S01]  /*20df0*/  DMUL R62, RZ, R40 ;  /* 0x00000028ff3e7228 */ /* 0x000fe20000000000 */
[----:B------:R-:W-:-:S10]  /*20e00*/  MOV R44, RZ ;  /* 0x000000ff002c7202 */ /* 0x000fd40000000f00 */
.L_x_8685:
[----:B------:R-:W-:Y:S05]  /*20e10*/  BSYNC B3 ;  /* 0x0000000000037941 */ /* 0x000fea0003800000 */
.L_x_8683:
        /* <DEDUP_REMOVED lines=46> */
.L_x_8687:
[----:B------:R-:W-:Y:S01]  /*21100*/  DMUL R2, RZ, R40 ;  /* 0x00000028ff027228 */ /* 0x000fe20000000000 */
[----:B------:R-:W-:-:S10]  /*21110*/  IMAD.MOV.U32 R5, RZ, RZ, RZ ;  /* 0x000000ffff057224 */ /* 0x000fd400078e00ff */
.L_x_8688:
[----:B------:R-:W-:Y:S05]  /*21120*/  BSYNC B3 ;  /* 0x0000000000037941 */ /* 0x000fea0003800000 */
.L_x_8686:
        /* <DEDUP_REMOVED lines=25> */
.L_x_8680:
        /* <DEDUP_REMOVED lines=63> */
.L_x_8691:
[----:B------:R-:W-:Y:S05]  /*216b0*/  BSYNC B0 ;  /* 0x0000000000007941 */ /* 0x000fea0003800000 */
.L_x_8690:
        /* <DEDUP_REMOVED lines=26> */
.L_x_8693:
[----:B------:R-:W-:Y:S01]  /*21860*/  DMUL R62, RZ, R40 ;  /* 0x00000028ff3e7228 */ /* 0x000fe20000000000 */
[----:B------:R-:W-:-:S10]  /*21870*/  IMAD.MOV.U32 R44, RZ, RZ, RZ ;  /* 0x000000ffff2c7224 */ /* 0x000fd400078e00ff */
.L_x_8694:
[----:B------:R-:W-:Y:S05]  /*21880*/  BSYNC B3 ;  /* 0x0000000000037941 */ /* 0x000fea0003800000 */
.L_x_8692:
        /* <DEDUP_REMOVED lines=46> */
.L_x_8696:
[----:B------:R-:W-:Y:S01]  /*21b70*/  DMUL R2, RZ, R40 ;  /* 0x00000028ff027228 */ /* 0x000fe20000000000 */
[----:B------:R-:W-:-:S10]  /*21b80*/  IMAD.MOV.U32 R5, RZ, RZ, RZ ;  /* 0x000000ffff057224 */ /* 0x000fd400078e00ff */
.L_x_8697:
[----:B------:R-:W-:Y:S05]  /*21b90*/  BSYNC B3 ;  /* 0x0000000000037941 */ /* 0x000fea0003800000 */
.L_x_8695:
        /* <DEDUP_REMOVED lines=39> */
.L_x_8679:
        /* <DEDUP_REMOVED lines=11> */
.L_x_8698:
[----:B------:R-:W-:-:S10]  /*21ec0*/  DADD R62, R10, -R10 ;  /* 0x000000000a3e7229 */ /* 0x000fd4000000080a */
[----:B------:R-:W-:Y:S01]  /*21ed0*/  MOV R40, R62 ;  /* 0x0000003e00287202 */ /* 0x000fe20000000f00 */
[----:B------:R-:W-:Y:S01]  /*21ee0*/  IMAD.MOV.U32 R41, RZ, RZ, R63 ;  /* 0x000000ffff297224 */ /* 0x000fe200078e003f */
[----:B------:R-:W-:Y:S06]  /*21ef0*/  BRA `(.L_x_8689) ;  /* 0x0000000800907947 */ /* 0x000fec0003800000 */
.L_x_8678:
        /* <DEDUP_REMOVED lines=27> */
.L_x_8700:
[----:B------:R-:W-:Y:S01]  /*220b0*/  DMUL R62, RZ, R40 ;  /* 0x00000028ff3e7228 */ /* 0x000fe20000000000 */
[----:B------:R-:W-:-:S10]  /*220c0*/  IMAD.MOV.U32 R44, RZ, RZ, RZ ;  /* 0x000000ffff2c7224 */ /* 0x000fd400078e00ff */
.L_x_8701:
[----:B------:R-:W-:Y:S05]  /*220d0*/  BSYNC B3 ;  /* 0x0000000000037941 */ /* 0x000fea0003800000 */
.L_x_8699:
        /* <DEDUP_REMOVED lines=49> */
.L_x_8703:
[----:B------:R-:W-:Y:S01]  /*223f0*/  DMUL R4, RZ, R40 ;  /* 0x00000028ff047228 */ /* 0x000fe20000000000 */
[----:B------:R-:W-:-:S10]  /*22400*/  IMAD.MOV.U32 R57, RZ, RZ, RZ ;  /* 0x000000ffff397224 */ /* 0x000fd400078e00ff */
.L_x_8704:
[----:B------:R-:W-:Y:S05]  /*22410*/  BSYNC B3 ;  /* 0x0000000000037941 */ /* 0x000fea0003800000 */
.L_x_8702:
        /* <DEDUP_REMOVED lines=24> */
.L_x_8677:
        /* <DEDUP_REMOVED lines=58> */
.L_x_8689:
[----:B------:R-:W-:Y:S05]  /*22940*/  BSYNC B2 ;  /* 0x0000000000027941 */ /* 0x000fea0003800000 */
.L_x_8676:
        /* <DEDUP_REMOVED lines=30> */
.L_x_8708:
[----:B------:R-:W-:Y:S05]  /*22b30*/  BSYNC B2 ;  /* 0x0000000000027941 */ /* 0x000fea0003800000 */
.L_x_8707:
        /* <DEDUP_REMOVED lines=18> */
.L_x_8710:
[----:B------:R-:W-:Y:S05]  /*22c60*/  BSYNC B2 ;  /* 0x0000000000027941 */ /* 0x000fea0003800000 */
.L_x_8709:
[C---:B------:R-:W-:Y:S02]  /*22c70*/  DFMA R44, R46.reuse, R10, R8 ;  /* 0x0000000a2e2c722b */ /* 0x040fe40000000008 */
[----:B------:R-:W-:-:S06]  /*22c80*/  DFMA R46, R46, -R8, R10 ;  /* 0x800000082e2e722b */ /* 0x000fcc000000000a */
[-C--:B------:R-:W-:Y:S02]  /*22c90*/  DMUL R44, R44, R4.reuse ;  /* 0x000000042c2c7228 */ /* 0x080fe40000000000 */
[----:B------:R-:W-:Y:S01]  /*22ca0*/  DMUL R46, R46, R4 ;  /* 0x000000042e2e7228 */ /* 0x000fe20000000000 */
[----:B------:R-:W-:Y:S10]  /*22cb0*/  BRA `(.L_x_8675) ;  /* 0x0000000400807947 */ /* 0x000ff40003800000 */
.L_x_8706:
        /* <DEDUP_REMOVED lines=21> */
.L_x_8712:
[----:B------:R-:W-:Y:S05]  /*22e10*/  BSYNC B2 ;  /* 0x0000000000027941 */ /* 0x000fea0003800000 */
.L_x_8711:
        /* <DEDUP_REMOVED lines=25> */
.L_x_8714:
[----:B------:R-:W-:Y:S05]  /*22fb0*/  BSYNC B2 ;  /* 0x0000000000027941 */ /* 0x000fea0003800000 */
.L_x_8713:
[----:B------:R-:W-:Y:S05]  /*22fc0*/  BRA `(.L_x_8675) ;  /* 0x0000000000bc7947 */ /* 0x000fea0003800000 */
.L_x_8705:
        /* <DEDUP_REMOVED lines=23> */
.L_x_8716:
[----:B------:R-:W-:Y:S05]  /*23140*/  BSYNC B2 ;  /* 0x0000000000027941 */ /* 0x000fea0003800000 */
.L_x_8715:
        /* <DEDUP_REMOVED lines=18> */
.L_x_8718:
[----:B------:R-:W-:Y:S05]  /*23270*/  BSYNC B2 ;  /* 0x0000000000027941 */ /* 0x000fea0003800000 */
.L_x_8717:
[C---:B------:R-:W-:Y:S02]  /*23280*/  DFMA R44, R46.reuse, R8, R10 ;  /* 0x000000082e2c722b */ /* 0x040fe4000000000a */
[----:B------:R-:W-:-:S06]  /*23290*/  DFMA R46, R46, R10, -R8 ;  /* 0x0000000a2e2e722b */ /* 0x000fcc0000000808 */
[-C--:B------:R-:W-:Y:S02]  /*232a0*/  DMUL R44, R44, R4.reuse ;  /* 0x000000042c2c7228 */ /* 0x080fe40000000000 */
[----:B------:R-:W-:-:S11]  /*232b0*/  DMUL R46, R46, R4 ;  /* 0x000000042e2e7228 */ /* 0x000fd60000000000 */
.L_x_8675:
[----:B------:R-:W-:Y:S05]  /*232c0*/  BSYNC B1 ;  /* 0x0000000000017941 */ /* 0x000fea0003800000 */
.L_x_8674:
        /* <DEDUP_REMOVED lines=79> */
.L_x_8727:
[----:B------:R-:W-:Y:S05]  /*237c0*/  BSYNC B0 ;  /* 0x0000000000007941 */ /* 0x000fea0003800000 */
.L_x_8726:
        /* <DEDUP_REMOVED lines=26> */
.L_x_8729:
[----:B------:R-:W-:Y:S01]  /*23970*/  DMUL R66, RZ, R60 ;  /* 0x0000003cff427228 */ /* 0x000fe20000000000 */
[----:B------:R-:W-:-:S10]  /*23980*/  MOV R8, RZ ;  /* 0x000000ff00087202 */ /* 0x000fd40000000f00 */
.L_x_8730:
[----:B------:R-:W-:Y:S05]  /*23990*/  BSYNC B3 ;  /* 0x0000000000037941 */ /* 0x000fea0003800000 */
.L_x_8728:
        /* <DEDUP_REMOVED lines=46> */
.L_x_8732:
[----:B------:R-:W-:Y:S01]  /*23c80*/  DMUL R2, RZ, R60 ;  /* 0x0000003cff027228 */ /* 0x000fe20000000000 */
[----:B------:R-:W-:-:S10]  /*23c90*/  IMAD.MOV.U32 R5, RZ, RZ, RZ ;  /* 0x000000ffff057224 */ /* 0x000fd400078e00ff */
.L_x_8733:
[----:B------:R-:W-:Y:S05]  /*23ca0*/  BSYNC B3 ;  /* 0x0000000000037941 */ /* 0x000fea0003800000 */
.L_x_8731:
        /* <DEDUP_REMOVED lines=25> */
.L_x_8725:
        /* <DEDUP_REMOVED lines=63> */
.L_x_8736:
[----:B------:R-:W-:Y:S05]  /*24230*/  BSYNC B0 ;  /* 0x0000000000007941 */ /* 0x000fea0003800000 */
.L_x_8735:
        /* <DEDUP_REMOVED lines=26> */
.L_x_8738:
[----:B------:R-:W-:Y:S01]  /*243e0*/  DMUL R66, RZ, R60 ;  /* 0x0000003cff427228 */ /* 0x000fe20000000000 */
[----:B------:R-:W-:-:S10]  /*243f0*/  IMAD.MOV.U32 R8, RZ, RZ, RZ ;  /* 0x000000ffff087224 */ /* 0x000fd400078e00ff */
.L_x_8739:
[----:B------:R-:W-:Y:S05]  /*24400*/  BSYNC B3 ;  /* 0x0000000000037941 */ /* 0x000fea0003800000 */
.L_x_8737:
        /* <DEDUP_REMOVED lines=46> */
.L_x_8741:
[----:B------:R-:W-:Y:S01]  /*246f0*/  DMUL R2, RZ, R60 ;  /* 0x0000003cff027228 */ /* 0x000fe20000000000 */
[----:B------:R-:W-:-:S10]  /*24700*/  IMAD.MOV.U32 R5, RZ, RZ, RZ ;  /* 0x000000ffff057224 */ /* 0x000fd400078e00ff */
.L_x_8742:
[----:B------:R-:W-:Y:S05]  /*24710*/  BSYNC B3 ;  /* 0x0000000000037941 */ /* 0x000fea0003800000 */
.L_x_8740:
        /* <DEDUP_REMOVED lines=39> */
.L_x_8724:
        /* <DEDUP_REMOVED lines=11> */
.L_x_8743:
[----:B------:R-:W-:-:S10]  /*24a40*/  DADD R66, R38, -R38 ;  /* 0x0000000026427229 */ /* 0x000fd40000000826 */
[----:B------:R-:W-:Y:S01]  /*24a50*/  MOV R60, R66 ;  /* 0x00000042003c7202 */ /* 0x000fe20000000f00 */
[----:B------:R-:W-:Y:S01]  /*24a60*/  IMAD.MOV.U32 R61, RZ, RZ, R67 ;  /* 0x000000ffff3d7224 */ /* 0x000fe200078e0043 */
[----:B------:R-:W-:Y:S06]  /*24a70*/  BRA `(.L_x_8734) ;  /* 0x0000000800847947 */ /* 0x000fec0003800000 */
.L_x_8723:
        /* <DEDUP_REMOVED lines=27> */
.L_x_8745:
[----:B------:R-:W-:Y:S01]  /*24c30*/  DMUL R66, RZ, R60 ;  /* 0x0000003cff427228 */ /* 0x000fe20000000000 */
[----:B------:R-:W-:-:S10]  /*24c40*/  IMAD.MOV.U32 R8, RZ, RZ, RZ ;  /* 0x000000ffff087224 */ /* 0x000fd400078e00ff */
.L_x_8746:
[----:B------:R-:W-:Y:S05]  /*24c50*/  BSYNC B3 ;  /* 0x0000000000037941 */ /* 0x000fea0003800000 */
.L_x_8744:
        /* <DEDUP_REMOVED lines=46> */
.L_x_8748:
[----:B------:R-:W-:Y:S01]  /*24f40*/  DMUL R2, RZ, R60 ;  /* 0x0000003cff027228 */ /* 0x000fe20000000000 */
[----:B------:R-:W-:-:S10]  /*24f50*/  IMAD.MOV.U32 R5, RZ, RZ, RZ ;  /* 0x000000ffff057224 */ /* 0x000fd400078e00ff */
.L_x_8749:
[----:B------:R-:W-:Y:S05]  /*24f60*/  BSYNC B3 ;  /* 0x0000000000037941 */ /* 0x000fea0003800000 */
.L_x_8747:
        /* <DEDUP_REMOVED lines=24> */
.L_x_8722:
        /* <DEDUP_REMOVED lines=58> */
.L_x_8734:
[----:B------:R-:W-:Y:S05]  /*25490*/  BSYNC B2 ;  /* 0x0000000000027941 */ /* 0x000fea0003800000 */
.L_x_8721:
        /* <DEDUP_REMOVED lines=30> */
.L_x_8753:
[----:B------:R-:W-:Y:S05]  /*25680*/  BSYNC B2 ;  /* 0x0000000000027941 */ /* 0x000fea0003800000 */
.L_x_8752:
        /* <DEDUP_REMOVED lines=18> */
.L_x_8755:
[----:B------:R-:W-:Y:S05]  /*257b0*/  BSYNC B2 ;  /* 0x0000000000027941 */ /* 0x000fea0003800000 */
.L_x_8754:
[C---:B------:R-:W-:Y:S02]  /*257c0*/  DFMA R2, R40.reuse, R38, R36 ;  /* 0x000000262802722b */ /* 0x040fe40000000024 */
[----:B------:R-:W-:-:S06]  /*257d0*/  DFMA R36, R40, -R36, R38 ;  /* 0x800000242824722b */ /* 0x000fcc0000000026 */
[-C--:B------:R-:W-:Y:S02]  /*257e0*/  DMUL R40, R2, R4.reuse ;  /* 0x0000000402287228 */ /* 0x080fe40000000000 */
[----:B------:R-:W-:Y:S01]  /*257f0*/  DMUL R42, R36, R4 ;  /* 0x00000004242a7228 */ /* 0x000fe20000000000 */
[----:B------:R-:W-:Y:S10]  /*25800*/  BRA `(.L_x_8720) ;  /* 0x0000000400807947 */ /* 0x000ff40003800000 */
.L_x_8751:
        /* <DEDUP_REMOVED lines=21> */
.L_x_8757:
[----:B------:R-:W-:Y:S05]  /*25960*/  BSYNC B2 ;  /* 0x0000000000027941 */ /* 0x000fea0003800000 */
.L_x_8756:
        /* <DEDUP_REMOVED lines=25> */
.L_x_8759:
[----:B------:R-:W-:Y:S05]  /*25b00*/  BSYNC B2 ;  /* 0x0000000000027941 */ /* 0x000fea0003800000 */
.L_x_8758:
[----:B------:R-:W-:Y:S05]  /*25b10*/  BRA `(.L_x_8720) ;  /* 0x0000000000bc7947 */ /* 0x000fea0003800000 */
.L_x_8750:
        /* <DEDUP_REMOVED lines=23> */
.L_x_8761:
[----:B------:R-:W-:Y:S05]  /*25c90*/  BSYNC B2 ;  /* 0x0000000000027941 */ /* 0x000fea0003800000 */
.L_x_8760:
        /* <DEDUP_REMOVED lines=18> */
.L_x_8763:
[----:B------:R-:W-:Y:S05]  /*25dc0*/  BSYNC B2 ;  /* 0x0000000000027941 */ /* 0x000fea0003800000 */
.L_x_8762:
[C---:B------:R-:W-:Y:S02]  /*25dd0*/  DFMA R2, R40.reuse, R36, R38 ;  /* 0x000000242802722b */ /* 0x040fe40000000026 */
[----:B------:R-:W-:-:S06]  /*25de0*/  DFMA R36, R40, R38, -R36 ;  /* 0x000000262824722b */ /* 0x000fcc0000000824 */
[-C--:B------:R-:W-:Y:S02]  /*25df0*/  DMUL R40, R2, R4.reuse ;  /* 0x0000000402287228 */ /* 0x080fe40000000000 */
[----:B------:R-:W-:-:S11]  /*25e00*/  DMUL R42, R36, R4 ;  /* 0x00000004242a7228 */ /* 0x000fd60000000000 */
.L_x_8720:
[----:B------:R-:W-:Y:S05]  /*25e10*/  BSYNC B1 ;  /* 0x0000000000017941 */ /* 0x000fea0003800000 */
.L_x_8719:
        /* <DEDUP_REMOVED lines=81> */
.L_x_8772:
[----:B------:R-:W-:Y:S05]  /*26330*/  BSYNC B0 ;  /* 0x0000000000007941 */ /* 0x000fea0003800000 */
.L_x_8771:
        /* <DEDUP_REMOVED lines=26> */
.L_x_8774:
[----:B------:R-:W-:Y:S01]  /*264e0*/  DMUL R62, RZ, R8 ;  /* 0x00000008ff3e7228 */ /* 0x000fe20000000000 */
[----:B------:R-:W-:-:S10]  /*264f0*/  IMAD.MOV.U32 R36, RZ, RZ, RZ ;  /* 0x000000ffff247224 */ /* 0x000fd400078e00ff */
.L_x_8775:
[----:B------:R-:W-:Y:S05]  /*26500*/  BSYNC B3 ;  /* 0x0000000000037941 */ /* 0x000fea0003800000 */
.L_x_8773:
        /* <DEDUP_REMOVED lines=46> */
.L_x_8777:
[----:B------:R-:W-:Y:S01]  /*267f0*/  DMUL R2, RZ, R8 ;  /* 0x00000008ff027228 */ /* 0x000fe20000000000 */
[----:B------:R-:W-:-:S10]  /*26800*/  IMAD.MOV.U32 R5, RZ, RZ, RZ ;  /* 0x000000ffff057224 */ /* 0x000fd400078e00ff */
.L_x_8778:
[----:B------:R-:W-:Y:S05]  /*26810*/  BSYNC B3 ;  /* 0x0000000000037941 */ /* 0x000fea0003800000 */
.L_x_8776:
        /* <DEDUP_REMOVED lines=25> */
.L_x_8770:
        /* <DEDUP_REMOVED lines=63> */
.L_x_8781:
[----:B------:R-:W-:Y:S05]  /*26da0*/  BSYNC B0 ;  /* 0x0000000000007941 */ /* 0x000fea0003800000 */
.L_x_8780:
        /* <DEDUP_REMOVED lines=26> */
.L_x_8783:
[----:B------:R-:W-:Y:S01]  /*26f50*/  DMUL R62, RZ, R8 ;  /* 0x00000008ff3e7228 */ /* 0x000fe20000000000 */
[----:B------:R-:W-:-:S10]  /*26f60*/  IMAD.MOV.U32 R36, RZ, RZ, RZ ;  /* 0x000000ffff247224 */ /* 0x000fd400078e00ff */
.L_x_8784:
[----:B------:R-:W-:Y:S05]  /*26f70*/  BSYNC B3 ;  /* 0x0000000000037941 */ /* 0x000fea0003800000 */
.L_x_8782:
        /* <DEDUP_REMOVED lines=46> */
.L_x_8786:
[----:B------:R-:W-:Y:S01]  /*27260*/  DMUL R2, RZ, R8 ;  /* 0x00000008ff027228 */ /* 0x000fe20000000000 */
[----:B------:R-:W-:-:S10]  /*27270*/  MOV R5, RZ ;  /* 0x000000ff00057202 */ /* 0x000fd40000000f00 */
.L_x_8787:
[----:B------:R-:W-:Y:S05]  /*27280*/  BSYNC B3 ;  /* 0x0000000000037941 */ /* 0x000fea0003800000 */
.L_x_8785:
        /* <DEDUP_REMOVED lines=39> */
.L_x_8769:
        /* <DEDUP_REMOVED lines=11> */
.L_x_8788:
[----:B------:R-:W-:-:S10]  /*275b0*/  DADD R62, R34, -R34 ;  /* 0x00000000223e7229 */ /* 0x000fd40000000822 */
[----:B------:R-:W-:Y:S02]  /*275c0*/  IMAD.MOV.U32 R8, RZ, RZ, R62 ;  /* 0x000000ffff087224 */ /* 0x000fe400078e003e */
[----:B------:R-:W-:Y:S01]  /*275d0*/  IMAD.MOV.U32 R9, RZ, RZ, R63 ;  /* 0x000000ffff097224 */ /* 0x000fe200078e003f */
[----:B------:R-:W-:Y:S06]  /*275e0*/  BRA `(.L_x_8779) ;  /* 0x0000000800907947 */ /* 0x000fec0003800000 */
.L_x_8768:
        /* <DEDUP_REMOVED lines=27> */
.L_x_8790:
[----:B------:R-:W-:Y:S01]  /*277a0*/  DMUL R62, RZ, R8 ;  /* 0x00000008ff3e7228 */ /* 0x000fe20000000000 */
[----:B------:R-:W-:-:S10]  /*277b0*/  IMAD.MOV.U32 R36, RZ, RZ, RZ ;  /* 0x000000ffff247224 */ /* 0x000fd400078e00ff */
.L_x_8791:
[----:B------:R-:W-:Y:S05]  /*277c0*/  BSYNC B3 ;  /* 0x0000000000037941 */ /* 0x000fea0003800000 */
.L_x_8789:
        /* <DEDUP_REMOVED lines=49> */
.L_x_8793:
[----:B------:R-:W-:Y:S01]  /*27ae0*/  DMUL R4, RZ, R8 ;  /* 0x00000008ff047228 */ /* 0x000fe20000000000 */
[----:B------:R-:W-:-:S10]  /*27af0*/  IMAD.MOV.U32 R57, RZ, RZ, RZ ;  /* 0x000000ffff397224 */ /* 0x000fd400078e00ff */
.L_x_8794:
[----:B------:R-:W-:Y:S05]  /*27b00*/  BSYNC B3 ;  /* 0x0000000000037941 */ /* 0x000fea0003800000 */
.L_x_8792:
        /* <DEDUP_REMOVED lines=24> */
.L_x_8767:
        /* <DEDUP_REMOVED lines=58> */
.L_x_8779:
[----:B------:R-:W-:Y:S05]  /*28030*/  BSYNC B2 ;  /* 0x0000000000027941 */ /* 0x000fea0003800000 */
.L_x_8766:
        /* <DEDUP_REMOVED lines=30> */
.L_x_8798:
[----:B------:R-:W-:Y:S05]  /*28220*/  BSYNC B2 ;  /* 0x0000000000027941 */ /* 0x000fea0003800000 */
.L_x_8797:
        /* <DEDUP_REMOVED lines=18> */
.L_x_8800:
[----:B------:R-:W-:Y:S05]  /*28350*/  BSYNC B2 ;  /* 0x0000000000027941 */ /* 0x000fea0003800000 */
.L_x_8799:
[C---:B------:R-:W-:Y:S02]  /*28360*/  DFMA R36, R38.reuse, R34, R32 ;  /* 0x000000222624722b */ /* 0x040fe40000000020 */
[----:B------:R-:W-:-:S06]  /*28370*/  DFMA R38, R38, -R32, R34 ;  /* 0x800000202626722b */ /* 0x000fcc0000000022 */
[-C--:B------:R-:W-:Y:S02]  /*28380*/  DMUL R36, R36, R4.reuse ;  /* 0x0000000424247228 */ /* 0x080fe40000000000 */
[----:B------:R-:W-:Y:S01]  /*28390*/  DMUL R38, R38, R4 ;  /* 0x0000000426267228 */ /* 0x000fe20000000000 */
[----:B------:R-:W-:Y:S10]  /*283a0*/  BRA `(.L_x_8765) ;  /* 0x0000000400807947 */ /* 0x000ff40003800000 */
.L_x_8796:
        /* <DEDUP_REMOVED lines=21> */
.L_x_8802:
[----:B------:R-:W-:Y:S05]  /*28500*/  BSYNC B2 ;  /* 0x0000000000027941 */ /* 0x000fea0003800000 */
.L_x_8801:
        /* <DEDUP_REMOVED lines=25> */
.L_x_8804:
[----:B------:R-:W-:Y:S05]  /*286a0*/  BSYNC B2 ;  /* 0x0000000000027941 */ /* 0x000fea0003800000 */
.L_x_8803:
[----:B------:R-:W-:Y:S05]  /*286b0*/  BRA `(.L_x_8765) ;  /* 0x0000000000bc7947 */ /* 0x000fea0003800000 */
.L_x_8795:
        /* <DEDUP_REMOVED lines=23> */
.L_x_8806:
[----:B------:R-:W-:Y:S05]  /*28830*/  BSYNC B2 ;  /* 0x0000000000027941 */ /* 0x000fea0003800000 */
.L_x_8805:
        /* <DEDUP_REMOVED lines=18> */
.L_x_8808:
[----:B------:R-:W-:Y:S05]  /*28960*/  BSYNC B2 ;  /* 0x0000000000027941 */ /* 0x000fea0003800000 */
.L_x_8807:
[C---:B------:R-:W-:Y:S02]  /*28970*/  DFMA R36, R38.reuse, R32, R34 ;  /* 0x000000202624722b */ /* 0x040fe40000000022 */
[----:B------:R-:W-:-:S06]  /*28980*/  DFMA R38, R38, R34, -R32 ;  /* 0x000000222626722b */ /* 0x000fcc0000000820 */
[-C--:B------:R-:W-:Y:S02]  /*28990*/  DMUL R36, R36, R4.reuse ;  /* 0x0000000424247228 */ /* 0x080fe40000000000 */
[----:B------:R-:W-:-:S11]  /*289a0*/  DMUL R38, R38, R4 ;  /* 0x0000000426267228 */ /* 0x000fd60000000000 */
.L_x_8765:
[----:B------:R-:W-:Y:S05]  /*289b0*/  BSYNC B1 ;  /* 0x0000000000017941 */ /* 0x000fea0003800000 */
.L_x_8764:
        /* <DEDUP_REMOVED lines=79> */
.L_x_8817:
[----:B------:R-:W-:Y:S05]  /*28eb0*/  BSYNC B0 ;  /* 0x0000000000007941 */ /* 0x000fea0003800000 */
.L_x_8816:
        /* <DEDUP_REMOVED lines=26> */
.L_x_8819:
[----:B------:R-:W-:Y:S01]  /*29060*/  DMUL R66, RZ, R60 ;  /* 0x0000003cff427228 */ /* 0x000fe20000000000 */
[----:B------:R-:W-:-:S10]  /*29070*/  IMAD.MOV.U32 R8, RZ, RZ, RZ ;  /* 0x000000ffff087224 */ /* 0x000fd400078e00ff */
.L_x_8820:
[----:B------:R-:W-:Y:S05]  /*29080*/  BSYNC B3 ;  /* 0x0000000000037941 */ /* 0x000fea0003800000 */
.L_x_8818:
        /* <DEDUP_REMOVED lines=46> */
.L_x_8822:
[----:B------:R-:W-:Y:S01]  /*29370*/  DMUL R2, RZ, R60 ;  /* 0x0000003cff027228 */ /* 0x000fe20000000000 */
[----:B------:R-:W-:-:S10]  /*29380*/  IMAD.MOV.U32 R5, RZ, RZ, RZ ;  /* 0x000000ffff057224 */ /* 0x000fd400078e00ff */
.L_x_8823:
[----:B------:R-:W-:Y:S05]  /*29390*/  BSYNC B3 ;  /* 0x0000000000037941 */ /* 0x000fea0003800000 */
.L_x_8821:
        /* <DEDUP_REMOVED lines=25> */
.L_x_8815:
        /* <DEDUP_REMOVED lines=63> */
.L_x_8826:
[----:B------:R-:W-:Y:S05]  /*29920*/  BSYNC B0 ;  /* 0x0000000000007941 */ /* 0x000fea0003800000 */
.L_x_8825:
        /* <DEDUP_REMOVED lines=26> */
.L_x_8828:
[----:B------:R-:W-:Y:S01]  /*29ad0*/  DMUL R66, RZ, R60 ;  /* 0x0000003cff427228 */ /* 0x000fe20000000000 */
[----:B------:R-:W-:-:S10]  /*29ae0*/  IMAD.MOV.U32 R8, RZ, RZ, RZ ;  /* 0x000000ffff087224 */ /* 0x000fd400078e00ff */
.L_x_8829:
[----:B------:R-:W-:Y:S05]  /*29af0*/  BSYNC B3 ;  /* 0x0000000000037941 */ /* 0x000fea0003800000 */
.L_x_8827:
        /* <DEDUP_REMOVED lines=46> */
.L_x_8831:
[----:B------:R-:W-:Y:S01]  /*29de0*/  DMUL R2, RZ, R60 ;  /* 0x0000003cff027228 */ /* 0x000fe20000000000 */
[----:B------:R-:W-:-:S10]  /*29df0*/  MOV R5, RZ ;  /* 0x000000ff00057202 */ /* 0x000fd40000000f00 */
.L_x_8832:
[----:B------:R-:W-:Y:S05]  /*29e00*/  BSYNC B3 ;  /* 0x0000000000037941 */ /* 0x000fea0003800000 */
.L_x_8830:
        /* <DEDUP_REMOVED lines=39> */
.L_x_8814:
        /* <DEDUP_REMOVED lines=11> */
.L_x_8833:
[----:B------:R-:W-:-:S10]  /*2a130*/  DADD R66, R30, -R30 ;  /* 0x000000001e427229 */ /* 0x000fd4000000081e */
[----:B------:R-:W-:Y:S02]  /*2a140*/  IMAD.MOV.U32 R60, RZ, RZ, R66 ;  /* 0x000000ffff3c7224 */ /* 0x000fe400078e0042 */
[----:B------:R-:W-:Y:S01]  /*2a150*/  IMAD.MOV.U32 R61, RZ, RZ, R67 ;  /* 0x000000ffff3d7224 */ /* 0x000fe200078e0043 */
[----:B------:R-:W-:Y:S06]  /*2a160*/  BRA `(.L_x_8824) ;  /* 0x0000000800847947 */ /* 0x000fec0003800000 */
.L_x_8813:
        /* <DEDUP_REMOVED lines=27> */
.L_x_8835:
[----:B------:R-:W-:Y:S01]  /*2a320*/  DMUL R66, RZ, R60 ;  /* 0x0000003cff427228 */ /* 0x000fe20000000000 */
[----:B------:R-:W-:-:S10]  /*2a330*/  IMAD.MOV.U32 R8, RZ, RZ, RZ ;  /* 0x000000ffff087224 */ /* 0x000fd400078e00ff */
.L_x_8836:
[----:B------:R-:W-:Y:S05]  /*2a340*/  BSYNC B3 ;  /* 0x0000000000037941 */ /* 0x000fea0003800000 */
.L_x_8834:
        /* <DEDUP_REMOVED lines=46> */
.L_x_8838:
[----:B------:R-:W-:Y:S01]  /*2a630*/  DMUL R2, RZ, R60 ;  /* 0x0000003cff027228 */ /* 0x000fe20000000000 */
[----:B------:R-:W-:-:S10]  /*2a640*/  IMAD.MOV.U32 R5, RZ, RZ, RZ ;  /* 0x000000ffff057224 */ /* 0x000fd400078e00ff */
.L_x_8839:
[----:B------:R-:W-:Y:S05]  /*2a650*/  BSYNC B3 ;  /* 0x0000000000037941 */ /* 0x000fea0003800000 */
.L_x_8837:
        /* <DEDUP_REMOVED lines=24> */
.L_x_8812:
        /* <DEDUP_REMOVED lines=58> */
.L_x_8824:
[----:B------:R-:W-:Y:S05]  /*2ab80*/  BSYNC B2 ;  /* 0x0000000000027941 */ /* 0x000fea0003800000 */
.L_x_8811:
        /* <DEDUP_REMOVED lines=30> */
.L_x_8843:
[----:B------:R-:W-:Y:S05]  /*2ad70*/  BSYNC B2 ;  /* 0x0000000000027941 */ /* 0x000fea0003800000 */
.L_x_8842:
        /* <DEDUP_REMOVED lines=18> */
.L_x_8845:
[----:B------:R-:W-:Y:S05]  /*2aea0*/  BSYNC B2 ;  /* 0x0000000000027941 */ /* 0x000fea0003800000 */
.L_x_8844:
[C---:B------:R-:W-:Y:S02]  /*2aeb0*/  DFMA R8, R32.reuse, R30, R28 ;  /* 0x0000001e2008722b */ /* 0x040fe4000000001c */
[----:B------:R-:W-:-:S06]  /*2aec0*/  DFMA R10, R32, -R28, R30 ;  /* 0x8000001c200a722b */ /* 0x000fcc000000001e */
[-C--:B------:R-:W-:Y:S02]  /*2aed0*/  DMUL R8, R8, R4.reuse ;  /* 0x0000000408087228 */ /* 0x080fe40000000000 */
[----:B------:R-:W-:Y:S01]  /*2aee0*/  DMUL R10, R10, R4 ;  /* 0x000000040a0a7228 */ /* 0x000fe20000000000 */
[----:B------:R-:W-:Y:S10]  /*2aef0*/  BRA `(.L_x_8810) ;  /* 0x0000000400807947 */ /* 0x000ff40003800000 */
.L_x_8841:
        /* <DEDUP_REMOVED lines=21> */
.L_x_8847:
[----:B------:R-:W-:Y:S05]  /*2b050*/  BSYNC B2 ;  /* 0x0000000000027941 */ /* 0x000fea0003800000 */
.L_x_8846:
        /* <DEDUP_REMOVED lines=25> */
.L_x_8849:
[----:B------:R-:W-:Y:S05]  /*2b1f0*/  BSYNC B2 ;  /* 0x0000000000027941 */ /* 0x000fea0003800000 */
.L_x_8848:
[----:B------:R-:W-:Y:S05]  /*2b200*/  BRA `(.L_x_8810) ;  /* 0x0000000000bc7947 */ /* 0x000fea0003800000 */
.L_x_8840:
        /* <DEDUP_REMOVED lines=23> */
.L_x_8851:
[----:B------:R-:W-:Y:S05]  /*2b380*/  BSYNC B2 ;  /* 0x0000000000027941 */ /* 0x000fea0003800000 */
.L_x_8850:
        /* <DEDUP_REMOVED lines=18> */
.L_x_8853:
[----:B------:R-:W-:Y:S05]  /*2b4b0*/  BSYNC B2 ;  /* 0x0000000000027941 */ /* 0x000fea0003800000 */
.L_x_8852:
[C---:B------:R-:W-:Y:S02]  /*2b4c0*/  DFMA R8, R32.reuse, R28, R30 ;  /* 0x0000001c2008722b */ /* 0x040fe4000000001e */
[----:B------:R-:W-:-:S06]  /*2b4d0*/  DFMA R10, R32, R30, -R28 ;  /* 0x0000001e200a722b */ /* 0x000fcc000000081c */
[-C--:B------:R-:W-:Y:S02]  /*2b4e0*/  DMUL R8, R8, R4.reuse ;  /* 0x0000000408087228 */ /* 0x080fe40000000000 */
[----:B------:R-:W-:-:S11]  /*2b4f0*/  DMUL R10, R10, R4 ;  /* 0x000000040a0a7228 */ /* 0x000fd60000000000 */
.L_x_8810:
[----:B------:R-:W-:Y:S05]  /*2b500*/  BSYNC B1 ;  /* 0x0000000000017941 */ /* 0x000fea0003800000 */
.L_x_8809:
        /* <DEDUP_REMOVED lines=21> */
.L_x_8856:
[----:B------:R-:W-:-:S13]  /*2b660*/  ISETP.GE.AND P0, PT, R0, R6, PT ;  /* 0x000000060000720c */ /* 0x000fda0003f06270 */
[----:B------:R-:W-:Y:S05]  /*2b670*/  @P0 BRA `(.L_x_8858) ;  /* 0x0000000000300947 */ /* 0x000fea0003800000 */
[----:B01----:R-:W0:Y:S01]  /*2b680*/  LDC.64 R2, c[0x0][0x218] ;  /* 0x00008600ff027b82 */ /* 0x003e220000000a00 */
[----:B------:R-:W-:Y:S02]  /*2b690*/  IMAD.IADD R5, R7, 0x1, R0 ;  /* 0x0000000107057824 */ /* 0x000fe400078e0200 */
[----:B------:R-:W-:Y:S02]  /*2b6a0*/  VIADD R0, R0, 0x80 ;  /* 0x0000008000007836 */ /* 0x000fe40000000000 */
[----:B0-----:R-:W-:-:S05]  /*2b6b0*/  IMAD.WIDE.U32 R2, R5, 0x10, R2 ;  /* 0x0000001005027825 */ /* 0x001fca00078e0002 */
[----:B------:R1:W-:Y:S02]  /*2b6c0*/  STG.E.128 desc[UR6][R2.64], R12 ;  /* 0x0000000c02007986 */ /* 0x0003e4000c101d06 */
.L_x_8857:
[----:B------:R-:W-:-:S13]  /*2b6d0*/  ISETP.GE.AND P0, PT, R0, R6, PT ;  /* 0x000000060000720c */ /* 0x000fda0003f06270 */
[----:B------:R-:W-:Y:S05]  /*2b6e0*/  @P0 BRA `(.L_x_8859) ;  /* 0x0000000000340947 */ /* 0x000fea0003800000 */
[----:B01----:R-:W0:Y:S01]  /*2b6f0*/  LDC.64 R2, c[0x0][0x218] ;  /* 0x00008600ff027b82 */ /* 0x003e220000000a00 */
[----:B------:R-:W-:Y:S02]  /*2b700*/  IMAD.IADD R5, R7, 0x1, R0 ;  /* 0x0000000107057824 */ /* 0x000fe400078e0200 */
[----:B------:R-:W-:Y:S02]  /*2b710*/  VIADD R0, R0, 0x80 ;  /* 0x0000008000007836 */ /* 0x000fe40000000000 */
[----:B0-----:R-:W-:-:S05]  /*2b720*/  IMAD.WIDE.U32 R2, R5, 0x10, R2 ;  /* 0x0000001005027825 */ /* 0x001fca00078e0002 */
[----:B------:R2:W-:Y:S02]  /*2b730*/  STG.E.128 desc[UR6][R2.64], R44 ;  /* 0x0000002c02007986 */ /* 0x0005e4000c101d06 */
.L_x_8858:
        /* <DEDUP_REMOVED lines=8> */
.L_x_8859:
[----:B------:R-:W-:Y:S05]  /*2b7c0*/  BSYNC B1 ;  /* 0x0000000000017941 */ /* 0x000fea0003800000 */
.L_x_8855:
[----:B------:R-:W-:-:S13]  /*2b7d0*/  ISETP.GE.AND P0, PT, R0, R6, PT ;  /* 0x000000060000720c */ /* 0x000fda0003f06270 */
[----:B012---:R-:W0:Y:S01]  /*2b7e0*/  @!P0 LDC.64 R2, c[0x0][0x218] ;  /* 0x00008600ff028b82 */ /* 0x007e220000000a00 */
[----:B------:R-:W-:Y:S02]  /*2b7f0*/  @!P0 IMAD.IADD R5, R7, 0x1, R0 ;  /* 0x0000000107058824 */ /* 0x000fe400078e0200 */
[----:B------:R-:W-:Y:S02]  /*2b800*/  @!P0 VIADD R0, R0, 0x80 ;  /* 0x0000008000008836 */ /* 0x000fe40000000000 */
[----:B0-----:R-:W-:-:S05]  /*2b810*/  @!P0 IMAD.WIDE.U32 R2, R5, 0x10, R2 ;  /* 0x0000001005028825 */ /* 0x001fca00078e0002 */
[----:B------:R3:W-:Y:S02]  /*2b820*/  @!P0 STG.E.128 desc[UR6][R2.64], R36 ;  /* 0x0000002402008986 */ /* 0x0007e4000c101d06 */
.L_x_8860:
[----:B------:R-:W-:Y:S05]  /*2b830*/  BSYNC B0 ;  /* 0x0000000000007941 */ /* 0x000fea0003800000 */
.L_x_8854:
        /* <DEDUP_REMOVED lines=8> */
        .weak           $__internal_17_$__cuda_sm20_dblrcp_rn_slowpath_v3
        .type           $__internal_17_$__cuda_sm20_dblrcp_rn_slowpath_v3,@function
        .size           $__internal_17_$__cuda_sm20_dblrcp_rn_slowpath_v3,($__internal_18_$__cuda_sm20_div_rn_f64_full - $__internal_17_$__cuda_sm20_dblrcp_rn_slowpath_v3)
$__internal_17_$__cuda_sm20_dblrcp_rn_slowpath_v3:
        /* <DEDUP_REMOVED lines=27> */
.L_x_8864:
        /* <DEDUP_REMOVED lines=10> */
.L_x_8862:
[----:B------:R-:W-:Y:S02]  /*2bb10*/  LOP3.LUT R51, R49, 0x80000, RZ, 0xfc, !PT ;  /* 0x0008000031337812 */ /* 0x000fe400078efcff */
[----:B------:R-:W-:-:S07]  /*2bb20*/  MOV R50, R48 ;  /* 0x0000003000327202 */ /* 0x000fce0000000f00 */
.L_x_8863:
[----:B------:R-:W-:Y:S05]  /*2bb30*/  BSYNC B0 ;  /* 0x0000000000007941 */ /* 0x000fea0003800000 */
.L_x_8861:
[----:B------:R-:W-:Y:S02]  /*2bb40*/  IMAD.MOV.U32 R48, RZ, RZ, R2 ;  /* 0x000000ffff307224 */ /* 0x000fe400078e0002 */
[----:B------:R-:W-:Y:S02]  /*2bb50*/  IMAD.MOV.U32 R49, RZ, RZ, 0x0 ;  /* 0x00000000ff317424 */ /* 0x000fe400078e00ff */
[----:B------:R-:W-:Y:S02]  /*2bb60*/  IMAD.MOV.U32 R4, RZ, RZ, R50 ;  /* 0x000000ffff047224 */ /* 0x000fe400078e0032 */
[----:B------:R-:W-:Y:S01]  /*2bb70*/  IMAD.MOV.U32 R3, RZ, RZ, R51 ;  /* 0x000000ffff037224 */ /* 0x000fe200078e0033 */
[----:B------:R-:W-:Y:S06]  /*2bb80*/  RET.REL.NODEC R48 `(_ZN2at6native29vectorized_elementwise_kernelILi4EZZZNS0_61_GLOBAL__N__132982cb_23_ActivationSiluKernel_cu_1520ed90_292411silu_kernelERNS_18TensorIteratorBaseEENKUlvE_clEvENKUlvE1_clEvEUlN3c107complexIdEEE_St5arrayIPcLm2EEEEviT0_T1_) ;  /* 0xfffffd44301c7950 */ /* 0x000fec0003c3ffff */
        .weak           $__internal_18_$__cuda_sm20_div_rn_f64_full
        .type           $__internal_18_$__cuda_sm20_div_rn_f64_full,@function
        .size           $__internal_18_$__cuda_sm20_div_rn_f64_full,($_ZN2at6native29vectorized_elementwise_kernelILi4EZZZNS0_61_GLOBAL__N__132982cb_23_ActivationSiluKernel_cu_1520ed90_292411silu_kernelERNS_18TensorIteratorBaseEENKUlvE_clEvENKUlvE1_clEvEUlN3c107complexIdEEE_St5arrayIPcLm2EEEEviT0_T1_$__internal_trig_reduction_slowpathd - $__internal_18_$__cuda_sm20_div_rn_f64_full)
$__internal_18_$__cuda_sm20_div_rn_f64_full:
        /* <DEDUP_REMOVED lines=72> */
.L_x_8866:
        /* <DEDUP_REMOVED lines=17> */
.L_x_8869:
[----:B------:R-:W-:Y:S01]  /*2c120*/  LOP3.LUT R2, R51, 0x80000, RZ, 0xfc, !PT ;  /* 0x0008000033027812 */ /* 0x000fe200078efcff */
[----:B------:R-:W-:-:S04]  /*2c130*/  IMAD.MOV.U32 R62, RZ, RZ, R50 ;  /* 0x000000ffff3e7224 */ /* 0x000fc800078e0032 */
[----:B------:R-:W-:Y:S01]  /*2c140*/  IMAD.MOV.U32 R63, RZ, RZ, R2 ;  /* 0x000000ffff3f7224 */ /* 0x000fe200078e0002 */
[----:B------:R-:W-:Y:S06]  /*2c150*/  BRA `(.L_x_8867) ;  /* 0x00000000000c7947 */ /* 0x000fec0003800000 */
.L_x_8868:
[----:B------:R-:W-:Y:S01]  /*2c160*/  LOP3.LUT R2, R55, 0x80000, RZ, 0xfc, !PT ;  /* 0x0008000037027812 */ /* 0x000fe200078efcff */
[----:B------:R-:W-:-:S04]  /*2c170*/  IMAD.MOV.U32 R62, RZ, RZ, R54 ;  /* 0x000000ffff3e7224 */ /* 0x000fc800078e0036 */
[----:B------:R-:W-:-:S07]  /*2c180*/  IMAD.MOV.U32 R63, RZ, RZ, R2 ;  /* 0x000000ffff3f7224 */ /* 0x000fce00078e0002 */
.L_x_8867:
[----:B------:R-:W-:Y:S05]  /*2c190*/  BSYNC B0 ;  /* 0x0000000000007941 */ /* 0x000fea0003800000 */
.L_x_8865:
[----:B------:R-:W-:Y:S01]  /*2c1a0*/  IMAD.MOV.U32 R5, RZ, RZ, 0x0 ;  /* 0x00000000ff057424 */ /* 0x000fe200078e00ff */
[----:B------:R-:W-:Y:S01]  /*2c1b0*/  MOV R3, R63 ;  /* 0x0000003f00037202 */ /* 0x000fe20000000f00 */
[----:B------:R-:W-:Y:S02]  /*2c1c0*/  IMAD.MOV.U32 R2, RZ, RZ, R62 ;  /* 0x000000ffff027224 */ /* 0x000fe400078e003e */
[----:B------:R-:W-:Y:S05]  /*2c1d0*/  RET.REL.NODEC R4 `(_ZN2at6native29vectorized_elementwise_kernelILi4EZZZNS0_61_GLOBAL__N__132982cb_23_ActivationSiluKernel_cu_1520ed90_292411silu_kernelERNS_18TensorIteratorBaseEENKUlvE_clEvENKUlvE1_clEvEUlN3c107complexIdEEE_St5arrayIPcLm2EEEEviT0_T1_) ;  /* 0xfffffd3c04887950 */ /* 0x000fea0003c3ffff */
        .type           $_ZN2at6native29vectorized_elementwise_kernelILi4EZZZNS0_61_GLOBAL__N__132982cb_23_ActivationSiluKernel_cu_1520ed90_292411silu_kernelERNS_18TensorIteratorBaseEENKUlvE_clEvENKUlvE1_clEvEUlN3c107complexIdEEE_St5arrayIPcLm2EEEEviT0_T1_$__internal_trig_reduction_slowpathd,@function
        .size           $_ZN2at6native29vectorized_elementwise_kernelILi4EZZZNS0_61_GLOBAL__N__132982cb_23_ActivationSiluKernel_cu_1520ed90_292411silu_kernelERNS_18TensorIteratorBaseEENKUlvE_clEvENKUlvE1_clEvEUlN3c107complexIdEEE_St5arrayIPcLm2EEEEviT0_T1_$__internal_trig_reduction_slowpathd,(.L_x_11070 - $_ZN2at6native29vectorized_elementwise_kernelILi4EZZZNS0_61_GLOBAL__N__132982cb_23_ActivationSiluKernel_cu_1520ed90_292411silu_kernelERNS_18TensorIteratorBaseEENKUlvE_clEvENKUlvE1_clEvEUlN3c107complexIdEEE_St5arrayIPcLm2EEEEviT0_T1_$__internal_trig_reduction_slowpathd)
$_ZN2at6native29vectorized_elementwise_kernelILi4EZZZNS0_61_GLOBAL__N__132982cb_23_ActivationSiluKernel_cu_1520ed90_292411silu_kernelERNS_18TensorIteratorBaseEENKUlvE_clEvENKUlvE1_clEvEUlN3c107complexIdEEE_St5arrayIPcLm2EEEEviT0_T1_$__internal_trig_reduction_slowpathd:
        /* <DEDUP_REMOVED lines=31> */
.L_x_8873:
        /* <DEDUP_REMOVED lines=29> */
.L_x_8872:
[----:B------:R-:W-:Y:S05]  /*2c5a0*/  BSYNC B0 ;  /* 0x0000000000007941 */ /* 0x000fea0003800000 */
.L_x_8871:
        /* <DEDUP_REMOVED lines=90> */
.L_x_8870:
[----:B------:R-:W-:Y:S02]  /*2cb50*/  IMAD.MOV.U32 R48, RZ, RZ, R49 ;  /* 0x000000ffff307224 */ /* 0x000fe400078e0031 */
[----:B------:R-:W-:-:S04]  /*2cb60*/  IMAD.MOV.U32 R49, RZ, RZ, 0x0 ;  /* 0x00000000ff317424 */ /* 0x000fc800078e00ff */
[----:B------:R-:W-:Y:S05]  /*2cb70*/  RET.REL.NODEC R48 `(_ZN2at6native29vectorized_elementwise_kernelILi4EZZZNS0_61_GLOBAL__N__132982cb_23_ActivationSiluKernel_cu_1520ed90_292411silu_kernelERNS_18TensorIteratorBaseEENKUlvE_clEvENKUlvE1_clEvEUlN3c107complexIdEEE_St5arrayIPcLm2EEEEviT0_T1_) ;  /* 0xfffffd3430207950 */ /* 0x000fea0003c3ffff */
.L_x_8874:
        /* <DEDUP_REMOVED lines=16> */
.L_x_11070:


//--------------------- .text._ZN2at6native29vectorized_elementwise_kernelILi8EZZZNS0_61_GLOBAL__N__132982cb_23_ActivationSiluKernel_cu_1520ed90_292411silu_kernelERNS_18TensorIteratorBaseEENKUlvE_clEvENKUlvE1_clEvEUlN3c107complexIdEEE_St5arrayIPcLm2EEEEviT0_T1_ --------------------------
	.section	.text._ZN2at6native29vectorized_elementwise_kernelILi8EZZZNS0_61_GLOBAL__N__132982cb_23_ActivationSiluKernel_cu_1520ed90_292411silu_kernelERNS_18TensorIteratorBaseEENKUlvE_clEvENKUlvE1_clEvEUlN3c107complexIdEEE_St5arrayIPcLm2EEEEviT0_T1_,"ax",@progbits
	.align	128
        .global         _ZN2at6native29vectorized_elementwise_kernelILi8EZZZNS0_61_GLOBAL__N__132982cb_23_ActivationSiluKernel_cu_1520ed90_292411silu_kernelERNS_18TensorIteratorBaseEENKUlvE_clEvENKUlvE1_clEvEUlN3c107complexIdEEE_St5arrayIPcLm2EEEEviT0_T1_
        .type           _ZN2at6native29vectorized_elementwise_kernelILi8EZZZNS0_61_GLOBAL__N__132982cb_23_ActivationSiluKernel_cu_1520ed90_292411silu_kernelERNS_18TensorIteratorBaseEENKUlvE_clEvENKUlvE1_clEvEUlN3c107complexIdEEE_St5arrayIPcLm2EEEEviT0_T1_,@function
        .size           _ZN2at6native29vectorized_elementwise_kernelILi8EZZZNS0_61_GLOBAL__N__132982cb_23_ActivationSiluKernel_cu_1520ed90_292411silu_kernelERNS_18TensorIteratorBaseEENKUlvE_clEvENKUlvE1_clEvEUlN3c107complexIdEEE_St5arrayIPcLm2EEEEviT0_T1_,(.L_x_11073 - _ZN2at6native29vectorized_elementwise_kernelILi8EZZZNS0_61_GLOBAL__N__132982cb_23_ActivationSiluKernel_cu_1520ed90_292411silu_kernelERNS_18TensorIteratorBaseEENKUlvE_clEvENKUlvE1_clEvEUlN3c107complexIdEEE_St5arrayIPcLm2EEEEviT0_T1_)
        .other          _ZN2at6native29vectorized_elementwise_kernelILi8EZZZNS0_61_GLOBAL__N__132982cb_23_ActivationSiluKernel_cu_1520ed90_292411silu_kernelERNS_18TensorIteratorBaseEENKUlvE_clEvENKUlvE1_clEvEUlN3c107complexIdEEE_St5arrayIPcLm2EEEEviT0_T1_,@"STO_CUDA_ENTRY STV_DEFAULT"
_ZN2at6native29vectorized_elementwise_kernelILi8EZZZNS0_61_GLOBAL__N__132982cb_23_ActivationSiluKernel_cu_1520ed90_292411silu_kernelERNS_18TensorIteratorBaseEENKUlvE_clEvENKUlvE1_clEvEUlN3c107complexIdEEE_St5arrayIPcLm2EEEEviT0_T1_:
.text._ZN2at6native29vectorized_elementwise_kernelILi8EZZZNS0_61_GLOBAL__N__132982cb_23_ActivationSiluKernel_cu_1520ed90_292411silu_kernelERNS_18TensorIteratorBaseEENKUlvE_clEvENKUlvE1_clEvEUlN3c107complexIdEEE_St5arrayIPcLm2EEEEviT0_T1_:
        /* <DEDUP_REMOVED lines=94> */
.L_x_8882:
[----:B------:R-:W-:Y:S05]  /*05e0*/  BSYNC B0 ;  /* 0x0000000000007941 */ /* 0x000fea0003800000 */
.L_x_8881:
        /* <DEDUP_REMOVED lines=21> */
[----:B-----5:R-:W-:Y:S05]  /*0740*/  CALL.REL.NOINC `($_ZN2at6native29vectorized_elementwise_kernelILi8EZZZNS0_61_GLOBAL__N__132982cb_23_ActivationSiluKernel_cu_1520ed90_292411silu_kernelERNS_18TensorIteratorBaseEENKUlvE_clEvENKUlvE1_clEvEUlN3c107complexIdEEE_St5arrayIPcLm2EEEEviT0_T1_$__internal_trig_reduction_slowpathd) ;  /* 0x000002b800a47944 */ /* 0x020fea0003c00000 */
[----:B------:R-:W-:Y:S05]  /*0750*/  BRA `(.L_x_8885) ;  /* 0x0000000000087947 */ /* 0x000fea0003800000 */
.L_x_8884:
[----:B------:R-:W-:Y:S01]  /*0760*/  DMUL R2, RZ, R60 ;  /* 0x0000003cff027228 */ /* 0x000fe20000000000 */
[----:B------:R-:W-:-:S10]  /*0770*/  IMAD.MOV.U32 R5, RZ, RZ, RZ ;  /* 0x000000ffff057224 */ /* 0x000fd400078e00ff */
.L_x_8885:
[----:B------:R-:W-:Y:S05]  /*0780*/  BSYNC B2 ;  /* 0x0000000000027941 */ /* 0x000fea0003800000 */
.L_x_8883:
        /* <DEDUP_REMOVED lines=46> */
.L_x_8887:
[----:B------:R-:W-:Y:S01]  /*0a70*/  DMUL R2, RZ, R60 ;  /* 0x0000003cff027228 */ /* 0x000fe20000000000 */
[----:B------:R-:W-:-:S10]  /*0a80*/  IMAD.MOV.U32 R5, RZ, RZ, RZ ;  /* 0x000000ffff057224 */ /* 0x000fd400078e00ff */
.L_x_8888:
[----:B------:R-:W-:Y:S05]  /*0a90*/  BSYNC B2 ;  /* 0x0000000000027941 */ /* 0x000fea0003800000 */
.L_x_8886:
        /* <DEDUP_REMOVED lines=25> */
.L_x_8880:
        /* <DEDUP_REMOVED lines=62> */
.L_x_8891:
[----:B------:R-:W-:Y:S05]  /*1010*/  BSYNC B0 ;  /* 0x0000000000007941 */ /* 0x000fea0003800000 */
.L_x_8890:
        /* <DEDUP_REMOVED lines=21> */
[----:B-----5:R-:W-:Y:S05]  /*1170*/  CALL.REL.NOINC `($_ZN2at6native29vectorized_elementwise_kernelILi8EZZZNS0_61_GLOBAL__N__132982cb_23_ActivationSiluKernel_cu_1520ed90_292411silu_kernelERNS_18TensorIteratorBaseEENKUlvE_clEvENKUlvE1_clEvEUlN3c107complexIdEEE_St5arrayIPcLm2EEEEviT0_T1_$__internal_trig_reduction_slowpathd) ;  /* 0x000002b000187944 */ /* 0x020fea0003c00000 */
[----:B------:R-:W-:Y:S05]  /*1180*/  BRA `(.L_x_8894) ;  /* 0x0000000000087947 */ /* 0x000fea0003800000 */
.L_x_8893:
[----:B------:R-:W-:Y:S01]  /*1190*/  DMUL R2, RZ, R60 ;  /* 0x0000003cff027228 */ /* 0x000fe20000000000 */
[----:B------:R-:W-:-:S10]  /*11a0*/  IMAD.MOV.U32 R5, RZ, RZ, RZ ;  /* 0x000000ffff057224 */ /* 0x000fd400078e00ff */
.L_x_8894:
[----:B------:R-:W-:Y:S05]  /*11b0*/  BSYNC B2 ;  /* 0x0000000000027941 */ /* 0x000fea0003800000 */
.L_x_8892:
        /* <DEDUP_REMOVED lines=46> */
.L_x_8896:
[----:B------:R-:W-:Y:S01]  /*14a0*/  DMUL R2, RZ, R60 ;  /* 0x0000003cff027228 */ /* 0x000fe20000000000 */
[----:B------:R-:W-:-:S10]  /*14b0*/  IMAD.MOV.U32 R5, RZ, RZ, RZ ;  /* 0x000000ffff057224 */ /* 0x000fd400078e00ff */
.L_x_8897:
[----:B------:R-:W-:Y:S05]  /*14c0*/  BSYNC B2 ;  /* 0x0000000000027941 */ /* 0x000fea0003800000 */
.L_x_8895:
        /* <DEDUP_REMOVED lines=39> */
.L_x_8879:
        /* <DEDUP_REMOVED lines=11> */
.L_x_8898:
[----:B------:R-:W-:-:S10]  /*17f0*/  DADD R40, R18, -R18 ;  /* 0x0000000012287229 */ /* 0x000fd40000000812 */
[----:B------:R-:W-:Y:S02]  /*1800*/  IMAD.MOV.U32 R60, RZ, RZ, R40 ;  /* 0x000000ffff3c7224 */ /* 0x000fe400078e0028 */
[----:B------:R-:W-:Y:S01]  /*1810*/  IMAD.MOV.U32 R61, RZ, RZ, R41 ;  /* 0x000000ffff3d7224 */ /* 0x000fe200078e0029 */
[----:B------:R-:W-:Y:S06]  /*1820*/  BRA `(.L_x_8889) ;  /* 0x0000000800747947 */ /* 0x000fec0003800000 */
.L_x_8878:
        /* <DEDUP_REMOVED lines=24> */
.L_x_8900:
[----:B------:R-:W-:Y:S01]  /*19b0*/  DMUL R2, RZ, R60 ;  /* 0x0000003cff027228 */ /* 0x000fe20000000000 */
[----:B------:R-:W-:-:S10]  /*19c0*/  IMAD.MOV.U32 R5, RZ, RZ, RZ ;  /* 0x000000ffff057224 */ /* 0x000fd400078e00ff */
.L_x_8901:
[----:B------:R-:W-:Y:S05]  /*19d0*/  BSYNC B2 ;  /* 0x0000000000027941 */ /* 0x000fea0003800000 */
.L_x_8899:
        /* <DEDUP_REMOVED lines=46> */
.L_x_8903:
[----:B------:R-:W-:Y:S01]  /*1cc0*/  DMUL R2, RZ, R60 ;  /* 0x0000003cff027228 */ /* 0x000fe20000000000 */
[----:B------:R-:W-:-:S10]  /*1cd0*/  IMAD.MOV.U32 R5, RZ, RZ, RZ ;  /* 0x000000ffff057224 */ /* 0x000fd400078e00ff */
.L_x_8904:
[----:B------:R-:W-:Y:S05]  /*1ce0*/  BSYNC B2 ;  /* 0x0000000000027941 */ /* 0x000fea0003800000 */
.L_x_8902:
        /* <DEDUP_REMOVED lines=24> */
.L_x_8877:
        /* <DEDUP_REMOVED lines=57> */
.L_x_8889:
[----:B------:R-:W-:Y:S05]  /*2200*/  BSYNC B1 ;  /* 0x0000000000017941 */ /* 0x000fea0003800000 */
.L_x_8876:
        /* <DEDUP_REMOVED lines=28> */
[----:B-----5:R-:W-:Y:S05]  /*23d0*/  CALL.REL.NOINC `($__internal_20_$__cuda_sm20_div_rn_f64_full) ;  /* 0x0000029400ec7944 */ /* 0x020fea0003c00000 */
[----:B------:R-:W-:Y:S02]  /*23e0*/  IMAD.MOV.U32 R44, RZ, RZ, R2 ;  /* 0x000000ffff2c7224 */ /* 0x000fe400078e0002 */
[----:B------:R-:W-:-:S07]  /*23f0*/  IMAD.MOV.U32 R45, RZ, RZ, R3 ;  /* 0x000000ffff2d7224 */ /* 0x000fce00078e0003 */
.L_x_8909:
[----:B------:R-:W-:Y:S05]  /*2400*/  BSYNC B2 ;  /* 0x0000000000027941 */ /* 0x000fea0003800000 */
.L_x_8908:
        /* <DEDUP_REMOVED lines=16> */
[----:B-----5:R-:W-:Y:S05]  /*2510*/  CALL.REL.NOINC `($__internal_19_$__cuda_sm20_dblrcp_rn_slowpath_v3) ;  /* 0x0000029000e87944 */ /* 0x020fea0003c00000 */
[----:B------:R-:W-:-:S07]  /*2520*/  IMAD.MOV.U32 R5, RZ, RZ, R3 ;  /* 0x000000ffff057224 */ /* 0x000fce00078e0003 */
.L_x_8911:
[----:B------:R-:W-:Y:S05]  /*2530*/  BSYNC B2 ;  /* 0x0000000000027941 */ /* 0x000fea0003800000 */
.L_x_8910:
[-C--:B------:R-:W-:Y:S02]  /*2540*/  DFMA R2, R18, R44.reuse, R16 ;  /* 0x0000002c1202722b */ /* 0x080fe40000000010 */
[----:B------:R-:W-:-:S06]  /*2550*/  DFMA R18, -R16, R44, R18 ;  /* 0x0000002c1012722b */ /* 0x000fcc0000000112 */
[-C--:B------:R-:W-:Y:S02]  /*2560*/  DMUL R16, R2, R4.reuse ;  /* 0x0000000402107228 */ /* 0x080fe40000000000 */
[----:B------:R-:W-:Y:S01]  /*2570*/  DMUL R18, R18, R4 ;  /* 0x0000000412127228 */ /* 0x000fe20000000000 */
[----:B------:R-:W-:Y:S10]  /*2580*/  BRA `(.L_x_8912) ;  /* 0x0000000400887947 */ /* 0x000ff40003800000 */
.L_x_8907:
        /* <DEDUP_REMOVED lines=20> */
[----:B-----5:R-:W-:Y:S05]  /*26d0*/  CALL.REL.NOINC `($__internal_20_$__cuda_sm20_div_rn_f64_full) ;  /* 0x00000294002c7944 */ /* 0x020fea0003c00000 */
.L_x_8914:
[----:B------:R-:W-:Y:S05]  /*26e0*/  BSYNC B2 ;  /* 0x0000000000027941 */ /* 0x000fea0003800000 */
.L_x_8913:
        /* <DEDUP_REMOVED lines=23> */
[----:B------:R-:W-:Y:S02]  /*2860*/  IMAD.MOV.U32 R4, RZ, RZ, R2 ;  /* 0x000000ffff047224 */ /* 0x000fe400078e0002 */
[----:B------:R-:W-:-:S07]  /*2870*/  IMAD.MOV.U32 R5, RZ, RZ, R3 ;  /* 0x000000ffff057224 */ /* 0x000fce00078e0003 */
.L_x_8916:
[----:B------:R-:W-:Y:S05]  /*2880*/  BSYNC B2 ;  /* 0x0000000000027941 */ /* 0x000fea0003800000 */
.L_x_8915:
[----:B------:R-:W-:Y:S02]  /*2890*/  IMAD.MOV.U32 R18, RZ, RZ, R4 ;  /* 0x000000ffff127224 */ /* 0x000fe400078e0004 */
[----:B------:R-:W-:Y:S01]  /*28a0*/  IMAD.MOV.U32 R19, RZ, RZ, R5 ;  /* 0x000000ffff137224 */ /* 0x000fe200078e0005 */
[----:B------:R-:W-:Y:S06]  /*28b0*/  BRA `(.L_x_8912) ;  /* 0x0000000000bc7947 */ /* 0x000fec0003800000 */
.L_x_8906:
        /* <DEDUP_REMOVED lines=20> */
[----:B-----5:R-:W-:Y:S05]  /*2a00*/  CALL.REL.NOINC `($__internal_20_$__cuda_sm20_div_rn_f64_full) ;  /* 0x0000029000607944 */ /* 0x020fea0003c00000 */
[----:B------:R-:W-:Y:S02]  /*2a10*/  IMAD.MOV.U32 R44, RZ, RZ, R2 ;  /* 0x000000ffff2c7224 */ /* 0x000fe400078e0002 */
[----:B------:R-:W-:-:S07]  /*2a20*/  IMAD.MOV.U32 R45, RZ, RZ, R3 ;  /* 0x000000ffff2d7224 */ /* 0x000fce00078e0003 */
.L_x_8918:
[----:B------:R-:W-:Y:S05]  /*2a30*/  BSYNC B2 ;  /* 0x0000000000027941 */ /* 0x000fea0003800000 */
.L_x_8917:
        /* <DEDUP_REMOVED lines=16> */
[----:B-----5:R-:W-:Y:S05]  /*2b40*/  CALL.REL.NOINC `($__internal_19_$__cuda_sm20_dblrcp_rn_slowpath_v3) ;  /* 0x0000028c005c7944 */ /* 0x020fea0003c00000 */
[----:B------:R-:W-:-:S07]  /*2b50*/  IMAD.MOV.U32 R5, RZ, RZ, R3 ;  /* 0x000000ffff057224 */ /* 0x000fce00078e0003 */
.L_x_8920:
[----:B------:R-:W-:Y:S05]  /*2b60*/  BSYNC B2 ;  /* 0x0000000000027941 */ /* 0x000fea0003800000 */
.L_x_8919:
[-C--:B------:R-:W-:Y:S02]  /*2b70*/  DFMA R2, R16, R44.reuse, R18 ;  /* 0x0000002c1002722b */ /* 0x080fe40000000012 */
[----:B------:R-:W-:-:S06]  /*2b80*/  DFMA R18, R18, R44, -R16 ;  /* 0x0000002c1212722b */ /* 0x000fcc0000000810 */
[-C--:B------:R-:W-:Y:S02]  /*2b90*/  DMUL R16, R2, R4.reuse ;  /* 0x0000000402107228 */ /* 0x080fe40000000000 */
[----:B------:R-:W-:-:S11]  /*2ba0*/  DMUL R18, R18, R4 ;  /* 0x0000000412127228 */ /* 0x000fd60000000000 */
.L_x_8912:
[----:B------:R-:W-:Y:S05]  /*2bb0*/  BSYNC B1 ;  /* 0x0000000000017941 */ /* 0x000fea0003800000 */
.L_x_8905:
        /* <DEDUP_REMOVED lines=73> */
.L_x_8927:
[----:B------:R-:W-:Y:S05]  /*3050*/  BSYNC B0 ;  /* 0x0000000000007941 */ /* 0x000fea0003800000 */
.L_x_8926:
        /* <DEDUP_REMOVED lines=21> */
[----:B------:R-:W-:Y:S05]  /*31b0*/  CALL.REL.NOINC `($_ZN2at6native29vectorized_elementwise_kernelILi8EZZZNS0_61_GLOBAL__N__132982cb_23_ActivationSiluKernel_cu_1520ed90_292411silu_kernelERNS_18TensorIteratorBaseEENKUlvE_clEvENKUlvE1_clEvEUlN3c107complexIdEEE_St5arrayIPcLm2EEEEviT0_T1_$__internal_trig_reduction_slowpathd) ;  /* 0x0000029000087944 */ /* 0x000fea0003c00000 */
[----:B------:R-:W-:Y:S05]  /*31c0*/  BRA `(.L_x_8930) ;  /* 0x0000000000087947 */ /* 0x000fea0003800000 */
.L_x_8929:
[----:B------:R-:W-:Y:S01]  /*31d0*/  DMUL R2, RZ, R60 ;  /* 0x0000003cff027228 */ /* 0x000fe20000000000 */
[----:B------:R-:W-:-:S10]  /*31e0*/  IMAD.MOV.U32 R5, RZ, RZ, RZ ;  /* 0x000000ffff057224 */ /* 0x000fd400078e00ff */
.L_x_8930:
[----:B------:R-:W-:Y:S05]  /*31f0*/  BSYNC B2 ;  /* 0x0000000000027941 */ /* 0x000fea0003800000 */
.L_x_8928:
        /* <DEDUP_REMOVED lines=46> */
.L_x_8932:
[----:B------:R-:W-:Y:S01]  /*34e0*/  DMUL R2, RZ, R60 ;  /* 0x0000003cff027228 */ /* 0x000fe20000000000 */
[----:B------:R-:W-:-:S10]  /*34f0*/  IMAD.MOV.U32 R5, RZ, RZ, RZ ;  /* 0x000000ffff057224 */ /* 0x000fd400078e00ff */
.L_x_8933:
[----:B------:R-:W-:Y:S05]  /*3500*/  BSYNC B2 ;  /* 0x0000000000027941 */ /* 0x000fea0003800000 */
.L_x_8931:
        /* <DEDUP_REMOVED lines=25> */
.L_x_8925:
        /* <DEDUP_REMOVED lines=62> */
.L_x_8936:
[----:B------:R-:W-:Y:S05]  /*3a80*/  BSYNC B0 ;  /* 0x0000000000007941 */ /* 0x000fea0003800000 */
.L_x_8935:
        /* <DEDUP_REMOVED lines=21> */
[----:B------:R-:W-:Y:S05]  /*3be0*/  CALL.REL.NOINC `($_ZN2at6native29vectorized_elementwise_kernelILi8EZZZNS0_61_GLOBAL__N__132982cb_23_ActivationSiluKernel_cu_1520ed90_292411silu_kernelERNS_18TensorIteratorBaseEENKUlvE_clEvENKUlvE1_clEvEUlN3c107complexIdEEE_St5arrayIPcLm2EEEEviT0_T1_$__internal_trig_reduction_slowpathd) ;  /* 0x00000284007c7944 */ /* 0x000fea0003c00000 */
[----:B------:R-:W-:Y:S05]  /*3bf0*/  BRA `(.L_x_8939) ;  /* 0x0000000000087947 */ /* 0x000fea0003800000 */
.L_x_8938:
[----:B------:R-:W-:Y:S01]  /*3c00*/  DMUL R2, RZ, R60 ;  /* 0x0000003cff027228 */ /* 0x000fe20000000000 */
[----:B------:R-:W-:-:S10]  /*3c10*/  IMAD.MOV.U32 R5, RZ, RZ, RZ ;  /* 0x000000ffff057224 */ /* 0x000fd400078e00ff */
.L_x_8939:
[----:B------:R-:W-:Y:S05]  /*3c20*/  BSYNC B2 ;  /* 0x0000000000027941 */ /* 0x000fea0003800000 */
.L_x_8937:
        /* <DEDUP_REMOVED lines=46> */
.L_x_8941:
[----:B------:R-:W-:Y:S01]  /*3f10*/  DMUL R2, RZ, R60 ;  /* 0x0000003cff027228 */ /* 0x000fe20000000000 */
[----:B------:R-:W-:-:S10]  /*3f20*/  IMAD.MOV.U32 R5, RZ, RZ, RZ ;  /* 0x000000ffff057224 */ /* 0x000fd400078e00ff */
.L_x_8942:
[----:B------:R-:W-:Y:S05]  /*3f30*/  BSYNC B2 ;  /* 0x0000000000027941 */ /* 0x000fea0003800000 */
.L_x_8940:
        /* <DEDUP_REMOVED lines=39> */
.L_x_8924:
        /* <DEDUP_REMOVED lines=11> */
.L_x_8943:
[----:B------:R-:W-:-:S10]  /*4260*/  DADD R40, R14, -R14 ;  /* 0x000000000e287229 */ /* 0x000fd4000000080e */
[----:B------:R-:W-:Y:S02]  /*4270*/  IMAD.MOV.U32 R60, RZ, RZ, R40 ;  /* 0x000000ffff3c7224 */ /* 0x000fe400078e0028 */
[----:B------:R-:W-:Y:S01]  /*4280*/  IMAD.MOV.U32 R61, RZ, RZ, R41 ;  /* 0x000000ffff3d7224 */ /* 0x000fe200078e0029 */
[----:B------:R-:W-:Y:S06]  /*4290*/  BRA `(.L_x_8934) ;  /* 0x0000000800747947 */ /* 0x000fec0003800000 */
.L_x_8923:
        /* <DEDUP_REMOVED lines=24> */
.L_x_8945:
[----:B------:R-:W-:Y:S01]  /*4420*/  DMUL R2, RZ, R60 ;  /* 0x0000003cff027228 */ /* 0x000fe20000000000 */
[----:B------:R-:W-:-:S10]  /*4430*/  IMAD.MOV.U32 R5, RZ, RZ, RZ ;  /* 0x000000ffff057224 */ /* 0x000fd400078e00ff */
.L_x_8946:
[----:B------:R-:W-:Y:S05]  /*4440*/  BSYNC B2 ;  /* 0x0000000000027941 */ /* 0x000fea0003800000 */
.L_x_8944:
        /* <DEDUP_REMOVED lines=46> */
.L_x_8948:
[----:B------:R-:W-:Y:S01]  /*4730*/  DMUL R2, RZ, R60 ;  /* 0x0000003cff027228 */ /* 0x000fe20000000000 */
[----:B------:R-:W-:-:S10]  /*4740*/  IMAD.MOV.U32 R5, RZ, RZ, RZ ;  /* 0x000000ffff057224 */ /* 0x000fd400078e00ff */
.L_x_8949:
[----:B------:R-:W-:Y:S05]  /*4750*/  BSYNC B2 ;  /* 0x0000000000027941 */ /* 0x000fea0003800000 */
.L_x_8947:
        /* <DEDUP_REMOVED lines=24> */
.L_x_8922:
        /* <DEDUP_REMOVED lines=57> */
.L_x_8934:
[----:B------:R-:W-:Y:S05]  /*4c70*/  BSYNC B1 ;  /* 0x0000000000017941 */ /* 0x000fea0003800000 */
.L_x_8921:
        /* <DEDUP_REMOVED lines=28> */
[----:B------:R-:W-:Y:S05]  /*4e40*/  CALL.REL.NOINC `($__internal_20_$__cuda_sm20_div_rn_f64_full) ;  /* 0x0000026c00507944 */ /* 0x000fea0003c00000 */
[----:B------:R-:W-:Y:S02]  /*4e50*/  IMAD.MOV.U32 R44, RZ, RZ, R2 ;  /* 0x000000ffff2c7224 */ /* 0x000fe400078e0002 */
[----:B------:R-:W-:-:S07]  /*4e60*/  IMAD.MOV.U32 R45, RZ, RZ, R3 ;  /* 0x000000ffff2d7224 */ /* 0x000fce00078e0003 */
.L_x_8954:
[----:B------:R-:W-:Y:S05]  /*4e70*/  BSYNC B2 ;  /* 0x0000000000027941 */ /* 0x000fea0003800000 */
.L_x_8953:
        /* <DEDUP_REMOVED lines=16> */
[----:B------:R-:W-:Y:S05]  /*4f80*/  CALL.REL.NOINC `($__internal_19_$__cuda_sm20_dblrcp_rn_slowpath_v3) ;  /* 0x00000268004c7944 */ /* 0x000fea0003c00000 */
[----:B------:R-:W-:-:S07]  /*4f90*/  IMAD.MOV.U32 R5, RZ, RZ, R3 ;  /* 0x000000ffff057224 */ /* 0x000fce00078e0003 */
.L_x_8956:
[----:B------:R-:W-:Y:S05]  /*4fa0*/  BSYNC B2 ;  /* 0x0000000000027941 */ /* 0x000fea0003800000 */
.L_x_8955:
[-C--:B------:R-:W-:Y:S02]  /*4fb0*/  DFMA R2, R14, R44.reuse, R12 ;  /* 0x0000002c0e02722b */ /* 0x080fe4000000000c */
[----:B------:R-:W-:-:S06]  /*4fc0*/  DFMA R14, -R12, R44, R14 ;  /* 0x0000002c0c0e722b */ /* 0x000fcc000000010e */
[-C--:B------:R-:W-:Y:S02]  /*4fd0*/  DMUL R12, R2, R4.reuse ;  /* 0x00000004020c7228 */ /* 0x080fe40000000000 */
[----:B------:R-:W-:Y:S01]  /*4fe0*/  DMUL R14, R14, R4 ;  /* 0x000000040e0e7228 */ /* 0x000fe20000000000 */
[----:B------:R-:W-:Y:S10]  /*4ff0*/  BRA `(.L_x_8957) ;  /* 0x0000000400887947 */ /* 0x000ff40003800000 */
.L_x_8952:
        /* <DEDUP_REMOVED lines=20> */
[----:B------:R-:W-:Y:S05]  /*5140*/  CALL.REL.NOINC `($__internal_20_$__cuda_sm20_div_rn_f64_full) ;  /* 0x0000026800907944 */ /* 0x000fea0003c00000 */
.L_x_8959:
[----:B------:R-:W-:Y:S05]  /*5150*/  BSYNC B2 ;  /* 0x0000000000027941 */ /* 0x000fea0003800000 */
.L_x_8958:
        /* <DEDUP_REMOVED lines=23> */
[----:B------:R-:W-:Y:S02]  /*52d0*/  IMAD.MOV.U32 R4, RZ, RZ, R2 ;  /* 0x000000ffff047224 */ /* 0x000fe400078e0002 */
[----:B------:R-:W-:-:S07]  /*52e0*/  IMAD.MOV.U32 R5, RZ, RZ, R3 ;  /* 0x000000ffff057224 */ /* 0x000fce00078e0003 */
.L_x_8961:
[----:B------:R-:W-:Y:S05]  /*52f0*/  BSYNC B2 ;  /* 0x0000000000027941 */ /* 0x000fea0003800000 */
.L_x_8960:
[----:B------:R-:W-:Y:S02]  /*5300*/  IMAD.MOV.U32 R14, RZ, RZ, R4 ;  /* 0x000000ffff0e7224 */ /* 0x000fe400078e0004 */
[----:B------:R-:W-:Y:S01]  /*5310*/  IMAD.MOV.U32 R15, RZ, RZ, R5 ;  /* 0x000000ffff0f7224 */ /* 0x000fe200078e0005 */
[----:B------:R-:W-:Y:S06]  /*5320*/  BRA `(.L_x_8957) ;  /* 0x0000000000bc7947 */ /* 0x000fec0003800000 */
.L_x_8951:
        /* <DEDUP_REMOVED lines=20> */
[----:B------:R-:W-:Y:S05]  /*5470*/  CALL.REL.NOINC `($__internal_20_$__cuda_sm20_div_rn_f64_full) ;  /* 0x0000026400c47944 */ /* 0x000fea0003c00000 */
[----:B------:R-:W-:Y:S02]  /*5480*/  IMAD.MOV.U32 R44, RZ, RZ, R2 ;  /* 0x000000ffff2c7224 */ /* 0x000fe400078e0002 */
[----:B------:R-:W-:-:S07]  /*5490*/  IMAD.MOV.U32 R45, RZ, RZ, R3 ;  /* 0x000000ffff2d7224 */ /* 0x000fce00078e0003 */
.L_x_8963:
[----:B------:R-:W-:Y:S05]  /*54a0*/  BSYNC B2 ;  /* 0x0000000000027941 */ /* 0x000fea0003800000 */
.L_x_8962:
        /* <DEDUP_REMOVED lines=16> */
[----:B------:R-:W-:Y:S05]  /*55b0*/  CALL.REL.NOINC `($__internal_19_$__cuda_sm20_dblrcp_rn_slowpath_v3) ;  /* 0x0000026000c07944 */ /* 0x000fea0003c00000 */
[----:B------:R-:W-:-:S07]  /*55c0*/  IMAD.MOV.U32 R5, RZ, RZ, R3 ;  /* 0x000000ffff057224 */ /* 0x000fce00078e0003 */
.L_x_8965:
[----:B------:R-:W-:Y:S05]  /*55d0*/  BSYNC B2 ;  /* 0x0000000000027941 */ /* 0x000fea0003800000 */
.L_x_8964:
[-C--:B------:R-:W-:Y:S02]  /*55e0*/  DFMA R2, R12, R44.reuse, R14 ;  /* 0x0000002c0c02722b */ /* 0x080fe4000000000e */
[----:B------:R-:W-:-:S06]  /*55f0*/  DFMA R14, R14, R44, -R12 ;  /* 0x0000002c0e0e722b */ /* 0x000fcc000000080c */
[-C--:B------:R-:W-:Y:S02]  /*5600*/  DMUL R12, R2, R4.reuse ;  /* 0x00000004020c7228 */ /* 0x080fe40000000000 */
[----:B------:R-:W-:-:S11]  /*5610*/  DMUL R14, R14, R4 ;  /* 0x000000040e0e7228 */ /* 0x000fd60000000000 */
.L_x_8957:
[----:B------:R-:W-:Y:S05]  /*5620*/  BSYNC B1 ;  /* 0x0000000000017941 */ /* 0x000fea0003800000 */
.L_x_8950:
        /* <DEDUP_REMOVED lines=73> */
.L_x_8972:
[----:B------:R-:W-:Y:S05]  /*5ac0*/  BSYNC B0 ;  /* 0x0000000000007941 */ /* 0x000fea0003800000 */
.L_x_8971:
        /* <DEDUP_REMOVED lines=23> */
.L_x_8974:
[----:B------:R-:W-:Y:S01]  /*5c40*/  DMUL R2, RZ, R60 ;  /* 0x0000003cff027228 */ /* 0x000fe20000000000 */
[----:B------:R-:W-:-:S10]  /*5c50*/  IMAD.MOV.U32 R5, RZ, RZ, RZ ;  /* 0x000000ffff057224 */ /* 0x000fd400078e00ff */
.L_x_8975:
[----:B------:R-:W-:Y:S05]  /*5c60*/  BSYNC B2 ;  /* 0x0000000000027941 */ /* 0x000fea0003800000 */
.L_x_8973:
        /* <DEDUP_REMOVED lines=46> */
.L_x_8977:
[----:B------:R-:W-:Y:S01]  /*5f50*/  DMUL R2, RZ, R60 ;  /* 0x0000003cff027228 */ /* 0x000fe20000000000 */
[----:B------:R-:W-:-:S10]  /*5f60*/  IMAD.MOV.U32 R5, RZ, RZ, RZ ;  /* 0x000000ffff057224 */ /* 0x000fd400078e00ff */
.L_x_8978:
[----:B------:R-:W-:Y:S05]  /*5f70*/  BSYNC B2 ;  /* 0x0000000000027941 */ /* 0x000fea0003800000 */
.L_x_8976:
        /* <DEDUP_REMOVED lines=25> */
.L_x_8970:
        /* <DEDUP_REMOVED lines=62> */
.L_x_8981:
[----:B------:R-:W-:Y:S05]  /*64f0*/  BSYNC B0 ;  /* 0x0000000000007941 */ /* 0x000fea0003800000 */
.L_x_8980:
        /* <DEDUP_REMOVED lines=23> */
.L_x_8983:
[----:B------:R-:W-:Y:S01]  /*6670*/  DMUL R2, RZ, R60 ;  /* 0x0000003cff027228 */ /* 0x000fe20000000000 */
[----:B------:R-:W-:-:S10]  /*6680*/  IMAD.MOV.U32 R5, RZ, RZ, RZ ;  /* 0x000000ffff057224 */ /* 0x000fd400078e00ff */
.L_x_8984:
[----:B------:R-:W-:Y:S05]  /*6690*/  BSYNC B2 ;  /* 0x0000000000027941 */ /* 0x000fea0003800000 */
.L_x_8982:
        /* <DEDUP_REMOVED lines=46> */
.L_x_8986:
[----:B------:R-:W-:Y:S01]  /*6980*/  DMUL R2, RZ, R60 ;  /* 0x0000003cff027228 */ /* 0x000fe20000000000 */
[----:B------:R-:W-:-:S10]  /*6990*/  IMAD.MOV.U32 R5, RZ, RZ, RZ ;  /* 0x000000ffff057224 */ /* 0x000fd400078e00ff */
.L_x_8987:
[----:B------:R-:W-:Y:S05]  /*69a0*/  BSYNC B2 ;  /* 0x0000000000027941 */ /* 0x000fea0003800000 */
.L_x_8985:
        /* <DEDUP_REMOVED lines=39> */
.L_x_8969:
        /* <DEDUP_REMOVED lines=11> */
.L_x_8988:
[----:B------:R-:W-:-:S10]  /*6cd0*/  DADD R40, R10, -R10 ;  /* 0x000000000a287229 */ /* 0x000fd4000000080a */
[----:B------:R-:W-:Y:S02]  /*6ce0*/  IMAD.MOV.U32 R60, RZ, RZ, R40 ;  /* 0x000000ffff3c7224 */ /* 0x000fe400078e0028 */
[----:B------:R-:W-:Y:S01]  /*6cf0*/  IMAD.MOV.U32 R61, RZ, RZ, R41 ;  /* 0x000000ffff3d7224 */ /* 0x000fe200078e0029 */
[----:B------:R-:W-:Y:S06]  /*6d00*/  BRA `(.L_x_8979) ;  /* 0x0000000800747947 */ /* 0x000fec0003800000 */
.L_x_8968:
        /* <DEDUP_REMOVED lines=24> */
.L_x_8990:
[----:B------:R-:W-:Y:S01]  /*6e90*/  DMUL R2, RZ, R60 ;  /* 0x0000003cff027228 */ /* 0x000fe20000000000 */
[----:B------:R-:W-:-:S10]  /*6ea0*/  IMAD.MOV.U32 R5, RZ, RZ, RZ ;  /* 0x000000ffff057224 */ /* 0x000fd400078e00ff */
.L_x_8991:
[----:B------:R-:W-:Y:S05]  /*6eb0*/  BSYNC B2 ;  /* 0x0000000000027941 */ /* 0x000fea0003800000 */
.L_x_8989:
        /* <DEDUP_REMOVED lines=46> */
.L_x_8993:
[----:B------:R-:W-:Y:S01]  /*71a0*/  DMUL R2, RZ, R60 ;  /* 0x0000003cff027228 */ /* 0x000fe20000000000 */
[----:B------:R-:W-:-:S10]  /*71b0*/  IMAD.MOV.U32 R5, RZ, RZ, RZ ;  /* 0x000000ffff057224 */ /* 0x000fd400078e00ff */
.L_x_8994:
[----:B------:R-:W-:Y:S05]  /*71c0*/  BSYNC B2 ;  /* 0x0000000000027941 */ /* 0x000fea0003800000 */
.L_x_8992:
        /* <DEDUP_REMOVED lines=24> */
.L_x_8967:
        /* <DEDUP_REMOVED lines=57> */
.L_x_8979:
[----:B------:R-:W-:Y:S05]  /*76e0*/  BSYNC B1 ;  /* 0x0000000000017941 */ /* 0x000fea0003800000 */
.L_x_8966:
        /* <DEDUP_REMOVED lines=31> */
.L_x_8999:
[----:B------:R-:W-:Y:S05]  /*78e0*/  BSYNC B2 ;  /* 0x0000000000027941 */ /* 0x000fea0003800000 */
.L_x_8998:
        /* <DEDUP_REMOVED lines=18> */
.L_x_9001:
[----:B------:R-:W-:Y:S05]  /*7a10*/  BSYNC B2 ;  /* 0x0000000000027941 */ /* 0x000fea0003800000 */
.L_x_9000:
[-C--:B------:R-:W-:Y:S02]  /*7a20*/  DFMA R2, R10, R44.reuse, R8 ;  /* 0x0000002c0a02722b */ /* 0x080fe40000000008 */
[----:B------:R-:W-:-:S06]  /*7a30*/  DFMA R10, -R8, R44, R10 ;  /* 0x0000002c080a722b */ /* 0x000fcc000000010a */
[-C--:B------:R-:W-:Y:S02]  /*7a40*/  DMUL R8, R2, R4.reuse ;  /* 0x0000000402087228 */ /* 0x080fe40000000000 */
[----:B------:R-:W-:Y:S01]  /*7a50*/  DMUL R10, R10, R4 ;  /* 0x000000040a0a7228 */ /* 0x000fe20000000000 */
[----:B------:R-:W-:Y:S10]  /*7a60*/  BRA `(.L_x_9002) ;  /* 0x0000000400887947 */ /* 0x000ff40003800000 */
.L_x_8997:
        /* <DEDUP_REMOVED lines=21> */
.L_x_9004:
[----:B------:R-:W-:Y:S05]  /*7bc0*/  BSYNC B2 ;  /* 0x0000000000027941 */ /* 0x000fea0003800000 */
.L_x_9003:
        /* <DEDUP_REMOVED lines=25> */
.L_x_9006:
[----:B------:R-:W-:Y:S05]  /*7d60*/  BSYNC B2 ;  /* 0x0000000000027941 */ /* 0x000fea0003800000 */
.L_x_9005:
[----:B------:R-:W-:Y:S02]  /*7d70*/  IMAD.MOV.U32 R10, RZ, RZ, R4 ;  /* 0x000000ffff0a7224 */ /* 0x000fe400078e0004 */
[----:B------:R-:W-:Y:S01]  /*7d80*/  IMAD.MOV.U32 R11, RZ, RZ, R5 ;  /* 0x000000ffff0b7224 */ /* 0x000fe200078e0005 */
[----:B------:R-:W-:Y:S06]  /*7d90*/  BRA `(.L_x_9002) ;  /* 0x0000000000bc7947 */ /* 0x000fec0003800000 */
.L_x_8996:
        /* <DEDUP_REMOVED lines=23> */
.L_x_9008:
[----:B------:R-:W-:Y:S05]  /*7f10*/  BSYNC B2 ;  /* 0x0000000000027941 */ /* 0x000fea0003800000 */
.L_x_9007:
        /* <DEDUP_REMOVED lines=18> */
.L_x_9010:
[----:B------:R-:W-:Y:S05]  /*8040*/  BSYNC B2 ;  /* 0x0000000000027941 */ /* 0x000fea0003800000 */
.L_x_9009:
[-C--:B------:R-:W-:Y:S02]  /*8050*/  DFMA R2, R8, R44.reuse, R10 ;  /* 0x0000002c0802722b */ /* 0x080fe4000000000a */
[----:B------:R-:W-:-:S06]  /*8060*/  DFMA R10, R10, R44, -R8 ;  /* 0x0000002c0a0a722b */ /* 0x000fcc0000000808 */
[-C--:B------:R-:W-:Y:S02]  /*8070*/  DMUL R8, R2, R4.reuse ;  /* 0x0000000402087228 */ /* 0x080fe40000000000 */
[----:B------:R-:W-:-:S11]  /*8080*/  DMUL R10, R10, R4 ;  /* 0x000000040a0a7228 */ /* 0x000fd60000000000 */
.L_x_9002:
[----:B------:R-:W-:Y:S05]  /*8090*/  BSYNC B1 ;  /* 0x0000000000017941 */ /* 0x000fea0003800000 */
.L_x_8995:
        /* <DEDUP_REMOVED lines=73> */
.L_x_9017:
[----:B------:R-:W-:Y:S05]  /*8530*/  BSYNC B0 ;  /* 0x0000000000007941 */ /* 0x000fea0003800000 */
.L_x_9016:
        /* <DEDUP_REMOVED lines=23> */
.L_x_9019:
[----:B------:R-:W-:Y:S01]  /*86b0*/  DMUL R2, RZ, R60 ;  /* 0x0000003cff027228 */ /* 0x000fe20000000000 */
[----:B------:R-:W-:-:S10]  /*86c0*/  IMAD.MOV.U32 R5, RZ, RZ, RZ ;  /* 0x000000ffff057224 */ /* 0x000fd400078e00ff */
.L_x_9020:
[----:B------:R-:W-:Y:S05]  /*86d0*/  BSYNC B2 ;  /* 0x0000000000027941 */ /* 0x000fea0003800000 */
.L_x_9018:
        /* <DEDUP_REMOVED lines=46> */
.L_x_9022:
[----:B------:R-:W-:Y:S01]  /*89c0*/  DMUL R2, RZ, R60 ;  /* 0x0000003cff027228 */ /* 0x000fe20000000000 */
[----:B------:R-:W-:-:S10]  /*89d0*/  IMAD.MOV.U32 R5, RZ, RZ, RZ ;  /* 0x000000ffff057224 */ /* 0x000fd400078e00ff */
.L_x_9023:
[----:B------:R-:W-:Y:S05]  /*89e0*/  BSYNC B2 ;  /* 0x0000000000027941 */ /* 0x000fea0003800000 */
.L_x_9021:
        /* <DEDUP_REMOVED lines=25> */
.L_x_9015:
        /* <DEDUP_REMOVED lines=62> */
.L_x_9026:
[----:B------:R-:W-:Y:S05]  /*8f60*/  BSYNC B0 ;  /* 0x0000000000007941 */ /* 0x000fea0003800000 */
.L_x_9025:
        /* <DEDUP_REMOVED lines=23> */
.L_x_9028:
[----:B------:R-:W-:Y:S01]  /*90e0*/  DMUL R2, RZ, R60 ;  /* 0x0000003cff027228 */ /* 0x000fe20000000000 */
[----:B------:R-:W-:-:S10]  /*90f0*/  IMAD.MOV.U32 R5, RZ, RZ, RZ ;  /* 0x000000ffff057224 */ /* 0x000fd400078e00ff */
.L_x_9029:
[----:B------:R-:W-:Y:S05]  /*9100*/  BSYNC B2 ;  /* 0x0000000000027941 */ /* 0x000fea0003800000 */
.L_x_9027:
        /* <DEDUP_REMOVED lines=46> */
.L_x_9031:
[----:B------:R-:W-:Y:S01]  /*93f0*/  DMUL R2, RZ, R60 ;  /* 0x0000003cff027228 */ /* 0x000fe20000000000 */
[----:B------:R-:W-:-:S10]  /*9400*/  IMAD.MOV.U32 R5, RZ, RZ, RZ ;  /* 0x000000ffff057224 */ /* 0x000fd400078e00ff */
.L_x_9032:
[----:B------:R-:W-:Y:S05]  /*9410*/  BSYNC B2 ;  /* 0x0000000000027941 */ /* 0x000fea0003800000 */
.L_x_9030:
        /* <DEDUP_REMOVED lines=39> */
.L_x_9014:
        /* <DEDUP_REMOVED lines=11> */
.L_x_9033:
[----:B------:R-:W-:-:S10]  /*9740*/  DADD R40, R38, -R38 ;  /* 0x0000000026287229 */ /* 0x000fd40000000826 */
[----:B------:R-:W-:Y:S02]  /*9750*/  IMAD.MOV.U32 R60, RZ, RZ, R40 ;  /* 0x000000ffff3c7224 */ /* 0x000fe400078e0028 */
[----:B------:R-:W-:Y:S01]  /*9760*/  IMAD.MOV.U32 R61, RZ, RZ, R41 ;  /* 0x000000ffff3d7224 */ /* 0x000fe200078e0029 */
[----:B------:R-:W-:Y:S06]  /*9770*/  BRA `(.L_x_9024) ;  /* 0x0000000800747947 */ /* 0x000fec0003800000 */
.L_x_9013:
        /* <DEDUP_REMOVED lines=24> */
.L_x_9035:
[----:B------:R-:W-:Y:S01]  /*9900*/  DMUL R2, RZ, R60 ;  /* 0x0000003cff027228 */ /* 0x000fe20000000000 */
[----:B------:R-:W-:-:S10]  /*9910*/  IMAD.MOV.U32 R5, RZ, RZ, RZ ;  /* 0x000000ffff057224 */ /* 0x000fd400078e00ff */
.L_x_9036:
[----:B------:R-:W-:Y:S05]  /*9920*/  BSYNC B2 ;  /* 0x0000000000027941 */ /* 0x000fea0003800000 */
.L_x_9034:
        /* <DEDUP_REMOVED lines=46> */
.L_x_9038:
[----:B------:R-:W-:Y:S01]  /*9c10*/  DMUL R2, RZ, R60 ;  /* 0x0000003cff027228 */ /* 0x000fe20000000000 */
[----:B------:R-:W-:-:S10]  /*9c20*/  IMAD.MOV.U32 R5, RZ, RZ, RZ ;  /* 0x000000ffff057224 */ /* 0x000fd400078e00ff */
.L_x_9039:
[----:B------:R-:W-:Y:S05]  /*9c30*/  BSYNC B2 ;  /* 0x0000000000027941 */ /* 0x000fea0003800000 */
.L_x_9037:
        /* <DEDUP_REMOVED lines=24> */
.L_x_9012:
        /* <DEDUP_REMOVED lines=57> */
.L_x_9024:
[----:B------:R-:W-:Y:S05]  /*a150*/  BSYNC B1 ;  /* 0x0000000000017941 */ /* 0x000fea0003800000 */
.L_x_9011:
        /* <DEDUP_REMOVED lines=31> */
.L_x_9044:
[----:B------:R-:W-:Y:S05]  /*a350*/  BSYNC B2 ;  /* 0x0000000000027941 */ /* 0x000fea0003800000 */
.L_x_9043:
        /* <DEDUP_REMOVED lines=18> */
.L_x_9046:
[----:B------:R-:W-:Y:S05]  /*a480*/  BSYNC B2 ;  /* 0x0000000000027941 */ /* 0x000fea0003800000 */
.L_x_9045:
[-C--:B------:R-:W-:Y:S02]  /*a490*/  DFMA R2, R38, R44.reuse, R36 ;  /* 0x0000002c2602722b */ /* 0x080fe40000000024 */
[----:B------:R-:W-:-:S06]  /*a4a0*/  DFMA R38, -R36, R44, R38 ;  /* 0x0000002c2426722b */ /* 0x000fcc0000000126 */
[-C--:B------:R-:W-:Y:S02]  /*a4b0*/  DMUL R36, R2, R4.reuse ;  /* 0x0000000402247228 */ /* 0x080fe40000000000 */
[----:B------:R-:W-:Y:S01]  /*a4c0*/  DMUL R38, R38, R4 ;  /* 0x0000000426267228 */ /* 0x000fe20000000000 */
[----:B------:R-:W-:Y:S10]  /*a4d0*/  BRA `(.L_x_9047) ;  /* 0x0000000400887947 */ /* 0x000ff40003800000 */
.L_x_9042:
        /* <DEDUP_REMOVED lines=21> */
.L_x_9049:
[----:B------:R-:W-:Y:S05]  /*a630*/  BSYNC B2 ;  /* 0x0000000000027941 */ /* 0x000fea0003800000 */
.L_x_9048:
        /* <DEDUP_REMOVED lines=25> */
.L_x_9051:
[----:B------:R-:W-:Y:S05]  /*a7d0*/  BSYNC B2 ;  /* 0x0000000000027941 */ /* 0x000fea0003800000 */
.L_x_9050:
[----:B------:R-:W-:Y:S02]  /*a7e0*/  IMAD.MOV.U32 R38, RZ, RZ, R4 ;  /* 0x000000ffff267224 */ /* 0x000fe400078e0004 */
[----:B------:R-:W-:Y:S01]  /*a7f0*/  IMAD.MOV.U32 R39, RZ, RZ, R5 ;  /* 0x000000ffff277224 */ /* 0x000fe200078e0005 */
[----:B------:R-:W-:Y:S06]  /*a800*/  BRA `(.L_x_9047) ;  /* 0x0000000000bc7947 */ /* 0x000fec0003800000 */
.L_x_9041:
        /* <DEDUP_REMOVED lines=23> */
.L_x_9053:
[----:B------:R-:W-:Y:S05]  /*a980*/  BSYNC B2 ;  /* 0x0000000000027941 */ /* 0x000fea0003800000 */
.L_x_9052:
        /* <DEDUP_REMOVED lines=18> */
.L_x_9055:
[----:B------:R-:W-:Y:S05]  /*aab0*/  BSYNC B2 ;  /* 0x0000000000027941 */ /* 0x000fea0003800000 */
.L_x_9054:
[-C--:B------:R-:W-:Y:S02]  /*aac0*/  DFMA R2, R36, R44.reuse, R38 ;  /* 0x0000002c2402722b */ /* 0x080fe40000000026 */
[----:B------:R-:W-:-:S06]  /*aad0*/  DFMA R38, R38, R44, -R36 ;  /* 0x0000002c2626722b */ /* 0x000fcc0000000824 */
[-C--:B------:R-:W-:Y:S02]  /*aae0*/  DMUL R36, R2, R4.reuse ;  /* 0x0000000402247228 */ /* 0x080fe40000000000 */
[----:B------:R-:W-:-:S11]  /*aaf0*/  DMUL R38, R38, R4 ;  /* 0x0000000426267228 */ /* 0x000fd60000000000 */
.L_x_9047:
[----:B------:R-:W-:Y:S05]  /*ab00*/  BSYNC B1 ;  /* 0x0000000000017941 */ /* 0x000fea0003800000 */
.L_x_9040:
        /* <DEDUP_REMOVED lines=73> */
.L_x_9062:
[----:B------:R-:W-:Y:S05]  /*afa0*/  BSYNC B0 ;  /* 0x0000000000007941 */ /* 0x000fea0003800000 */
.L_x_9061:
        /* <DEDUP_REMOVED lines=23> */
.L_x_9064:
[----:B------:R-:W-:Y:S01]  /*b120*/  DMUL R2, RZ, R60 ;  /* 0x0000003cff027228 */ /* 0x000fe20000000000 */
[----:B------:R-:W-:-:S10]  /*b130*/  IMAD.MOV.U32 R5, RZ, RZ, RZ ;  /* 0x000000ffff057224 */ /* 0x000fd400078e00ff */
.L_x_9065:
[----:B------:R-:W-:Y:S05]  /*b140*/  BSYNC B2 ;  /* 0x0000000000027941 */ /* 0x000fea0003800000 */
.L_x_9063:
        /* <DEDUP_REMOVED lines=46> */
.L_x_9067:
[----:B------:R-:W-:Y:S01]  /*b430*/  DMUL R2, RZ, R60 ;  /* 0x0000003cff027228 */ /* 0x000fe20000000000 */
[----:B------:R-:W-:-:S10]  /*b440*/  IMAD.MOV.U32 R5, RZ, RZ, RZ ;  /* 0x000000ffff057224 */ /* 0x000fd400078e00ff */
.L_x_9068:
[----:B------:R-:W-:Y:S05]  /*b450*/  BSYNC B2 ;  /* 0x0000000000027941 */ /* 0x000fea0003800000 */
.L_x_9066:
        /* <DEDUP_REMOVED lines=25> */
.L_x_9060:
        /* <DEDUP_REMOVED lines=62> */
.L_x_9071:
[----:B------:R-:W-:Y:S05]  /*b9d0*/  BSYNC B0 ;  /* 0x0000000000007941 */ /* 0x000fea0003800000 */
.L_x_9070:
        /* <DEDUP_REMOVED lines=23> */
.L_x_9073:
[----:B------:R-:W-:Y:S01]  /*bb50*/  DMUL R2, RZ, R60 ;  /* 0x0000003cff027228 */ /* 0x000fe20000000000 */
[----:B------:R-:W-:-:S10]  /*bb60*/  IMAD.MOV.U32 R5, RZ, RZ, RZ ;  /* 0x000000ffff057224 */ /* 0x000fd400078e00ff */
.L_x_9074:
[----:B------:R-:W-:Y:S05]  /*bb70*/  BSYNC B2 ;  /* 0x0000000000027941 */ /* 0x000fea0003800000 */
.L_x_9072:
        /* <DEDUP_REMOVED lines=46> */
.L_x_9076:
[----:B------:R-:W-:Y:S01]  /*be60*/  DMUL R2, RZ, R60 ;  /* 0x0000003cff027228 */ /* 0x000fe20000000000 */
[----:B------:R-:W-:-:S10]  /*be70*/  IMAD.MOV.U32 R5, RZ, RZ, RZ ;  /* 0x000000ffff057224 */ /* 0x000fd400078e00ff */
.L_x_9077:
[----:B------:R-:W-:Y:S05]  /*be80*/  BSYNC B2 ;  /* 0x0000000000027941 */ /* 0x000fea0003800000 */
.L_x_9075:
        /* <DEDUP_REMOVED lines=39> */
.L_x_9059:
        /* <DEDUP_REMOVED lines=11> */
.L_x_9078:
[----:B------:R-:W-:-:S10]  /*c1b0*/  DADD R40, R22, -R22 ;  /* 0x0000000016287229 */ /* 0x000fd40000000816 */
[----:B------:R-:W-:Y:S02]  /*c1c0*/  IMAD.MOV.U32 R60, RZ, RZ, R40 ;  /* 0x000000ffff3c7224 */ /* 0x000fe400078e0028 */
[----:B------:R-:W-:Y:S01]  /*c1d0*/  IMAD.MOV.U32 R61, RZ, RZ, R41 ;  /* 0x000000ffff3d7224 */ /* 0x000fe200078e0029 */
[----:B------:R-:W-:Y:S06]  /*c1e0*/  BRA `(.L_x_9069) ;  /* 0x0000000800747947 */ /* 0x000fec0003800000 */
.L_x_9058:
        /* <DEDUP_REMOVED lines=24> */
.L_x_9080:
[----:B------:R-:W-:Y:S01]  /*c370*/  DMUL R2, RZ, R60 ;  /* 0x0000003cff027228 */ /* 0x000fe20000000000 */
[----:B------:R-:W-:-:S10]  /*c380*/  IMAD.MOV.U32 R5, RZ, RZ, RZ ;  /* 0x000000ffff057224 */ /* 0x000fd400078e00ff */
.L_x_9081:
[----:B------:R-:W-:Y:S05]  /*c390*/  BSYNC B2 ;  /* 0x0000000000027941 */ /* 0x000fea0003800000 */
.L_x_9079:
        /* <DEDUP_REMOVED lines=46> */
.L_x_9083:
[----:B------:R-:W-:Y:S01]  /*c680*/  DMUL R2, RZ, R60 ;  /* 0x0000003cff027228 */ /* 0x000fe20000000000 */
[----:B------:R-:W-:-:S10]  /*c690*/  IMAD.MOV.U32 R5, RZ, RZ, RZ ;  /* 0x000000ffff057224 */ /* 0x000fd400078e00ff */
.L_x_9084:
[----:B------:R-:W-:Y:S05]  /*c6a0*/  BSYNC B2 ;  /* 0x0000000000027941 */ /* 0x000fea0003800000 */
.L_x_9082:
        /* <DEDUP_REMOVED lines=24> */
.L_x_9057:
        /* <DEDUP_REMOVED lines=57> */
.L_x_9069:
[----:B------:R-:W-:Y:S05]  /*cbc0*/  BSYNC B1 ;  /* 0x0000000000017941 */ /* 0x000fea0003800000 */
.L_x_9056:
        /* <DEDUP_REMOVED lines=31> */
.L_x_9089:
[----:B------:R-:W-:Y:S05]  /*cdc0*/  BSYNC B2 ;  /* 0x0000000000027941 */ /* 0x000fea0003800000 */
.L_x_9088:
        /* <DEDUP_REMOVED lines=18> */
.L_x_9091:
[----:B------:R-:W-:Y:S05]  /*cef0*/  BSYNC B2 ;  /* 0x0000000000027941 */ /* 0x000fea0003800000 */
.L_x_9090:
[-C--:B------:R-:W-:Y:S02]  /*cf00*/  DFMA R2, R22, R44.reuse, R20 ;  /* 0x0000002c1602722b */ /* 0x080fe40000000014 */
[----:B------:R-:W-:-:S06]  /*cf10*/  DFMA R22, -R20, R44, R22 ;  /* 0x0000002c1416722b */ /* 0x000fcc0000000116 */
[-C--:B------:R-:W-:Y:S02]  /*cf20*/  DMUL R20, R2, R4.reuse ;  /* 0x0000000402147228 */ /* 0x080fe40000000000 */
[----:B------:R-:W-:Y:S01]  /*cf30*/  DMUL R22, R22, R4 ;  /* 0x0000000416167228 */ /* 0x000fe20000000000 */
[----:B------:R-:W-:Y:S10]  /*cf40*/  BRA `(.L_x_9092) ;  /* 0x0000000400887947 */ /* 0x000ff40003800000 */
.L_x_9087:
        /* <DEDUP_REMOVED lines=21> */
.L_x_9094:
[----:B------:R-:W-:Y:S05]  /*d0a0*/  BSYNC B2 ;  /* 0x0000000000027941 */ /* 0x000fea0003800000 */
.L_x_9093:
        /* <DEDUP_REMOVED lines=25> */
.L_x_9096:
[----:B------:R-:W-:Y:S05]  /*d240*/  BSYNC B2 ;  /* 0x0000000000027941 */ /* 0x000fea0003800000 */
.L_x_9095:
[----:B------:R-:W-:Y:S02]  /*d250*/  IMAD.MOV.U32 R22, RZ, RZ, R4 ;  /* 0x000000ffff167224 */ /* 0x000fe400078e0004 */
[----:B------:R-:W-:Y:S01]  /*d260*/  IMAD.MOV.U32 R23, RZ, RZ, R5 ;  /* 0x000000ffff177224 */ /* 0x000fe200078e0005 */
[----:B------:R-:W-:Y:S06]  /*d270*/  BRA `(.L_x_9092) ;  /* 0x0000000000bc7947 */ /* 0x000fec0003800000 */
.L_x_9086:
        /* <DEDUP_REMOVED lines=23> */
.L_x_9098:
[----:B------:R-:W-:Y:S05]  /*d3f0*/  BSYNC B2 ;  /* 0x0000000000027941 */ /* 0x000fea0003800000 */
.L_x_9097:
        /* <DEDUP_REMOVED lines=18> */
.L_x_9100:
[----:B------:R-:W-:Y:S05]  /*d520*/  BSYNC B2 ;  /* 0x0000000000027941 */ /* 0x000fea0003800000 */
.L_x_9099:
[-C--:B------:R-:W-:Y:S02]  /*d530*/  DFMA R2, R20, R44.reuse, R22 ;  /* 0x0000002c1402722b */ /* 0x080fe40000000016 */
[----:B------:R-:W-:-:S06]  /*d540*/  DFMA R22, R22, R44, -R20 ;  /* 0x0000002c1616722b */ /* 0x000fcc0000000814 */
[-C--:B------:R-:W-:Y:S02]  /*d550*/  DMUL R20, R2, R4.reuse ;  /* 0x0000000402147228 */ /* 0x080fe40000000000 */
[----:B------:R-:W-:-:S11]  /*d560*/  DMUL R22, R22, R4 ;  /* 0x0000000416167228 */ /* 0x000fd60000000000 */
.L_x_9092:
[----:B------:R-:W-:Y:S05]  /*d570*/  BSYNC B1 ;  /* 0x0000000000017941 */ /* 0x000fea0003800000 */
.L_x_9085:
        /* <DEDUP_REMOVED lines=73> */
.L_x_9107:
[----:B------:R-:W-:Y:S05]  /*da10*/  BSYNC B0 ;  /* 0x0000000000007941 */ /* 0x000fea0003800000 */
.L_x_9106:
        /* <DEDUP_REMOVED lines=23> */
.L_x_9109:
[----:B------:R-:W-:Y:S01]  /*db90*/  DMUL R2, RZ, R60 ;  /* 0x0000003cff027228 */ /* 0x000fe20000000000 */
[----:B------:R-:W-:-:S10]  /*dba0*/  IMAD.MOV.U32 R5, RZ, RZ, RZ ;  /* 0x000000ffff057224 */ /* 0x000fd400078e00ff */
.L_x_9110:
[----:B------:R-:W-:Y:S05]  /*dbb0*/  BSYNC B2 ;  /* 0x0000000000027941 */ /* 0x000fea0003800000 */
.L_x_9108:
        /* <DEDUP_REMOVED lines=46> */
.L_x_9112:
[----:B------:R-:W-:Y:S01]  /*dea0*/  DMUL R2, RZ, R60 ;  /* 0x0000003cff027228 */ /* 0x000fe20000000000 */
[----:B------:R-:W-:-:S10]  /*deb0*/  IMAD.MOV.U32 R5, RZ, RZ, RZ ;  /* 0x000000ffff057224 */ /* 0x000fd400078e00ff */
.L_x_9113:
[----:B------:R-:W-:Y:S05]  /*dec0*/  BSYNC B2 ;  /* 0x0000000000027941 */ /* 0x000fea0003800000 */
.L_x_9111:
        /* <DEDUP_REMOVED lines=25> */
.L_x_9105:
        /* <DEDUP_REMOVED lines=62> */
.L_x_9116:
[----:B------:R-:W-:Y:S05]  /*e440*/  BSYNC B0 ;  /* 0x0000000000007941 */ /* 0x000fea0003800000 */
.L_x_9115:
        /* <DEDUP_REMOVED lines=23> */
.L_x_9118:
[----:B------:R-:W-:Y:S01]  /*e5c0*/  DMUL R2, RZ, R60 ;  /* 0x0000003cff027228 */ /* 0x000fe20000000000 */
[----:B------:R-:W-:-:S10]  /*e5d0*/  IMAD.MOV.U32 R5, RZ, RZ, RZ ;  /* 0x000000ffff057224 */ /* 0x000fd400078e00ff */
.L_x_9119:
[----:B------:R-:W-:Y:S05]  /*e5e0*/  BSYNC B2 ;  /* 0x0000000000027941 */ /* 0x000fea0003800000 */
.L_x_9117:
        /* <DEDUP_REMOVED lines=46> */
.L_x_9121:
[----:B------:R-:W-:Y:S01]  /*e8d0*/  DMUL R2, RZ, R60 ;  /* 0x0000003cff027228 */ /* 0x000fe20000000000 */
[----:B------:R-:W-:-:S10]  /*e8e0*/  IMAD.MOV.U32 R5, RZ, RZ, RZ ;  /* 0x000000ffff057224 */ /* 0x000fd400078e00ff */
.L_x_9122:
[----:B------:R-:W-:Y:S05]  /*e8f0*/  BSYNC B2 ;  /* 0x0000000000027941 */ /* 0x000fea0003800000 */
.L_x_9120:
        /* <DEDUP_REMOVED lines=39> */
.L_x_9104:
        /* <DEDUP_REMOVED lines=11> */
.L_x_9123:
[----:B------:R-:W-:-:S10]  /*ec20*/  DADD R40, R26, -R26 ;  /* 0x000000001a287229 */ /* 0x000fd4000000081a */
[----:B------:R-:W-:Y:S02]  /*ec30*/  IMAD.MOV.U32 R60, RZ, RZ, R40 ;  /* 0x000000ffff3c7224 */ /* 0x000fe400078e0028 */
[----:B------:R-:W-:Y:S01]  /*ec40*/  IMAD.MOV.U32 R61, RZ, RZ, R41 ;  /* 0x000000ffff3d7224 */ /* 0x000fe200078e0029 */
[----:B------:R-:W-:Y:S06]  /*ec50*/  BRA `(.L_x_9114) ;  /* 0x0000000800747947 */ /* 0x000fec0003800000 */
.L_x_9103:
        /* <DEDUP_REMOVED lines=24> */
.L_x_9125:
[----:B------:R-:W-:Y:S01]  /*ede0*/  DMUL R2, RZ, R60 ;  /* 0x0000003cff027228 */ /* 0x000fe20000000000 */
[----:B------:R-:W-:-:S10]  /*edf0*/  IMAD.MOV.U32 R5, RZ, RZ, RZ ;  /* 0x000000ffff057224 */ /* 0x000fd400078e00ff */
.L_x_9126:
[----:B------:R-:W-:Y:S05]  /*ee00*/  BSYNC B2 ;  /* 0x0000000000027941 */ /* 0x000fea0003800000 */
.L_x_9124:
        /* <DEDUP_REMOVED lines=46> */
.L_x_9128:
[----:B------:R-:W-:Y:S01]  /*f0f0*/  DMUL R2, RZ, R60 ;  /* 0x0000003cff027228 */ /* 0x000fe20000000000 */
[----:B------:R-:W-:-:S10]  /*f100*/  IMAD.MOV.U32 R5, RZ, RZ, RZ ;  /* 0x000000ffff057224 */ /* 0x000fd400078e00ff */
.L_x_9129:
[----:B------:R-:W-:Y:S05]  /*f110*/  BSYNC B2 ;  /* 0x0000000000027941 */ /* 0x000fea0003800000 */
.L_x_9127:
        /* <DEDUP_REMOVED lines=24> */
.L_x_9102:
        /* <DEDUP_REMOVED lines=57> */
.L_x_9114:
[----:B------:R-:W-:Y:S05]  /*f630*/  BSYNC B1 ;  /* 0x0000000000017941 */ /* 0x000fea0003800000 */
.L_x_9101:
        /* <DEDUP_REMOVED lines=31> */
.L_x_9134:
[----:B------:R-:W-:Y:S05]  /*f830*/  BSYNC B2 ;  /* 0x0000000000027941 */ /* 0x000fea0003800000 */
.L_x_9133:
        /* <DEDUP_REMOVED lines=18> */
.L_x_9136:
[----:B------:R-:W-:Y:S05]  /*f960*/  BSYNC B2 ;  /* 0x0000000000027941 */ /* 0x000fea0003800000 */
.L_x_9135:
[-C--:B------:R-:W-:Y:S02]  /*f970*/  DFMA R2, R26, R44.reuse, R24 ;  /* 0x0000002c1a02722b */ /* 0x080fe40000000018 */
[----:B------:R-:W-:-:S06]  /*f980*/  DFMA R26, -R24, R44, R26 ;  /* 0x0000002c181a722b */ /* 0x000fcc000000011a */
[-C--:B------:R-:W-:Y:S02]  /*f990*/  DMUL R24, R2, R4.reuse ;  /* 0x0000000402187228 */ /* 0x080fe40000000000 */
[----:B------:R-:W-:Y:S01]  /*f9a0*/  DMUL R26, R26, R4 ;  /* 0x000000041a1a7228 */ /* 0x000fe20000000000 */
[----:B------:R-:W-:Y:S10]  /*f9b0*/  BRA `(.L_x_9137) ;  /* 0x0000000400887947 */ /* 0x000ff40003800000 */
.L_x_9132:
        /* <DEDUP_REMOVED lines=21> */
.L_x_9139:
[----:B------:R-:W-:Y:S05]  /*fb10*/  BSYNC B2 ;  /* 0x0000000000027941 */ /* 0x000fea0003800000 */
.L_x_9138:
        /* <DEDUP_REMOVED lines=25> */
.L_x_9141:
[----:B------:R-:W-:Y:S05]  /*fcb0*/  BSYNC B2 ;  /* 0x0000000000027941 */ /* 0x000fea0003800000 */
.L_x_9140:
[----:B------:R-:W-:Y:S02]  /*fcc0*/  IMAD.MOV.U32 R26, RZ, RZ, R4 ;  /* 0x000000ffff1a7224 */ /* 0x000fe400078e0004 */
[----:B------:R-:W-:Y:S01]  /*fcd0*/  IMAD.MOV.U32 R27, RZ, RZ, R5 ;  /* 0x000000ffff1b7224 */ /* 0x000fe200078e0005 */
[----:B------:R-:W-:Y:S06]  /*fce0*/  BRA `(.L_x_9137) ;  /* 0x0000000000bc7947 */ /* 0x000fec0003800000 */
.L_x_9131:
        /* <DEDUP_REMOVED lines=23> */
.L_x_9143:
[----:B------:R-:W-:Y:S05]  /*fe60*/  BSYNC B2 ;  /* 0x0000000000027941 */ /* 0x000fea0003800000 */
.L_x_9142:
        /* <DEDUP_REMOVED lines=18> */
.L_x_9145:
[----:B------:R-:W-:Y:S05]  /*ff90*/  BSYNC B2 ;  /* 0x0000000000027941 */ /* 0x000fea0003800000 */
.L_x_9144:
[-C--:B------:R-:W-:Y:S02]  /*ffa0*/  DFMA R2, R24, R44.reuse, R26 ;  /* 0x0000002c1802722b */ /* 0x080fe4000000001a */
[----:B------:R-:W-:-:S06]  /*ffb0*/  DFMA R26, R26, R44, -R24 ;  /* 0x0000002c1a1a722b */ /* 0x000fcc0000000818 */
[-C--:B------:R-:W-:Y:S02]  /*ffc0*/  DMUL R24, R2, R4.reuse ;  /* 0x0000000402187228 */ /* 0x080fe40000000000 */
[----:B------:R-:W-:-:S11]  /*ffd0*/  DMUL R26, R26, R4 ;  /* 0x000000041a1a7228 */ /* 0x000fd60000000000 */
.L_x_9137:
[----:B------:R-:W-:Y:S05]  /*ffe0*/  BSYNC B1 ;  /* 0x0000000000017941 */ /* 0x000fea0003800000 */
.L_x_9130:
        /* <DEDUP_REMOVED lines=73> */
.L_x_9152:
[----:B------:R-:W-:Y:S05]  /*10480*/  BSYNC B0 ;  /* 0x0000000000007941 */ /* 0x000fea0003800000 */
.L_x_9151:
        /* <DEDUP_REMOVED lines=23> */
.L_x_9154:
[----:B------:R-:W-:Y:S01]  /*10600*/  DMUL R2, RZ, R60 ;  /* 0x0000003cff027228 */ /* 0x000fe20000000000 */
[----:B------:R-:W-:-:S10]  /*10610*/  IMAD.MOV.U32 R5, RZ, RZ, RZ ;  /* 0x000000ffff057224 */ /* 0x000fd400078e00ff */
.L_x_9155:
[----:B------:R-:W-:Y:S05]  /*10620*/  BSYNC B2 ;  /* 0x0000000000027941 */ /* 0x000fea0003800000 */
.L_x_9153:
        /* <DEDUP_REMOVED lines=46> */
.L_x_9157:
[----:B------:R-:W-:Y:S01]  /*10910*/  DMUL R2, RZ, R60 ;  /* 0x0000003cff027228 */ /* 0x000fe20000000000 */
[----:B------:R-:W-:-:S10]  /*10920*/  IMAD.MOV.U32 R5, RZ, RZ, RZ ;  /* 0x000000ffff057224 */ /* 0x000fd400078e00ff */
.L_x_9158:
[----:B------:R-:W-:Y:S05]  /*10930*/  BSYNC B2 ;  /* 0x0000000000027941 */ /* 0x000fea0003800000 */
.L_x_9156:
        /* <DEDUP_REMOVED lines=25> */
.L_x_9150:
        /* <DEDUP_REMOVED lines=62> */
.L_x_9161:
[----:B------:R-:W-:Y:S05]  /*10eb0*/  BSYNC B0 ;  /* 0x0000000000007941 */ /* 0x000fea0003800000 */
.L_x_9160:
        /* <DEDUP_REMOVED lines=23> */
.L_x_9163:
[----:B------:R-:W-:Y:S01]  /*11030*/  DMUL R2, RZ, R60 ;  /* 0x0000003cff027228 */ /* 0x000fe20000000000 */
[----:B------:R-:W-:-:S10]  /*11040*/  IMAD.MOV.U32 R5, RZ, RZ, RZ ;  /* 0x000000ffff057224 */ /* 0x000fd400078e00ff */
.L_x_9164:
[----:B------:R-:W-:Y:S05]  /*11050*/  BSYNC B2 ;  /* 0x0000000000027941 */ /* 0x000fea0003800000 */
.L_x_9162:
        /* <DEDUP_REMOVED lines=46> */
.L_x_9166:
[----:B------:R-:W-:Y:S01]  /*11340*/  DMUL R2, RZ, R60 ;  /* 0x0000003cff027228 */ /* 0x000fe20000000000 */
[----:B------:R-:W-:-:S10]  /*11350*/  IMAD.MOV.U32 R5, RZ, RZ, RZ ;  /* 0x000000ffff057224 */ /* 0x000fd400078e00ff */
.L_x_9167:
[----:B------:R-:W-:Y:S05]  /*11360*/  BSYNC B2 ;  /* 0x0000000000027941 */ /* 0x000fea0003800000 */
.L_x_9165:
        /* <DEDUP_REMOVED lines=39> */
.L_x_9149:
        /* <DEDUP_REMOVED lines=11> */
.L_x_9168:
[----:B------:R-:W-:-:S10]  /*11690*/  DADD R40, R30, -R30 ;  /* 0x000000001e287229 */ /* 0x000fd4000000081e */
[----:B------:R-:W-:Y:S02]  /*116a0*/  IMAD.MOV.U32 R60, RZ, RZ, R40 ;  /* 0x000000ffff3c7224 */ /* 0x000fe400078e0028 */
[----:B------:R-:W-:Y:S01]  /*116b0*/  IMAD.MOV.U32 R61, RZ, RZ, R41 ;  /* 0x000000ffff3d7224 */ /* 0x000fe200078e0029 */
[----:B------:R-:W-:Y:S06]  /*116c0*/  BRA `(.L_x_9159) ;  /* 0x0000000800747947 */ /* 0x000fec0003800000 */
.L_x_9148:
        /* <DEDUP_REMOVED lines=24> */
.L_x_9170:
[----:B------:R-:W-:Y:S01]  /*11850*/  DMUL R2, RZ, R60 ;  /* 0x0000003cff027228 */ /* 0x000fe20000000000 */
[----:B------:R-:W-:-:S10]  /*11860*/  IMAD.MOV.U32 R5, RZ, RZ, RZ ;  /* 0x000000ffff057224 */ /* 0x000fd400078e00ff */
.L_x_9171:
[----:B------:R-:W-:Y:S05]  /*11870*/  BSYNC B2 ;  /* 0x0000000000027941 */ /* 0x000fea0003800000 */
.L_x_9169:
        /* <DEDUP_REMOVED lines=46> */
.L_x_9173:
[----:B------:R-:W-:Y:S01]  /*11b60*/  DMUL R2, RZ, R60 ;  /* 0x0000003cff027228 */ /* 0x000fe20000000000 */
[----:B------:R-:W-:-:S10]  /*11b70*/  IMAD.MOV.U32 R5, RZ, RZ, RZ ;  /* 0x000000ffff057224 */ /* 0x000fd400078e00ff */
.L_x_9174:
[----:B------:R-:W-:Y:S05]  /*11b80*/  BSYNC B2 ;  /* 0x0000000000027941 */ /* 0x000fea0003800000 */
.L_x_9172:
        /* <DEDUP_REMOVED lines=24> */
.L_x_9147:
        /* <DEDUP_REMOVED lines=57> */
.L_x_9159:
[----:B------:R-:W-:Y:S05]  /*120a0*/  BSYNC B1 ;  /* 0x0000000000017941 */ /* 0x000fea0003800000 */
.L_x_9146:
        /* <DEDUP_REMOVED lines=31> */
.L_x_9179:
[----:B------:R-:W-:Y:S05]  /*122a0*/  BSYNC B2 ;  /* 0x0000000000027941 */ /* 0x000fea0003800000 */
.L_x_9178:
        /* <DEDUP_REMOVED lines=18> */
.L_x_9181:
[----:B------:R-:W-:Y:S05]  /*123d0*/  BSYNC B2 ;  /* 0x0000000000027941 */ /* 0x000fea0003800000 */
.L_x_9180:
[-C--:B------:R-:W-:Y:S02]  /*123e0*/  DFMA R2, R30, R44.reuse, R28 ;  /* 0x0000002c1e02722b */ /* 0x080fe4000000001c */
[----:B------:R-:W-:-:S06]  /*123f0*/  DFMA R30, -R28, R44, R30 ;  /* 0x0000002c1c1e722b */ /* 0x000fcc000000011e */
[-C--:B------:R-:W-:Y:S02]  /*12400*/  DMUL R28, R2, R4.reuse ;  /* 0x00000004021c7228 */ /* 0x080fe40000000000 */
[----:B------:R-:W-:Y:S01]  /*12410*/  DMUL R30, R30, R4 ;  /* 0x000000041e1e7228 */ /* 0x000fe20000000000 */
[----:B------:R-:W-:Y:S10]  /*12420*/  BRA `(.L_x_9182) ;  /* 0x0000000400887947 */ /* 0x000ff40003800000 */
.L_x_9177:
        /* <DEDUP_REMOVED lines=21> */
.L_x_9184:
[----:B------:R-:W-:Y:S05]  /*12580*/  BSYNC B2 ;  /* 0x0000000000027941 */ /* 0x000fea0003800000 */
.L_x_9183:
        /* <DEDUP_REMOVED lines=25> */
.L_x_9186:
[----:B------:R-:W-:Y:S05]  /*12720*/  BSYNC B2 ;  /* 0x0000000000027941 */ /* 0x000fea0003800000 */
.L_x_9185:
[----:B------:R-:W-:Y:S02]  /*12730*/  IMAD.MOV.U32 R30, RZ, RZ, R4 ;  /* 0x000000ffff1e7224 */ /* 0x000fe400078e0004 */
[----:B------:R-:W-:Y:S01]  /*12740*/  IMAD.MOV.U32 R31, RZ, RZ, R5 ;  /* 0x000000ffff1f7224 */ /* 0x000fe200078e0005 */
[----:B------:R-:W-:Y:S06]  /*12750*/  BRA `(.L_x_9182) ;  /* 0x0000000000bc7947 */ /* 0x000fec0003800000 */
.L_x_9176:
        /* <DEDUP_REMOVED lines=23> */
.L_x_9188:
[----:B------:R-:W-:Y:S05]  /*128d0*/  BSYNC B2 ;  /* 0x0000000000027941 */ /* 0x000fea0003800000 */
.L_x_9187:
        /* <DEDUP_REMOVED lines=18> */
.L_x_9190:
[----:B------:R-:W-:Y:S05]  /*12a00*/  BSYNC B2 ;  /* 0x0000000000027941 */ /* 0x000fea0003800000 */
.L_x_9189:
[-C--:B------:R-:W-:Y:S02]  /*12a10*/  DFMA R2, R28, R44.reuse, R30 ;  /* 0x0000002c1c02722b */ /* 0x080fe4000000001e */
[----:B------:R-:W-:-:S06]  /*12a20*/  DFMA R30, R30, R44, -R28 ;  /* 0x0000002c1e1e722b */ /* 0x000fcc000000081c */
[-C--:B------:R-:W-:Y:S02]  /*12a30*/  DMUL R28, R2, R4.reuse ;  /* 0x00000004021c7228 */ /* 0x080fe40000000000 */
[----:B------:R-:W-:-:S11]  /*12a40*/  DMUL R30, R30, R4 ;  /* 0x000000041e1e7228 */ /* 0x000fd60000000000 */
.L_x_9182:
[----:B------:R-:W-:Y:S05]  /*12a50*/  BSYNC B1 ;  /* 0x0000000000017941 */ /* 0x000fea0003800000 */
.L_x_9175:
        /* <DEDUP_REMOVED lines=73> */
.L_x_9197:
[----:B------:R-:W-:Y:S05]  /*12ef0*/  BSYNC B0 ;  /* 0x0000000000007941 */ /* 0x000fea0003800000 */
.L_x_9196:
        /* <DEDUP_REMOVED lines=23> */
.L_x_9199:
[----:B------:R-:W-:Y:S01]  /*13070*/  DMUL R2, RZ, R60 ;  /* 0x0000003cff027228 */ /* 0x000fe20000000000 */
[----:B------:R-:W-:-:S10]  /*13080*/  IMAD.MOV.U32 R5, RZ, RZ, RZ ;  /* 0x000000ffff057224 */ /* 0x000fd400078e00ff */
.L_x_9200:
[----:B------:R-:W-:Y:S05]  /*13090*/  BSYNC B2 ;  /* 0x0000000000027941 */ /* 0x000fea0003800000 */
.L_x_9198:
        /* <DEDUP_REMOVED lines=46> */
.L_x_9202:
[----:B------:R-:W-:Y:S01]  /*13380*/  DMUL R2, RZ, R60 ;  /* 0x0000003cff027228 */ /* 0x000fe20000000000 */
[----:B------:R-:W-:-:S10]  /*13390*/  IMAD.MOV.U32 R5, RZ, RZ, RZ ;  /* 0x000000ffff057224 */ /* 0x000fd400078e00ff */
.L_x_9203:
[----:B------:R-:W-:Y:S05]  /*133a0*/  BSYNC B2 ;  /* 0x0000000000027941 */ /* 0x000fea0003800000 */
.L_x_9201:
        /* <DEDUP_REMOVED lines=25> */
.L_x_9195:
        /* <DEDUP_REMOVED lines=62> */
.L_x_9206:
[----:B------:R-:W-:Y:S05]  /*13920*/  BSYNC B0 ;  /* 0x0000000000007941 */ /* 0x000fea0003800000 */
.L_x_9205:
        /* <DEDUP_REMOVED lines=23> */
.L_x_9208:
[----:B------:R-:W-:Y:S01]  /*13aa0*/  DMUL R2, RZ, R60 ;  /* 0x0000003cff027228 */ /* 0x000fe20000000000 */
[----:B------:R-:W-:-:S10]  /*13ab0*/  IMAD.MOV.U32 R5, RZ, RZ, RZ ;  /* 0x000000ffff057224 */ /* 0x000fd400078e00ff */
.L_x_9209:
[----:B------:R-:W-:Y:S05]  /*13ac0*/  BSYNC B2 ;  /* 0x0000000000027941 */ /* 0x000fea0003800000 */
.L_x_9207:
        /* <DEDUP_REMOVED lines=46> */
.L_x_9211:
[----:B------:R-:W-:Y:S01]  /*13db0*/  DMUL R2, RZ, R60 ;  /* 0x0000003cff027228 */ /* 0x000fe20000000000 */
[----:B------:R-:W-:-:S10]  /*13dc0*/  IMAD.MOV.U32 R5, RZ, RZ, RZ ;  /* 0x000000ffff057224 */ /* 0x000fd400078e00ff */
.L_x_9212:
[----:B------:R-:W-:Y:S05]  /*13dd0*/  BSYNC B2 ;  /* 0x0000000000027941 */ /* 0x000fea0003800000 */
.L_x_9210:
        /* <DEDUP_REMOVED lines=39> */
.L_x_9194:
        /* <DEDUP_REMOVED lines=11> */
.L_x_9213:
[----:B------:R-:W-:-:S10]  /*14100*/  DADD R40, R34, -R34 ;  /* 0x0000000022287229 */ /* 0x000fd40000000822 */
[----:B------:R-:W-:Y:S02]  /*14110*/  IMAD.MOV.U32 R60, RZ, RZ, R40 ;  /* 0x000000ffff3c7224 */ /* 0x000fe400078e0028 */
[----:B------:R-:W-:Y:S01]  /*14120*/  IMAD.MOV.U32 R61, RZ, RZ, R41 ;  /* 0x000000ffff3d7224 */ /* 0x000fe200078e0029 */
[----:B------:R-:W-:Y:S06]  /*14130*/  BRA `(.L_x_9204) ;  /* 0x0000000800747947 */ /* 0x000fec0003800000 */
.L_x_9193:
        /* <DEDUP_REMOVED lines=24> */
.L_x_9215:
[----:B------:R-:W-:Y:S01]  /*142c0*/  DMUL R2, RZ, R60 ;  /* 0x0000003cff027228 */ /* 0x000fe20000000000 */
[----:B------:R-:W-:-:S10]  /*142d0*/  IMAD.MOV.U32 R5, RZ, RZ, RZ ;  /* 0x000000ffff057224 */ /* 0x000fd400078e00ff */
.L_x_9216:
[----:B------:R-:W-:Y:S05]  /*142e0*/  BSYNC B2 ;  /* 0x0000000000027941 */ /* 0x000fea0003800000 */
.L_x_9214:
        /* <DEDUP_REMOVED lines=46> */
.L_x_9218:
[----:B------:R-:W-:Y:S01]  /*145d0*/  DMUL R2, RZ, R60 ;  /* 0x0000003cff027228 */ /* 0x000fe20000000000 */
[----:B------:R-:W-:-:S10]  /*145e0*/  IMAD.MOV.U32 R5, RZ, RZ, RZ ;  /* 0x000000ffff057224 */ /* 0x000fd400078e00ff */
.L_x_9219:
[----:B------:R-:W-:Y:S05]  /*145f0*/  BSYNC B2 ;  /* 0x0000000000027941 */ /* 0x000fea0003800000 */
.L_x_9217:
        /* <DEDUP_REMOVED lines=24> */
.L_x_9192:
        /* <DEDUP_REMOVED lines=57> */
.L_x_9204:
[----:B------:R-:W-:Y:S05]  /*14b10*/  BSYNC B1 ;  /* 0x0000000000017941 */ /* 0x000fea0003800000 */
.L_x_9191:
        /* <DEDUP_REMOVED lines=31> */
.L_x_9224:
[----:B------:R-:W-:Y:S05]  /*14d10*/  BSYNC B2 ;  /* 0x0000000000027941 */ /* 0x000fea0003800000 */
.L_x_9223:
        /* <DEDUP_REMOVED lines=18> */
.L_x_9226:
[----:B------:R-:W-:Y:S05]  /*14e40*/  BSYNC B2 ;  /* 0x0000000000027941 */ /* 0x000fea0003800000 */
.L_x_9225:
[-C--:B------:R-:W-:Y:S02]  /*14e50*/  DFMA R2, R34, R44.reuse, R32 ;  /* 0x0000002c2202722b */ /* 0x080fe40000000020 */
[----:B------:R-:W-:-:S06]  /*14e60*/  DFMA R34, -R32, R44, R34 ;  /* 0x0000002c2022722b */ /* 0x000fcc0000000122 */
[-C--:B------:R-:W-:Y:S02]  /*14e70*/  DMUL R32, R2, R4.reuse ;  /* 0x0000000402207228 */ /* 0x080fe40000000000 */
[----:B------:R-:W-:Y:S01]  /*14e80*/  DMUL R34, R34, R4 ;  /* 0x0000000422227228 */ /* 0x000fe20000000000 */
[----:B------:R-:W-:Y:S10]  /*14e90*/  BRA `(.L_x_9227) ;  /* 0x0000000400887947 */ /* 0x000ff40003800000 */
.L_x_9222:
        /* <DEDUP_REMOVED lines=21> */
.L_x_9229:
[----:B------:R-:W-:Y:S05]  /*14ff0*/  BSYNC B2 ;  /* 0x0000000000027941 */ /* 0x000fea0003800000 */
.L_x_9228:
        /* <DEDUP_REMOVED lines=25> */
.L_x_9231:
[----:B------:R-:W-:Y:S05]  /*15190*/  BSYNC B2 ;  /* 0x0000000000027941 */ /* 0x000fea0003800000 */
.L_x_9230:
[----:B------:R-:W-:Y:S02]  /*151a0*/  IMAD.MOV.U32 R34, RZ, RZ, R4 ;  /* 0x000000ffff227224 */ /* 0x000fe400078e0004 */
[----:B------:R-:W-:Y:S01]  /*151b0*/  IMAD.MOV.U32 R35, RZ, RZ, R5 ;  /* 0x000000ffff237224 */ /* 0x000fe200078e0005 */
[----:B------:R-:W-:Y:S06]  /*151c0*/  BRA `(.L_x_9227) ;  /* 0x0000000000bc7947 */ /* 0x000fec0003800000 */
.L_x_9221:
        /* <DEDUP_REMOVED lines=23> */
.L_x_9233:
[----:B------:R-:W-:Y:S05]  /*15340*/  BSYNC B2 ;  /* 0x0000000000027941 */ /* 0x000fea0003800000 */
.L_x_9232:
        /* <DEDUP_REMOVED lines=18> */
.L_x_9235:
[----:B------:R-:W-:Y:S05]  /*15470*/  BSYNC B2 ;  /* 0x0000000000027941 */ /* 0x000fea0003800000 */
.L_x_9234:
[-C--:B------:R-:W-:Y:S02]  /*15480*/  DFMA R2, R32, R44.reuse, R34 ;  /* 0x0000002c2002722b */ /* 0x080fe40000000022 */
[----:B------:R-:W-:-:S06]  /*15490*/  DFMA R34, R34, R44, -R32 ;  /* 0x0000002c2222722b */ /* 0x000fcc0000000820 */
[-C--:B------:R-:W-:Y:S02]  /*154a0*/  DMUL R32, R2, R4.reuse ;  /* 0x0000000402207228 */ /* 0x080fe40000000000 */
[----:B------:R-:W-:-:S11]  /*154b0*/  DMUL R34, R34, R4 ;  /* 0x0000000422227228 */ /* 0x000fd60000000000 */
.L_x_9227:
[----:B------:R-:W-:Y:S05]  /*154c0*/  BSYNC B1 ;  /* 0x0000000000017941 */ /* 0x000fea0003800000 */
.L_x_9220:
        /* <DEDUP_REMOVED lines=12> */
.L_x_8875:
        /* <DEDUP_REMOVED lines=144> */
.L_x_9244:
[----:B------:R-:W-:Y:S05]  /*15e90*/  BSYNC B0 ;  /* 0x0000000000007941 */ /* 0x000fea0003800000 */
.L_x_9243:
        /* <DEDUP_REMOVED lines=21> */
[----:B------:R-:W-:Y:S05]  /*15ff0*/  CALL.REL.NOINC `($_ZN2at6native29vectorized_elementwise_kernelILi8EZZZNS0_61_GLOBAL__N__132982cb_23_ActivationSiluKernel_cu_1520ed90_292411silu_kernelERNS_18TensorIteratorBaseEENKUlvE_clEvENKUlvE1_clEvEUlN3c107complexIdEEE_St5arrayIPcLm2EEEEviT0_T1_$__internal_trig_reduction_slowpathd) ;  /* 0x0000016000787944 */ /* 0x000fea0003c00000 */
[----:B------:R-:W-:Y:S01]  /*16000*/  MOV R24, R5 ;  /* 0x0000000500187202 */ /* 0x000fe20000000f00 */
[----:B------:R-:W-:Y:S02]  /*16010*/  IMAD.MOV.U32 R62, RZ, RZ, R2 ;  /* 0x000000ffff3e7224 */ /* 0x000fe400078e0002 */
[----:B------:R-:W-:Y:S01]  /*16020*/  IMAD.MOV.U32 R63, RZ, RZ, R3 ;  /* 0x000000ffff3f7224 */ /* 0x000fe200078e0003 */
[----:B------:R-:W-:Y:S06]  /*16030*/  BRA `(.L_x_9247) ;  /* 0x0000000000087947 */ /* 0x000fec0003800000 */
.L_x_9246:
[----:B------:R-:W-:Y:S01]  /*16040*/  DMUL R62, RZ, R20 ;  /* 0x00000014ff3e7228 */ /* 0x000fe20000000000 */
[----:B------:R-:W-:-:S10]  /*16050*/  IMAD.MOV.U32 R24, RZ, RZ, RZ ;  /* 0x000000ffff187224 */ /* 0x000fd400078e00ff */
.L_x_9247:
[----:B------:R-:W-:Y:S05]  /*16060*/  BSYNC B3 ;  /* 0x0000000000037941 */ /* 0x000fea0003800000 */
.L_x_9245:
        /* <DEDUP_REMOVED lines=45> */
[----:B------:R-:W-:Y:S05]  /*16340*/  BRA `(.L_x_9250) ;  /* 0x0000000000087947 */ /* 0x000fea0003800000 */
.L_x_9249:
[----:B------:R-:W-:Y:S01]  /*16350*/  DMUL R2, RZ, R20 ;  /* 0x00000014ff027228 */ /* 0x000fe20000000000 */
[----:B------:R-:W-:-:S10]  /*16360*/  IMAD.MOV.U32 R5, RZ, RZ, RZ ;  /* 0x000000ffff057224 */ /* 0x000fd400078e00ff */
.L_x_9250:
[----:B------:R-:W-:Y:S05]  /*16370*/  BSYNC B3 ;  /* 0x0000000000037941 */ /* 0x000fea0003800000 */
.L_x_9248:
        /* <DEDUP_REMOVED lines=25> */
.L_x_9242:
        /* <DEDUP_REMOVED lines=63> */
.L_x_9253:
[----:B------:R-:W-:Y:S05]  /*16900*/  BSYNC B0 ;  /* 0x0000000000007941 */ /* 0x000fea0003800000 */
.L_x_9252:
        /* <DEDUP_REMOVED lines=22> */
[----:B------:R-:W-:Y:S02]  /*16a70*/  IMAD.MOV.U32 R24, RZ, RZ, R5 ;  /* 0x000000ffff187224 */ /* 0x000fe400078e0005 */
[----:B------:R-:W-:Y:S02]  /*16a80*/  IMAD.MOV.U32 R62, RZ, RZ, R2 ;  /* 0x000000ffff3e7224 */ /* 0x000fe400078e0002 */
[----:B------:R-:W-:Y:S01]  /*16a90*/  IMAD.MOV.U32 R63, RZ, RZ, R3 ;  /* 0x000000ffff3f7224 */ /* 0x000fe200078e0003 */
[----:B------:R-:W-:Y:S06]  /*16aa0*/  BRA `(.L_x_9256) ;  /* 0x0000000000087947 */ /* 0x000fec0003800000 */
.L_x_9255:
[----:B------:R-:W-:Y:S01]  /*16ab0*/  DMUL R62, RZ, R20 ;  /* 0x00000014ff3e7228 */ /* 0x000fe20000000000 */
[----:B------:R-:W-:-:S10]  /*16ac0*/  IMAD.MOV.U32 R24, RZ, RZ, RZ ;  /* 0x000000ffff187224 */ /* 0x000fd400078e00ff */
.L_x_9256:
[----:B------:R-:W-:Y:S05]  /*16ad0*/  BSYNC B3 ;  /* 0x0000000000037941 */ /* 0x000fea0003800000 */
.L_x_9254:
        /* <DEDUP_REMOVED lines=46> */
.L_x_9258:
[----:B------:R-:W-:Y:S01]  /*16dc0*/  DMUL R2, RZ, R20 ;  /* 0x00000014ff027228 */ /* 0x000fe20000000000 */
[----:B------:R-:W-:-:S10]  /*16dd0*/  MOV R5, RZ ;  /* 0x000000ff00057202 */ /* 0x000fd40000000f00 */
.L_x_9259:
[----:B------:R-:W-:Y:S05]  /*16de0*/  BSYNC B3 ;  /* 0x0000000000037941 */ /* 0x000fea0003800000 */
.L_x_9257:
        /* <DEDUP_REMOVED lines=39> */
.L_x_9241:
        /* <DEDUP_REMOVED lines=11> */
.L_x_9260:
[----:B------:R-:W-:-:S10]  /*17110*/  DADD R62, R18, -R18 ;  /* 0x00000000123e7229 */ /* 0x000fd40000000812 */
[----:B------:R-:W-:Y:S02]  /*17120*/  IMAD.MOV.U32 R20, RZ, RZ, R62 ;  /* 0x000000ffff147224 */ /* 0x000fe400078e003e */
[----:B------:R-:W-:Y:S01]  /*17130*/  IMAD.MOV.U32 R21, RZ, RZ, R63 ;  /* 0x000000ffff157224 */ /* 0x000fe200078e003f */
[----:B------:R-:W-:Y:S06]  /*17140*/  BRA `(.L_x_9251) ;  /* 0x0000000800847947 */ /* 0x000fec0003800000 */
.L_x_9240:
        /* <DEDUP_REMOVED lines=23> */
[----:B------:R-:W-:Y:S02]  /*172c0*/  IMAD.MOV.U32 R24, RZ, RZ, R5 ;  /* 0x000000ffff187224 */ /* 0x000fe400078e0005 */
[----:B------:R-:W-:Y:S02]  /*172d0*/  IMAD.MOV.U32 R62, RZ, RZ, R2 ;  /* 0x000000ffff3e7224 */ /* 0x000fe400078e0002 */
[----:B------:R-:W-:Y:S01]  /*172e0*/  IMAD.MOV.U32 R63, RZ, RZ, R3 ;  /* 0x000000ffff3f7224 */ /* 0x000fe200078e0003 */
[----:B------:R-:W-:Y:S06]  /*172f0*/  BRA `(.L_x_9263) ;  /* 0x0000000000087947 */ /* 0x000fec0003800000 */
.L_x_9262:
[----:B------:R-:W-:Y:S01]  /*17300*/  DMUL R62, RZ, R20 ;  /* 0x00000014ff3e7228 */ /* 0x000fe20000000000 */
[----:B------:R-:W-:-:S10]  /*17310*/  IMAD.MOV.U32 R24, RZ, RZ, RZ ;  /* 0x000000ffff187224 */ /* 0x000fd400078e00ff */
.L_x_9263:
[----:B------:R-:W-:Y:S05]  /*17320*/  BSYNC B3 ;  /* 0x0000000000037941 */ /* 0x000fea0003800000 */
.L_x_9261:
        /* <DEDUP_REMOVED lines=46> */
.L_x_9265:
[----:B------:R-:W-:Y:S01]  /*17610*/  DMUL R2, RZ, R20 ;  /* 0x00000014ff027228 */ /* 0x000fe20000000000 */
[----:B------:R-:W-:-:S10]  /*17620*/  IMAD.MOV.U32 R5, RZ, RZ, RZ ;  /* 0x000000ffff057224 */ /* 0x000fd400078e00ff */
.L_x_9266:
[----:B------:R-:W-:Y:S05]  /*17630*/  BSYNC B3 ;  /* 0x0000000000037941 */ /* 0x000fea0003800000 */
.L_x_9264:
        /* <DEDUP_REMOVED lines=24> */
.L_x_9239:
        /* <DEDUP_REMOVED lines=58> */
.L_x_9251:
[----:B------:R-:W-:Y:S05]  /*17b60*/  BSYNC B2 ;  /* 0x0000000000027941 */ /* 0x000fea0003800000 */
.L_x_9238:
        /* <DEDUP_REMOVED lines=28> */
[----:B------:R-:W-:Y:S01]  /*17d30*/  MOV R26, R2 ;  /* 0x00000002001a7202 */ /* 0x000fe20000000f00 */
[----:B------:R-:W-:-:S07]  /*17d40*/  IMAD.MOV.U32 R27, RZ, RZ, R3 ;  /* 0x000000ffff1b7224 */ /* 0x000fce00078e0003 */
.L_x_9270:
[----:B------:R-:W-:Y:S05]  /*17d50*/  BSYNC B2 ;  /* 0x0000000000027941 */ /* 0x000fea0003800000 */
.L_x_9269:
        /* <DEDUP_REMOVED lines=17> */
[----:B------:R-:W-:-:S07]  /*17e70*/  MOV R5, R3 ;  /* 0x0000000300057202 */ /* 0x000fce0000000f00 */
.L_x_9272:
[----:B------:R-:W-:Y:S05]  /*17e80*/  BSYNC B2 ;  /* 0x0000000000027941 */ /* 0x000fea0003800000 */
.L_x_9271:
[C---:B------:R-:W-:Y:S02]  /*17e90*/  DFMA R24, R26.reuse, R18, R16 ;  /* 0x000000121a18722b */ /* 0x040fe40000000010 */
[----:B------:R-:W-:-:S06]  /*17ea0*/  DFMA R26, R26, -R16, R18 ;  /* 0x800000101a1a722b */ /* 0x000fcc0000000012 */
[-C--:B------:R-:W-:Y:S02]  /*17eb0*/  DMUL R24, R24, R4.reuse ;  /* 0x0000000418187228 */ /* 0x080fe40000000000 */
[----:B------:R-:W-:Y:S01]  /*17ec0*/  DMUL R26, R26, R4 ;  /* 0x000000041a1a7228 */ /* 0x000fe20000000000 */
[----:B------:R-:W-:Y:S10]  /*17ed0*/  BRA `(.L_x_9237) ;  /* 0x0000000400807947 */ /* 0x000ff40003800000 */
.L_x_9268:
        /* <DEDUP_REMOVED lines=20> */
[----:B------:R-:W-:Y:S05]  /*18020*/  CALL.REL.NOINC `($__internal_20_$__cuda_sm20_div_rn_f64_full) ;  /* 0x0000013800d87944 */ /* 0x000fea0003c00000 */
.L_x_9274:
[----:B------:R-:W-:Y:S05]  /*18030*/  BSYNC B2 ;  /* 0x0000000000027941 */ /* 0x000fea0003800000 */
.L_x_9273:
        /* <DEDUP_REMOVED lines=23> */
[----:B------:R-:W-:Y:S01]  /*181b0*/  IMAD.MOV.U32 R26, RZ, RZ, R2 ;  /* 0x000000ffff1a7224 */ /* 0x000fe200078e0002 */
[----:B------:R-:W-:-:S07]  /*181c0*/  MOV R27, R3 ;  /* 0x00000003001b7202 */ /* 0x000fce0000000f00 */
.L_x_9276:
[----:B------:R-:W-:Y:S05]  /*181d0*/  BSYNC B2 ;  /* 0x0000000000027941 */ /* 0x000fea0003800000 */
.L_x_9275:
[----:B------:R-:W-:Y:S05]  /*181e0*/  BRA `(.L_x_9237) ;  /* 0x0000000000bc7947 */ /* 0x000fea0003800000 */
.L_x_9267:
        /* <DEDUP_REMOVED lines=23> */
.L_x_9278:
[----:B------:R-:W-:Y:S05]  /*18360*/  BSYNC B2 ;  /* 0x0000000000027941 */ /* 0x000fea0003800000 */
.L_x_9277:
        /* <DEDUP_REMOVED lines=18> */
.L_x_9280:
[----:B------:R-:W-:Y:S05]  /*18490*/  BSYNC B2 ;  /* 0x0000000000027941 */ /* 0x000fea0003800000 */
.L_x_9279:
[C---:B------:R-:W-:Y:S02]  /*184a0*/  DFMA R24, R26.reuse, R16, R18 ;  /* 0x000000101a18722b */ /* 0x040fe40000000012 */
[----:B------:R-:W-:-:S06]  /*184b0*/  DFMA R26, R26, R18, -R16 ;  /* 0x000000121a1a722b */ /* 0x000fcc0000000810 */
[-C--:B------:R-:W-:Y:S02]  /*184c0*/  DMUL R24, R24, R4.reuse ;  /* 0x0000000418187228 */ /* 0x080fe40000000000 */
[----:B------:R-:W-:-:S11]  /*184d0*/  DMUL R26, R26, R4 ;  /* 0x000000041a1a7228 */ /* 0x000fd60000000000 */
.L_x_9237:
[----:B------:R-:W-:Y:S05]  /*184e0*/  BSYNC B1 ;  /* 0x0000000000017941 */ /* 0x000fea0003800000 */
.L_x_9236:
        /* <DEDUP_REMOVED lines=79> */
.L_x_9289:
[----:B------:R-:W-:Y:S05]  /*189e0*/  BSYNC B0 ;  /* 0x0000000000007941 */ /* 0x000fea0003800000 */
.L_x_9288:
        /* <DEDUP_REMOVED lines=22> */
[----:B------:R-:W-:Y:S02]  /*18b50*/  IMAD.MOV.U32 R16, RZ, RZ, R5 ;  /* 0x000000ffff107224 */ /* 0x000fe400078e0005 */
[----:B------:R-:W-:Y:S02]  /*18b60*/  IMAD.MOV.U32 R66, RZ, RZ, R2 ;  /* 0x000000ffff427224 */ /* 0x000fe400078e0002 */
[----:B------:R-:W-:Y:S01]  /*18b70*/  IMAD.MOV.U32 R67, RZ, RZ, R3 ;  /* 0x000000ffff437224 */ /* 0x000fe200078e0003 */
[----:B------:R-:W-:Y:S06]  /*18b80*/  BRA `(.L_x_9292) ;  /* 0x0000000000087947 */ /* 0x000fec0003800000 */
.L_x_9291:
[----:B------:R-:W-:Y:S01]  /*18b90*/  DMUL R66, RZ, R60 ;  /* 0x0000003cff427228 */ /* 0x000fe20000000000 */
[----:B------:R-:W-:-:S10]  /*18ba0*/  MOV R16, RZ ;  /* 0x000000ff00107202 */ /* 0x000fd40000000f00 */
.L_x_9292:
[----:B------:R-:W-:Y:S05]  /*18bb0*/  BSYNC B3 ;  /* 0x0000000000037941 */ /* 0x000fea0003800000 */
.L_x_9290:
        /* <DEDUP_REMOVED lines=46> */
.L_x_9294:
[----:B------:R-:W-:Y:S01]  /*18ea0*/  DMUL R2, RZ, R60 ;  /* 0x0000003cff027228 */ /* 0x000fe20000000000 */
[----:B------:R-:W-:-:S10]  /*18eb0*/  IMAD.MOV.U32 R5, RZ, RZ, RZ ;  /* 0x000000ffff057224 */ /* 0x000fd400078e00ff */
.L_x_9295:
[----:B------:R-:W-:Y:S05]  /*18ec0*/  BSYNC B3 ;  /* 0x0000000000037941 */ /* 0x000fea0003800000 */
.L_x_9293:
        /* <DEDUP_REMOVED lines=25> */
.L_x_9287:
        /* <DEDUP_REMOVED lines=63> */
.L_x_9298:
[----:B------:R-:W-:Y:S05]  /*19450*/  BSYNC B0 ;  /* 0x0000000000007941 */ /* 0x000fea0003800000 */
.L_x_9297:
        /* <DEDUP_REMOVED lines=22> */
[----:B------:R-:W-:Y:S01]  /*195c0*/  IMAD.MOV.U32 R16, RZ, RZ, R5 ;  /* 0x000000ffff107224 */ /* 0x000fe200078e0005 */
[----:B------:R-:W-:Y:S01]  /*195d0*/  MOV R66, R2 ;  /* 0x0000000200427202 */ /* 0x000fe20000000f00 */
[----:B------:R-:W-:Y:S01]  /*195e0*/  IMAD.MOV.U32 R67, RZ, RZ, R3 ;  /* 0x000000ffff437224 */ /* 0x000fe200078e0003 */
[----:B------:R-:W-:Y:S06]  /*195f0*/  BRA `(.L_x_9301) ;  /* 0x0000000000087947 */ /* 0x000fec0003800000 */
.L_x_9300:
[----:B------:R-:W-:Y:S01]  /*19600*/  DMUL R66, RZ, R60 ;  /* 0x0000003cff427228 */ /* 0x000fe20000000000 */
[----:B------:R-:W-:-:S10]  /*19610*/  IMAD.MOV.U32 R16, RZ, RZ, RZ ;  /* 0x000000ffff107224 */ /* 0x000fd400078e00ff */
.L_x_9301:
[----:B------:R-:W-:Y:S05]  /*19620*/  BSYNC B3 ;  /* 0x0000000000037941 */ /* 0x000fea0003800000 */
.L_x_9299:
        /* <DEDUP_REMOVED lines=46> */
.L_x_9303:
[----:B------:R-:W-:Y:S01]  /*19910*/  DMUL R2, RZ, R60 ;  /* 0x0000003cff027228 */ /* 0x000fe20000000000 */
[----:B------:R-:W-:-:S10]  /*19920*/  IMAD.MOV.U32 R5, RZ, RZ, RZ ;  /* 0x000000ffff057224 */ /* 0x000fd400078e00ff */
.L_x_9304:
[----:B------:R-:W-:Y:S05]  /*19930*/  BSYNC B3 ;  /* 0x0000000000037941 */ /* 0x000fea0003800000 */
.L_x_9302:
        /* <DEDUP_REMOVED lines=39> */
.L_x_9286:
        /* <DEDUP_REMOVED lines=11> */
.L_x_9305:
[----:B------:R-:W-:-:S10]  /*19c60*/  DADD R66, R14, -R14 ;  /* 0x000000000e427229 */ /* 0x000fd4000000080e */
[----:B------:R-:W-:Y:S01]  /*19c70*/  MOV R60, R66 ;  /* 0x00000042003c7202 */ /* 0x000fe20000000f00 */
[----:B------:R-:W-:Y:S01]  /*19c80*/  IMAD.MOV.U32 R61, RZ, RZ, R67 ;  /* 0x000000ffff3d7224 */ /* 0x000fe200078e0043 */
[----:B------:R-:W-:Y:S06]  /*19c90*/  BRA `(.L_x_9296) ;  /* 0x0000000800847947 */ /* 0x000fec0003800000 */
.L_x_9285:
        /* <DEDUP_REMOVED lines=27> */
.L_x_9307:
[----:B------:R-:W-:Y:S01]  /*19e50*/  DMUL R66, RZ, R60 ;  /* 0x0000003cff427228 */ /* 0x000fe20000000000 */
[----:B------:R-:W-:-:S10]  /*19e60*/  IMAD.MOV.U32 R16, RZ, RZ, RZ ;  /* 0x000000ffff107224 */ /* 0x000fd400078e00ff */
.L_x_9308:
[----:B------:R-:W-:Y:S05]  /*19e70*/  BSYNC B3 ;  /* 0x0000000000037941 */ /* 0x000fea0003800000 */
.L_x_9306:
        /* <DEDUP_REMOVED lines=46> */
.L_x_9310:
[----:B------:R-:W-:Y:S01]  /*1a160*/  DMUL R2, RZ, R60 ;  /* 0x0000003cff027228 */ /* 0x000fe20000000000 */
[----:B------:R-:W-:-:S10]  /*1a170*/  IMAD.MOV.U32 R5, RZ, RZ, RZ ;  /* 0x000000ffff057224 */ /* 0x000fd400078e00ff */
.L_x_9311:
[----:B------:R-:W-:Y:S05]  /*1a180*/  BSYNC B3 ;  /* 0x0000000000037941 */ /* 0x000fea0003800000 */
.L_x_9309:
        /* <DEDUP_REMOVED lines=24> */
.L_x_9284:
        /* <DEDUP_REMOVED lines=58> */
.L_x_9296:
[----:B------:R-:W-:Y:S05]  /*1a6b0*/  BSYNC B2 ;  /* 0x0000000000027941 */ /* 0x000fea0003800000 */
.L_x_9283:
        /* <DEDUP_REMOVED lines=30> */
.L_x_9315:
[----:B------:R-:W-:Y:S05]  /*1a8a0*/  BSYNC B2 ;  /* 0x0000000000027941 */ /* 0x000fea0003800000 */
.L_x_9314:
        /* <DEDUP_REMOVED lines=18> */
.L_x_9317:
[----:B------:R-:W-:Y:S05]  /*1a9d0*/  BSYNC B2 ;  /* 0x0000000000027941 */ /* 0x000fea0003800000 */
.L_x_9316:
[C---:B------:R-:W-:Y:S02]  /*1a9e0*/  DFMA R2, R20.reuse, R14, R12 ;  /* 0x0000000e1402722b */ /* 0x040fe4000000000c */
[----:B------:R-:W-:-:S06]  /*1a9f0*/  DFMA R12, R20, -R12, R14 ;  /* 0x8000000c140c722b */ /* 0x000fcc000000000e */
[-C--:B------:R-:W-:Y:S02]  /*1aa00*/  DMUL R20, R2, R4.reuse ;  /* 0x0000000402147228 */ /* 0x080fe40000000000 */
[----:B------:R-:W-:Y:S01]  /*1aa10*/  DMUL R22, R12, R4 ;  /* 0x000000040c167228 */ /* 0x000fe20000000000 */
[----:B------:R-:W-:Y:S10]  /*1aa20*/  BRA `(.L_x_9282) ;  /* 0x0000000400807947 */ /* 0x000ff40003800000 */
.L_x_9313:
        /* <DEDUP_REMOVED lines=21> */
.L_x_9319:
[----:B------:R-:W-:Y:S05]  /*1ab80*/  BSYNC B2 ;  /* 0x0000000000027941 */ /* 0x000fea0003800000 */
.L_x_9318:
        /* <DEDUP_REMOVED lines=25> */
.L_x_9321:
[----:B------:R-:W-:Y:S05]  /*1ad20*/  BSYNC B2 ;  /* 0x0000000000027941 */ /* 0x000fea0003800000 */
.L_x_9320:
[----:B------:R-:W-:Y:S05]  /*1ad30*/  BRA `(.L_x_9282) ;  /* 0x0000000000bc7947 */ /* 0x000fea0003800000 */
.L_x_9312:
        /* <DEDUP_REMOVED lines=23> */
.L_x_9323:
[----:B------:R-:W-:Y:S05]  /*1aeb0*/  BSYNC B2 ;  /* 0x0000000000027941 */ /* 0x000fea0003800000 */
.L_x_9322:
        /* <DEDUP_REMOVED lines=18> */
.L_x_9325:
[----:B------:R-:W-:Y:S05]  /*1afe0*/  BSYNC B2 ;  /* 0x0000000000027941 */ /* 0x000fea0003800000 */
.L_x_9324:
[C---:B------:R-:W-:Y:S02]  /*1aff0*/  DFMA R2, R20.reuse, R12, R14 ;  /* 0x0000000c1402722b */ /* 0x040fe4000000000e */
[----:B------:R-:W-:-:S06]  /*1b000*/  DFMA R12, R20, R14, -R12 ;  /* 0x0000000e140c722b */ /* 0x000fcc000000080c */
[-C--:B------:R-:W-:Y:S02]  /*1b010*/  DMUL R20, R2, R4.reuse ;  /* 0x0000000402147228 */ /* 0x080fe40000000000 */
[----:B------:R-:W-:-:S11]  /*1b020*/  DMUL R22, R12, R4 ;  /* 0x000000040c167228 */ /* 0x000fd60000000000 */
.L_x_9282:
[----:B------:R-:W-:Y:S05]  /*1b030*/  BSYNC B1 ;  /* 0x0000000000017941 */ /* 0x000fea0003800000 */
.L_x_9281:
        /* <DEDUP_REMOVED lines=81> */
.L_x_9334:
[----:B------:R-:W-:Y:S05]  /*1b550*/  BSYNC B0 ;  /* 0x0000000000007941 */ /* 0x000fea0003800000 */
.L_x_9333:
        /* <DEDUP_REMOVED lines=26> */
.L_x_9336:
[----:B------:R-:W-:Y:S01]  /*1b700*/  DMUL R62, RZ, R12 ;  /* 0x0000000cff3e7228 */ /* 0x000fe20000000000 */
[----:B------:R-:W-:-:S10]  /*1b710*/  IMAD.MOV.U32 R16, RZ, RZ, RZ ;  /* 0x000000ffff107224 */ /* 0x000fd400078e00ff */
.L_x_9337:
[----:B------:R-:W-:Y:S05]  /*1b720*/  BSYNC B3 ;  /* 0x0000000000037941 */ /* 0x000fea0003800000 */
.L_x_9335:
        /* <DEDUP_REMOVED lines=46> */
.L_x_9339:
[----:B------:R-:W-:Y:S01]  /*1ba10*/  DMUL R2, RZ, R12 ;  /* 0x0000000cff027228 */ /* 0x000fe20000000000 */
[----:B------:R-:W-:-:S10]  /*1ba20*/  IMAD.MOV.U32 R5, RZ, RZ, RZ ;  /* 0x000000ffff057224 */ /* 0x000fd400078e00ff */
.L_x_9340:
[----:B------:R-:W-:Y:S05]  /*1ba30*/  BSYNC B3 ;  /* 0x0000000000037941 */ /* 0x000fea0003800000 */
.L_x_9338:
        /* <DEDUP_REMOVED lines=25> */
.L_x_9332:
        /* <DEDUP_REMOVED lines=63> */
.L_x_9343:
[----:B------:R-:W-:Y:S05]  /*1bfc0*/  BSYNC B0 ;  /* 0x0000000000007941 */ /* 0x000fea0003800000 */
.L_x_9342:
        /* <DEDUP_REMOVED lines=26> */
.L_x_9345:
[----:B------:R-:W-:Y:S01]  /*1c170*/  DMUL R62, RZ, R12 ;  /* 0x0000000cff3e7228 */ /* 0x000fe20000000000 */
[----:B------:R-:W-:-:S10]  /*1c180*/  IMAD.MOV.U32 R16, RZ, RZ, RZ ;  /* 0x000000ffff107224 */ /* 0x000fd400078e00ff */
.L_x_9346:
[----:B------:R-:W-:Y:S05]  /*1c190*/  BSYNC B3 ;  /* 0x0000000000037941 */ /* 0x000fea0003800000 */
.L_x_9344:
        /* <DEDUP_REMOVED lines=46> */
.L_x_9348:
[----:B------:R-:W-:Y:S01]  /*1c480*/  DMUL R2, RZ, R12 ;  /* 0x0000000cff027228 */ /* 0x000fe20000000000 */
[----:B------:R-:W-:-:S10]  /*1c490*/  MOV R5, RZ ;  /* 0x000000ff00057202 */ /* 0x000fd40000000f00 */
.L_x_9349:
[----:B------:R-:W-:Y:S05]  /*1c4a0*/  BSYNC B3 ;  /* 0x0000000000037941 */ /* 0x000fea0003800000 */
.L_x_9347:
        /* <DEDUP_REMOVED lines=39> */
.L_x_9331:
        /* <DEDUP_REMOVED lines=11> */
.L_x_9350:
[----:B------:R-:W-:-:S10]  /*1c7d0*/  DADD R62, R42, -R42 ;  /* 0x000000002a3e7229 */ /* 0x000fd4000000082a */
[----:B------:R-:W-:Y:S02]  /*1c7e0*/  IMAD.MOV.U32 R12, RZ, RZ, R62 ;  /* 0x000000ffff0c7224 */ /* 0x000fe400078e003e */
[----:B------:R-:W-:Y:S01]  /*1c7f0*/  IMAD.MOV.U32 R13, RZ, RZ, R63 ;  /* 0x000000ffff0d7224 */ /* 0x000fe200078e003f */
[----:B------:R-:W-:Y:S06]  /*1c800*/  BRA `(.L_x_9341) ;  /* 0x0000000800907947 */ /* 0x000fec0003800000 */
.L_x_9330:
        /* <DEDUP_REMOVED lines=27> */
.L_x_9352:
[----:B------:R-:W-:Y:S01]  /*1c9c0*/  DMUL R62, RZ, R12 ;  /* 0x0000000cff3e7228 */ /* 0x000fe20000000000 */
[----:B------:R-:W-:-:S10]  /*1c9d0*/  IMAD.MOV.U32 R16, RZ, RZ, RZ ;  /* 0x000000ffff107224 */ /* 0x000fd400078e00ff */
.L_x_9353:
[----:B------:R-:W-:Y:S05]  /*1c9e0*/  BSYNC B3 ;  /* 0x0000000000037941 */ /* 0x000fea0003800000 */
.L_x_9351:
        /* <DEDUP_REMOVED lines=49> */
.L_x_9355:
[----:B------:R-:W-:Y:S01]  /*1cd00*/  DMUL R4, RZ, R12 ;  /* 0x0000000cff047228 */ /* 0x000fe20000000000 */
[----:B------:R-:W-:-:S10]  /*1cd10*/  IMAD.MOV.U32 R57, RZ, RZ, RZ ;  /* 0x000000ffff397224 */ /* 0x000fd400078e00ff */
.L_x_9356:
[----:B------:R-:W-:Y:S05]  /*1cd20*/  BSYNC B3 ;  /* 0x0000000000037941 */ /* 0x000fea0003800000 */
.L_x_9354:
        /* <DEDUP_REMOVED lines=24> */
.L_x_9329:
        /* <DEDUP_REMOVED lines=58> */
.L_x_9341:
[----:B------:R-:W-:Y:S05]  /*1d250*/  BSYNC B2 ;  /* 0x0000000000027941 */ /* 0x000fea0003800000 */
.L_x_9328:
        /* <DEDUP_REMOVED lines=30> */
.L_x_9360:
[----:B------:R-:W-:Y:S05]  /*1d440*/  BSYNC B2 ;  /* 0x0000000000027941 */ /* 0x000fea0003800000 */
.L_x_9359:
        /* <DEDUP_REMOVED lines=18> */
.L_x_9362:
[----:B------:R-:W-:Y:S05]  /*1d570*/  BSYNC B2 ;  /* 0x0000000000027941 */ /* 0x000fea0003800000 */
.L_x_9361:
[C---:B------:R-:W-:Y:S02]  /*1d580*/  DFMA R16, R18.reuse, R42, R40 ;  /* 0x0000002a1210722b */ /* 0x040fe40000000028 */
[----:B------:R-:W-:-:S06]  /*1d590*/  DFMA R18, R18, -R40, R42 ;  /* 0x800000281212722b */ /* 0x000fcc000000002a */
[-C--:B------:R-:W-:Y:S02]  /*1d5a0*/  DMUL R16, R16, R4.reuse ;  /* 0x0000000410107228 */ /* 0x080fe40000000000 */
[----:B------:R-:W-:Y:S01]  /*1d5b0*/  DMUL R18, R18, R4 ;  /* 0x0000000412127228 */ /* 0x000fe20000000000 */
[----:B------:R-:W-:Y:S10]  /*1d5c0*/  BRA `(.L_x_9327) ;  /* 0x0000000400807947 */ /* 0x000ff40003800000 */
.L_x_9358:
        /* <DEDUP_REMOVED lines=21> */
.L_x_9364:
[----:B------:R-:W-:Y:S05]  /*1d720*/  BSYNC B2 ;  /* 0x0000000000027941 */ /* 0x000fea0003800000 */
.L_x_9363:
        /* <DEDUP_REMOVED lines=25> */
.L_x_9366:
[----:B------:R-:W-:Y:S05]  /*1d8c0*/  BSYNC B2 ;  /* 0x0000000000027941 */ /* 0x000fea0003800000 */
.L_x_9365:
[----:B------:R-:W-:Y:S05]  /*1d8d0*/  BRA `(.L_x_9327) ;  /* 0x0000000000bc7947 */ /* 0x000fea0003800000 */
.L_x_9357:
        /* <DEDUP_REMOVED lines=23> */
.L_x_9368:
[----:B------:R-:W-:Y:S05]  /*1da50*/  BSYNC B2 ;  /* 0x0000000000027941 */ /* 0x000fea0003800000 */
.L_x_9367:
        /* <DEDUP_REMOVED lines=18> */
.L_x_9370:
[----:B------:R-:W-:Y:S05]  /*1db80*/  BSYNC B2 ;  /* 0x0000000000027941 */ /* 0x000fea0003800000 */
.L_x_9369:
[C---:B------:R-:W-:Y:S02]  /*1db90*/  DFMA R16, R18.reuse, R40, R42 ;  /* 0x000000281210722b */ /* 0x040fe4000000002a */
[----:B------:R-:W-:-:S06]  /*1dba0*/  DFMA R18, R18, R42, -R40 ;  /* 0x0000002a1212722b */ /* 0x000fcc0000000828 */
[-C--:B------:R-:W-:Y:S02]  /*1dbb0*/  DMUL R16, R16, R4.reuse ;  /* 0x0000000410107228 */ /* 0x080fe40000000000 */
[----:B------:R-:W-:-:S11]  /*1dbc0*/  DMUL R18, R18, R4 ;  /* 0x0000000412127228 */ /* 0x000fd60000000000 */
.L_x_9327:
[----:B------:R-:W-:Y:S05]  /*1dbd0*/  BSYNC B1 ;  /* 0x0000000000017941 */ /* 0x000fea0003800000 */
.L_x_9326:
        /* <DEDUP_REMOVED lines=79> */
.L_x_9379:
[----:B------:R-:W-:Y:S05]  /*1e0d0*/  BSYNC B0 ;  /* 0x0000000000007941 */ /* 0x000fea0003800000 */
.L_x_9378:
        /* <DEDUP_REMOVED lines=26> */
.L_x_9381:
[----:B------:R-:W-:Y:S01]  /*1e280*/  DMUL R66, RZ, R60 ;  /* 0x0000003cff427228 */ /* 0x000fe20000000000 */
[----:B------:R-:W-:-:S10]  /*1e290*/  IMAD.MOV.U32 R12, RZ, RZ, RZ ;  /* 0x000000ffff0c7224 */ /* 0x000fd400078e00ff */
.L_x_9382:
[----:B------:R-:W-:Y:S05]  /*1e2a0*/  BSYNC B3 ;  /* 0x0000000000037941 */ /* 0x000fea0003800000 */
.L_x_9380:
        /* <DEDUP_REMOVED lines=46> */
.L_x_9384:
[----:B------:R-:W-:Y:S01]  /*1e590*/  DMUL R2, RZ, R60 ;  /* 0x0000003cff027228 */ /* 0x000fe20000000000 */
[----:B------:R-:W-:-:S10]  /*1e5a0*/  IMAD.MOV.U32 R5, RZ, RZ, RZ ;  /* 0x000000ffff057224 */ /* 0x000fd400078e00ff */
.L_x_9385:
[----:B------:R-:W-:Y:S05]  /*1e5b0*/  BSYNC B3 ;  /* 0x0000000000037941 */ /* 0x000fea0003800000 */
.L_x_9383:
        /* <DEDUP_REMOVED lines=25> */
.L_x_9377:
        /* <DEDUP_REMOVED lines=63> */
.L_x_9388:
[----:B------:R-:W-:Y:S05]  /*1eb40*/  BSYNC B0 ;  /* 0x0000000000007941 */ /* 0x000fea0003800000 */
.L_x_9387:
        /* <DEDUP_REMOVED lines=26> */
.L_x_9390:
[----:B------:R-:W-:Y:S01]  /*1ecf0*/  DMUL R66, RZ, R60 ;  /* 0x0000003cff427228 */ /* 0x000fe20000000000 */
[----:B------:R-:W-:-:S10]  /*1ed00*/  IMAD.MOV.U32 R12, RZ, RZ, RZ ;  /* 0x000000ffff0c7224 */ /* 0x000fd400078e00ff */
.L_x_9391:
[----:B------:R-:W-:Y:S05]  /*1ed10*/  BSYNC B3 ;  /* 0x0000000000037941 */ /* 0x000fea0003800000 */
.L_x_9389:
        /* <DEDUP_REMOVED lines=46> */
.L_x_9393:
[----:B------:R-:W-:Y:S01]  /*1f000*/  DMUL R2, RZ, R60 ;  /* 0x0000003cff027228 */ /* 0x000fe20000000000 */
[----:B------:R-:W-:-:S10]  /*1f010*/  MOV R5, RZ ;  /* 0x000000ff00057202 */ /* 0x000fd40000000f00 */
.L_x_9394:
[----:B------:R-:W-:Y:S05]  /*1f020*/  BSYNC B3 ;  /* 0x0000000000037941 */ /* 0x000fea0003800000 */
.L_x_9392:
        /* <DEDUP_REMOVED lines=39> */
.L_x_9376:
        /* <DEDUP_REMOVED lines=11> */
.L_x_9395:
[----:B------:R-:W-:-:S10]  /*1f350*/  DADD R66, R46, -R46 ;  /* 0x000000002e427229 */ /* 0x000fd4000000082e */
[----:B------:R-:W-:Y:S02]  /*1f360*/  IMAD.MOV.U32 R60, RZ, RZ, R66 ;  /* 0x000000ffff3c7224 */ /* 0x000fe400078e0042 */
[----:B------:R-:W-:Y:S01]  /*1f370*/  IMAD.MOV.U32 R61, RZ, RZ, R67 ;  /* 0x000000ffff3d7224 */ /* 0x000fe200078e0043 */
[----:B------:R-:W-:Y:S06]  /*1f380*/  BRA `(.L_x_9386) ;  /* 0x0000000800847947 */ /* 0x000fec0003800000 */
.L_x_9375:
        /* <DEDUP_REMOVED lines=27> */
.L_x_9397:
[----:B------:R-:W-:Y:S01]  /*1f540*/  DMUL R66, RZ, R60 ;  /* 0x0000003cff427228 */ /* 0x000fe20000000000 */
[----:B------:R-:W-:-:S10]  /*1f550*/  IMAD.MOV.U32 R12, RZ, RZ, RZ ;  /* 0x000000ffff0c7224 */ /* 0x000fd400078e00ff */
.L_x_9398:
[----:B------:R-:W-:Y:S05]  /*1f560*/  BSYNC B3 ;  /* 0x0000000000037941 */ /* 0x000fea0003800000 */
.L_x_9396:
        /* <DEDUP_REMOVED lines=46> */
.L_x_9400:
[----:B------:R-:W-:Y:S01]  /*1f850*/  DMUL R2, RZ, R60 ;  /* 0x0000003cff027228 */ /* 0x000fe20000000000 */
[----:B------:R-:W-:-:S10]  /*1f860*/  IMAD.MOV.U32 R5, RZ, RZ, RZ ;  /* 0x000000ffff057224 */ /* 0x000fd400078e00ff */
.L_x_9401:
[----:B------:R-:W-:Y:S05]  /*1f870*/  BSYNC B3 ;  /* 0x0000000000037941 */ /* 0x000fea0003800000 */
.L_x_9399:
        /* <DEDUP_REMOVED lines=24> */
.L_x_9374:
        /* <DEDUP_REMOVED lines=58> */
.L_x_9386:
[----:B------:R-:W-:Y:S05]  /*1fda0*/  BSYNC B2 ;  /* 0x0000000000027941 */ /* 0x000fea0003800000 */
.L_x_9373:
        /* <DEDUP_REMOVED lines=30> */
.L_x_9405:
[----:B------:R-:W-:Y:S05]  /*1ff90*/  BSYNC B2 ;  /* 0x0000000000027941 */ /* 0x000fea0003800000 */
.L_x_9404:
        /* <DEDUP_REMOVED lines=18> */
.L_x_9407:
[----:B------:R-:W-:Y:S05]  /*200c0*/  BSYNC B2 ;  /* 0x0000000000027941 */ /* 0x000fea0003800000 */
.L_x_9406:
[C---:B------:R-:W-:Y:S02]  /*200d0*/  DFMA R12, R40.reuse, R46, R44 ;  /* 0x0000002e280c722b */ /* 0x040fe4000000002c */
[----:B------:R-:W-:-:S06]  /*200e0*/  DFMA R14, R40, -R44, R46 ;  /* 0x8000002c280e722b */ /* 0x000fcc000000002e */
[-C--:B------:R-:W-:Y:S02]  /*200f0*/  DMUL R12, R12, R4.reuse ;  /* 0x000000040c0c7228 */ /* 0x080fe40000000000 */
[----:B------:R-:W-:Y:S01]  /*20100*/  DMUL R14, R14, R4 ;  /* 0x000000040e0e7228 */ /* 0x000fe20000000000 */
[----:B------:R-:W-:Y:S10]  /*20110*/  BRA `(.L_x_9372) ;  /* 0x0000000400807947 */ /* 0x000ff40003800000 */
.L_x_9403:
        /* <DEDUP_REMOVED lines=21> */
.L_x_9409:
[----:B------:R-:W-:Y:S05]  /*20270*/  BSYNC B2 ;  /* 0x0000000000027941 */ /* 0x000fea0003800000 */
.L_x_9408:
        /* <DEDUP_REMOVED lines=25> */
.L_x_9411:
[----:B------:R-:W-:Y:S05]  /*20410*/  BSYNC B2 ;  /* 0x0000000000027941 */ /* 0x000fea0003800000 */
.L_x_9410:
[----:B------:R-:W-:Y:S05]  /*20420*/  BRA `(.L_x_9372) ;  /* 0x0000000000bc7947 */ /* 0x000fea0003800000 */
.L_x_9402:
        /* <DEDUP_REMOVED lines=23> */
.L_x_9413:
[----:B------:R-:W-:Y:S05]  /*205a0*/  BSYNC B2 ;  /* 0x0000000000027941 */ /* 0x000fea0003800000 */
.L_x_9412:
        /* <DEDUP_REMOVED lines=18> */
.L_x_9415:
[----:B------:R-:W-:Y:S05]  /*206d0*/  BSYNC B2 ;  /* 0x0000000000027941 */ /* 0x000fea0003800000 */
.L_x_9414:
[C---:B------:R-:W-:Y:S02]  /*206e0*/  DFMA R12, R40.reuse, R44, R46 ;  /* 0x0000002c280c722b */ /* 0x040fe4000000002e */
[----:B------:R-:W-:-:S06]  /*206f0*/  DFMA R14, R40, R46, -R44 ;  /* 0x0000002e280e722b */ /* 0x000fcc000000082c */
[-C--:B------:R-:W-:Y:S02]  /*20700*/  DMUL R12, R12, R4.reuse ;  /* 0x000000040c0c7228 */ /* 0x080fe40000000000 */
[----:B------:R-:W-:-:S11]  /*20710*/  DMUL R14, R14, R4 ;  /* 0x000000040e0e7228 */ /* 0x000fd60000000000 */
.L_x_9372:
[----:B------:R-:W-:Y:S05]  /*20720*/  BSYNC B1 ;  /* 0x0000000000017941 */ /* 0x000fea0003800000 */
.L_x_9371:
        /* <DEDUP_REMOVED lines=81> */
.L_x_9424:
[----:B------:R-:W-:Y:S05]  /*20c40*/  BSYNC B0 ;  /* 0x0000000000007941 */ /* 0x000fea0003800000 */
.L_x_9423:
        /* <DEDUP_REMOVED lines=26> */
.L_x_9426:
[----:B------:R-:W-:Y:S01]  /*20df0*/  DMUL R62, RZ, R40 ;  /* 0x00000028ff3e7228 */ /* 0x000fe20000000000 */
[----:B------:R-:W-:-:S10]  /*20e00*/  MOV R44, RZ ;  /* 0x000000ff002c7202 */ /* 0x000fd40000000f00 */
.L_x_9427:
[----:B------:R-:W-:Y:S05]  /*20e10*/  BSYNC B3 ;  /* 0x0000000000037941 */ /* 0x000fea0003800000 */
.L_x_9425:
        /* <DEDUP_REMOVED lines=46> */
.L_x_9429:
[----:B------:R-:W-:Y:S01]  /*21100*/  DMUL R2, RZ, R40 ;  /* 0x00000028ff027228 */ /* 0x000fe20000000000 */
[----:B------:R-:W-:-:S10]  /*21110*/  IMAD.MOV.U32 R5, RZ, RZ, RZ ;  /* 0x000000ffff057224 */ /* 0x000fd400078e00ff */
.L_x_9430:
[----:B------:R-:W-:Y:S05]  /*21120*/  BSYNC B3 ;  /* 0x0000000000037941 */ /* 0x000fea0003800000 */
.L_x_9428:
        /* <DEDUP_REMOVED lines=25> */
.L_x_9422:
        /* <DEDUP_REMOVED lines=63> */
.L_x_9433:
[----:B------:R-:W-:Y:S05]  /*216b0*/  BSYNC B0 ;  /* 0x0000000000007941 */ /* 0x000fea0003800000 */
.L_x_9432:
        /* <DEDUP_REMOVED lines=26> */
.L_x_9435:
[----:B------:R-:W-:Y:S01]  /*21860*/  DMUL R62, RZ, R40 ;  /* 0x00000028ff3e7228 */ /* 0x000fe20000000000 */
[----:B------:R-:W-:-:S10]  /*21870*/  IMAD.MOV.U32 R44, RZ, RZ, RZ ;  /* 0x000000ffff2c7224 */ /* 0x000fd400078e00ff */
.L_x_9436:
[----:B------:R-:W-:Y:S05]  /*21880*/  BSYNC B3 ;  /* 0x0000000000037941 */ /* 0x000fea0003800000 */
.L_x_9434:
        /* <DEDUP_REMOVED lines=46> */
.L_x_9438:
[----:B------:R-:W-:Y:S01]  /*21b70*/  DMUL R2, RZ, R40 ;  /* 0x00000028ff027228 */ /* 0x000fe20000000000 */
[----:B------:R-:W-:-:S10]  /*21b80*/  IMAD.MOV.U32 R5, RZ, RZ, RZ ;  /* 0x000000ffff057224 */ /* 0x000fd400078e00ff */
.L_x_9439:
[----:B------:R-:W-:Y:S05]  /*21b90*/  BSYNC B3 ;  /* 0x0000000000037941 */ /* 0x000fea0003800000 */
.L_x_9437:
        /* <DEDUP_REMOVED lines=39> */
.L_x_9421:
        /* <DEDUP_REMOVED lines=11> */
.L_x_9440:
[----:B------:R-:W-:-:S10]  /*21ec0*/  DADD R62, R10, -R10 ;  /* 0x000000000a3e7229 */ /* 0x000fd4000000080a */
[----:B------:R-:W-:Y:S01]  /*21ed0*/  MOV R40, R62 ;  /* 0x0000003e00287202 */ /* 0x000fe20000000f00 */
[----:B------:R-:W-:Y:S01]  /*21ee0*/  IMAD.MOV.U32 R41, RZ, RZ, R63 ;  /* 0x000000ffff297224 */ /* 0x000fe200078e003f */
[----:B------:R-:W-:Y:S06]  /*21ef0*/  BRA `(.L_x_9431) ;  /* 0x0000000800907947 */ /* 0x000fec0003800000 */
.L_x_9420:
        /* <DEDUP_REMOVED lines=27> */
.L_x_9442:
[----:B------:R-:W-:Y:S01]  /*220b0*/  DMUL R62, RZ, R40 ;  /* 0x00000028ff3e7228 */ /* 0x000fe20000000000 */
[----:B------:R-:W-:-:S10]  /*220c0*/  IMAD.MOV.U32 R44, RZ, RZ, RZ ;  /* 0x000000ffff2c7224 */ /* 0x000fd400078e00ff */
.L_x_9443:
[----:B------:R-:W-:Y:S05]  /*220d0*/  BSYNC B3 ;  /* 0x0000000000037941 */ /* 0x000fea0003800000 */
.L_x_9441:
        /* <DEDUP_REMOVED lines=49> */
.L_x_9445:
[----:B------:R-:W-:Y:S01]  /*223f0*/  DMUL R4, RZ, R40 ;  /* 0x00000028ff047228 */ /* 0x000fe20000000000 */
[----:B------:R-:W-:-:S10]  /*22400*/  IMAD.MOV.U32 R57, RZ, RZ, RZ ;  /* 0x000000ffff397224 */ /* 0x000fd400078e00ff */
.L_x_9446:
[----:B------:R-:W-:Y:S05]  /*22410*/  BSYNC B3 ;  /* 0x0000000000037941 */ /* 0x000fea0003800000 */
.L_x_9444:
        /* <DEDUP_REMOVED lines=24> */
.L_x_9419:
        /* <DEDUP_REMOVED lines=58> */
.L_x_9431:
[----:B------:R-:W-:Y:S05]  /*22940*/  BSYNC B2 ;  /* 0x0000000000027941 */ /* 0x000fea0003800000 */
.L_x_9418:
        /* <DEDUP_REMOVED lines=30> */
.L_x_9450:
[----:B------:R-:W-:Y:S05]  /*22b30*/  BSYNC B2 ;  /* 0x0000000000027941 */ /* 0x000fea0003800000 */
.L_x_9449:
        /* <DEDUP_REMOVED lines=18> */
.L_x_9452:
[----:B------:R-:W-:Y:S05]  /*22c60*/  BSYNC B2 ;  /* 0x0000000000027941 */ /* 0x000fea0003800000 */
.L_x_9451:
[C---:B------:R-:W-:Y:S02]  /*22c70*/  DFMA R44, R46.reuse, R10, R8 ;  /* 0x0000000a2e2c722b */ /* 0x040fe40000000008 */
[----:B------:R-:W-:-:S06]  /*22c80*/  DFMA R46, R46, -R8, R10 ;  /* 0x800000082e2e722b */ /* 0x000fcc000000000a */
[-C--:B------:R-:W-:Y:S02]  /*22c90*/  DMUL R44, R44, R4.reuse ;  /* 0x000000042c2c7228 */ /* 0x080fe40000000000 */
[----:B------:R-:W-:Y:S01]  /*22ca0*/  DMUL R46, R46, R4 ;  /* 0x000000042e2e7228 */ /* 0x000fe20000000000 */
[----:B------:R-:W-:Y:S10]  /*22cb0*/  BRA `(.L_x_9417) ;  /* 0x0000000400807947 */ /* 0x000ff40003800000 */
.L_x_9448:
        /* <DEDUP_REMOVED lines=21> */
.L_x_9454:
[----:B------:R-:W-:Y:S05]  /*22e10*/  BSYNC B2 ;  /* 0x0000000000027941 */ /* 0x000fea0003800000 */
.L_x_9453:
        /* <DEDUP_REMOVED lines=25> */
.L_x_9456:
[----:B------:R-:W-:Y:S05]  /*22fb0*/  BSYNC B2 ;  /* 0x0000000000027941 */ /* 0x000fea0003800000 */
.L_x_9455:
[----:B------:R-:W-:Y:S05]  /*22fc0*/  BRA `(.L_x_9417) ;  /* 0x0000000000bc7947 */ /* 0x000fea0003800000 */
.L_x_9447:
        /* <DEDUP_REMOVED lines=23> */
.L_x_9458:
[----:B------:R-:W-:Y:S05]  /*23140*/  BSYNC B2 ;  /* 0x0000000000027941 */ /* 0x000fea0003800000 */
.L_x_9457:
        /* <DEDUP_REMOVED lines=18> */
.L_x_9460:
[----:B------:R-:W-:Y:S05]  /*23270*/  BSYNC B2 ;  /* 0x0000000000027941 */ /* 0x000fea0003800000 */
.L_x_9459:
[C---:B------:R-:W-:Y:S02]  /*23280*/  DFMA R44, R46.reuse, R8, R10 ;  /* 0x000000082e2c722b */ /* 0x040fe4000000000a */
[----:B------:R-:W-:-:S06]  /*23290*/  DFMA R46, R46, R10, -R8 ;  /* 0x0000000a2e2e722b */ /* 0x000fcc0000000808 */
[-C--:B------:R-:W-:Y:S02]  /*232a0*/  DMUL R44, R44, R4.reuse ;  /* 0x000000042c2c7228 */ /* 0x080fe40000000000 */
[----:B------:R-:W-:-:S11]  /*232b0*/  DMUL R46, R46, R4 ;  /* 0x000000042e2e7228 */ /* 0x000fd60000000000 */
.L_x_9417:
[----:B------:R-:W-:Y:S05]  /*232c0*/  BSYNC B1 ;  /* 0x0000000000017941 */ /* 0x000fea0003800000 */
.L_x_9416:
        /* <DEDUP_REMOVED lines=79> */
.L_x_9469:
[----:B------:R-:W-:Y:S05]  /*237c0*/  BSYNC B0 ;  /* 0x0000000000007941 */ /* 0x000fea0003800000 */
.L_x_9468:
        /* <DEDUP_REMOVED lines=26> */
.L_x_9471:
[----:B------:R-:W-:Y:S01]  /*23970*/  DMUL R66, RZ, R60 ;  /* 0x0000003cff427228 */ /* 0x000fe20000000000 */
[----:B------:R-:W-:-:S10]  /*23980*/  MOV R8, RZ ;  /* 0x000000ff00087202 */ /* 0x000fd40000000f00 */
.L_x_9472:
[----:B------:R-:W-:Y:S05]  /*23990*/  BSYNC B3 ;  /* 0x0000000000037941 */ /* 0x000fea0003800000 */
.L_x_9470:
        /* <DEDUP_REMOVED lines=46> */
.L_x_9474:
[----:B------:R-:W-:Y:S01]  /*23c80*/  DMUL R2, RZ, R60 ;  /* 0x0000003cff027228 */ /* 0x000fe20000000000 */
[----:B------:R-:W-:-:S10]  /*23c90*/  IMAD.MOV.U32 R5, RZ, RZ, RZ ;  /* 0x000000ffff057224 */ /* 0x000fd400078e00ff */
.L_x_9475:
[----:B------:R-:W-:Y:S05]  /*23ca0*/  BSYNC B3 ;  /* 0x0000000000037941 */ /* 0x000fea0003800000 */
.L_x_9473:
        /* <DEDUP_REMOVED lines=25> */
.L_x_9467:
        /* <DEDUP_REMOVED lines=63> */
.L_x_9478:
[----:B------:R-:W-:Y:S05]  /*24230*/  BSYNC B0 ;  /* 0x0000000000007941 */ /* 0x000fea0003800000 */
.L_x_9477:
        /* <DEDUP_REMOVED lines=26> */
.L_x_9480:
[----:B------:R-:W-:Y:S01]  /*243e0*/  DMUL R66, RZ, R60 ;  /* 0x0000003cff427228 */ /* 0x000fe20000000000 */
[----:B------:R-:W-:-:S10]  /*243f0*/  IMAD.MOV.U32 R8, RZ, RZ, RZ ;  /* 0x000000ffff087224 */ /* 0x000fd400078e00ff */
.L_x_9481:
[----:B------:R-:W-:Y:S05]  /*24400*/  BSYNC B3 ;  /* 0x0000000000037941 */ /* 0x000fea0003800000 */
.L_x_9479:
        /* <DEDUP_REMOVED lines=46> */
.L_x_9483:
[----:B------:R-:W-:Y:S01]  /*246f0*/  DMUL R2, RZ, R60 ;  /* 0x0000003cff027228 */ /* 0x000fe20000000000 */
[----:B------:R-:W-:-:S10]  /*24700*/  IMAD.MOV.U32 R5, RZ, RZ, RZ ;  /* 0x000000ffff057224 */ /* 0x000fd400078e00ff */
.L_x_9484:
[----:B------:R-:W-:Y:S05]  /*24710*/  BSYNC B3 ;  /* 0x0000000000037941 */ /* 0x000fea0003800000 */
.L_x_9482:
        /* <DEDUP_REMOVED lines=39> */
.L_x_9466:
        /* <DEDUP_REMOVED lines=11> */
.L_x_9485:
[----:B------:R-:W-:-:S10]  /*24a40*/  DADD R66, R38, -R38 ;  /* 0x0000000026427229 */ /* 0x000fd40000000826 */
[----:B------:R-:W-:Y:S01]  /*24a50*/  MOV R60, R66 ;  /* 0x00000042003c7202 */ /* 0x000fe20000000f00 */
[----:B------:R-:W-:Y:S01]  /*24a60*/  IMAD.MOV.U32 R61, RZ, RZ, R67 ;  /* 0x000000ffff3d7224 */ /* 0x000fe200078e0043 */
[----:B------:R-:W-:Y:S06]  /*24a70*/  BRA `(.L_x_9476) ;  /* 0x0000000800847947 */ /* 0x000fec0003800000 */
.L_x_9465:
        /* <DEDUP_REMOVED lines=27> */
.L_x_9487:
[----:B------:R-:W-:Y:S01]  /*24c30*/  DMUL R66, RZ, R60 ;  /* 0x0000003cff427228 */ /* 0x000fe20000000000 */
[----:B------:R-:W-:-:S10]  /*24c40*/  IMAD.MOV.U32 R8, RZ, RZ, RZ ;  /* 0x000000ffff087224 */ /* 0x000fd400078e00ff */
.L_x_9488:
[----:B------:R-:W-:Y:S05]  /*24c50*/  BSYNC B3 ;  /* 0x0000000000037941 */ /* 0x000fea0003800000 */
.L_x_9486:
        /* <DEDUP_REMOVED lines=46> */
.L_x_9490:
[----:B------:R-:W-:Y:S01]  /*24f40*/  DMUL R2, RZ, R60 ;  /* 0x0000003cff027228 */ /* 0x000fe20000000000 */
[----:B------:R-:W-:-:S10]  /*24f50*/  IMAD.MOV.U32 R5, RZ, RZ, RZ ;  /* 0x000000ffff057224 */ /* 0x000fd400078e00ff */
.L_x_9491:
[----:B------:R-:W-:Y:S05]  /*24f60*/  BSYNC B3 ;  /* 0x0000000000037941 */ /* 0x000fea0003800000 */
.L_x_9489:
        /* <DEDUP_REMOVED lines=24> */
.L_x_9464:
        /* <DEDUP_REMOVED lines=58> */
.L_x_9476:
[----:B------:R-:W-:Y:S05]  /*25490*/  BSYNC B2 ;  /* 0x0000000000027941 */ /* 0x000fea0003800000 */
.L_x_9463:
        /* <DEDUP_REMOVED lines=30> */
.L_x_9495:
[----:B------:R-:W-:Y:S05]  /*25680*/  BSYNC B2 ;  /* 0x0000000000027941 */ /* 0x000fea0003800000 */
.L_x_9494:
        /* <DEDUP_REMOVED lines=18> */
.L_x_9497:
[----:B------:R-:W-:Y:S05]  /*257b0*/  BSYNC B2 ;  /* 0x0000000000027941 */ /* 0x000fea0003800000 */
.L_x_9496:
[C---:B------:R-:W-:Y:S02]  /*257c0*/  DFMA R2, R40.reuse, R38, R36 ;  /* 0x000000262802722b */ /* 0x040fe40000000024 */
[----:B------:R-:W-:-:S06]  /*257d0*/  DFMA R36, R40, -R36, R38 ;  /* 0x800000242824722b */ /* 0x000fcc0000000026 */
[-C--:B------:R-:W-:Y:S02]  /*257e0*/  DMUL R40, R2, R4.reuse ;  /* 0x0000000402287228 */ /* 0x080fe40000000000 */
[----:B------:R-:W-:Y:S01]  /*257f0*/  DMUL R42, R36, R4 ;  /* 0x00000004242a7228 */ /* 0x000fe20000000000 */
[----:B------:R-:W-:Y:S10]  /*25800*/  BRA `(.L_x_9462) ;  /* 0x0000000400807947 */ /* 0x000ff40003800000 */
.L_x_9493:
        /* <DEDUP_REMOVED lines=21> */
.L_x_9499:
[----:B------:R-:W-:Y:S05]  /*25960*/  BSYNC B2 ;  /* 0x0000000000027941 */ /* 0x000fea0003800000 */
.L_x_9498:
        /* <DEDUP_REMOVED lines=25> */
.L_x_9501:
[----:B------:R-:W-:Y:S05]  /*25b00*/  BSYNC B2 ;  /* 0x0000000000027941 */ /* 0x000fea0003800000 */
.L_x_9500:
[----:B------:R-:W-:Y:S05]  /*25b10*/  BRA `(.L_x_9462) ;  /* 0x0000000000bc7947 */ /* 0x000fea0003800000 */
.L_x_9492:
        /* <DEDUP_REMOVED lines=23> */
.L_x_9503:
[----:B------:R-:W-:Y:S05]  /*25c90*/  BSYNC B2 ;  /* 0x0000000000027941 */ /* 0x000fea0003800000 */
.L_x_9502:
        /* <DEDUP_REMOVED lines=18> */
.L_x_9505:
[----:B------:R-:W-:Y:S05]  /*25dc0*/  BSYNC B2 ;  /* 0x0000000000027941 */ /* 0x000fea0003800000 */
.L_x_9504:
[C---:B------:R-:W-:Y:S02]  /*25dd0*/  DFMA R2, R40.reuse, R36, R38 ;  /* 0x000000242802722b */ /* 0x040fe40000000026 */
[----:B------:R-:W-:-:S06]  /*25de0*/  DFMA R36, R40, R38, -R36 ;  /* 0x000000262824722b */ /* 0x000fcc0000000824 */
[-C--:B------:R-:W-:Y:S02]  /*25df0*/  DMUL R40, R2, R4.reuse ;  /* 0x0000000402287228 */ /* 0x080fe40000000000 */
[----:B------:R-:W-:-:S11]  /*25e00*/  DMUL R42, R36, R4 ;  /* 0x00000004242a7228 */ /* 0x000fd60000000000 */
.L_x_9462:
[----:B------:R-:W-:Y:S05]  /*25e10*/  BSYNC B1 ;  /* 0x0000000000017941 */ /* 0x000fea0003800000 */
.L_x_9461:
        /* <DEDUP_REMOVED lines=81> */
.L_x_9514:
[----:B------:R-:W-:Y:S05]  /*26330*/  BSYNC B0 ;  /* 0x0000000000007941 */ /* 0x000fea0003800000 */
.L_x_9513:
        /* <DEDUP_REMOVED lines=26> */
.L_x_9516:
[----:B------:R-:W-:Y:S01]  /*264e0*/  DMUL R62, RZ, R8 ;  /* 0x00000008ff3e7228 */ /* 0x000fe20000000000 */
[----:B------:R-:W-:-:S10]  /*264f0*/  IMAD.MOV.U32 R36, RZ, RZ, RZ ;  /* 0x000000ffff247224 */ /* 0x000fd400078e00ff */
.L_x_9517:
[----:B------:R-:W-:Y:S05]  /*26500*/  BSYNC B3 ;  /* 0x0000000000037941 */ /* 0x000fea0003800000 */
.L_x_9515:
        /* <DEDUP_REMOVED lines=46> */
.L_x_9519:
[----:B------:R-:W-:Y:S01]  /*267f0*/  DMUL R2, RZ, R8 ;  /* 0x00000008ff027228 */ /* 0x000fe20000000000 */
[----:B------:R-:W-:-:S10]  /*26800*/  IMAD.MOV.U32 R5, RZ, RZ, RZ ;  /* 0x000000ffff057224 */ /* 0x000fd400078e00ff */
.L_x_9520:
[----:B------:R-:W-:Y:S05]  /*26810*/  BSYNC B3 ;  /* 0x0000000000037941 */ /* 0x000fea0003800000 */
.L_x_9518:
        /* <DEDUP_REMOVED lines=25> */
.L_x_9512:
        /* <DEDUP_REMOVED lines=63> */
.L_x_9523:
[----:B------:R-:W-:Y:S05]  /*26da0*/  BSYNC B0 ;  /* 0x0000000000007941 */ /* 0x000fea0003800000 */
.L_x_9522:
        /* <DEDUP_REMOVED lines=26> */
.L_x_9525:
[----:B------:R-:W-:Y:S01]  /*26f50*/  DMUL R62, RZ, R8 ;  /* 0x00000008ff3e7228 */ /* 0x000fe20000000000 */
[----:B------:R-:W-:-:S10]  /*26f60*/  IMAD.MOV.U32 R36, RZ, RZ, RZ ;  /* 0x000000ffff247224 */ /* 0x000fd400078e00ff */
.L_x_9526:
[----:B------:R-:W-:Y:S05]  /*26f70*/  BSYNC B3 ;  /* 0x0000000000037941 */ /* 0x000fea0003800000 */
.L_x_9524:
        /* <DEDUP_REMOVED lines=46> */
.L_x_9528:
[----:B------:R-:W-:Y:S01]  /*27260*/  DMUL R2, RZ, R8 ;  /* 0x00000008ff027228 */ /* 0x000fe20000000000 */
[----:B------:R-:W-:-:S10]  /*27270*/  MOV R5, RZ ;  /* 0x000000ff00057202 */ /* 0x000fd40000000f00 */
.L_x_9529:
[----:B------:R-:W-:Y:S05]  /*27280*/  BSYNC B3 ;  /* 0x0000000000037941 */ /* 0x000fea0003800000 */
.L_x_9527:
        /* <DEDUP_REMOVED lines=39> */
.L_x_9511:
        /* <DEDUP_REMOVED lines=11> */
.L_x_9530:
[----:B------:R-:W-:-:S10]  /*275b0*/  DADD R62, R34, -R34 ;  /* 0x00000000223e7229 */ /* 0x000fd40000000822 */
[----:B------:R-:W-:Y:S02]  /*275c0*/  IMAD.MOV.U32 R8, RZ, RZ, R62 ;  /* 0x000000ffff087224 */ /* 0x000fe400078e003e */
[----:B------:R-:W-:Y:S01]  /*275d0*/  IMAD.MOV.U32 R9, RZ, RZ, R63 ;  /* 0x000000ffff097224 */ /* 0x000fe200078e003f */
[----:B------:R-:W-:Y:S06]  /*275e0*/  BRA `(.L_x_9521) ;  /* 0x0000000800907947 */ /* 0x000fec0003800000 */
.L_x_9510:
        /* <DEDUP_REMOVED lines=27> */
.L_x_9532:
[----:B------:R-:W-:Y:S01]  /*277a0*/  DMUL R62, RZ, R8 ;  /* 0x00000008ff3e7228 */ /* 0x000fe20000000000 */
[----:B------:R-:W-:-:S10]  /*277b0*/  IMAD.MOV.U32 R36, RZ, RZ, RZ ;  /* 0x000000ffff247224 */ /* 0x000fd400078e00ff */
.L_x_9533:
[----:B------:R-:W-:Y:S05]  /*277c0*/  BSYNC B3 ;  /* 0x0000000000037941 */ /* 0x000fea0003800000 */
.L_x_9531:
        /* <DEDUP_REMOVED lines=49> */
.L_x_9535:
[----:B------:R-:W-:Y:S01]  /*27ae0*/  DMUL R4, RZ, R8 ;  /* 0x00000008ff047228 */ /* 0x000fe20000000000 */
[----:B------:R-:W-:-:S10]  /*27af0*/  IMAD.MOV.U32 R57, RZ, RZ, RZ ;  /* 0x000000ffff397224 */ /* 0x000fd400078e00ff */
.L_x_9536:
[----:B------:R-:W-:Y:S05]  /*27b00*/  BSYNC B3 ;  /* 0x0000000000037941 */ /* 0x000fea0003800000 */
.L_x_9534:
        /* <DEDUP_REMOVED lines=24> */
.L_x_9509:
        /* <DEDUP_REMOVED lines=58> */
.L_x_9521:
[----:B------:R-:W-:Y:S05]  /*28030*/  BSYNC B2 ;  /* 0x0000000000027941 */ /* 0x000fea0003800000 */
.L_x_9508:
        /* <DEDUP_REMOVED lines=30> */
.L_x_9540:
[----:B------:R-:W-:Y:S05]  /*28220*/  BSYNC B2 ;  /* 0x0000000000027941 */ /* 0x000fea0003800000 */
.L_x_9539:
        /* <DEDUP_REMOVED lines=18> */
.L_x_9542:
[----:B------:R-:W-:Y:S05]  /*28350*/  BSYNC B2 ;  /* 0x0000000000027941 */ /* 0x000fea0003800000 */
.L_x_9541:
[C---:B------:R-:W-:Y:S02]  /*28360*/  DFMA R36, R38.reuse, R34, R32 ;  /* 0x000000222624722b */ /* 0x040fe40000000020 */
[----:B------:R-:W-:-:S06]  /*28370*/  DFMA R38, R38, -R32, R34 ;  /* 0x800000202626722b */ /* 0x000fcc0000000022 */
[-C--:B------:R-:W-:Y:S02]  /*28380*/  DMUL R36, R36, R4.reuse ;  /* 0x0000000424247228 */ /* 0x080fe40000000000 */
[----:B------:R-:W-:Y:S01]  /*28390*/  DMUL R38, R38, R4 ;  /* 0x0000000426267228 */ /* 0x000fe20000000000 */
[----:B------:R-:W-:Y:S10]  /*283a0*/  BRA `(.L_x_9507) ;  /* 0x0000000400807947 */ /* 0x000ff40003800000 */
.L_x_9538:
        /* <DEDUP_REMOVED lines=21> */
.L_x_9544:
[----:B------:R-:W-:Y:S05]  /*28500*/  BSYNC B2 ;  /* 0x0000000000027941 */ /* 0x000fea0003800000 */
.L_x_9543:
        /* <DEDUP_REMOVED lines=25> */
.L_x_9546:
[----:B------:R-:W-:Y:S05]  /*286a0*/  BSYNC B2 ;  /* 0x0000000000027941 */ /* 0x000fea0003800000 */
.L_x_9545:
[----:B------:R-:W-:Y:S05]  /*286b0*/  BRA `(.L_x_9507) ;  /* 0x0000000000bc7947 */ /* 0x000fea0003800000 */
.L_x_9537:
        /* <DEDUP_REMOVED lines=23> */
.L_x_9548:
[----:B------:R-:W-:Y:S05]  /*28830*/  BSYNC B2 ;  /* 0x0000000000027941 */ /* 0x000fea0003800000 */
.L_x_9547:
        /* <DEDUP_REMOVED lines=18> */
.L_x_9550:
[----:B------:R-:W-:Y:S05]  /*28960*/  BSYNC B2 ;  /* 0x0000000000027941 */ /* 0x000fea0003800000 */
.L_x_9549:
[C---:B------:R-:W-:Y:S02]  /*28970*/  DFMA R36, R38.reuse, R32, R34 ;  /* 0x000000202624722b */ /* 0x040fe40000000022 */
[----:B------:R-:W-:-:S06]  /*28980*/  DFMA R38, R38, R34, -R32 ;  /* 0x000000222626722b */ /* 0x000fcc0000000820 */
[-C--:B------:R-:W-:Y:S02]  /*28990*/  DMUL R36, R36, R4.reuse ;  /* 0x0000000424247228 */ /* 0x080fe40000000000 */
[----:B------:R-:W-:-:S11]  /*289a0*/  DMUL R38, R38, R4 ;  /* 0x0000000426267228 */ /* 0x000fd60000000000 */
.L_x_9507:
[----:B------:R-:W-:Y:S05]  /*289b0*/  BSYNC B1 ;  /* 0x0000000000017941 */ /* 0x000fea0003800000 */
.L_x_9506:
        /* <DEDUP_REMOVED lines=79> */
.L_x_9559:
[----:B------:R-:W-:Y:S05]  /*28eb0*/  BSYNC B0 ;  /* 0x0000000000007941 */ /* 0x000fea0003800000 */
.L_x_9558:
        /* <DEDUP_REMOVED lines=26> */
.L_x_9561:
[----:B------:R-:W-:Y:S01]  /*29060*/  DMUL R66, RZ, R60 ;  /* 0x0000003cff427228 */ /* 0x000fe20000000000 */
[----:B------:R-:W-:-:S10]  /*29070*/  IMAD.MOV.U32 R8, RZ, RZ, RZ ;  /* 0x000000ffff087224 */ /* 0x000fd400078e00ff */
.L_x_9562:
[----:B------:R-:W-:Y:S05]  /*29080*/  BSYNC B3 ;  /* 0x0000000000037941 */ /* 0x000fea0003800000 */
.L_x_9560:
        /* <DEDUP_REMOVED lines=46> */
.L_x_9564:
[----:B------:R-:W-:Y:S01]  /*29370*/  DMUL R2, RZ, R60 ;  /* 0x0000003cff027228 */ /* 0x000fe20000000000 */
[----:B------:R-:W-:-:S10]  /*29380*/  IMAD.MOV.U32 R5, RZ, RZ, RZ ;  /* 0x000000ffff057224 */ /* 0x000fd400078e00ff */
.L_x_9565:
[----:B------:R-:W-:Y:S05]  /*29390*/  BSYNC B3 ;  /* 0x0000000000037941 */ /* 0x000fea0003800000 */
.L_x_9563:
        /* <DEDUP_REMOVED lines=25> */
.L_x_9557:
        /* <DEDUP_REMOVED lines=63> */
.L_x_9568:
[----:B------:R-:W-:Y:S05]  /*29920*/  BSYNC B0 ;  /* 0x0000000000007941 */ /* 0x000fea0003800000 */
.L_x_9567:
        /* <DEDUP_REMOVED lines=26> */
.L_x_9570:
[----:B------:R-:W-:Y:S01]  /*29ad0*/  DMUL R66, RZ, R60 ;  /* 0x0000003cff427228 */ /* 0x000fe20000000000 */
[----:B------:R-:W-:-:S10]  /*29ae0*/  IMAD.MOV.U32 R8, RZ, RZ, RZ ;  /* 0x000000ffff087224 */ /* 0x000fd400078e00ff */
.L_x_9571:
[----:B------:R-:W-:Y:S05]  /*29af0*/  BSYNC B3 ;  /* 0x0000000000037941 */ /* 0x000fea0003800000 */
.L_x_9569:
        /* <DEDUP_REMOVED lines=46> */
.L_x_9573:
[----:B------:R-:W-:Y:S01]  /*29de0*/  DMUL R2, RZ, R60 ;  /* 0x0000003cff027228 */ /* 0x000fe20000000000 */
[----:B------:R-:W-:-:S10]  /*29df0*/  MOV R5, RZ ;  /* 0x000000ff00057202 */ /* 0x000fd40000000f00 */
.L_x_9574:
[----:B------:R-:W-:Y:S05]  /*29e00*/  BSYNC B3 ;  /* 0x0000000000037941 */ /* 0x000fea0003800000 */
.L_x_9572:
        /* <DEDUP_REMOVED lines=39> */
.L_x_9556:
        /* <DEDUP_REMOVED lines=11> */
.L_x_9575:
[----:B------:R-:W-:-:S10]  /*2a130*/  DADD R66, R30, -R30 ;  /* 0x000000001e427229 */ /* 0x000fd4000000081e */
[----:B------:R-:W-:Y:S02]  /*2a140*/  IMAD.MOV.U32 R60, RZ, RZ, R66 ;  /* 0x000000ffff3c7224 */ /* 0x000fe400078e0042 */
[----:B------:R-:W-:Y:S01]  /*2a150*/  IMAD.MOV.U32 R61, RZ, RZ, R67 ;  /* 0x000000ffff3d7224 */ /* 0x000fe200078e0043 */
[----:B------:R-:W-:Y:S06]  /*2a160*/  BRA `(.L_x_9566) ;  /* 0x0000000800847947 */ /* 0x000fec0003800000 */
.L_x_9555:
        /* <DEDUP_REMOVED lines=27> */
.L_x_9577:
[----:B------:R-:W-:Y:S01]  /*2a320*/  DMUL R66, RZ, R60 ;  /* 0x0000003cff427228 */ /* 0x000fe20000000000 */
[----:B------:R-:W-:-:S10]  /*2a330*/  IMAD.MOV.U32 R8, RZ, RZ, RZ ;  /* 0x000000ffff087224 */ /* 0x000fd400078e00ff */
.L_x_9578:
[----:B------:R-:W-:Y:S05]  /*2a340*/  BSYNC B3 ;  /* 0x0000000000037941 */ /* 0x000fea0003800000 */
.L_x_9576:
        /* <DEDUP_REMOVED lines=46> */
.L_x_9580:
[----:B------:R-:W-:Y:S01]  /*2a630*/  DMUL R2, RZ, R60 ;  /* 0x0000003cff027228 */ /* 0x000fe20000000000 */
[----:B------:R-:W-:-:S10]  /*2a640*/  IMAD.MOV.U32 R5, RZ, RZ, RZ ;  /* 0x000000ffff057224 */ /* 0x000fd400078e00ff */
.L_x_9581:
[----:B------:R-:W-:Y:S05]  /*2a650*/  BSYNC B3 ;  /* 0x0000000000037941 */ /* 0x000fea0003800000 */
.L_x_9579:
        /* <DEDUP_REMOVED lines=24> */
.L_x_9554:
        /* <DEDUP_REMOVED lines=58> */
.L_x_9566:
[----:B------:R-:W-:Y:S05]  /*2ab80*/  BSYNC B2 ;  /* 0x0000000000027941 */ /* 0x000fea0003800000 */
.L_x_9553:
        /* <DEDUP_REMOVED lines=30> */
.L_x_9585:
[----:B------:R-:W-:Y:S05]  /*2ad70*/  BSYNC B2 ;  /* 0x0000000000027941 */ /* 0x000fea0003800000 */
.L_x_9584:
        /* <DEDUP_REMOVED lines=18> */
.L_x_9587:
[----:B------:R-:W-:Y:S05]  /*2aea0*/  BSYNC B2 ;  /* 0x0000000000027941 */ /* 0x000fea0003800000 */
.L_x_9586:
[C---:B------:R-:W-:Y:S02]  /*2aeb0*/  DFMA R8, R32.reuse, R30, R28 ;  /* 0x0000001e2008722b */ /* 0x040fe4000000001c */
[----:B------:R-:W-:-:S06]  /*2aec0*/  DFMA R10, R32, -R28, R30 ;  /* 0x8000001c200a722b */ /* 0x000fcc000000001e */
[-C--:B------:R-:W-:Y:S02]  /*2aed0*/  DMUL R8, R8, R4.reuse ;  /* 0x0000000408087228 */ /* 0x080fe40000000000 */
[----:B------:R-:W-:Y:S01]  /*2aee0*/  DMUL R10, R10, R4 ;  /* 0x000000040a0a7228 */ /* 0x000fe20000000000 */
[----:B------:R-:W-:Y:S10]  /*2aef0*/  BRA `(.L_x_9552) ;  /* 0x0000000400807947 */ /* 0x000ff40003800000 */
.L_x_9583:
        /* <DEDUP_REMOVED lines=21> */
.L_x_9589:
[----:B------:R-:W-:Y:S05]  /*2b050*/  BSYNC B2 ;  /* 0x0000000000027941 */ /* 0x000fea0003800000 */
.L_x_9588:
        /* <DEDUP_REMOVED lines=25> */
.L_x_9591:
[----:B------:R-:W-:Y:S05]  /*2b1f0*/  BSYNC B2 ;  /* 0x0000000000027941 */ /* 0x000fea0003800000 */
.L_x_9590:
[----:B------:R-:W-:Y:S05]  /*2b200*/  BRA `(.L_x_9552) ;  /* 0x0000000000bc7947 */ /* 0x000fea0003800000 */
.L_x_9582:
        /* <DEDUP_REMOVED lines=23> */
.L_x_9593:
[----:B------:R-:W-:Y:S05]  /*2b380*/  BSYNC B2 ;  /* 0x0000000000027941 */ /* 0x000fea0003800000 */
.L_x_9592:
        /* <DEDUP_REMOVED lines=18> */
.L_x_9595:
[----:B------:R-:W-:Y:S05]  /*2b4b0*/  BSYNC B2 ;  /* 0x0000000000027941 */ /* 0x000fea0003800000 */
.L_x_9594:
[C---:B------:R-:W-:Y:S02]  /*2b4c0*/  DFMA R8, R32.reuse, R28, R30 ;  /* 0x0000001c2008722b */ /* 0x040fe4000000001e */
[----:B------:R-:W-:-:S06]  /*2b4d0*/  DFMA R10, R32, R30, -R28 ;  /* 0x0000001e200a722b */ /* 0x000fcc000000081c */
[-C--:B------:R-:W-:Y:S02]  /*2b4e0*/  DMUL R8, R8, R4.reuse ;  /* 0x0000000408087228 */ /* 0x080fe40000000000 */
[----:B------:R-:W-:-:S11]  /*2b4f0*/  DMUL R10, R10, R4 ;  /* 0x000000040a0a7228 */ /* 0x000fd60000000000 */
.L_x_9552:
[----:B------:R-:W-:Y:S05]  /*2b500*/  BSYNC B1 ;  /* 0x0000000000017941 */ /* 0x000fea0003800000 */
.L_x_9551:
        /* <DEDUP_REMOVED lines=21> */
.L_x_9598:
[----:B------:R-:W-:-:S13]  /*2b660*/  ISETP.GE.AND P0, PT, R0, R6, PT ;  /* 0x000000060000720c */ /* 0x000fda0003f06270 */
[----:B------:R-:W-:Y:S05]  /*2b670*/  @P0 BRA `(.L_x_9600) ;  /* 0x0000000000300947 */ /* 0x000fea0003800000 */
[----:B01----:R-:W0:Y:S01]  /*2b680*/  LDC.64 R2, c[0x0][0x218] ;  /* 0x00008600ff027b82 */ /* 0x003e220000000a00 */
[----:B------:R-:W-:Y:S02]  /*2b690*/  IMAD.IADD R5, R7, 0x1, R0 ;  /* 0x0000000107057824 */ /* 0x000fe400078e0200 */
[----:B------:R-:W-:Y:S02]  /*2b6a0*/  VIADD R0, R0, 0x80 ;  /* 0x0000008000007836 */ /* 0x000fe40000000000 */
[----:B0-----:R-:W-:-:S05]  /*2b6b0*/  IMAD.WIDE.U32 R2, R5, 0x10, R2 ;  /* 0x0000001005027825 */ /* 0x001fca00078e0002 */
[----:B------:R1:W-:Y:S02]  /*2b6c0*/  STG.E.128 desc[UR6][R2.64], R12 ;  /* 0x0000000c02007986 */ /* 0x0003e4000c101d06 */
.L_x_9599:
[----:B------:R-:W-:-:S13]  /*2b6d0*/  ISETP.GE.AND P0, PT, R0, R6, PT ;  /* 0x000000060000720c */ /* 0x000fda0003f06270 */
[----:B------:R-:W-:Y:S05]  /*2b6e0*/  @P0 BRA `(.L_x_9601) ;  /* 0x0000000000340947 */ /* 0x000fea0003800000 */
[----:B01----:R-:W0:Y:S01]  /*2b6f0*/  LDC.64 R2, c[0x0][0x218] ;  /* 0x00008600ff027b82 */ /* 0x003e220000000a00 */
[----:B------:R-:W-:Y:S02]  /*2b700*/  IMAD.IADD R5, R7, 0x1, R0 ;  /* 0x0000000107057824 */ /* 0x000fe400078e0200 */
[----:B------:R-:W-:Y:S02]  /*2b710*/  VIADD R0, R0, 0x80 ;  /* 0x0000008000007836 */ /* 0x000fe40000000000 */
[----:B0-----:R-:W-:-:S05]  /*2b720*/  IMAD.WIDE.U32 R2, R5, 0x10, R2 ;  /* 0x0000001005027825 */ /* 0x001fca00078e0002 */
[----:B------:R2:W-:Y:S02]  /*2b730*/  STG.E.128 desc[UR6][R2.64], R44 ;  /* 0x0000002c02007986 */ /* 0x0005e4000c101d06 */
.L_x_9600:
        /* <DEDUP_REMOVED lines=8> */
.L_x_9601:
[----:B------:R-:W-:Y:S05]  /*2b7c0*/  BSYNC B1 ;  /* 0x0000000000017941 */ /* 0x000fea0003800000 */
.L_x_9597:
[----:B------:R-:W-:-:S13]  /*2b7d0*/  ISETP.GE.AND P0, PT, R0, R6, PT ;  /* 0x000000060000720c */ /* 0x000fda0003f06270 */
[----:B012---:R-:W0:Y:S01]  /*2b7e0*/  @!P0 LDC.64 R2, c[0x0][0x218] ;  /* 0x00008600ff028b82 */ /* 0x007e220000000a00 */
[----:B------:R-:W-:Y:S02]  /*2b7f0*/  @!P0 IMAD.IADD R5, R7, 0x1, R0 ;  /* 0x0000000107058824 */ /* 0x000fe400078e0200 */
[----:B------:R-:W-:Y:S02]  /*2b800*/  @!P0 VIADD R0, R0, 0x80 ;  /* 0x0000008000008836 */ /* 0x000fe40000000000 */
[----:B0-----:R-:W-:-:S05]  /*2b810*/  @!P0 IMAD.WIDE.U32 R2, R5, 0x10, R2 ;  /* 0x0000001005028825 */ /* 0x001fca00078e0002 */
[----:B------:R3:W-:Y:S02]  /*2b820*/  @!P0 STG.E.128 desc[UR6][R2.64], R36 ;  /* 0x0000002402008986 */ /* 0x0007e4000c101d06 */
.L_x_9602:
[----:B------:R-:W-:Y:S05]  /*2b830*/  BSYNC B0 ;  /* 0x0000000000007941 */ /* 0x000fea0003800000 */
.L_x_9596:
        /* <DEDUP_REMOVED lines=8> */
        .weak           $__internal_19_$__cuda_sm20_dblrcp_rn_slowpath_v3
        .type           $__internal_19_$__cuda_sm20_dblrcp_rn_slowpath_v3,@function
        .size           $__internal_19_$__cuda_sm20_dblrcp_rn_slowpath_v3,($__internal_20_$__cuda_sm20_div_rn_f64_full - $__internal_19_$__cuda_sm20_dblrcp_rn_slowpath_v3)
$__internal_19_$__cuda_sm20_dblrcp_rn_slowpath_v3:
        /* <DEDUP_REMOVED lines=27> */
.L_x_9606:
        /* <DEDUP_REMOVED lines=10> */
.L_x_9604:
[----:B------:R-:W-:Y:S02]  /*2bb10*/  LOP3.LUT R51, R49, 0x80000, RZ, 0xfc, !PT ;  /* 0x0008000031337812 */ /* 0x000fe400078efcff */
[----:B------:R-:W-:-:S07]  /*2bb20*/  MOV R50, R48 ;  /* 0x0000003000327202 */ /* 0x000fce0000000f00 */
.L_x_9605:
[----:B------:R-:W-:Y:S05]  /*2bb30*/  BSYNC B0 ;  /* 0x0000000000007941 */ /* 0x000fea0003800000 */
.L_x_9603:
[----:B------:R-:W-:Y:S02]  /*2bb40*/  IMAD.MOV.U32 R48, RZ, RZ, R2 ;  /* 0x000000ffff307224 */ /* 0x000fe400078e0002 */
[----:B------:R-:W-:Y:S02]  /*2bb50*/  IMAD.MOV.U32 R49, RZ, RZ, 0x0 ;  /* 0x00000000ff317424 */ /* 0x000fe400078e00ff */
[----:B------:R-:W-:Y:S02]  /*2bb60*/  IMAD.MOV.U32 R4, RZ, RZ, R50 ;  /* 0x000000ffff047224 */ /* 0x000fe400078e0032 */
[----:B------:R-:W-:Y:S01]  /*2bb70*/  IMAD.MOV.U32 R3, RZ, RZ, R51 ;  /* 0x000000ffff037224 */ /* 0x000fe200078e0033 */
[----:B------:R-:W-:Y:S06]  /*2bb80*/  RET.REL.NODEC R48 `(_ZN2at6native29vectorized_elementwise_kernelILi8EZZZNS0_61_GLOBAL__N__132982cb_23_ActivationSiluKernel_cu_1520ed90_292411silu_kernelERNS_18TensorIteratorBaseEENKUlvE_clEvENKUlvE1_clEvEUlN3c107complexIdEEE_St5arrayIPcLm2EEEEviT0_T1_) ;  /* 0xfffffd44301c7950 */ /* 0x000fec0003c3ffff */
        .weak           $__internal_20_$__cuda_sm20_div_rn_f64_full
        .type           $__internal_20_$__cuda_sm20_div_rn_f64_full,@function
        .size           $__internal_20_$__cuda_sm20_div_rn_f64_full,($_ZN2at6native29vectorized_elementwise_kernelILi8EZZZNS0_61_GLOBAL__N__132982cb_23_ActivationSiluKernel_cu_1520ed90_292411silu_kernelERNS_18TensorIteratorBaseEENKUlvE_clEvENKUlvE1_clEvEUlN3c107complexIdEEE_St5arrayIPcLm2EEEEviT0_T1_$__internal_trig_reduction_slowpathd - $__internal_20_$__cuda_sm20_div_rn_f64_full)
$__internal_20_$__cuda_sm20_div_rn_f64_full:
        /* <DEDUP_REMOVED lines=72> */
.L_x_9608:
        /* <DEDUP_REMOVED lines=17> */
.L_x_9611:
[----:B------:R-:W-:Y:S01]  /*2c120*/  LOP3.LUT R2, R51, 0x80000, RZ, 0xfc, !PT ;  /* 0x0008000033027812 */ /* 0x000fe200078efcff */
[----:B------:R-:W-:-:S04]  /*2c130*/  IMAD.MOV.U32 R62, RZ, RZ, R50 ;  /* 0x000000ffff3e7224 */ /* 0x000fc800078e0032 */
[----:B------:R-:W-:Y:S01]  /*2c140*/  IMAD.MOV.U32 R63, RZ, RZ, R2 ;  /* 0x000000ffff3f7224 */ /* 0x000fe200078e0002 */
[----:B------:R-:W-:Y:S06]  /*2c150*/  BRA `(.L_x_9609) ;  /* 0x00000000000c7947 */ /* 0x000fec0003800000 */
.L_x_9610:
[----:B------:R-:W-:Y:S01]  /*2c160*/  LOP3.LUT R2, R55, 0x80000, RZ, 0xfc, !PT ;  /* 0x0008000037027812 */ /* 0x000fe200078efcff */
[----:B------:R-:W-:-:S04]  /*2c170*/  IMAD.MOV.U32 R62, RZ, RZ, R54 ;  /* 0x000000ffff3e7224 */ /* 0x000fc800078e0036 */
[----:B------:R-:W-:-:S07]  /*2c180*/  IMAD.MOV.U32 R63, RZ, RZ, R2 ;  /* 0x000000ffff3f7224 */ /* 0x000fce00078e0002 */
.L_x_9609:
[----:B------:R-:W-:Y:S05]  /*2c190*/  BSYNC B0 ;  /* 0x0000000000007941 */ /* 0x000fea0003800000 */
.L_x_9607:
[----:B------:R-:W-:Y:S01]  /*2c1a0*/  IMAD.MOV.U32 R5, RZ, RZ, 0x0 ;  /* 0x00000000ff057424 */ /* 0x000fe200078e00ff */
[----:B------:R-:W-:Y:S01]  /*2c1b0*/  MOV R3, R63 ;  /* 0x0000003f00037202 */ /* 0x000fe20000000f00 */
[----:B------:R-:W-:Y:S02]  /*2c1c0*/  IMAD.MOV.U32 R2, RZ, RZ, R62 ;  /* 0x000000ffff027224 */ /* 0x000fe400078e003e */
[----:B------:R-:W-:Y:S05]  /*2c1d0*/  RET.REL.NODEC R4 `(_ZN2at6native29vectorized_elementwise_kernelILi8EZZZNS0_61_GLOBAL__N__132982cb_23_ActivationSiluKernel_cu_1520ed90_292411silu_kernelERNS_18TensorIteratorBaseEENKUlvE_clEvENKUlvE1_clEvEUlN3c107complexIdEEE_St5arrayIPcLm2EEEEviT0_T1_) ;  /* 0xfffffd3c04887950 */ /* 0x000fea0003c3ffff */
        .type           $_ZN2at6native29vectorized_elementwise_kernelILi8EZZZNS0_61_GLOBAL__N__132982cb_23_ActivationSiluKernel_cu_1520ed90_292411silu_kernelERNS_18TensorIteratorBaseEENKUlvE_clEvENKUlvE1_clEvEUlN3c107complexIdEEE_St5arrayIPcLm2EEEEviT0_T1_$__internal_trig_reduction_slowpathd,@function
        .size           $_ZN2at6native29vectorized_elementwise_kernelILi8EZZZNS0_61_GLOBAL__N__132982cb_23_ActivationSiluKernel_cu_1520ed90_292411silu_kernelERNS_18TensorIteratorBaseEENKUlvE_clEvENKUlvE1_clEvEUlN3c107complexIdEEE_St5arrayIPcLm2EEEEviT0_T1_$__internal_trig_reduction_slowpathd,(.L_x_11073 - $_ZN2at6native29vectorized_elementwise_kernelILi8EZZZNS0_61_GLOBAL__N__132982cb_23_ActivationSiluKernel_cu_1520ed90_292411silu_kernelERNS_18TensorIteratorBaseEENKUlvE_clEvENKUlvE1_clEvEUlN3c107complexIdEEE_St5arrayIPcLm2EEEEviT0_T1_$__internal_trig_reduction_slowpathd)
$_ZN2at6native29vectorized_elementwise_kernelILi8EZZZNS0_61_GLOBAL__N__132982cb_23_ActivationSiluKernel_cu_1520ed90_292411silu_kernelERNS_18TensorIteratorBaseEENKUlvE_clEvENKUlvE1_clEvEUlN3c107complexIdEEE_St5arrayIPcLm2EEEEviT0_T1_$__internal_trig_reduction_slowpathd:
        /* <DEDUP_REMOVED lines=31> */
.L_x_9615:
        /* <DEDUP_REMOVED lines=29> */
.L_x_9614:
[----:B------:R-:W-:Y:S05]  /*2c5a0*/  BSYNC B0 ;  /* 0x0000000000007941 */ /* 0x000fea0003800000 */
.L_x_9613:
        /* <DEDUP_REMOVED lines=90> */
.L_x_9612:
[----:B------:R-:W-:Y:S02]  /*2cb50*/  IMAD.MOV.U32 R48, RZ, RZ, R49 ;  /* 0x000000ffff307224 */ /* 0x000fe400078e0031 */
[----:B------:R-:W-:-:S04]  /*2cb60*/  IMAD.MOV.U32 R49, RZ, RZ, 0x0 ;  /* 0x00000000ff317424 */ /* 0x000fc800078e00ff */
[----:B------:R-:W-:Y:S05]  /*2cb70*/  RET.REL.NODEC R48 `(_ZN2at6native29vectorized_elementwise_kernelILi8EZZZNS0_61_GLOBAL__N__132982cb_23_ActivationSiluKernel_cu_1520ed90_292411silu_kernelERNS_18TensorIteratorBaseEENKUlvE_clEvENKUlvE1_clEvEUlN3c107complexIdEEE_St5arrayIPcLm2EEEEviT0_T1_) ;  /* 0xfffffd3430207950 */ /* 0x000fea0003c3ffff */
.L_x_9616:
        /* <DEDUP_REMOVED lines=16> */
.L_x_11073:


//--------------------- .text._ZN2at6native18elementwise_kernelILi128ELi4EZNS0_15gpu_kernel_implIZZZNS0_61_GLOBAL__N__132982cb_23_ActivationSiluKernel_cu_1520ed90_292411silu_kernelERNS_18TensorIteratorBaseEENKUlvE_clEvENKUlvE0_clEvEUlfE_EEvS5_RKT_EUliE_EEviT1_ --------------------------
	.section	.text._ZN2at6native18elementwise_kernelILi128ELi4EZNS0_15gpu_kernel_implIZZZNS0_61_GLOBAL__N__132982cb_23_ActivationSiluKernel_cu_1520ed90_292411silu_kernelERNS_18TensorIteratorBaseEENKUlvE_clEvENKUlvE0_clEvEUlfE_EEvS5_RKT_EUliE_EEviT1_,"ax",@progbits
	.align	128
        .global         _ZN2at6native18elementwise_kernelILi128ELi4EZNS0_15gpu_kernel_implIZZZNS0_61_GLOBAL__N__132982cb_23_ActivationSiluKernel_cu_1520ed90_292411silu_kernelERNS_18TensorIteratorBaseEENKUlvE_clEvENKUlvE0_clEvEUlfE_EEvS5_RKT_EUliE_EEviT1_
        .type           _ZN2at6native18elementwise_kernelILi128ELi4EZNS0_15gpu_kernel_implIZZZNS0_61_GLOBAL__N__132982cb_23_ActivationSiluKernel_cu_1520ed90_292411silu_kernelERNS_18TensorIteratorBaseEENKUlvE_clEvENKUlvE0_clEvEUlfE_EEvS5_RKT_EUliE_EEviT1_,@function
        .size           _ZN2at6native18elementwise_kernelILi128ELi4EZNS0_15gpu_kernel_implIZZZNS0_61_GLOBAL__N__132982cb_23_ActivationSiluKernel_cu_1520ed90_292411silu_kernelERNS_18TensorIteratorBaseEENKUlvE_clEvENKUlvE0_clEvEUlfE_EEvS5_RKT_EUliE_EEviT1_,(.L_x_11137 - _ZN2at6native18elementwise_kernelILi128ELi4EZNS0_15gpu_kernel_implIZZZNS0_61_GLOBAL__N__132982cb_23_ActivationSiluKernel_cu_1520ed90_292411silu_kernelERNS_18TensorIteratorBaseEENKUlvE_clEvENKUlvE0_clEvEUlfE_EEvS5_RKT_EUliE_EEviT1_)
        .other          _ZN2at6native18elementwise_kernelILi128ELi4EZNS0_15gpu_kernel_implIZZZNS0_61_GLOBAL__N__132982cb_23_ActivationSiluKernel_cu_1520ed90_292411silu_kernelERNS_18TensorIteratorBaseEENKUlvE_clEvENKUlvE0_clEvEUlfE_EEvS5_RKT_EUliE_EEviT1_,@"STO_CUDA_ENTRY STV_DEFAULT"
_ZN2at6native18elementwise_kernelILi128ELi4EZNS0_15gpu_kernel_implIZZZNS0_61_GLOBAL__N__132982cb_23_ActivationSiluKernel_cu_1520ed90_292411silu_kernelERNS_18TensorIteratorBaseEENKUlvE_clEvENKUlvE0_clEvEUlfE_EEvS5_RKT_EUliE_EEviT1_:
.text._ZN2at6native18elementwise_kernelILi128ELi4EZNS0_15gpu_kernel_implIZZZNS0_61_GLOBAL__N__132982cb_23_ActivationSiluKernel_cu_1520ed90_292411silu_kernelERNS_18TensorIteratorBaseEENKUlvE_clEvENKUlvE0_clEvEUlfE_EEvS5_RKT_EUliE_EEviT1_:
        /* <DEDUP_REMOVED lines=313> */
.L_x_9619:
        /* <DEDUP_REMOVED lines=22> */
.L_x_9624:
[----:B------:R-:W2:Y:S02]  /*14f0*/  LDG.E.U8 R0, desc[UR36][R2.64] ;  /* 0x0000002402007981 */ /* 0x000ea4000c1e1100 */
[----:B--2---:R-:W-:Y:S01]  /*1500*/  I2FP.F32.U32 R0, R0 ;  /* 0x0000000000007245 */ /* 0x004fe20000201000 */
[----:B------:R-:W-:Y:S06]  /*1510*/  BRA `(.L_x_9626) ;  /* 0x0000000c002c7947 */ /* 0x000fec0003800000 */
.L_x_9623:
        /* <DEDUP_REMOVED lines=9> */
.L_x_9628:
[----:B------:R-:W2:Y:S02]  /*15b0*/  LDG.E R0, desc[UR36][R2.64] ;  /* 0x0000002402007981 */ /* 0x000ea4000c1e1900 */
[----:B--2---:R-:W-:Y:S01]  /*15c0*/  I2FP.F32.S32 R0, R0 ;  /* 0x0000000000007245 */ /* 0x004fe20000201400 */
[----:B------:R-:W-:Y:S06]  /*15d0*/  BRA `(.L_x_9626) ;  /* 0x0000000800fc7947 */ /* 0x000fec0003800000 */
.L_x_9627:
[----:B------:R-:W2:Y:S02]  /*15e0*/  LDG.E.U16 R0, desc[UR36][R2.64] ;  /* 0x0000002402007981 */ /* 0x000ea4000c1e1500 */
[----:B--2---:R-:W0:Y:S01]  /*15f0*/  I2F.S16 R0, R0 ;  /* 0x0000000000007306 */ /* 0x004e220000101400 */
[----:B------:R-:W-:Y:S05]  /*1600*/  BRA `(.L_x_9626) ;  /* 0x0000000800f07947 */ /* 0x000fea0003800000 */
.L_x_9622:
        /* <DEDUP_REMOVED lines=8> */
.L_x_9630:
[----:B------:R-:W2:Y:S02]  /*1690*/  LDG.E.U16 R0, desc[UR36][R2.64] ;  /* 0x0000002402007981 */ /* 0x000ea4000c1e1500 */
[----:B--2---:R-:W-:Y:S01]  /*16a0*/  HADD2.F32 R0, -RZ, R0.H0_H0 ;  /* 0x20000000ff007230 */ /* 0x004fe20000004100 */
[----:B------:R-:W-:Y:S06]  /*16b0*/  BRA `(.L_x_9626) ;  /* 0x0000000800c47947 */ /* 0x000fec0003800000 */
.L_x_9629:
        /* <DEDUP_REMOVED lines=8> */
.L_x_9632:
[----:B------:R-:W2:Y:S02]  /*1740*/  LDG.E.U16 R0, desc[UR36][R2.64] ;  /* 0x0000002402007981 */ /* 0x000ea4000c1e1500 */
[----:B--2---:R-:W-:Y:S01]  /*1750*/  HADD2.F32 R0, -RZ, R0.H0_H0 ;  /* 0x20000000ff007230 */ /* 0x004fe20000004100 */
[----:B------:R-:W-:Y:S06]  /*1760*/  BRA `(.L_x_9626) ;  /* 0x0000000800987947 */ /* 0x000fec0003800000 */
.L_x_9631:
[----:B------:R-:W2:Y:S01]  /*1770*/  LDG.E.64 R2, desc[UR36][R2.64] ;  /* 0x0000002402027981 */ /* 0x000ea2000c1e1b00 */
[----:B------:R-:W-:Y:S01]  /*1780*/  UMOV UR4, 0xf0000000 ;  /* 0xf000000000047882 */ /* 0x000fe20000000000 */
[----:B------:R-:W-:Y:S01]  /*1790*/  UMOV UR5, 0x380fffff ;  /* 0x380fffff00057882 */ /* 0x000fe20000000000 */
[----:B--2---:R-:W0:Y:S01]  /*17a0*/  F2F.F32.F64 R0, R2 ;  /* 0x0000000200007310 */ /* 0x004e220000301000 */
[----:B------:R-:W-:-:S14]  /*17b0*/  DSETP.GEU.AND P0, PT, |R2|, UR4, PT ;  /* 0x0000000402007e2a */ /* 0x000fdc000bf0e200 */
[----:B0-----:R-:W-:Y:S01]  /*17c0*/  @!P0 FMUL R0, R0, 1.175494350822287508e-38 ;  /* 0x0080000000008820 */ /* 0x001fe20000400000 */
[----:B------:R-:W-:Y:S06]  /*17d0*/  BRA `(.L_x_9626) ;  /* 0x00000008007c7947 */ /* 0x000fec0003800000 */
.L_x_9621:
        /* <DEDUP_REMOVED lines=12> */
.L_x_9635:
[----:B------:R-:W2:Y:S01]  /*18a0*/  LDG.E.64 R2, desc[UR36][R2.64] ;  /* 0x0000002402027981 */ /* 0x000ea2000c1e1b00 */
[----:B------:R-:W-:Y:S01]  /*18b0*/  UMOV UR4, 0xf0000000 ;  /* 0xf000000000047882 */ /* 0x000fe20000000000 */
[----:B------:R-:W-:Y:S01]  /*18c0*/  UMOV UR5, 0x380fffff ;  /* 0x380fffff00057882 */ /* 0x000fe20000000000 */
[----:B--2---:R-:W0:Y:S01]  /*18d0*/  F2F.F32.F64 R0, R2 ;  /* 0x0000000200007310 */ /* 0x004e220000301000 */
[----:B------:R-:W-:-:S14]  /*18e0*/  DSETP.GEU.AND P0, PT, |R2|, UR4, PT ;  /* 0x0000000402007e2a */ /* 0x000fdc000bf0e200 */
[----:B0-----:R-:W-:Y:S01]  /*18f0*/  @!P0 FMUL R0, R0, 1.175494350822287508e-38 ;  /* 0x0080000000008820 */ /* 0x001fe20000400000 */
[----:B------:R-:W-:Y:S06]  /*1900*/  BRA `(.L_x_9626) ;  /* 0x0000000800307947 */ /* 0x000fec0003800000 */
.L_x_9634:
        /* <DEDUP_REMOVED lines=26> */
.L_x_9637:
        /* <DEDUP_REMOVED lines=13> */
.L_x_9636:
[----:B------:R-:W2:Y:S02]  /*1b80*/  LDG.E.U16 R0, desc[UR36][R2.64] ;  /* 0x0000002402007981 */ /* 0x000ea4000c1e1500 */
[----:B--2---:R-:W-:Y:S01]  /*1b90*/  IMAD.U32 R0, R0, 0x10000, RZ ;  /* 0x0001000000007824 */ /* 0x004fe200078e00ff */
[----:B------:R-:W-:Y:S06]  /*1ba0*/  BRA `(.L_x_9626) ;  /* 0x0000000400887947 */ /* 0x000fec0003800000 */
.L_x_9633:
        /* <DEDUP_REMOVED lines=11> */
.L_x_9640:
        /* <DEDUP_REMOVED lines=20> */
.L_x_9642:
[----:B------:R-:W-:Y:S05]  /*1da0*/  BSYNC B0 ;  /* 0x0000000000007941 */ /* 0x000fea0003800000 */
.L_x_9641:
[----:B------:R-:W-:Y:S01]  /*1db0*/  LEA R3, R0, 0x3b800000, 0x17 ;  /* 0x3b80000000037811 */ /* 0x000fe200078eb8ff */
[----:B------:R-:W-:-:S05]  /*1dc0*/  IMAD.SHL.U32 R0, R2, 0x100000, RZ ;  /* 0x0010000002007824 */ /* 0x000fca00078e00ff */
[----:B------:R-:W-:Y:S01]  /*1dd0*/  LOP3.LUT R0, R3, R0, R4, 0xfe, !PT ;  /* 0x0000000003007212 */ /* 0x000fe200078efe04 */
[----:B------:R-:W-:Y:S06]  /*1de0*/  BRA `(.L_x_9626) ;  /* 0x0000000000f87947 */ /* 0x000fec0003800000 */
.L_x_9639:
        /* <DEDUP_REMOVED lines=20> */
.L_x_9644:
[----:B------:R-:W-:Y:S05]  /*1f30*/  BSYNC B0 ;  /* 0x0000000000007941 */ /* 0x000fea0003800000 */
.L_x_9643:
[----:B------:R-:W-:Y:S01]  /*1f40*/  LEA R3, R0, 0x37800000, 0x17 ;  /* 0x3780000000037811 */ /* 0x000fe200078eb8ff */
[----:B------:R-:W-:-:S05]  /*1f50*/  IMAD.SHL.U32 R0, R2, 0x200000, RZ ;  /* 0x0020000002007824 */ /* 0x000fca00078e00ff */
[----:B------:R-:W-:Y:S01]  /*1f60*/  LOP3.LUT R0, R3, R0, R4, 0xfe, !PT ;  /* 0x0000000003007212 */ /* 0x000fe200078efe04 */
[----:B------:R-:W-:Y:S06]  /*1f70*/  BRA `(.L_x_9626) ;  /* 0x0000000000947947 */ /* 0x000fec0003800000 */
.L_x_9638:
        /* <DEDUP_REMOVED lines=14> */
.L_x_9625:
        /* <DEDUP_REMOVED lines=16> */
.L_x_9647:
[----:B------:R-:W-:Y:S01]  /*2160*/  IMAD.MOV.U32 R0, RZ, RZ, RZ ;  /* 0x000000ffff007224 */ /* 0x000fe200078e00ff */
[----:B------:R-:W-:Y:S06]  /*2170*/  BRA `(.L_x_9626) ;  /* 0x0000000000147947 */ /* 0x000fec0003800000 */
.L_x_9646:
[----:B------:R-:W2:Y:S02]  /*2180*/  LDG.E.64 R2, desc[UR36][R2.64] ;  /* 0x0000002402027981 */ /* 0x000ea4000c1e1b00 */
[----:B--2---:R0:W1:Y:S01]  /*2190*/  I2F.U64 R0, R2 ;  /* 0x0000000200007312 */ /* 0x0040620000301000 */
[----:B------:R-:W-:Y:S05]  /*21a0*/  BRA `(.L_x_9626) ;  /* 0x0000000000087947 */ /* 0x000fea0003800000 */
.L_x_9645:
[----:B------:R-:W2:Y:S02]  /*21b0*/  LDG.E R0, desc[UR36][R2.64] ;  /* 0x0000002402007981 */ /* 0x000ea4000c1e1900 */
[----:B--2---:R-:W-:-:S07]  /*21c0*/  I2FP.F32.U32 R0, R0 ;  /* 0x0000000000007245 */ /* 0x004fce0000201000 */
.L_x_9626:
[----:B------:R-:W-:Y:S05]  /*21d0*/  BSYNC B6 ;  /* 0x0000000000067941 */ /* 0x000fea0003800000 */
.L_x_9620:
[----:B012345:R-:W-:Y:S01]  /*21e0*/  FMUL.FTZ R3, R0, -1.4426950216293334961 ;  /* 0xbfb8aa3b00037820 */ /* 0x03ffe20000410000 */
[----:B------:R-:W0:Y:S05]  /*21f0*/  LDC.U8 R7, c[0x0][0x421] ;  /* 0x00010840ff077b82 */ /* 0x000e2a0000000000 */
[----:B------:R-:W1:Y:S02]  /*2200*/  MUFU.EX2 R3, R3 ;  /* 0x0000000300037308 */ /* 0x000e640000000800 */
[----:B-1----:R-:W-:Y:S01]  /*2210*/  FADD.FTZ R4, R3, 1 ;  /* 0x3f80000003047421 */ /* 0x002fe20000010000 */
[----:B0-----:R-:W-:-:S05]  /*2220*/  PRMT R6, R7, 0x9910, RZ ;  /* 0x0000991007067816 */ /* 0x001fca00000000ff */
[----:B------:R-:W0:Y:S01]  /*2230*/  MUFU.RCP R5, R4 ;  /* 0x0000000400057308 */ /* 0x000e220000001000 */
[----:B------:R-:W-:Y:S01]  /*2240*/  ISETP.GT.AND P0, PT, R6, 0x9, PT ;  /* 0x000000090600780c */ /* 0x000fe20003f04270 */
[----:B0-----:R-:W-:-:S12]  /*2250*/  FMUL.FTZ R2, R5, R0 ;  /* 0x0000000005027220 */ /* 0x001fd80000410000 */
        /* <DEDUP_REMOVED lines=12> */
.L_x_9651:
[----:B------:R-:W0:Y:S02]  /*2320*/  F2I.S64.TRUNC R2, R2 ;  /* 0x0000000200027311 */ /* 0x000e24000020d900 */
[----:B0-----:R-:W-:-:S05]  /*2330*/  IMAD.MOV.U32 R5, RZ, RZ, R2 ;  /* 0x000000ffff057224 */ /* 0x001fca00078e0002 */
[----:B------:R0:W-:Y:S01]  /*2340*/  STG.E.U8 desc[UR36][R16.64], R5 ;  /* 0x0000000510007986 */ /* 0x0001e2000c101124 */
[----:B------:R-:W-:Y:S05]  /*2350*/  BRA `(.L_x_9653) ;  /* 0x0000000c00407947 */ /* 0x000fea0003800000 */
.L_x_9650:
        /* <DEDUP_REMOVED lines=9> */
.L_x_9655:
[----:B------:R-:W0:Y:S02]  /*23f0*/  F2I.FTZ.TRUNC.NTZ R3, R2 ;  /* 0x0000000200037305 */ /* 0x000e24000021f100 */
[----:B0-----:R0:W-:Y:S01]  /*2400*/  STG.E desc[UR36][R16.64], R3 ;  /* 0x0000000310007986 */ /* 0x0011e2000c101924 */
[----:B------:R-:W-:Y:S05]  /*2410*/  BRA `(.L_x_9653) ;  /* 0x0000000c00107947 */ /* 0x000fea0003800000 */
.L_x_9654:
[----:B------:R-:W0:Y:S02]  /*2420*/  F2I.FTZ.TRUNC.NTZ R3, R2 ;  /* 0x0000000200037305 */ /* 0x000e24000021f100 */
[----:B0-----:R0:W-:Y:S01]  /*2430*/  STG.E.U16 desc[UR36][R16.64], R3 ;  /* 0x0000000310007986 */ /* 0x0011e2000c101524 */
[----:B------:R-:W-:Y:S05]  /*2440*/  BRA `(.L_x_9653) ;  /* 0x0000000c00047947 */ /* 0x000fea0003800000 */
.L_x_9649:
        /* <DEDUP_REMOVED lines=8> */
.L_x_9657:
[----:B------:R-:W-:-:S05]  /*24d0*/  F2FP.F16.F32.PACK_AB R2, RZ, R2 ;  /* 0x00000002ff02723e */ /* 0x000fca00000000ff */
[----:B------:R0:W-:Y:S01]  /*24e0*/  STG.E.U16 desc[UR36][R16.64], R2 ;  /* 0x0000000210007986 */ /* 0x0001e2000c101524 */
[----:B------:R-:W-:Y:S05]  /*24f0*/  BRA `(.L_x_9653) ;  /* 0x0000000800d87947 */ /* 0x000fea0003800000 */
.L_x_9656:
        /* <DEDUP_REMOVED lines=9> */
.L_x_9659:
[----:B------:R-:W-:-:S04]  /*2590*/  F2FP.F16.F32.PACK_AB R3, RZ, R2 ;  /* 0x00000002ff03723e */ /* 0x000fc800000000ff */
[----:B------:R-:W-:-:S05]  /*25a0*/  PRMT R3, R3, 0x5410, RZ ;  /* 0x0000541003037816 */ /* 0x000fca00000000ff */
[----:B------:R0:W-:Y:S01]  /*25b0*/  STG.E desc[UR36][R16.64], R3 ;  /* 0x0000000310007986 */ /* 0x0001e2000c101924 */
[----:B------:R-:W-:Y:S05]  /*25c0*/  BRA `(.L_x_9653) ;  /* 0x0000000800a47947 */ /* 0x000fea0003800000 */
.L_x_9658:
[----:B------:R-:W-:-:S06]  /*25d0*/  FMUL.FTZ R2, R2, 1 ;  /* 0x3f80000002027820 */ /* 0x000fcc0000410000 */
[----:B------:R-:W0:Y:S02]  /*25e0*/  F2F.F64.F32 R2, R2 ;  /* 0x0000000200027310 */ /* 0x000e240000201800 */
[----:B0-----:R0:W-:Y:S01]  /*25f0*/  STG.E.64 desc[UR36][R16.64], R2 ;  /* 0x0000000210007986 */ /* 0x0011e2000c101b24 */
[----:B------:R-:W-:Y:S05]  /*2600*/  BRA `(.L_x_9653) ;  /* 0x0000000800947947 */ /* 0x000fea0003800000 */
.L_x_9648:
        /* <DEDUP_REMOVED lines=12> */
.L_x_9662:
[----:B------:R-:W-:Y:S01]  /*26d0*/  FMUL.FTZ R4, R2, 1 ;  /* 0x3f80000002047820 */ /* 0x000fe20000410000 */
[----:B------:R-:W-:-:S05]  /*26e0*/  CS2R R6, SRZ ;  /* 0x0000000000067805 */ /* 0x000fca000001ff00 */
[----:B------:R-:W0:Y:S02]  /*26f0*/  F2F.F64.F32 R4, R4 ;  /* 0x0000000400047310 */ /* 0x000e240000201800 */
[----:B0-----:R0:W-:Y:S01]  /*2700*/  STG.E.128 desc[UR36][R16.64], R4 ;  /* 0x0000000410007986 */ /* 0x0011e2000c101d24 */
[----:B------:R-:W-:Y:S05]  /*2710*/  BRA `(.L_x_9653) ;  /* 0x0000000800507947 */ /* 0x000fea0003800000 */
.L_x_9661:
        /* <DEDUP_REMOVED lines=20> */
.L_x_9666:
[----:B------:R-:W-:Y:S05]  /*2860*/  BSYNC B0 ;  /* 0x0000000000007941 */ /* 0x000fea0003800000 */
.L_x_9665:
[----:B------:R-:W-:-:S05]  /*2870*/  LOP3.LUT R5, R0, R5, RZ, 0xfc, !PT ;  /* 0x0000000500057212 */ /* 0x000fca00078efcff */
[----:B------:R0:W-:Y:S01]  /*2880*/  STG.E.U8 desc[UR36][R16.64], R5 ;  /* 0x0000000510007986 */ /* 0x0001e2000c101124 */
[----:B------:R-:W-:Y:S05]  /*2890*/  BRA `(.L_x_9653) ;  /* 0x0000000400f07947 */ /* 0x000fea0003800000 */
.L_x_9664:
        /* <DEDUP_REMOVED lines=12> */
.L_x_9668:
[----:B------:R-:W-:Y:S01]  /*2960*/  IMAD.MOV.U32 R0, RZ, RZ, 0x7f ;  /* 0x0000007fff007424 */ /* 0x000fe200078e00ff */
[----:B------:R-:W-:-:S04]  /*2970*/  ISETP.GT.U32.AND P0, PT, R4, 0x7f800000, PT ;  /* 0x7f8000000400780c */ /* 0x000fc80003f04070 */
[----:B------:R-:W-:-:S09]  /*2980*/  SEL R0, R0, 0x7c, P0 ;  /* 0x0000007c00007807 */ /* 0x000fd20000000000 */
.L_x_9669:
[----:B------:R-:W-:Y:S05]  /*2990*/  BSYNC B0 ;  /* 0x0000000000007941 */ /* 0x000fea0003800000 */
.L_x_9667:
[----:B------:R-:W-:-:S04]  /*29a0*/  LOP3.LUT R2, R2, 0x80000000, RZ, 0xc0, !PT ;  /* 0x8000000002027812 */ /* 0x000fc800078ec0ff */
[----:B------:R-:W-:-:S04]  /*29b0*/  SHF.R.U32.HI R3, RZ, 0x18, R2 ;  /* 0x00000018ff037819 */ /* 0x000fc80000011602 */
[----:B------:R-:W-:-:S05]  /*29c0*/  LOP3.LUT R3, R0, R3, RZ, 0xfc, !PT ;  /* 0x0000000300037212 */ /* 0x000fca00078efcff */
[----:B------:R0:W-:Y:S01]  /*29d0*/  STG.E.U8 desc[UR36][R16.64], R3 ;  /* 0x0000000310007986 */ /* 0x0001e2000c101124 */
[----:B------:R-:W-:Y:S05]  /*29e0*/  BRA `(.L_x_9653) ;  /* 0x00000004009c7947 */ /* 0x000fea0003800000 */
.L_x_9663:
[----:B------:R-:W-:-:S05]  /*29f0*/  F2FP.BF16.F32.PACK_AB R2, RZ, R2 ;  /* 0x00000002ff02723e */ /* 0x000fca00000010ff */
[----:B------:R0:W-:Y:S01]  /*2a00*/  STG.E.U16 desc[UR36][R16.64], R2 ;  /* 0x0000000210007986 */ /* 0x0001e2000c101524 */
[----:B------:R-:W-:Y:S05]  /*2a10*/  BRA `(.L_x_9653) ;  /* 0x0000000400907947 */ /* 0x000fea0003800000 */
.L_x_9660:
        /* <DEDUP_REMOVED lines=11> */
.L_x_9672:
        /* <DEDUP_REMOVED lines=16> */
.L_x_9675:
[----:B------:R-:W-:-:S04]  /*2bd0*/  LOP3.LUT R2, R2, 0x80000000, RZ, 0xc0, !PT ;  /* 0x8000000002027812 */ /* 0x000fc800078ec0ff */
[----:B------:R-:W-:-:S04]  /*2be0*/  SHF.R.U32.HI R3, RZ, 0x18, R2 ;  /* 0x00000018ff037819 */ /* 0x000fc80000011602 */
[----:B------:R-:W-:-:S04]  /*2bf0*/  LOP3.LUT R0, R0, R3, RZ, 0xfc, !PT ;  /* 0x0000000300007212 */ /* 0x000fc800078efcff */
[----:B------:R-:W-:-:S07]  /*2c00*/  PRMT R8, R0, 0x7610, R8 ;  /* 0x0000761000087816 */ /* 0x000fce0000000008 */
.L_x_9674:
[----:B------:R-:W-:Y:S05]  /*2c10*/  BSYNC B0 ;  /* 0x0000000000007941 */ /* 0x000fea0003800000 */
.L_x_9673:
[----:B------:R0:W-:Y:S01]  /*2c20*/  STG.E.U8 desc[UR36][R16.64], R8 ;  /* 0x0000000810007986 */ /* 0x0001e2000c101124 */
[----:B------:R-:W-:Y:S05]  /*2c30*/  BRA `(.L_x_9653) ;  /* 0x0000000400087947 */ /* 0x000fea0003800000 */
.L_x_9671:
        /* <DEDUP_REMOVED lines=16> */
.L_x_9678:
[----:B------:R-:W-:-:S04]  /*2d40*/  LOP3.LUT R2, R2, 0x80000000, RZ, 0xc0, !PT ;  /* 0x8000000002027812 */ /* 0x000fc800078ec0ff */
[----:B------:R-:W-:-:S04]  /*2d50*/  SHF.R.U32.HI R3, RZ, 0x18, R2 ;  /* 0x00000018ff037819 */ /* 0x000fc80000011602 */
[----:B------:R-:W-:-:S04]  /*2d60*/  LOP3.LUT R0, R0, R3, RZ, 0xfc, !PT ;  /* 0x0000000300007212 */ /* 0x000fc800078efcff */
[----:B------:R-:W-:-:S07]  /*2d70*/  PRMT R8, R0, 0x7610, R8 ;  /* 0x0000761000087816 */ /* 0x000fce0000000008 */
.L_x_9677:
[----:B------:R-:W-:Y:S05]  /*2d80*/  BSYNC B0 ;  /* 0x0000000000007941 */ /* 0x000fea0003800000 */
.L_x_9676:
[----:B------:R3:W-:Y:S01]  /*2d90*/  STG.E.U8 desc[UR36][R16.64], R8 ;  /* 0x0000000810007986 */ /* 0x0007e2000c101124 */
[----:B------:R-:W-:Y:S05]  /*2da0*/  BRA `(.L_x_9653) ;  /* 0x0000000000ac7947 */ /* 0x000fea0003800000 */
.L_x_9670:
        /* <DEDUP_REMOVED lines=21> */
.L_x_9652:
        /* <DEDUP_REMOVED lines=16> */
.L_x_9681:
[----:B------:R-:W-:Y:S05]  /*3000*/  BRA `(.L_x_9653) ;  /* 0x0000000000147947 */ /* 0x000fea0003800000 */
.L_x_9680:
[----:B------:R-:W0:Y:S02]  /*3010*/  F2I.U64.TRUNC R2, R2 ;  /* 0x0000000200027311 */ /* 0x000e24000020d800 */
[----:B0-----:R2:W-:Y:S01]  /*3020*/  STG.E.64 desc[UR36][R16.64], R2 ;  /* 0x0000000210007986 */ /* 0x0015e2000c101b24 */
[----:B------:R-:W-:Y:S05]  /*3030*/  BRA `(.L_x_9653) ;  /* 0x0000000000087947 */ /* 0x000fea0003800000 */
.L_x_9679:
[----:B------:R-:W0:Y:S02]  /*3040*/  F2I.FTZ.U32.TRUNC.NTZ R3, R2 ;  /* 0x0000000200037305 */ /* 0x000e24000021f000 */
[----:B0-----:R0:W-:Y:S02]  /*3050*/  STG.E desc[UR36][R16.64], R3 ;  /* 0x0000000310007986 */ /* 0x0011e4000c101924 */
.L_x_9653:
[----:B------:R-:W-:-:S04]  /*3060*/  IMAD R18, R23, 0x200, R18 ;  /* 0x0000020017127824 */ /* 0x000fc800078e0212 */
[----:B------:R-:W-:-:S07]  /*3070*/  VIADD R19, R18, 0x80 ;  /* 0x0000008012137836 */ /* 0x000fce0000000000 */
.L_x_9618:
[----:B------:R-:W-:Y:S05]  /*3080*/  BSYNC B7 ;  /* 0x0000000000077941 */ /* 0x000fea0003800000 */
.L_x_9617:
        /* <DEDUP_REMOVED lines=307> */
.L_x_9684:
        /* <DEDUP_REMOVED lines=22> */
.L_x_9689:
[----:B------:R-:W2:Y:S02]  /*4520*/  LDG.E.U8 R0, desc[UR36][R2.64] ;  /* 0x0000002402007981 */ /* 0x000ea4000c1e1100 */
[----:B--2---:R-:W-:Y:S01]  /*4530*/  I2FP.F32.U32 R0, R0 ;  /* 0x0000000000007245 */ /* 0x004fe20000201000 */
[----:B------:R-:W-:Y:S06]  /*4540*/  BRA `(.L_x_9691) ;  /* 0x0000000c002c7947 */ /* 0x000fec0003800000 */
.L_x_9688:
        /* <DEDUP_REMOVED lines=9> */
.L_x_9693:
[----:B------:R-:W2:Y:S02]  /*45e0*/  LDG.E R0, desc[UR36][R2.64] ;  /* 0x0000002402007981 */ /* 0x000ea4000c1e1900 */
[----:B--2---:R-:W-:Y:S01]  /*45f0*/  I2FP.F32.S32 R0, R0 ;  /* 0x0000000000007245 */ /* 0x004fe20000201400 */
[----:B------:R-:W-:Y:S06]  /*4600*/  BRA `(.L_x_9691) ;  /* 0x0000000800fc7947 */ /* 0x000fec0003800000 */
.L_x_9692:
[----:B------:R-:W2:Y:S02]  /*4610*/  LDG.E.U16 R0, desc[UR36][R2.64] ;  /* 0x0000002402007981 */ /* 0x000ea4000c1e1500 */
[----:B--2---:R-:W1:Y:S01]  /*4620*/  I2F.S16 R0, R0 ;  /* 0x0000000000007306 */ /* 0x004e620000101400 */
[----:B------:R-:W-:Y:S05]  /*4630*/  BRA `(.L_x_9691) ;  /* 0x0000000800f07947 */ /* 0x000fea0003800000 */
.L_x_9687:
        /* <DEDUP_REMOVED lines=8> */
.L_x_9695:
[----:B------:R-:W2:Y:S02]  /*46c0*/  LDG.E.U16 R0, desc[UR36][R2.64] ;  /* 0x0000002402007981 */ /* 0x000ea4000c1e1500 */
[----:B--2---:R-:W-:Y:S01]  /*46d0*/  HADD2.F32 R0, -RZ, R0.H0_H0 ;  /* 0x20000000ff007230 */ /* 0x004fe20000004100 */
[----:B------:R-:W-:Y:S06]  /*46e0*/  BRA `(.L_x_9691) ;  /* 0x0000000800c47947 */ /* 0x000fec0003800000 */
.L_x_9694:
        /* <DEDUP_REMOVED lines=8> */
.L_x_9697:
[----:B------:R-:W2:Y:S02]  /*4770*/  LDG.E.U16 R0, desc[UR36][R2.64] ;  /* 0x0000002402007981 */ /* 0x000ea4000c1e1500 */
[----:B--2---:R-:W-:Y:S01]  /*4780*/  HADD2.F32 R0, -RZ, R0.H0_H0 ;  /* 0x20000000ff007230 */ /* 0x004fe20000004100 */
[----:B------:R-:W-:Y:S06]  /*4790*/  BRA `(.L_x_9691) ;  /* 0x0000000800987947 */ /* 0x000fec0003800000 */
.L_x_9696:
[----:B------:R-:W2:Y:S01]  /*47a0*/  LDG.E.64 R2, desc[UR36][R2.64] ;  /* 0x0000002402027981 */ /* 0x000ea2000c1e1b00 */
[----:B------:R-:W-:Y:S01]  /*47b0*/  UMOV UR4, 0xf0000000 ;  /* 0xf000000000047882 */ /* 0x000fe20000000000 */
[----:B------:R-:W-:Y:S01]  /*47c0*/  UMOV UR5, 0x380fffff ;  /* 0x380fffff00057882 */ /* 0x000fe20000000000 */
[----:B--2---:R-:W0:Y:S01]  /*47d0*/  F2F.F32.F64 R0, R2 ;  /* 0x0000000200007310 */ /* 0x004e220000301000 */
[----:B------:R-:W-:-:S14]  /*47e0*/  DSETP.GEU.AND P0, PT, |R2|, UR4, PT ;  /* 0x0000000402007e2a */ /* 0x000fdc000bf0e200 */
[----:B0-----:R-:W-:Y:S01]  /*47f0*/  @!P0 FMUL R0, R0, 1.175494350822287508e-38 ;  /* 0x0080000000008820 */ /* 0x001fe20000400000 */
[----:B------:R-:W-:Y:S06]  /*4800*/  BRA `(.L_x_9691) ;  /* 0x00000008007c7947 */ /* 0x000fec0003800000 */
.L_x_9686:
        /* <DEDUP_REMOVED lines=12> */
.L_x_9700:
[----:B------:R-:W2:Y:S01]  /*48d0*/  LDG.E.64 R2, desc[UR36][R2.64] ;  /* 0x0000002402027981 */ /* 0x000ea2000c1e1b00 */
[----:B------:R-:W-:Y:S01]  /*48e0*/  UMOV UR4, 0xf0000000 ;  /* 0xf000000000047882 */ /* 0x000fe20000000000 */
[----:B------:R-:W-:Y:S01]  /*48f0*/  UMOV UR5, 0x380fffff ;  /* 0x380fffff00057882 */ /* 0x000fe20000000000 */
[----:B--2---:R-:W0:Y:S01]  /*4900*/  F2F.F32.F64 R0, R2 ;  /* 0x0000000200007310 */ /* 0x004e220000301000 */
[----:B------:R-:W-:-:S14]  /*4910*/  DSETP.GEU.AND P0, PT, |R2|, UR4, PT ;  /* 0x0000000402007e2a */ /* 0x000fdc000bf0e200 */
[----:B0-----:R-:W-:Y:S01]  /*4920*/  @!P0 FMUL R0, R0, 1.175494350822287508e-38 ;  /* 0x0080000000008820 */ /* 0x001fe20000400000 */
[----:B------:R-:W-:Y:S06]  /*4930*/  BRA `(.L_x_9691) ;  /* 0x0000000800307947 */ /* 0x000fec0003800000 */
.L_x_9699:
        /* <DEDUP_REMOVED lines=26> */
.L_x_9702:
        /* <DEDUP_REMOVED lines=13> */
.L_x_9701:
[----:B------:R-:W2:Y:S02]  /*4bb0*/  LDG.E.U16 R0, desc[UR36][R2.64] ;  /* 0x0000002402007981 */ /* 0x000ea4000c1e1500 */
[----:B--2---:R-:W-:Y:S01]  /*4bc0*/  IMAD.U32 R0, R0, 0x10000, RZ ;  /* 0x0001000000007824 */ /* 0x004fe200078e00ff */
[----:B------:R-:W-:Y:S06]  /*4bd0*/  BRA `(.L_x_9691) ;  /* 0x0000000400887947 */ /* 0x000fec0003800000 */
.L_x_9698:
        /* <DEDUP_REMOVED lines=11> */
.L_x_9705:
        /* <DEDUP_REMOVED lines=20> */
.L_x_9707:
[----:B------:R-:W-:Y:S05]  /*4dd0*/  BSYNC B0 ;  /* 0x0000000000007941 */ /* 0x000fea0003800000 */
.L_x_9706:
[----:B------:R-:W-:Y:S01]  /*4de0*/  LEA R3, R0, 0x3b800000, 0x17 ;  /* 0x3b80000000037811 */ /* 0x000fe200078eb8ff */
[----:B------:R-:W-:-:S05]  /*4df0*/  IMAD.SHL.U32 R0, R2, 0x100000, RZ ;  /* 0x0010000002007824 */ /* 0x000fca00078e00ff */
[----:B------:R-:W-:Y:S01]  /*4e00*/  LOP3.LUT R0, R3, R0, R4, 0xfe, !PT ;  /* 0x0000000003007212 */ /* 0x000fe200078efe04 */
[----:B------:R-:W-:Y:S06]  /*4e10*/  BRA `(.L_x_9691) ;  /* 0x0000000000f87947 */ /* 0x000fec0003800000 */
.L_x_9704:
        /* <DEDUP_REMOVED lines=20> */
.L_x_9709:
[----:B------:R-:W-:Y:S05]  /*4f60*/  BSYNC B0 ;  /* 0x0000000000007941 */ /* 0x000fea0003800000 */
.L_x_9708:
[----:B------:R-:W-:Y:S01]  /*4f70*/  LEA R3, R0, 0x37800000, 0x17 ;  /* 0x3780000000037811 */ /* 0x000fe200078eb8ff */
[----:B------:R-:W-:-:S05]  /*4f80*/  IMAD.SHL.U32 R0, R2, 0x200000, RZ ;  /* 0x0020000002007824 */ /* 0x000fca00078e00ff */
[----:B------:R-:W-:Y:S01]  /*4f90*/  LOP3.LUT R0, R3, R0, R4, 0xfe, !PT ;  /* 0x0000000003007212 */ /* 0x000fe200078efe04 */
[----:B------:R-:W-:Y:S06]  /*4fa0*/  BRA `(.L_x_9691) ;  /* 0x0000000000947947 */ /* 0x000fec0003800000 */
.L_x_9703:
        /* <DEDUP_REMOVED lines=14> */
.L_x_9690:
        /* <DEDUP_REMOVED lines=16> */
.L_x_9712:
[----:B------:R-:W-:Y:S01]  /*5190*/  IMAD.MOV.U32 R0, RZ, RZ, RZ ;  /* 0x000000ffff007224 */ /* 0x000fe200078e00ff */
[----:B------:R-:W-:Y:S06]  /*51a0*/  BRA `(.L_x_9691) ;  /* 0x0000000000147947 */ /* 0x000fec0003800000 */
.L_x_9711:
[----:B------:R-:W2:Y:S02]  /*51b0*/  LDG.E.64 R2, desc[UR36][R2.64] ;  /* 0x0000002402027981 */ /* 0x000ea4000c1e1b00 */
[----:B--2---:R0:W1:Y:S01]  /*51c0*/  I2F.U64 R0, R2 ;  /* 0x0000000200007312 */ /* 0x0040620000301000 */
[----:B------:R-:W-:Y:S05]  /*51d0*/  BRA `(.L_x_9691) ;  /* 0x0000000000087947 */ /* 0x000fea0003800000 */
.L_x_9710:
[----:B------:R-:W2:Y:S02]  /*51e0*/  LDG.E R0, desc[UR36][R2.64] ;  /* 0x0000002402007981 */ /* 0x000ea4000c1e1900 */
[----:B--2---:R-:W-:-:S07]  /*51f0*/  I2FP.F32.U32 R0, R0 ;  /* 0x0000000000007245 */ /* 0x004fce0000201000 */
.L_x_9691:
[----:B------:R-:W-:Y:S05]  /*5200*/  BSYNC B6 ;  /* 0x0000000000067941 */ /* 0x000fea0003800000 */
.L_x_9685:
        /* <DEDUP_REMOVED lines=20> */
.L_x_9716:
[----:B------:R-:W0:Y:S02]  /*5350*/  F2I.S64.TRUNC R2, R2 ;  /* 0x0000000200027311 */ /* 0x000e24000020d900 */
[----:B0-----:R-:W-:-:S05]  /*5360*/  IMAD.MOV.U32 R5, RZ, RZ, R2 ;  /* 0x000000ffff057224 */ /* 0x001fca00078e0002 */
[----:B------:R4:W-:Y:S01]  /*5370*/  STG.E.U8 desc[UR36][R16.64], R5 ;  /* 0x0000000510007986 */ /* 0x0009e2000c101124 */
[----:B------:R-:W-:Y:S05]  /*5380*/  BRA `(.L_x_9718) ;  /* 0x0000000c00407947 */ /* 0x000fea0003800000 */
.L_x_9715:
        /* <DEDUP_REMOVED lines=9> */
.L_x_9720:
[----:B------:R-:W0:Y:S02]  /*5420*/  F2I.FTZ.TRUNC.NTZ R3, R2 ;  /* 0x0000000200037305 */ /* 0x000e24000021f100 */
[----:B0-----:R2:W-:Y:S01]  /*5430*/  STG.E desc[UR36][R16.64], R3 ;  /* 0x0000000310007986 */ /* 0x0015e2000c101924 */
[----:B------:R-:W-:Y:S05]  /*5440*/  BRA `(.L_x_9718) ;  /* 0x0000000c00107947 */ /* 0x000fea0003800000 */
.L_x_9719:
[----:B------:R-:W0:Y:S02]  /*5450*/  F2I.FTZ.TRUNC.NTZ R3, R2 ;  /* 0x0000000200037305 */ /* 0x000e24000021f100 */
[----:B0-----:R0:W-:Y:S01]  /*5460*/  STG.E.U16 desc[UR36][R16.64], R3 ;  /* 0x0000000310007986 */ /* 0x0011e2000c101524 */
[----:B------:R-:W-:Y:S05]  /*5470*/  BRA `(.L_x_9718) ;  /* 0x0000000c00047947 */ /* 0x000fea0003800000 */
.L_x_9714:
        /* <DEDUP_REMOVED lines=8> */
.L_x_9722:
[----:B------:R-:W-:-:S05]  /*5500*/  F2FP.F16.F32.PACK_AB R2, RZ, R2 ;  /* 0x00000002ff02723e */ /* 0x000fca00000000ff */
[----:B------:R0:W-:Y:S01]  /*5510*/  STG.E.U16 desc[UR36][R16.64], R2 ;  /* 0x0000000210007986 */ /* 0x0001e2000c101524 */
[----:B------:R-:W-:Y:S05]  /*5520*/  BRA `(.L_x_9718) ;  /* 0x0000000800d87947 */ /* 0x000fea0003800000 */
.L_x_9721:
        /* <DEDUP_REMOVED lines=9> */
.L_x_9724:
[----:B------:R-:W-:-:S04]  /*55c0*/  F2FP.F16.F32.PACK_AB R3, RZ, R2 ;  /* 0x00000002ff03723e */ /* 0x000fc800000000ff */
[----:B------:R-:W-:-:S05]  /*55d0*/  PRMT R3, R3, 0x5410, RZ ;  /* 0x0000541003037816 */ /* 0x000fca00000000ff */
[----:B------:R0:W-:Y:S01]  /*55e0*/  STG.E desc[UR36][R16.64], R3 ;  /* 0x0000000310007986 */ /* 0x0001e2000c101924 */
[----:B------:R-:W-:Y:S05]  /*55f0*/  BRA `(.L_x_9718) ;  /* 0x0000000800a47947 */ /* 0x000fea0003800000 */
.L_x_9723:
[----:B------:R-:W-:-:S06]  /*5600*/  FMUL.FTZ R2, R2, 1 ;  /* 0x3f80000002027820 */ /* 0x000fcc0000410000 */
[----:B------:R-:W0:Y:S02]  /*5610*/  F2F.F64.F32 R2, R2 ;  /* 0x0000000200027310 */ /* 0x000e240000201800 */
[----:B0-----:R0:W-:Y:S01]  /*5620*/  STG.E.64 desc[UR36][R16.64], R2 ;  /* 0x0000000210007986 */ /* 0x0011e2000c101b24 */
[----:B------:R-:W-:Y:S05]  /*5630*/  BRA `(.L_x_9718) ;  /* 0x0000000800947947 */ /* 0x000fea0003800000 */
.L_x_9713:
        /* <DEDUP_REMOVED lines=12> */
.L_x_9727:
[----:B------:R-:W-:Y:S01]  /*5700*/  FMUL.FTZ R4, R2, 1 ;  /* 0x3f80000002047820 */ /* 0x000fe20000410000 */
[----:B------:R-:W-:-:S05]  /*5710*/  CS2R R6, SRZ ;  /* 0x0000000000067805 */ /* 0x000fca000001ff00 */
[----:B------:R-:W0:Y:S02]  /*5720*/  F2F.F64.F32 R4, R4 ;  /* 0x0000000400047310 */ /* 0x000e240000201800 */
[----:B0-----:R0:W-:Y:S01]  /*5730*/  STG.E.128 desc[UR36][R16.64], R4 ;  /* 0x0000000410007986 */ /* 0x0011e2000c101d24 */
[----:B------:R-:W-:Y:S05]  /*5740*/  BRA `(.L_x_9718) ;  /* 0x0000000800507947 */ /* 0x000fea0003800000 */
.L_x_9726:
        /* <DEDUP_REMOVED lines=20> */
.L_x_9731:
[----:B------:R-:W-:Y:S05]  /*5890*/  BSYNC B0 ;  /* 0x0000000000007941 */ /* 0x000fea0003800000 */
.L_x_9730:
[----:B------:R-:W-:-:S05]  /*58a0*/  LOP3.LUT R5, R0, R5, RZ, 0xfc, !PT ;  /* 0x0000000500057212 */ /* 0x000fca00078efcff */
[----:B------:R0:W-:Y:S01]  /*58b0*/  STG.E.U8 desc[UR36][R16.64], R5 ;  /* 0x0000000510007986 */ /* 0x0001e2000c101124 */
[----:B------:R-:W-:Y:S05]  /*58c0*/  BRA `(.L_x_9718) ;  /* 0x0000000400f07947 */ /* 0x000fea0003800000 */
.L_x_9729:
        /* <DEDUP_REMOVED lines=12> */
.L_x_9733:
[----:B------:R-:W-:Y:S01]  /*5990*/  IMAD.MOV.U32 R0, RZ, RZ, 0x7f ;  /* 0x0000007fff007424 */ /* 0x000fe200078e00ff */
[----:B------:R-:W-:-:S04]  /*59a0*/  ISETP.GT.U32.AND P0, PT, R4, 0x7f800000, PT ;  /* 0x7f8000000400780c */ /* 0x000fc80003f04070 */
[----:B------:R-:W-:-:S09]  /*59b0*/  SEL R0, R0, 0x7c, P0 ;  /* 0x0000007c00007807 */ /* 0x000fd20000000000 */
.L_x_9734:
[----:B------:R-:W-:Y:S05]  /*59c0*/  BSYNC B0 ;  /* 0x0000000000007941 */ /* 0x000fea0003800000 */
.L_x_9732:
[----:B------:R-:W-:-:S04]  /*59d0*/  LOP3.LUT R2, R2, 0x80000000, RZ, 0xc0, !PT ;  /* 0x8000000002027812 */ /* 0x000fc800078ec0ff */
[----:B------:R-:W-:-:S04]  /*59e0*/  SHF.R.U32.HI R3, RZ, 0x18, R2 ;  /* 0x00000018ff037819 */ /* 0x000fc80000011602 */
[----:B------:R-:W-:-:S05]  /*59f0*/  LOP3.LUT R3, R0, R3, RZ, 0xfc, !PT ;  /* 0x0000000300037212 */ /* 0x000fca00078efcff */
[----:B------:R0:W-:Y:S01]  /*5a00*/  STG.E.U8 desc[UR36][R16.64], R3 ;  /* 0x0000000310007986 */ /* 0x0001e2000c101124 */
[----:B------:R-:W-:Y:S05]  /*5a10*/  BRA `(.L_x_9718) ;  /* 0x00000004009c7947 */ /* 0x000fea0003800000 */
.L_x_9728:
[----:B------:R-:W-:-:S05]  /*5a20*/  F2FP.BF16.F32.PACK_AB R2, RZ, R2 ;  /* 0x00000002ff02723e */ /* 0x000fca00000010ff */
[----:B------:R0:W-:Y:S01]  /*5a30*/  STG.E.U16 desc[UR36][R16.64], R2 ;  /* 0x0000000210007986 */ /* 0x0001e2000c101524 */
[----:B------:R-:W-:Y:S05]  /*5a40*/  BRA `(.L_x_9718) ;  /* 0x0000000400907947 */ /* 0x000fea0003800000 */
.L_x_9725:
        /* <DEDUP_REMOVED lines=11> */
.L_x_9737:
        /* <DEDUP_REMOVED lines=16> */
.L_x_9740:
[----:B------:R-:W-:-:S04]  /*5c00*/  LOP3.LUT R2, R2, 0x80000000, RZ, 0xc0, !PT ;  /* 0x8000000002027812 */ /* 0x000fc800078ec0ff */
[----:B------:R-:W-:-:S04]  /*5c10*/  SHF.R.U32.HI R3, RZ, 0x18, R2 ;  /* 0x00000018ff037819 */ /* 0x000fc80000011602 */
[----:B------:R-:W-:-:S04]  /*5c20*/  LOP3.LUT R0, R0, R3, RZ, 0xfc, !PT ;  /* 0x0000000300007212 */ /* 0x000fc800078efcff */
[----:B------:R-:W-:-:S07]  /*5c30*/  PRMT R8, R0, 0x7610, R8 ;  /* 0x0000761000087816 */ /* 0x000fce0000000008 */
.L_x_9739:
[----:B------:R-:W-:Y:S05]  /*5c40*/  BSYNC B0 ;  /* 0x0000000000007941 */ /* 0x000fea0003800000 */
.L_x_9738:
[----:B------:R0:W-:Y:S01]  /*5c50*/  STG.E.U8 desc[UR36][R16.64], R8 ;  /* 0x0000000810007986 */ /* 0x0001e2000c101124 */
[----:B------:R-:W-:Y:S05]  /*5c60*/  BRA `(.L_x_9718) ;  /* 0x0000000400087947 */ /* 0x000fea0003800000 */
.L_x_9736:
        /* <DEDUP_REMOVED lines=16> */
.L_x_9743:
[----:B------:R-:W-:-:S04]  /*5d70*/  LOP3.LUT R2, R2, 0x80000000, RZ, 0xc0, !PT ;  /* 0x8000000002027812 */ /* 0x000fc800078ec0ff */
[----:B------:R-:W-:-:S04]  /*5d80*/  SHF.R.U32.HI R3, RZ, 0x18, R2 ;  /* 0x00000018ff037819 */ /* 0x000fc80000011602 */
[----:B------:R-:W-:-:S04]  /*5d90*/  LOP3.LUT R0, R0, R3, RZ, 0xfc, !PT ;  /* 0x0000000300007212 */ /* 0x000fc800078efcff */
[----:B------:R-:W-:-:S07]  /*5da0*/  PRMT R8, R0, 0x7610, R8 ;  /* 0x0000761000087816 */ /* 0x000fce0000000008 */
.L_x_9742:
[----:B------:R-:W-:Y:S05]  /*5db0*/  BSYNC B0 ;  /* 0x0000000000007941 */ /* 0x000fea0003800000 */
.L_x_9741:
[----:B------:R0:W-:Y:S01]  /*5dc0*/  STG.E.U8 desc[UR36][R16.64], R8 ;  /* 0x0000000810007986 */ /* 0x0001e2000c101124 */
[----:B------:R-:W-:Y:S05]  /*5dd0*/  BRA `(.L_x_9718) ;  /* 0x0000000000ac7947 */ /* 0x000fea0003800000 */
.L_x_9735:
        /* <DEDUP_REMOVED lines=21> */
.L_x_9717:
        /* <DEDUP_REMOVED lines=16> */
.L_x_9746:
[----:B------:R-:W-:Y:S05]  /*6030*/  BRA `(.L_x_9718) ;  /* 0x0000000000147947 */ /* 0x000fea0003800000 */
.L_x_9745:
[----:B------:R-:W0:Y:S02]  /*6040*/  F2I.U64.TRUNC R2, R2 ;  /* 0x0000000200027311 */ /* 0x000e24000020d800 */
[----:B0-----:R0:W-:Y:S01]  /*6050*/  STG.E.64 desc[UR36][R16.64], R2 ;  /* 0x0000000210007986 */ /* 0x0011e2000c101b24 */
[----:B------:R-:W-:Y:S05]  /*6060*/  BRA `(.L_x_9718) ;  /* 0x0000000000087947 */ /* 0x000fea0003800000 */
.L_x_9744:
[----:B------:R-:W0:Y:S02]  /*6070*/  F2I.FTZ.U32.TRUNC.NTZ R3, R2 ;  /* 0x0000000200037305 */ /* 0x000e24000021f000 */
[----:B0-----:R0:W-:Y:S02]  /*6080*/  STG.E desc[UR36][R16.64], R3 ;  /* 0x0000000310007986 */ /* 0x0011e4000c101924 */
.L_x_9718:
[----:B------:R-:W-:-:S07]  /*6090*/  VIADD R19, R19, 0x80 ;  /* 0x0000008013137836 */ /* 0x000fce0000000000 */
.L_x_9683:
[----:B------:R-:W-:Y:S05]  /*60a0*/  BSYNC B7 ;  /* 0x0000000000077941 */ /* 0x000fea0003800000 */
.L_x_9682:
        /* <DEDUP_REMOVED lines=307> */
.L_x_9749:
        /* <DEDUP_REMOVED lines=20> */
[----:B--2---:R-:W3:Y:S01]  /*7520*/  I2F.S16 R0, R0 ;  /* 0x0000000000007306 */ /* 0x004ee20000101400 */
[----:B------:R-:W-:Y:S05]  /*7530*/  BRA `(.L_x_9756) ;  /* 0x0000000c00387947 */ /* 0x000fea0003800000 */
.L_x_9754:
[----:B------:R-:W2:Y:S02]  /*7540*/  LDG.E.U8 R0, desc[UR36][R2.64] ;  /* 0x0000002402007981 */ /* 0x000ea4000c1e1100 */
[----:B--2---:R-:W-:Y:S01]  /*7550*/  I2FP.F32.U32 R0, R0 ;  /* 0x0000000000007245 */ /* 0x004fe20000201000 */
[----:B------:R-:W-:Y:S06]  /*7560*/  BRA `(.L_x_9756) ;  /* 0x0000000c002c7947 */ /* 0x000fec0003800000 */
.L_x_9753:
        /* <DEDUP_REMOVED lines=9> */
.L_x_9758:
[----:B------:R-:W2:Y:S02]  /*7600*/  LDG.E R0, desc[UR36][R2.64] ;  /* 0x0000002402007981 */ /* 0x000ea4000c1e1900 */
[----:B--2---:R-:W-:Y:S01]  /*7610*/  I2FP.F32.S32 R0, R0 ;  /* 0x0000000000007245 */ /* 0x004fe20000201400 */
[----:B------:R-:W-:Y:S06]  /*7620*/  BRA `(.L_x_9756) ;  /* 0x0000000800fc7947 */ /* 0x000fec0003800000 */
.L_x_9757:
[----:B------:R-:W2:Y:S02]  /*7630*/  LDG.E.U16 R0, desc[UR36][R2.64] ;  /* 0x0000002402007981 */ /* 0x000ea4000c1e1500 */
[----:B--2---:R-:W0:Y:S01]  /*7640*/  I2F.S16 R0, R0 ;  /* 0x0000000000007306 */ /* 0x004e220000101400 */
[----:B------:R-:W-:Y:S05]  /*7650*/  BRA `(.L_x_9756) ;  /* 0x0000000800f07947 */ /* 0x000fea0003800000 */
.L_x_9752:
        /* <DEDUP_REMOVED lines=8> */
.L_x_9760:
[----:B------:R-:W2:Y:S02]  /*76e0*/  LDG.E.U16 R0, desc[UR36][R2.64] ;  /* 0x0000002402007981 */ /* 0x000ea4000c1e1500 */
[----:B--2---:R-:W-:Y:S01]  /*76f0*/  HADD2.F32 R0, -RZ, R0.H0_H0 ;  /* 0x20000000ff007230 */ /* 0x004fe20000004100 */
[----:B------:R-:W-:Y:S06]  /*7700*/  BRA `(.L_x_9756) ;  /* 0x0000000800c47947 */ /* 0x000fec0003800000 */
.L_x_9759:
        /* <DEDUP_REMOVED lines=8> */
.L_x_9762:
[----:B------:R-:W2:Y:S02]  /*7790*/  LDG.E.U16 R0, desc[UR36][R2.64] ;  /* 0x0000002402007981 */ /* 0x000ea4000c1e1500 */
[----:B--2---:R-:W-:Y:S01]  /*77a0*/  HADD2.F32 R0, -RZ, R0.H0_H0 ;  /* 0x20000000ff007230 */ /* 0x004fe20000004100 */
[----:B------:R-:W-:Y:S06]  /*77b0*/  BRA `(.L_x_9756) ;  /* 0x0000000800987947 */ /* 0x000fec0003800000 */
.L_x_9761:
[----:B------:R-:W2:Y:S01]  /*77c0*/  LDG.E.64 R2, desc[UR36][R2.64] ;  /* 0x0000002402027981 */ /* 0x000ea2000c1e1b00 */
[----:B------:R-:W-:Y:S01]  /*77d0*/  UMOV UR4, 0xf0000000 ;  /* 0xf000000000047882 */ /* 0x000fe20000000000 */
[----:B------:R-:W-:Y:S01]  /*77e0*/  UMOV UR5, 0x380fffff ;  /* 0x380fffff00057882 */ /* 0x000fe20000000000 */
[----:B--2---:R-:W0:Y:S01]  /*77f0*/  F2F.F32.F64 R0, R2 ;  /* 0x0000000200007310 */ /* 0x004e220000301000 */
[----:B------:R-:W-:-:S14]  /*7800*/  DSETP.GEU.AND P0, PT, |R2|, UR4, PT ;  /* 0x0000000402007e2a */ /* 0x000fdc000bf0e200 */
[----:B0-----:R-:W-:Y:S01]  /*7810*/  @!P0 FMUL R0, R0, 1.175494350822287508e-38 ;  /* 0x0080000000008820 */ /* 0x001fe20000400000 */
[----:B------:R-:W-:Y:S06]  /*7820*/  BRA `(.L_x_9756) ;  /* 0x00000008007c7947 */ /* 0x000fec0003800000 */
.L_x_9751:
        /* <DEDUP_REMOVED lines=12> */
.L_x_9765:
[----:B------:R-:W2:Y:S01]  /*78f0*/  LDG.E.64 R2, desc[UR36][R2.64] ;  /* 0x0000002402027981 */ /* 0x000ea2000c1e1b00 */
[----:B------:R-:W-:Y:S01]  /*7900*/  UMOV UR4, 0xf0000000 ;  /* 0xf000000000047882 */ /* 0x000fe20000000000 */
[----:B------:R-:W-:Y:S01]  /*7910*/  UMOV UR5, 0x380fffff ;  /* 0x380fffff00057882 */ /* 0x000fe20000000000 */
[----:B--2---:R-:W0:Y:S01]  /*7920*/  F2F.F32.F64 R0, R2 ;  /* 0x0000000200007310 */ /* 0x004e220000301000 */
[----:B------:R-:W-:-:S14]  /*7930*/  DSETP.GEU.AND P0, PT, |R2|, UR4, PT ;  /* 0x0000000402007e2a */ /* 0x000fdc000bf0e200 */
[----:B0-----:R-:W-:Y:S01]  /*7940*/  @!P0 FMUL R0, R0, 1.175494350822287508e-38 ;  /* 0x0080000000008820 */ /* 0x001fe20000400000 */
[----:B------:R-:W-:Y:S06]  /*7950*/  BRA `(.L_x_9756) ;  /* 0x0000000800307947 */ /* 0x000fec0003800000 */
.L_x_9764:
        /* <DEDUP_REMOVED lines=26> */
.L_x_9767:
        /* <DEDUP_REMOVED lines=13> */
.L_x_9766:
[----:B------:R-:W2:Y:S02]  /*7bd0*/  LDG.E.U16 R0, desc[UR36][R2.64] ;  /* 0x0000002402007981 */ /* 0x000ea4000c1e1500 */
[----:B--2---:R-:W-:Y:S01]  /*7be0*/  IMAD.U32 R0, R0, 0x10000, RZ ;  /* 0x0001000000007824 */ /* 0x004fe200078e00ff */
[----:B------:R-:W-:Y:S06]  /*7bf0*/  BRA `(.L_x_9756) ;  /* 0x0000000400887947 */ /* 0x000fec0003800000 */
.L_x_9763:
        /* <DEDUP_REMOVED lines=11> */
.L_x_9770:
        /* <DEDUP_REMOVED lines=20> */
.L_x_9772:
[----:B------:R-:W-:Y:S05]  /*7df0*/  BSYNC B0 ;  /* 0x0000000000007941 */ /* 0x000fea0003800000 */
.L_x_9771:
[----:B------:R-:W-:Y:S01]  /*7e00*/  LEA R3, R0, 0x3b800000, 0x17 ;  /* 0x3b80000000037811 */ /* 0x000fe200078eb8ff */
[----:B------:R-:W-:-:S05]  /*7e10*/  IMAD.SHL.U32 R0, R2, 0x100000, RZ ;  /* 0x0010000002007824 */ /* 0x000fca00078e00ff */
[----:B------:R-:W-:Y:S01]  /*7e20*/  LOP3.LUT R0, R3, R0, R4, 0xfe, !PT ;  /* 0x0000000003007212 */ /* 0x000fe200078efe04 */
[----:B------:R-:W-:Y:S06]  /*7e30*/  BRA `(.L_x_9756) ;  /* 0x0000000000f87947 */ /* 0x000fec0003800000 */
.L_x_9769:
        /* <DEDUP_REMOVED lines=20> */
.L_x_9774:
[----:B------:R-:W-:Y:S05]  /*7f80*/  BSYNC B0 ;  /* 0x0000000000007941 */ /* 0x000fea0003800000 */
.L_x_9773:
[----:B------:R-:W-:Y:S01]  /*7f90*/  LEA R3, R0, 0x37800000, 0x17 ;  /* 0x3780000000037811 */ /* 0x000fe200078eb8ff */
[----:B------:R-:W-:-:S05]  /*7fa0*/  IMAD.SHL.U32 R0, R2, 0x200000, RZ ;  /* 0x0020000002007824 */ /* 0x000fca00078e00ff */
[----:B------:R-:W-:Y:S01]  /*7fb0*/  LOP3.LUT R0, R3, R0, R4, 0xfe, !PT ;  /* 0x0000000003007212 */ /* 0x000fe200078efe04 */
[----:B------:R-:W-:Y:S06]  /*7fc0*/  BRA `(.L_x_9756) ;  /* 0x0000000000947947 */ /* 0x000fec0003800000 */
.L_x_9768:
        /* <DEDUP_REMOVED lines=14> */
.L_x_9755:
        /* <DEDUP_REMOVED lines=16> */
.L_x_9777:
[----:B------:R-:W-:Y:S01]  /*81b0*/  IMAD.MOV.U32 R0, RZ, RZ, RZ ;  /* 0x000000ffff007224 */ /* 0x000fe200078e00ff */
[----:B------:R-:W-:Y:S06]  /*81c0*/  BRA `(.L_x_9756) ;  /* 0x0000000000147947 */ /* 0x000fec0003800000 */
.L_x_9776:
[----:B------:R-:W2:Y:S02]  /*81d0*/  LDG.E.64 R2, desc[UR36][R2.64] ;  /* 0x0000002402027981 */ /* 0x000ea4000c1e1b00 */
[----:B--2---:R0:W1:Y:S01]  /*81e0*/  I2F.U64 R0, R2 ;  /* 0x0000000200007312 */ /* 0x0040620000301000 */
[----:B------:R-:W-:Y:S05]  /*81f0*/  BRA `(.L_x_9756) ;  /* 0x0000000000087947 */ /* 0x000fea0003800000 */
.L_x_9775:
[----:B------:R-:W2:Y:S02]  /*8200*/  LDG.E R0, desc[UR36][R2.64] ;  /* 0x0000002402007981 */ /* 0x000ea4000c1e1900 */
[----:B--2---:R-:W-:-:S07]  /*8210*/  I2FP.F32.U32 R0, R0 ;  /* 0x0000000000007245 */ /* 0x004fce0000201000 */
.L_x_9756:
[----:B------:R-:W-:Y:S05]  /*8220*/  BSYNC B6 ;  /* 0x0000000000067941 */ /* 0x000fea0003800000 */
.L_x_9750:
        /* <DEDUP_REMOVED lines=20> */
.L_x_9781:
[----:B------:R-:W0:Y:S02]  /*8370*/  F2I.S64.TRUNC R2, R2 ;  /* 0x0000000200027311 */ /* 0x000e24000020d900 */
[----:B0-----:R-:W-:-:S05]  /*8380*/  IMAD.MOV.U32 R5, RZ, RZ, R2 ;  /* 0x000000ffff057224 */ /* 0x001fca00078e0002 */
[----:B------:R0:W-:Y:S01]  /*8390*/  STG.E.U8 desc[UR36][R16.64], R5 ;  /* 0x0000000510007986 */ /* 0x0001e2000c101124 */
[----:B------:R-:W-:Y:S05]  /*83a0*/  BRA `(.L_x_9783) ;  /* 0x0000000c00407947 */ /* 0x000fea0003800000 */
.L_x_9780:
        /* <DEDUP_REMOVED lines=9> */
.L_x_9785:
[----:B------:R-:W0:Y:S02]  /*8440*/  F2I.FTZ.TRUNC.NTZ R3, R2 ;  /* 0x0000000200037305 */ /* 0x000e24000021f100 */
[----:B0-----:R0:W-:Y:S01]  /*8450*/  STG.E desc[UR36][R16.64], R3 ;  /* 0x0000000310007986 */ /* 0x0011e2000c101924 */
[----:B------:R-:W-:Y:S05]  /*8460*/  BRA `(.L_x_9783) ;  /* 0x0000000c00107947 */ /* 0x000fea0003800000 */
.L_x_9784:
[----:B------:R-:W0:Y:S02]  /*8470*/  F2I.FTZ.TRUNC.NTZ R3, R2 ;  /* 0x0000000200037305 */ /* 0x000e24000021f100 */
[----:B0-----:R0:W-:Y:S01]  /*8480*/  STG.E.U16 desc[UR36][R16.64], R3 ;  /* 0x0000000310007986 */ /* 0x0011e2000c101524 */
[----:B------:R-:W-:Y:S05]  /*8490*/  BRA `(.L_x_9783) ;  /* 0x0000000c00047947 */ /* 0x000fea0003800000 */
.L_x_9779:
        /* <DEDUP_REMOVED lines=8> */
.L_x_9787:
[----:B------:R-:W-:-:S05]  /*8520*/  F2FP.F16.F32.PACK_AB R2, RZ, R2 ;  /* 0x00000002ff02723e */ /* 0x000fca00000000ff */
[----:B------:R0:W-:Y:S01]  /*8530*/  STG.E.U16 desc[UR36][R16.64], R2 ;  /* 0x0000000210007986 */ /* 0x0001e2000c101524 */
[----:B------:R-:W-:Y:S05]  /*8540*/  BRA `(.L_x_9783) ;  /* 0x0000000800d87947 */ /* 0x000fea0003800000 */
.L_x_9786:
        /* <DEDUP_REMOVED lines=9> */
.L_x_9789:
[----:B------:R-:W-:-:S04]  /*85e0*/  F2FP.F16.F32.PACK_AB R3, RZ, R2 ;  /* 0x00000002ff03723e */ /* 0x000fc800000000ff */
[----:B------:R-:W-:-:S05]  /*85f0*/  PRMT R3, R3, 0x5410, RZ ;  /* 0x0000541003037816 */ /* 0x000fca00000000ff */
[----:B------:R0:W-:Y:S01]  /*8600*/  STG.E desc[UR36][R16.64], R3 ;  /* 0x0000000310007986 */ /* 0x0001e2000c101924 */
[----:B------:R-:W-:Y:S05]  /*8610*/  BRA `(.L_x_9783) ;  /* 0x0000000800a47947 */ /* 0x000fea0003800000 */
.L_x_9788:
[----:B------:R-:W-:-:S06]  /*8620*/  FMUL.FTZ R2, R2, 1 ;  /* 0x3f80000002027820 */ /* 0x000fcc0000410000 */
[----:B------:R-:W0:Y:S02]  /*8630*/  F2F.F64.F32 R2, R2 ;  /* 0x0000000200027310 */ /* 0x000e240000201800 */
[----:B0-----:R0:W-:Y:S01]  /*8640*/  STG.E.64 desc[UR36][R16.64], R2 ;  /* 0x0000000210007986 */ /* 0x0011e2000c101b24 */
[----:B------:R-:W-:Y:S05]  /*8650*/  BRA `(.L_x_9783) ;  /* 0x0000000800947947 */ /* 0x000fea0003800000 */
.L_x_9778:
        /* <DEDUP_REMOVED lines=12> */
.L_x_9792:
[----:B------:R-:W-:Y:S01]  /*8720*/  FMUL.FTZ R4, R2, 1 ;  /* 0x3f80000002047820 */ /* 0x000fe20000410000 */
[----:B------:R-:W-:-:S05]  /*8730*/  CS2R R6, SRZ ;  /* 0x0000000000067805 */ /* 0x000fca000001ff00 */
[----:B------:R-:W0:Y:S02]  /*8740*/  F2F.F64.F32 R4, R4 ;  /* 0x0000000400047310 */ /* 0x000e240000201800 */
[----:B0-----:R0:W-:Y:S01]  /*8750*/  STG.E.128 desc[UR36][R16.64], R4 ;  /* 0x0000000410007986 */ /* 0x0011e2000c101d24 */
[----:B------:R-:W-:Y:S05]  /*8760*/  BRA `(.L_x_9783) ;  /* 0x0000000800507947 */ /* 0x000fea0003800000 */
.L_x_9791:
        /* <DEDUP_REMOVED lines=20> */
.L_x_9796:
[----:B------:R-:W-:Y:S05]  /*88b0*/  BSYNC B0 ;  /* 0x0000000000007941 */ /* 0x000fea0003800000 */
.L_x_9795:
[----:B------:R-:W-:-:S05]  /*88c0*/  LOP3.LUT R5, R0, R5, RZ, 0xfc, !PT ;  /* 0x0000000500057212 */ /* 0x000fca00078efcff */
[----:B------:R0:W-:Y:S01]  /*88d0*/  STG.E.U8 desc[UR36][R16.64], R5 ;  /* 0x0000000510007986 */ /* 0x0001e2000c101124 */
[----:B------:R-:W-:Y:S05]  /*88e0*/  BRA `(.L_x_9783) ;  /* 0x0000000400f07947 */ /* 0x000fea0003800000 */
.L_x_9794:
        /* <DEDUP_REMOVED lines=12> */
.L_x_9798:
[----:B------:R-:W-:Y:S01]  /*89b0*/  IMAD.MOV.U32 R0, RZ, RZ, 0x7f ;  /* 0x0000007fff007424 */ /* 0x000fe200078e00ff */
[----:B------:R-:W-:-:S04]  /*89c0*/  ISETP.GT.U32.AND P0, PT, R4, 0x7f800000, PT ;  /* 0x7f8000000400780c */ /* 0x000fc80003f04070 */
[----:B------:R-:W-:-:S09]  /*89d0*/  SEL R0, R0, 0x7c, P0 ;  /* 0x0000007c00007807 */ /* 0x000fd20000000000 */
.L_x_9799:
[----:B------:R-:W-:Y:S05]  /*89e0*/  BSYNC B0 ;  /* 0x0000000000007941 */ /* 0x000fea0003800000 */
.L_x_9797:
[----:B------:R-:W-:-:S04]  /*89f0*/  LOP3.LUT R2, R2, 0x80000000, RZ, 0xc0, !PT ;  /* 0x8000000002027812 */ /* 0x000fc800078ec0ff */
[----:B------:R-:W-:-:S04]  /*8a00*/  SHF.R.U32.HI R3, RZ, 0x18, R2 ;  /* 0x00000018ff037819 */ /* 0x000fc80000011602 */
[----:B------:R-:W-:-:S05]  /*8a10*/  LOP3.LUT R3, R0, R3, RZ, 0xfc, !PT ;  /* 0x0000000300037212 */ /* 0x000fca00078efcff */
[----:B------:R0:W-:Y:S01]  /*8a20*/  STG.E.U8 desc[UR36][R16.64], R3 ;  /* 0x0000000310007986 */ /* 0x0001e2000c101124 */
[----:B------:R-:W-:Y:S05]  /*8a30*/  BRA `(.L_x_9783) ;  /* 0x00000004009c7947 */ /* 0x000fea0003800000 */
.L_x_9793:
[----:B------:R-:W-:-:S05]  /*8a40*/  F2FP.BF16.F32.PACK_AB R2, RZ, R2 ;  /* 0x00000002ff02723e */ /* 0x000fca00000010ff */
[----:B------:R0:W-:Y:S01]  /*8a50*/  STG.E.U16 desc[UR36][R16.64], R2 ;  /* 0x0000000210007986 */ /* 0x0001e2000c101524 */
[----:B------:R-:W-:Y:S05]  /*8a60*/  BRA `(.L_x_9783) ;  /* 0x0000000400907947 */ /* 0x000fea0003800000 */
.L_x_9790:
        /* <DEDUP_REMOVED lines=11> */
.L_x_9802:
        /* <DEDUP_REMOVED lines=16> */
.L_x_9805:
[----:B------:R-:W-:-:S04]  /*8c20*/  LOP3.LUT R2, R2, 0x80000000, RZ, 0xc0, !PT ;  /* 0x8000000002027812 */ /* 0x000fc800078ec0ff */
[----:B------:R-:W-:-:S04]  /*8c30*/  SHF.R.U32.HI R3, RZ, 0x18, R2 ;  /* 0x00000018ff037819 */ /* 0x000fc80000011602 */
[----:B------:R-:W-:-:S04]  /*8c40*/  LOP3.LUT R0, R0, R3, RZ, 0xfc, !PT ;  /* 0x0000000300007212 */ /* 0x000fc800078efcff */
[----:B------:R-:W-:-:S07]  /*8c50*/  PRMT R8, R0, 0x7610, R8 ;  /* 0x0000761000087816 */ /* 0x000fce0000000008 */
.L_x_9804:
[----:B------:R-:W-:Y:S05]  /*8c60*/  BSYNC B0 ;  /* 0x0000000000007941 */ /* 0x000fea0003800000 */
.L_x_9803:
[----:B------:R3:W-:Y:S01]  /*8c70*/  STG.E.U8 desc[UR36][R16.64], R8 ;  /* 0x0000000810007986 */ /* 0x0007e2000c101124 */
[----:B------:R-:W-:Y:S05]  /*8c80*/  BRA `(.L_x_9783) ;  /* 0x0000000400087947 */ /* 0x000fea0003800000 */
.L_x_9801:
        /* <DEDUP_REMOVED lines=16> */
.L_x_9808:
[----:B------:R-:W-:-:S04]  /*8d90*/  LOP3.LUT R2, R2, 0x80000000, RZ, 0xc0, !PT ;  /* 0x8000000002027812 */ /* 0x000fc800078ec0ff */
[----:B------:R-:W-:-:S04]  /*8da0*/  SHF.R.U32.HI R3, RZ, 0x18, R2 ;  /* 0x00000018ff037819 */ /* 0x000fc80000011602 */
[----:B------:R-:W-:-:S04]  /*8db0*/  LOP3.LUT R0, R0, R3, RZ, 0xfc, !PT ;  /* 0x0000000300007212 */ /* 0x000fc800078efcff */
[----:B------:R-:W-:-:S07]  /*8dc0*/  PRMT R8, R0, 0x7610, R8 ;  /* 0x0000761000087816 */ /* 0x000fce0000000008 */
.L_x_9807:
[----:B------:R-:W-:Y:S05]  /*8dd0*/  BSYNC B0 ;  /* 0x0000000000007941 */ /* 0x000fea0003800000 */
.L_x_9806:
[----:B------:R0:W-:Y:S01]  /*8de0*/  STG.E.U8 desc[UR36][R16.64], R8 ;  /* 0x0000000810007986 */ /* 0x0001e2000c101124 */
[----:B------:R-:W-:Y:S05]  /*8df0*/  BRA `(.L_x_9783) ;  /* 0x0000000000ac7947 */ /* 0x000fea0003800000 */
.L_x_9800:
        /* <DEDUP_REMOVED lines=21> */
.L_x_9782:
        /* <DEDUP_REMOVED lines=16> */
.L_x_9811:
[----:B------:R-:W-:Y:S05]  /*9050*/  BRA `(.L_x_9783) ;  /* 0x0000000000147947 */ /* 0x000fea0003800000 */
.L_x_9810:
[----:B------:R-:W0:Y:S02]  /*9060*/  F2I.U64.TRUNC R2, R2 ;  /* 0x0000000200027311 */ /* 0x000e24000020d800 */
[----:B0-----:R2:W-:Y:S01]  /*9070*/  STG.E.64 desc[UR36][R16.64], R2 ;  /* 0x0000000210007986 */ /* 0x0015e2000c101b24 */
[----:B------:R-:W-:Y:S05]  /*9080*/  BRA `(.L_x_9783) ;  /* 0x0000000000087947 */ /* 0x000fea0003800000 */
.L_x_9809:
[----:B------:R-:W0:Y:S02]  /*9090*/  F2I.FTZ.U32.TRUNC.NTZ R3, R2 ;  /* 0x0000000200037305 */ /* 0x000e24000021f000 */
[----:B0-----:R0:W-:Y:S02]  /*90a0*/  STG.E desc[UR36][R16.64], R3 ;  /* 0x0000000310007986 */ /* 0x0011e4000c101924 */
.L_x_9783:
[----:B------:R-:W-:-:S07]  /*90b0*/  VIADD R19, R19, 0x80 ;  /* 0x0000008013137836 */ /* 0x000fce0000000000 */
.L_x_9748:
[----:B------:R-:W-:Y:S05]  /*90c0*/  BSYNC B7 ;  /* 0x0000000000077941 */ /* 0x000fea0003800000 */
.L_x_9747:
        /* <DEDUP_REMOVED lines=306> */
.L_x_9812:
        /* <DEDUP_REMOVED lines=20> */
[----:B--2---:R-:W2:Y:S01]  /*a530*/  I2F.S16 R0, R0 ;  /* 0x0000000000007306 */ /* 0x004ea20000101400 */
[----:B------:R-:W-:Y:S05]  /*a540*/  BRA `(.L_x_9819) ;  /* 0x0000000c00387947 */ /* 0x000fea0003800000 */
.L_x_9817:
[----:B------:R-:W2:Y:S02]  /*a550*/  LDG.E.U8 R0, desc[UR36][R2.64] ;  /* 0x0000002402007981 */ /* 0x000ea4000c1e1100 */
[----:B--2---:R-:W-:Y:S01]  /*a560*/  I2FP.F32.U32 R0, R0 ;  /* 0x0000000000007245 */ /* 0x004fe20000201000 */
[----:B------:R-:W-:Y:S06]  /*a570*/  BRA `(.L_x_9819) ;  /* 0x0000000c002c7947 */ /* 0x000fec0003800000 */
.L_x_9816:
        /* <DEDUP_REMOVED lines=9> */
.L_x_9821:
[----:B------:R-:W2:Y:S02]  /*a610*/  LDG.E R0, desc[UR36][R2.64] ;  /* 0x0000002402007981 */ /* 0x000ea4000c1e1900 */
[----:B--2---:R-:W-:Y:S01]  /*a620*/  I2FP.F32.S32 R0, R0 ;  /* 0x0000000000007245 */ /* 0x004fe20000201400 */
[----:B------:R-:W-:Y:S06]  /*a630*/  BRA `(.L_x_9819) ;  /* 0x0000000800fc7947 */ /* 0x000fec0003800000 */
.L_x_9820:
[----:B------:R-:W2:Y:S02]  /*a640*/  LDG.E.U16 R0, desc[UR36][R2.64] ;  /* 0x0000002402007981 */ /* 0x000ea4000c1e1500 */
[----:B--2---:R-:W0:Y:S01]  /*a650*/  I2F.S16 R0, R0 ;  /* 0x0000000000007306 */ /* 0x004e220000101400 */
[----:B------:R-:W-:Y:S05]  /*a660*/  BRA `(.L_x_9819) ;  /* 0x0000000800f07947 */ /* 0x000fea0003800000 */
.L_x_9815:
        /* <DEDUP_REMOVED lines=8> */
.L_x_9823:
[----:B------:R-:W2:Y:S02]  /*a6f0*/  LDG.E.U16 R0, desc[UR36][R2.64] ;  /* 0x0000002402007981 */ /* 0x000ea4000c1e1500 */
[----:B--2---:R-:W-:Y:S01]  /*a700*/  HADD2.F32 R0, -RZ, R0.H0_H0 ;  /* 0x20000000ff007230 */ /* 0x004fe20000004100 */
[----:B------:R-:W-:Y:S06]  /*a710*/  BRA `(.L_x_9819) ;  /* 0x0000000800c47947 */ /* 0x000fec0003800000 */
.L_x_9822:
        /* <DEDUP_REMOVED lines=8> */
.L_x_9825:
[----:B------:R-:W2:Y:S02]  /*a7a0*/  LDG.E.U16 R0, desc[UR36][R2.64] ;  /* 0x0000002402007981 */ /* 0x000ea4000c1e1500 */
[----:B--2---:R-:W-:Y:S01]  /*a7b0*/  HADD2.F32 R0, -RZ, R0.H0_H0 ;  /* 0x20000000ff007230 */ /* 0x004fe20000004100 */
[----:B------:R-:W-:Y:S06]  /*a7c0*/  BRA `(.L_x_9819) ;  /* 0x0000000800987947 */ /* 0x000fec0003800000 */
.L_x_9824:
[----:B------:R-:W2:Y:S01]  /*a7d0*/  LDG.E.64 R2, desc[UR36][R2.64] ;  /* 0x0000002402027981 */ /* 0x000ea2000c1e1b00 */
[----:B------:R-:W-:Y:S01]  /*a7e0*/  UMOV UR4, 0xf0000000 ;  /* 0xf000000000047882 */ /* 0x000fe20000000000 */
[----:B------:R-:W-:Y:S01]  /*a7f0*/  UMOV UR5, 0x380fffff ;  /* 0x380fffff00057882 */ /* 0x000fe20000000000 */
[----:B--2---:R-:W0:Y:S01]  /*a800*/  F2F.F32.F64 R0, R2 ;  /* 0x0000000200007310 */ /* 0x004e220000301000 */
[----:B------:R-:W-:-:S14]  /*a810*/  DSETP.GEU.AND P0, PT, |R2|, UR4, PT ;  /* 0x0000000402007e2a */ /* 0x000fdc000bf0e200 */
[----:B0-----:R-:W-:Y:S01]  /*a820*/  @!P0 FMUL R0, R0, 1.175494350822287508e-38 ;  /* 0x0080000000008820 */ /* 0x001fe20000400000 */
[----:B------:R-:W-:Y:S06]  /*a830*/  BRA `(.L_x_9819) ;  /* 0x00000008007c7947 */ /* 0x000fec0003800000 */
.L_x_9814:
        /* <DEDUP_REMOVED lines=12> */
.L_x_9828:
[----:B------:R-:W2:Y:S01]  /*a900*/  LDG.E.64 R2, desc[UR36][R2.64] ;  /* 0x0000002402027981 */ /* 0x000ea2000c1e1b00 */
[----:B------:R-:W-:Y:S01]  /*a910*/  UMOV UR4, 0xf0000000 ;  /* 0xf000000000047882 */ /* 0x000fe20000000000 */
[----:B------:R-:W-:Y:S01]  /*a920*/  UMOV UR5, 0x380fffff ;  /* 0x380fffff00057882 */ /* 0x000fe20000000000 */
[----:B--2---:R-:W0:Y:S01]  /*a930*/  F2F.F32.F64 R0, R2 ;  /* 0x0000000200007310 */ /* 0x004e220000301000 */
[----:B------:R-:W-:-:S14]  /*a940*/  DSETP.GEU.AND P0, PT, |R2|, UR4, PT ;  /* 0x0000000402007e2a */ /* 0x000fdc000bf0e200 */
[----:B0-----:R-:W-:Y:S01]  /*a950*/  @!P0 FMUL R0, R0, 1.175494350822287508e-38 ;  /* 0x0080000000008820 */ /* 0x001fe20000400000 */
[----:B------:R-:W-:Y:S06]  /*a960*/  BRA `(.L_x_9819) ;  /* 0x0000000800307947 */ /* 0x000fec0003800000 */
.L_x_9827:
        /* <DEDUP_REMOVED lines=26> */
.L_x_9830:
        /* <DEDUP_REMOVED lines=13> */
.L_x_9829:
[----:B------:R-:W2:Y:S02]  /*abe0*/  LDG.E.U16 R0, desc[UR36][R2.64] ;  /* 0x0000002402007981 */ /* 0x000ea4000c1e1500 */
[----:B--2---:R-:W-:Y:S01]  /*abf0*/  IMAD.U32 R0, R0, 0x10000, RZ ;  /* 0x0001000000007824 */ /* 0x004fe200078e00ff */
[----:B------:R-:W-:Y:S06]  /*ac00*/  BRA `(.L_x_9819) ;  /* 0x0000000400887947 */ /* 0x000fec0003800000 */
.L_x_9826:
        /* <DEDUP_REMOVED lines=11> */
.L_x_9833:
        /* <DEDUP_REMOVED lines=20> */
.L_x_9835:
[----:B------:R-:W-:Y:S05]  /*ae00*/  BSYNC B0 ;  /* 0x0000000000007941 */ /* 0x000fea0003800000 */
.L_x_9834:
[----:B------:R-:W-:Y:S01]  /*ae10*/  LEA R3, R0, 0x3b800000, 0x17 ;  /* 0x3b80000000037811 */ /* 0x000fe200078eb8ff */
[----:B------:R-:W-:-:S05]  /*ae20*/  IMAD.SHL.U32 R0, R2, 0x100000, RZ ;  /* 0x0010000002007824 */ /* 0x000fca00078e00ff */
[----:B------:R-:W-:Y:S01]  /*ae30*/  LOP3.LUT R0, R3, R0, R4, 0xfe, !PT ;  /* 0x0000000003007212 */ /* 0x000fe200078efe04 */
[----:B------:R-:W-:Y:S06]  /*ae40*/  BRA `(.L_x_9819) ;  /* 0x0000000000f87947 */ /* 0x000fec0003800000 */
.L_x_9832:
        /* <DEDUP_REMOVED lines=20> */
.L_x_9837:
[----:B------:R-:W-:Y:S05]  /*af90*/  BSYNC B0 ;  /* 0x0000000000007941 */ /* 0x000fea0003800000 */
.L_x_9836:
[----:B------:R-:W-:Y:S01]  /*afa0*/  LEA R3, R0, 0x37800000, 0x17 ;  /* 0x3780000000037811 */ /* 0x000fe200078eb8ff */
[----:B------:R-:W-:-:S05]  /*afb0*/  IMAD.SHL.U32 R0, R2, 0x200000, RZ ;  /* 0x0020000002007824 */ /* 0x000fca00078e00ff */
[----:B------:R-:W-:Y:S01]  /*afc0*/  LOP3.LUT R0, R3, R0, R4, 0xfe, !PT ;  /* 0x0000000003007212 */ /* 0x000fe200078efe04 */
[----:B------:R-:W-:Y:S06]  /*afd0*/  BRA `(.L_x_9819) ;  /* 0x0000000000947947 */ /* 0x000fec0003800000 */
.L_x_9831:
        /* <DEDUP_REMOVED lines=14> */
.L_x_9818:
        /* <DEDUP_REMOVED lines=16> */
.L_x_9840:
[----:B------:R-:W-:Y:S01]  /*b1c0*/  IMAD.MOV.U32 R0, RZ, RZ, RZ ;  /* 0x000000ffff007224 */ /* 0x000fe200078e00ff */
[----:B------:R-:W-:Y:S06]  /*b1d0*/  BRA `(.L_x_9819) ;  /* 0x0000000000147947 */ /* 0x000fec0003800000 */
.L_x_9839:
[----:B------:R-:W2:Y:S02]  /*b1e0*/  LDG.E.64 R2, desc[UR36][R2.64] ;  /* 0x0000002402027981 */ /* 0x000ea4000c1e1b00 */
[----:B--2---:R0:W1:Y:S01]  /*b1f0*/  I2F.U64 R0, R2 ;  /* 0x0000000200007312 */ /* 0x0040620000301000 */
[----:B------:R-:W-:Y:S05]  /*b200*/  BRA `(.L_x_9819) ;  /* 0x0000000000087947 */ /* 0x000fea0003800000 */
.L_x_9838:
[----:B------:R-:W2:Y:S02]  /*b210*/  LDG.E R0, desc[UR36][R2.64] ;  /* 0x0000002402007981 */ /* 0x000ea4000c1e1900 */
[----:B--2---:R-:W-:-:S07]  /*b220*/  I2FP.F32.U32 R0, R0 ;  /* 0x0000000000007245 */ /* 0x004fce0000201000 */
.L_x_9819:
[----:B------:R-:W-:Y:S05]  /*b230*/  BSYNC B6 ;  /* 0x0000000000067941 */ /* 0x000fea0003800000 */
.L_x_9813:
        /* <DEDUP_REMOVED lines=20> */
.L_x_9844:
[----:B------:R-:W0:Y:S02]  /*b380*/  F2I.S64.TRUNC R2, R2 ;  /* 0x0000000200027311 */ /* 0x000e24000020d900 */
[----:B0-----:R-:W-:-:S05]  /*b390*/  IMAD.MOV.U32 R5, RZ, RZ, R2 ;  /* 0x000000ffff057224 */ /* 0x001fca00078e0002 */
[----:B------:R-:W-:Y:S01]  /*b3a0*/  STG.E.U8 desc[UR36][R16.64], R5 ;  /* 0x0000000510007986 */ /* 0x000fe2000c101124 */
[----:B------:R-:W-:Y:S05]  /*b3b0*/  EXIT ;  /* 0x000000000000794d */ /* 0x000fea0003800000 */
.L_x_9843:
        /* <DEDUP_REMOVED lines=9> */
.L_x_9847:
[----:B------:R-:W0:Y:S02]  /*b450*/  F2I.FTZ.TRUNC.NTZ R3, R2 ;  /* 0x0000000200037305 */ /* 0x000e24000021f100 */
[----:B0-----:R-:W-:Y:S01]  /*b460*/  STG.E desc[UR36][R16.64], R3 ;  /* 0x0000000310007986 */ /* 0x001fe2000c101924 */
[----:B------:R-:W-:Y:S05]  /*b470*/  EXIT ;  /* 0x000000000000794d */ /* 0x000fea0003800000 */
.L_x_9846:
[----:B------:R-:W0:Y:S02]  /*b480*/  F2I.FTZ.TRUNC.NTZ R3, R2 ;  /* 0x0000000200037305 */ /* 0x000e24000021f100 */
[----:B0-----:R-:W-:Y:S01]  /*b490*/  STG.E.U16 desc[UR36][R16.64], R3 ;  /* 0x0000000310007986 */ /* 0x001fe2000c101524 */
[----:B------:R-:W-:Y:S05]  /*b4a0*/  EXIT ;  /* 0x000000000000794d */ /* 0x000fea0003800000 */
.L_x_9842:
        /* <DEDUP_REMOVED lines=8> */
.L_x_9849:
[----:B------:R-:W-:-:S05]  /*b530*/  F2FP.F16.F32.PACK_AB R2, RZ, R2 ;  /* 0x00000002ff02723e */ /* 0x000fca00000000ff */
[----:B------:R-:W-:Y:S01]  /*b540*/  STG.E.U16 desc[UR36][R16.64], R2 ;  /* 0x0000000210007986 */ /* 0x000fe2000c101524 */
[----:B------:R-:W-:Y:S05]  /*b550*/  EXIT ;  /* 0x000000000000794d */ /* 0x000fea0003800000 */
.L_x_9848:
        /* <DEDUP_REMOVED lines=9> */
.L_x_9851:
[----:B------:R-:W-:-:S04]  /*b5f0*/  F2FP.F16.F32.PACK_AB R3, RZ, R2 ;  /* 0x00000002ff03723e */ /* 0x000fc800000000ff */
[----:B------:R-:W-:-:S05]  /*b600*/  PRMT R3, R3, 0x5410, RZ ;  /* 0x0000541003037816 */ /* 0x000fca00000000ff */
[----:B------:R-:W-:Y:S01]  /*b610*/  STG.E desc[UR36][R16.64], R3 ;  /* 0x0000000310007986 */ /* 0x000fe2000c101924 */
[----:B------:R-:W-:Y:S05]  /*b620*/  EXIT ;  /* 0x000000000000794d */ /* 0x000fea0003800000 */
.L_x_9850:
[----:B------:R-:W-:-:S06]  /*b630*/  FMUL.FTZ R2, R2, 1 ;  /* 0x3f80000002027820 */ /* 0x000fcc0000410000 */
[----:B------:R-:W0:Y:S02]  /*b640*/  F2F.F64.F32 R2, R2 ;  /* 0x0000000200027310 */ /* 0x000e240000201800 */
[----:B0-----:R-:W-:Y:S01]  /*b650*/  STG.E.64 desc[UR36][R16.64], R2 ;  /* 0x0000000210007986 */ /* 0x001fe2000c101b24 */
[----:B------:R-:W-:Y:S05]  /*b660*/  EXIT ;  /* 0x000000000000794d */ /* 0x000fea0003800000 */
.L_x_9841:
        /* <DEDUP_REMOVED lines=12> */
.L_x_9854:
[----:B------:R-:W-:Y:S01]  /*b730*/  FMUL.FTZ R4, R2, 1 ;  /* 0x3f80000002047820 */ /* 0x000fe20000410000 */
[----:B------:R-:W-:-:S05]  /*b740*/  CS2R R6, SRZ ;  /* 0x0000000000067805 */ /* 0x000fca000001ff00 */
[----:B------:R-:W0:Y:S02]  /*b750*/  F2F.F64.F32 R4, R4 ;  /* 0x0000000400047310 */ /* 0x000e240000201800 */
[----:B0-----:R-:W-:Y:S01]  /*b760*/  STG.E.128 desc[UR36][R16.64], R4 ;  /* 0x0000000410007986 */ /* 0x001fe2000c101d24 */
[----:B------:R-:W-:Y:S05]  /*b770*/  EXIT ;  /* 0x000000000000794d */ /* 0x000fea0003800000 */
.L_x_9853:
        /* <DEDUP_REMOVED lines=20> */
.L_x_9858:
[----:B------:R-:W-:Y:S05]  /*b8c0*/  BSYNC B0 ;  /* 0x0000000000007941 */ /* 0x000fea0003800000 */
.L_x_9857:
[----:B------:R-:W-:-:S05]  /*b8d0*/  LOP3.LUT R5, R0, R5, RZ, 0xfc, !PT ;  /* 0x0000000500057212 */ /* 0x000fca00078efcff */
[----:B------:R-:W-:Y:S01]  /*b8e0*/  STG.E.U8 desc[UR36][R16.64], R5 ;  /* 0x0000000510007986 */ /* 0x000fe2000c101124 */
[----:B------:R-:W-:Y:S05]  /*b8f0*/  EXIT ;  /* 0x000000000000794d */ /* 0x000fea0003800000 */
.L_x_9856:
        /* <DEDUP_REMOVED lines=12> */
.L_x_9860:
[----:B------:R-:W-:Y:S01]  /*b9c0*/  IMAD.MOV.U32 R0, RZ, RZ, 0x7f ;  /* 0x0000007fff007424 */ /* 0x000fe200078e00ff */
[----:B------:R-:W-:-:S04]  /*b9d0*/  ISETP.GT.U32.AND P0, PT, R4, 0x7f800000, PT ;  /* 0x7f8000000400780c */ /* 0x000fc80003f04070 */
[----:B------:R-:W-:-:S09]  /*b9e0*/  SEL R0, R0, 0x7c, P0 ;  /* 0x0000007c00007807 */ /* 0x000fd20000000000 */
.L_x_9861:
[----:B------:R-:W-:Y:S05]  /*b9f0*/  BSYNC B0 ;  /* 0x0000000000007941 */ /* 0x000fea0003800000 */
.L_x_9859:
[----:B------:R-:W-:-:S04]  /*ba00*/  LOP3.LUT R2, R2, 0x80000000, RZ, 0xc0, !PT ;  /* 0x8000000002027812 */ /* 0x000fc800078ec0ff */
[----:B------:R-:W-:-:S04]  /*ba10*/  SHF.R.U32.HI R3, RZ, 0x18, R2 ;  /* 0x00000018ff037819 */ /* 0x000fc80000011602 */
[----:B------:R-:W-:-:S05]  /*ba20*/  LOP3.LUT R3, R0, R3, RZ, 0xfc, !PT ;  /* 0x0000000300037212 */ /* 0x000fca00078efcff */
[----:B------:R-:W-:Y:S01]  /*ba30*/  STG.E.U8 desc[UR36][R16.64], R3 ;  /* 0x0000000310007986 */ /* 0x000fe2000c101124 */
[----:B------:R-:W-:Y:S05]  /*ba40*/  EXIT ;  /* 0x000000000000794d */ /* 0x000fea0003800000 */
.L_x_9855:
[----:B------:R-:W-:-:S05]  /*ba50*/  F2FP.BF16.F32.PACK_AB R2, RZ, R2 ;  /* 0x00000002ff02723e */ /* 0x000fca00000010ff */
[----:B------:R-:W-:Y:S01]  /*ba60*/  STG.E.U16 desc[UR36][R16.64], R2 ;  /* 0x0000000210007986 */ /* 0x000fe2000c101524 */
[----:B------:R-:W-:Y:S05]  /*ba70*/  EXIT ;  /* 0x000000000000794d */ /* 0x000fea0003800000 */
.L_x_9852:
        /* <DEDUP_REMOVED lines=11> */
.L_x_9864:
        /* <DEDUP_REMOVED lines=16> */
.L_x_9867:
[----:B------:R-:W-:-:S04]  /*bc30*/  LOP3.LUT R2, R2, 0x80000000, RZ, 0xc0, !PT ;  /* 0x8000000002027812 */ /* 0x000fc800078ec0ff */
[----:B------:R-:W-:-:S04]  /*bc40*/  SHF.R.U32.HI R3, RZ, 0x18, R2 ;  /* 0x00000018ff037819 */ /* 0x000fc80000011602 */
[----:B------:R-:W-:-:S04]  /*bc50*/  LOP3.LUT R0, R0, R3, RZ, 0xfc, !PT ;  /* 0x0000000300007212 */ /* 0x000fc800078efcff */
[----:B------:R-:W-:-:S07]  /*bc60*/  PRMT R8, R0, 0x7610, R8 ;  /* 0x0000761000087816 */ /* 0x000fce0000000008 */
.L_x_9866:
[----:B------:R-:W-:Y:S05]  /*bc70*/  BSYNC B0 ;  /* 0x0000000000007941 */ /* 0x000fea0003800000 */
.L_x_9865:
[----:B------:R-:W-:Y:S01]  /*bc80*/  STG.E.U8 desc[UR36][R16.64], R8 ;  /* 0x0000000810007986 */ /* 0x000fe2000c101124 */
[----:B------:R-:W-:Y:S05]  /*bc90*/  EXIT ;  /* 0x000000000000794d */ /* 0x000fea0003800000 */
.L_x_9863:
        /* <DEDUP_REMOVED lines=16> */
.L_x_9870:
[----:B------:R-:W-:-:S04]  /*bda0*/  LOP3.LUT R2, R2, 0x80000000, RZ, 0xc0, !PT ;  /* 0x8000000002027812 */ /* 0x000fc800078ec0ff */
[----:B------:R-:W-:-:S04]  /*bdb0*/  SHF.R.U32.HI R3, RZ, 0x18, R2 ;  /* 0x00000018ff037819 */ /* 0x000fc80000011602 */
[----:B------:R-:W-:-:S04]  /*bdc0*/  LOP3.LUT R0, R0, R3, RZ, 0xfc, !PT ;  /* 0x0000000300007212 */ /* 0x000fc800078efcff */
[----:B------:R-:W-:-:S07]  /*bdd0*/  PRMT R8, R0, 0x7610, R8 ;  /* 0x0000761000087816 */ /* 0x000fce0000000008 */
.L_x_9869:
[----:B------:R-:W-:Y:S05]  /*bde0*/  BSYNC B0 ;  /* 0x0000000000007941 */ /* 0x000fea0003800000 */
.L_x_9868:
[----:B------:R-:W-:Y:S01]  /*bdf0*/  STG.E.U8 desc[UR36][R16.64], R8 ;  /* 0x0000000810007986 */ /* 0x000fe2000c101124 */
[----:B------:R-:W-:Y:S05]  /*be00*/  EXIT ;  /* 0x000000000000794d */ /* 0x000fea0003800000 */
.L_x_9862:
        /* <DEDUP_REMOVED lines=21> */
.L_x_9845:
        /* <DEDUP_REMOVED lines=16> */
.L_x_9873:
[----:B------:R-:W-:Y:S05]  /*c060*/  EXIT ;  /* 0x000000000000794d */ /* 0x000fea0003800000 */
.L_x_9872:
[----:B------:R-:W0:Y:S02]  /*c070*/  F2I.U64.TRUNC R2, R2 ;  /* 0x0000000200027311 */ /* 0x000e24000020d800 */
[----:B0-----:R-:W-:Y:S01]  /*c080*/  STG.E.64 desc[UR36][R16.64], R2 ;  /* 0x0000000210007986 */ /* 0x001fe2000c101b24 */
[----:B------:R-:W-:Y:S05]  /*c090*/  EXIT ;  /* 0x000000000000794d */ /* 0x000fea0003800000 */
.L_x_9871:
[----:B------:R-:W0:Y:S02]  /*c0a0*/  F2I.FTZ.U32.TRUNC.NTZ R3, R2 ;  /* 0x0000000200037305 */ /* 0x000e24000021f000 */
[----:B0-----:R-:W-:Y:S01]  /*c0b0*/  STG.E desc[UR36][R16.64], R3 ;  /* 0x0000000310007986 */ /* 0x001fe2000c101924 */
[----:B------:R-:W-:Y:S05]  /*c0c0*/  EXIT ;  /* 0x000000000000794d */ /* 0x000fea0003800000 */
.L_x_9874:
        /* <DEDUP_REMOVED lines=11> */
.L_x_11137:


//--------------------- .text._ZN2at6native27unrolled_elementwise_kernelIZZZNS0_61_GLOBAL__N__132982cb_23_ActivationSiluKernel_cu_1520ed90_292411silu_kernelERNS_18TensorIteratorBaseEENKUlvE_clEvENKUlvE0_clEvEUlfE_St5arrayIPcLm2EELi4E23TrivialOffsetCalculatorILi1EjESC_NS0_6memory12LoadWithCastILi1EEENSD_13StoreWithCastILi1EEEEEviT_T0_T2_T3_T4_T5_ --------------------------
	.section	.text._ZN2at6native27unrolled_elementwise_kernelIZZZNS0_61_GLOBAL__N__132982cb_23_ActivationSiluKernel_cu_1520ed90_292411silu_kernelERNS_18TensorIteratorBaseEENKUlvE_clEvENKUlvE0_clEvEUlfE_St5arrayIPcLm2EELi4E23TrivialOffsetCalculatorILi1EjESC_NS0_6memory12LoadWithCastILi1EEENSD_13StoreWithCastILi1EEEEEviT_T0_T2_T3_T4_T5_,"ax",@progbits
	.align	128
        .global         _ZN2at6native27unrolled_elementwise_kernelIZZZNS0_61_GLOBAL__N__132982cb_23_ActivationSiluKernel_cu_1520ed90_292411silu_kernelERNS_18TensorIteratorBaseEENKUlvE_clEvENKUlvE0_clEvEUlfE_St5arrayIPcLm2EELi4E23TrivialOffsetCalculatorILi1EjESC_NS0_6memory12LoadWithCastILi1EEENSD_13StoreWithCastILi1EEEEEviT_T0_T2_T3_T4_T5_
        .type           _ZN2at6native27unrolled_elementwise_kernelIZZZNS0_61_GLOBAL__N__132982cb_23_ActivationSiluKernel_cu_1520ed90_292411silu_kernelERNS_18TensorIteratorBaseEENKUlvE_clEvENKUlvE0_clEvEUlfE_St5arrayIPcLm2EELi4E23TrivialOffsetCalculatorILi1EjESC_NS0_6memory12LoadWithCastILi1EEENSD_13StoreWithCastILi1EEEEEviT_T0_T2_T3_T4_T5_,@function
        .size           _ZN2at6native27unrolled_elementwise_kernelIZZZNS0_61_GLOBAL__N__132982cb_23_ActivationSiluKernel_cu_1520ed90_292411silu_kernelERNS_18TensorIteratorBaseEENKUlvE_clEvENKUlvE0_clEvEUlfE_St5arrayIPcLm2EELi4E23TrivialOffsetCalculatorILi1EjESC_NS0_6memory12LoadWithCastILi1EEENSD_13StoreWithCastILi1EEEEEviT_T0_T2_T3_T4_T5_,(.L_x_11138 - _ZN2at6native27unrolled_elementwise_kernelIZZZNS0_61_GLOBAL__N__132982cb_23_ActivationSiluKernel_cu_1520ed90_292411silu_kernelERNS_18TensorIteratorBaseEENKUlvE_clEvENKUlvE0_clEvEUlfE_St5arrayIPcLm2EELi4E23TrivialOffsetCalculatorILi1EjESC_NS0_6memory12LoadWithCastILi1EEENSD_13StoreWithCastILi1EEEEEviT_T0_T2_T3_T4_T5_)
        .other          _ZN2at6native27unrolled_elementwise_kernelIZZZNS0_61_GLOBAL__N__132982cb_23_ActivationSiluKernel_cu_1520ed90_292411silu_kernelERNS_18TensorIteratorBaseEENKUlvE_clEvENKUlvE0_clEvEUlfE_St5arrayIPcLm2EELi4E23TrivialOffsetCalculatorILi1EjESC_NS0_6memory12LoadWithCastILi1EEENSD_13StoreWithCastILi1EEEEEviT_T0_T2_T3_T4_T5_,@"STO_CUDA_ENTRY STV_DEFAULT"
_ZN2at6native27unrolled_elementwise_kernelIZZZNS0_61_GLOBAL__N__132982cb_23_ActivationSiluKernel_cu_1520ed90_292411silu_kernelERNS_18TensorIteratorBaseEENKUlvE_clEvENKUlvE0_clEvEUlfE_St5arrayIPcLm2EELi4E23TrivialOffsetCalculatorILi1EjESC_NS0_6memory12LoadWithCastILi1EEENSD_13StoreWithCastILi1EEEEEviT_T0_T2_T3_T4_T5_:
.text._ZN2at6native27unrolled_elementwise_kernelIZZZNS0_61_GLOBAL__N__132982cb_23_ActivationSiluKernel_cu_1520ed90_292411silu_kernelERNS_18TensorIteratorBaseEENKUlvE_clEvENKUlvE0_clEvEUlfE_St5arrayIPcLm2EELi4E23TrivialOffsetCalculatorILi1EjESC_NS0_6memory12LoadWithCastILi1EEENSD_13StoreWithCastILi1EEEEEviT_T0_T2_T3_T4_T5_:
[----:B------:R-:W0:Y:S01]  /*0000*/  LDC R1, c[0x0][0x28] ;  /* 0x00000a00ff017b82 */ /* 0x000e220000000800 */
[----:B------:R-:W1:Y:S07]  /*0010*/  S2R R2, SR_CTAID.X ;  /* 0x0000000000027919 */ /* 0x000e6e0000002500 */
[----:B------:R-:W1:Y:S01]  /*0020*/  LDC R17, c[0x0][0x210] ;  /* 0x00008400ff117b82 */ /* 0x000e620000000800 */
[----:B------:R-:W-:Y:S01]  /*0030*/  ULDC.64 UR36, c[0x0][0x208] ;  /* 0x0000820000247ab9 */ /* 0x000fe20000000a00 */
[----:B------:R-:W-:Y:S01]  /*0040*/  BSSY B7, `(.L_x_9875) ;  /* 0x00000ef000077945 */ /* 0x000fe20003800000 */
[----:B------:R-:W2:Y:S01]  /*0050*/  S2R R16, SR_TID.X ;  /* 0x0000000000107919 */ /* 0x000ea20000002100 */
[----:B------:R-:W-:-:S02]  /*0060*/  IMAD.MOV.U32 R18, RZ, RZ, RZ ;  /* 0x000000ffff127224 */ /* 0x000fc400078e00ff */
[----:B------:R-:W-:Y:S02]  /*0070*/  IMAD.MOV.U32 R22, RZ, RZ, RZ ;  /* 0x000000ffff167224 */ /* 0x000fe400078e00ff */
[----:B------:R-:W3:Y:S01]  /*0080*/  LDC.U8 R24, c[0x0][0x22c] ;  /* 0x00008b00ff187b82 */ /* 0x000ee20000000000 */
[----:B-1----:R-:W-:-:S05]  /*0090*/  IMAD R17, R2, -0x200, R17 ;  /* 0xfffffe0002117824 */ /* 0x002fca00078e0211 */
[----:B--2---:R-:W-:-:S13]  /*00a0*/  ISETP.GE.AND P0, PT, R16, R17, PT ;  /* 0x000000111000720c */ /* 0x004fda0003f06270 */
[----:B0--3--:R-:W-:Y:S05]  /*00b0*/  @P0 BRA `(.L_x_9876) ;  /* 0x0000000c009c0947 */ /* 0x009fea0003800000 */
        /* <DEDUP_REMOVED lines=21> */
.L_x_9881:
[----:B------:R-:W2:Y:S02]  /*0210*/  LDG.E.U8 R4, desc[UR36][R4.64] ;  /* 0x0000002404047981 */ /* 0x000ea4000c1e1100 */
[----:B--2---:R-:W-:Y:S01]  /*0220*/  I2FP.F32.U32 R22, R4 ;  /* 0x0000000400167245 */ /* 0x004fe20000201000 */
[----:B------:R-:W-:Y:S06]  /*0230*/  BRA `(.L_x_9883) ;  /* 0x0000000c00307947 */ /* 0x000fec0003800000 */
.L_x_9880:
        /* <DEDUP_REMOVED lines=9> */
.L_x_9885:
[----:B------:R-:W2:Y:S02]  /*02d0*/  LDG.E R4, desc[UR36][R4.64] ;  /* 0x0000002404047981 */ /* 0x000ea4000c1e1900 */
[----:B--2---:R-:W-:Y:S01]  /*02e0*/  I2FP.F32.S32 R22, R4 ;  /* 0x0000000400167245 */ /* 0x004fe20000201400 */
[----:B------:R-:W-:Y:S06]  /*02f0*/  BRA `(.L_x_9883) ;  /* 0x0000000c00007947 */ /* 0x000fec0003800000 */
.L_x_9884:
[----:B------:R-:W2:Y:S02]  /*0300*/  LDG.E.U16 R4, desc[UR36][R4.64] ;  /* 0x0000002404047981 */ /* 0x000ea4000c1e1500 */
[----:B--2---:R2:W3:Y:S01]  /*0310*/  I2F.S16 R22, R4 ;  /* 0x0000000400167306 */ /* 0x0044e20000101400 */
[----:B------:R-:W-:Y:S05]  /*0320*/  BRA `(.L_x_9883) ;  /* 0x0000000800f47947 */ /* 0x000fea0003800000 */
.L_x_9879:
        /* <DEDUP_REMOVED lines=8> */
.L_x_9887:
[----:B------:R-:W2:Y:S02]  /*03b0*/  LDG.E.U16 R4, desc[UR36][R4.64] ;  /* 0x0000002404047981 */ /* 0x000ea4000c1e1500 */
[----:B--2---:R-:W-:Y:S01]  /*03c0*/  HADD2.F32 R22, -RZ, R4.H0_H0 ;  /* 0x20000004ff167230 */ /* 0x004fe20000004100 */
[----:B------:R-:W-:Y:S06]  /*03d0*/  BRA `(.L_x_9883) ;  /* 0x0000000800c87947 */ /* 0x000fec0003800000 */
.L_x_9886:
        /* <DEDUP_REMOVED lines=8> */
.L_x_9889:
[----:B------:R-:W2:Y:S02]  /*0460*/  LDG.E.U16 R4, desc[UR36][R4.64] ;  /* 0x0000002404047981 */ /* 0x000ea4000c1e1500 */
[----:B--2---:R-:W-:Y:S01]  /*0470*/  HADD2.F32 R22, -RZ, R4.H0_H0 ;  /* 0x20000004ff167230 */ /* 0x004fe20000004100 */
[----:B------:R-:W-:Y:S06]  /*0480*/  BRA `(.L_x_9883) ;  /* 0x00000008009c7947 */ /* 0x000fec0003800000 */
.L_x_9888:
[----:B------:R-:W2:Y:S01]  /*0490*/  LDG.E.64 R4, desc[UR36][R4.64] ;  /* 0x0000002404047981 */ /* 0x000ea2000c1e1b00 */
[----:B------:R-:W-:Y:S01]  /*04a0*/  UMOV UR4, 0xf0000000 ;  /* 0xf000000000047882 */ /* 0x000fe20000000000 */
[----:B------:R-:W-:Y:S01]  /*04b0*/  UMOV UR5, 0x380fffff ;  /* 0x380fffff00057882 */ /* 0x000fe20000000000 */
[----:B--2---:R-:W0:Y:S01]  /*04c0*/  F2F.F32.F64 R22, R4 ;  /* 0x0000000400167310 */ /* 0x004e220000301000 */
[----:B------:R-:W-:-:S14]  /*04d0*/  DSETP.GEU.AND P0, PT, |R4|, UR4, PT ;  /* 0x0000000404007e2a */ /* 0x000fdc000bf0e200 */
[----:B0-----:R-:W-:Y:S01]  /*04e0*/  @!P0 FMUL R22, R22, 1.175494350822287508e-38 ;  /* 0x0080000016168820 */ /* 0x001fe20000400000 */
[----:B------:R-:W-:Y:S06]  /*04f0*/  BRA `(.L_x_9883) ;  /* 0x0000000800807947 */ /* 0x000fec0003800000 */
.L_x_9878:
        /* <DEDUP_REMOVED lines=12> */
.L_x_9892:
[----:B------:R-:W2:Y:S01]  /*05c0*/  LDG.E.64 R4, desc[UR36][R4.64] ;  /* 0x0000002404047981 */ /* 0x000ea2000c1e1b00 */
[----:B------:R-:W-:Y:S01]  /*05d0*/  UMOV UR4, 0xf0000000 ;  /* 0xf000000000047882 */ /* 0x000fe20000000000 */
[----:B------:R-:W-:Y:S01]  /*05e0*/  UMOV UR5, 0x380fffff ;  /* 0x380fffff00057882 */ /* 0x000fe20000000000 */
[----:B--2---:R-:W0:Y:S01]  /*05f0*/  F2F.F32.F64 R22, R4 ;  /* 0x0000000400167310 */ /* 0x004e220000301000 */
[----:B------:R-:W-:-:S14]  /*0600*/  DSETP.GEU.AND P0, PT, |R4|, UR4, PT ;  /* 0x0000000404007e2a */ /* 0x000fdc000bf0e200 */
[----:B0-----:R-:W-:Y:S01]  /*0610*/  @!P0 FMUL R22, R22, 1.175494350822287508e-38 ;  /* 0x0080000016168820 */ /* 0x001fe20000400000 */
[----:B------:R-:W-:Y:S06]  /*0620*/  BRA `(.L_x_9883) ;  /* 0x0000000800347947 */ /* 0x000fec0003800000 */
.L_x_9891:
        /* <DEDUP_REMOVED lines=26> */
.L_x_9894:
        /* <DEDUP_REMOVED lines=14> */
.L_x_9893:
[----:B------:R-:W2:Y:S02]  /*08b0*/  LDG.E.U16 R4, desc[UR36][R4.64] ;  /* 0x0000002404047981 */ /* 0x000ea4000c1e1500 */
[----:B--2---:R-:W-:Y:S01]  /*08c0*/  IMAD.U32 R22, R4, 0x10000, RZ ;  /* 0x0001000004167824 */ /* 0x004fe200078e00ff */
[----:B------:R-:W-:Y:S06]  /*08d0*/  BRA `(.L_x_9883) ;  /* 0x0000000400887947 */ /* 0x000fec0003800000 */
.L_x_9890:
        /* <DEDUP_REMOVED lines=11> */
.L_x_9897:
        /* <DEDUP_REMOVED lines=20> */
.L_x_9899:
[----:B------:R-:W-:Y:S05]  /*0ad0*/  BSYNC B0 ;  /* 0x0000000000007941 */ /* 0x000fea0003800000 */
.L_x_9898:
[----:B------:R-:W-:Y:S01]  /*0ae0*/  IMAD.SHL.U32 R3, R3, 0x100000, RZ ;  /* 0x0010000003037824 */ /* 0x000fe200078e00ff */
[----:B------:R-:W-:-:S04]  /*0af0*/  LEA R5, R0, 0x3b800000, 0x17 ;  /* 0x3b80000000057811 */ /* 0x000fc800078eb8ff */
[----:B------:R-:W-:Y:S01]  /*0b00*/  LOP3.LUT R22, R5, R3, R22, 0xfe, !PT ;  /* 0x0000000305167212 */ /* 0x000fe200078efe16 */
[----:B------:R-:W-:Y:S06]  /*0b10*/  BRA `(.L_x_9883) ;  /* 0x0000000000f87947 */ /* 0x000fec0003800000 */
.L_x_9896:
        /* <DEDUP_REMOVED lines=20> */
.L_x_9901:
[----:B------:R-:W-:Y:S05]  /*0c60*/  BSYNC B0 ;  /* 0x0000000000007941 */ /* 0x000fea0003800000 */
.L_x_9900:
[----:B------:R-:W-:Y:S01]  /*0c70*/  IMAD.SHL.U32 R3, R3, 0x200000, RZ ;  /* 0x0020000003037824 */ /* 0x000fe200078e00ff */
[----:B------:R-:W-:-:S04]  /*0c80*/  LEA R5, R0, 0x37800000, 0x17 ;  /* 0x3780000000057811 */ /* 0x000fc800078eb8ff */
[----:B------:R-:W-:Y:S01]  /*0c90*/  LOP3.LUT R22, R5, R3, R22, 0xfe, !PT ;  /* 0x0000000305167212 */ /* 0x000fe200078efe16 */
[----:B------:R-:W-:Y:S06]  /*0ca0*/  BRA `(.L_x_9883) ;  /* 0x0000000000947947 */ /* 0x000fec0003800000 */
.L_x_9895:
        /* <DEDUP_REMOVED lines=14> */
.L_x_9882:
        /* <DEDUP_REMOVED lines=16> */
.L_x_9904:
[----:B------:R-:W-:Y:S01]  /*0e90*/  IMAD.MOV.U32 R22, RZ, RZ, RZ ;  /* 0x000000ffff167224 */ /* 0x000fe200078e00ff */
[----:B------:R-:W-:Y:S06]  /*0ea0*/  BRA `(.L_x_9883) ;  /* 0x0000000000147947 */ /* 0x000fec0003800000 */
.L_x_9903:
[----:B------:R-:W2:Y:S02]  /*0eb0*/  LDG.E.64 R22, desc[UR36][R4.64] ;  /* 0x0000002404167981 */ /* 0x000ea4000c1e1b00 */
[----:B--2---:R0:W1:Y:S01]  /*0ec0*/  I2F.U64 R22, R22 ;  /* 0x0000001600167312 */ /* 0x0040620000301000 */
[----:B------:R-:W-:Y:S05]  /*0ed0*/  BRA `(.L_x_9883) ;  /* 0x0000000000087947 */ /* 0x000fea0003800000 */
.L_x_9902:
[----:B------:R-:W2:Y:S02]  /*0ee0*/  LDG.E R4, desc[UR36][R4.64] ;  /* 0x0000002404047981 */ /* 0x000ea4000c1e1900 */
[----:B--2---:R-:W-:-:S07]  /*0ef0*/  I2FP.F32.U32 R22, R4 ;  /* 0x0000000400167245 */ /* 0x004fce0000201000 */
.L_x_9883:
[----:B------:R-:W-:Y:S05]  /*0f00*/  BSYNC B6 ;  /* 0x0000000000067941 */ /* 0x000fea0003800000 */
.L_x_9877:
[----:B------:R-:W2:Y:S02]  /*0f10*/  S2R R16, SR_TID.X ;  /* 0x0000000000107919 */ /* 0x000ea40000002100 */
[----:B--2---:R-:W-:-:S07]  /*0f20*/  VIADD R16, R16, 0x80 ;  /* 0x0000008010107836 */ /* 0x004fce0000000000 */
.L_x_9876:
[----:B------:R-:W-:Y:S05]  /*0f30*/  BSYNC B7 ;  /* 0x0000000000077941 */ /* 0x000fea0003800000 */
.L_x_9875:
[----:B------:R-:W-:Y:S01]  /*0f40*/  ISETP.GE.AND P0, PT, R16, R17, PT ;  /* 0x000000111000720c */ /* 0x000fe20003f06270 */
[----:B------:R-:W-:-:S12]  /*0f50*/  BSSY B7, `(.L_x_9905) ;  /* 0x00000e8000077945 */ /* 0x000fd80003800000 */
[----:B------:R-:W-:Y:S05]  /*0f60*/  @P0 BRA `(.L_x_9906) ;  /* 0x0000000c00980947 */ /* 0x000fea0003800000 */
[----:B0---4-:R-:W0:Y:S01]  /*0f70*/  LDC.64 R4, c[0x0][0x220] ;  /* 0x00008800ff047b82 */ /* 0x011e220000000a00 */
        /* <DEDUP_REMOVED lines=21> */
.L_x_9911:
[----:B------:R-:W2:Y:S02]  /*10d0*/  LDG.E.U8 R4, desc[UR36][R4.64] ;  /* 0x0000002404047981 */ /* 0x000ea4000c1e1100 */
[----:B--2---:R-:W-:Y:S01]  /*10e0*/  I2FP.F32.U32 R18, R4 ;  /* 0x0000000400127245 */ /* 0x004fe20000201000 */
[----:B------:R-:W-:Y:S06]  /*10f0*/  BRA `(.L_x_9913) ;  /* 0x0000000c002c7947 */ /* 0x000fec0003800000 */
.L_x_9910:
        /* <DEDUP_REMOVED lines=9> */
.L_x_9915:
[----:B------:R-:W2:Y:S02]  /*1190*/  LDG.E R4, desc[UR36][R4.64] ;  /* 0x0000002404047981 */ /* 0x000ea4000c1e1900 */
[----:B--2---:R-:W-:Y:S01]  /*11a0*/  I2FP.F32.S32 R18, R4 ;  /* 0x0000000400127245 */ /* 0x004fe20000201400 */
[----:B------:R-:W-:Y:S06]  /*11b0*/  BRA `(.L_x_9913) ;  /* 0x0000000800fc7947 */ /* 0x000fec0003800000 */
.L_x_9914:
[----:B------:R-:W2:Y:S02]  /*11c0*/  LDG.E.U16 R4, desc[UR36][R4.64] ;  /* 0x0000002404047981 */ /* 0x000ea4000c1e1500 */
[----:B--2---:R0:W2:Y:S01]  /*11d0*/  I2F.S16 R18, R4 ;  /* 0x0000000400127306 */ /* 0x0040a20000101400 */
[----:B------:R-:W-:Y:S05]  /*11e0*/  BRA `(.L_x_9913) ;  /* 0x0000000800f07947 */ /* 0x000fea0003800000 */
.L_x_9909:
        /* <DEDUP_REMOVED lines=8> */
.L_x_9917:
[----:B------:R-:W2:Y:S02]  /*1270*/  LDG.E.U16 R4, desc[UR36][R4.64] ;  /* 0x0000002404047981 */ /* 0x000ea4000c1e1500 */
[----:B--2---:R-:W-:Y:S01]  /*1280*/  HADD2.F32 R18, -RZ, R4.H0_H0 ;  /* 0x20000004ff127230 */ /* 0x004fe20000004100 */
[----:B------:R-:W-:Y:S06]  /*1290*/  BRA `(.L_x_9913) ;  /* 0x0000000800c47947 */ /* 0x000fec0003800000 */
.L_x_9916:
        /* <DEDUP_REMOVED lines=8> */
.L_x_9919:
[----:B------:R-:W2:Y:S02]  /*1320*/  LDG.E.U16 R4, desc[UR36][R4.64] ;  /* 0x0000002404047981 */ /* 0x000ea4000c1e1500 */
[----:B--2---:R-:W-:Y:S01]  /*1330*/  HADD2.F32 R18, -RZ, R4.H0_H0 ;  /* 0x20000004ff127230 */ /* 0x004fe20000004100 */
[----:B------:R-:W-:Y:S06]  /*1340*/  BRA `(.L_x_9913) ;  /* 0x0000000800987947 */ /* 0x000fec0003800000 */
.L_x_9918:
[----:B------:R-:W2:Y:S01]  /*1350*/  LDG.E.64 R4, desc[UR36][R4.64] ;  /* 0x0000002404047981 */ /* 0x000ea2000c1e1b00 */
[----:B------:R-:W-:Y:S01]  /*1360*/  UMOV UR4, 0xf0000000 ;  /* 0xf000000000047882 */ /* 0x000fe20000000000 */
[----:B------:R-:W-:Y:S01]  /*1370*/  UMOV UR5, 0x380fffff ;  /* 0x380fffff00057882 */ /* 0x000fe20000000000 */
[----:B--2---:R-:W0:Y:S01]  /*1380*/  F2F.F32.F64 R18, R4 ;  /* 0x0000000400127310 */ /* 0x004e220000301000 */
[----:B------:R-:W-:-:S14]  /*1390*/  DSETP.GEU.AND P0, PT, |R4|, UR4, PT ;  /* 0x0000000404007e2a */ /* 0x000fdc000bf0e200 */
[----:B0-----:R-:W-:Y:S01]  /*13a0*/  @!P0 FMUL R18, R18, 1.175494350822287508e-38 ;  /* 0x0080000012128820 */ /* 0x001fe20000400000 */
[----:B------:R-:W-:Y:S06]  /*13b0*/  BRA `(.L_x_9913) ;  /* 0x00000008007c7947 */ /* 0x000fec0003800000 */
.L_x_9908:
        /* <DEDUP_REMOVED lines=12> */
.L_x_9922:
[----:B------:R-:W2:Y:S01]  /*1480*/  LDG.E.64 R4, desc[UR36][R4.64] ;  /* 0x0000002404047981 */ /* 0x000ea2000c1e1b00 */
[----:B------:R-:W-:Y:S01]  /*1490*/  UMOV UR4, 0xf0000000 ;  /* 0xf000000000047882 */ /* 0x000fe20000000000 */
[----:B------:R-:W-:Y:S01]  /*14a0*/  UMOV UR5, 0x380fffff ;  /* 0x380fffff00057882 */ /* 0x000fe20000000000 */
[----:B--2---:R-:W0:Y:S01]  /*14b0*/  F2F.F32.F64 R18, R4 ;  /* 0x0000000400127310 */ /* 0x004e220000301000 */
[----:B------:R-:W-:-:S14]  /*14c0*/  DSETP.GEU.AND P0, PT, |R4|, UR4, PT ;  /* 0x0000000404007e2a */ /* 0x000fdc000bf0e200 */
[----:B0-----:R-:W-:Y:S01]  /*14d0*/  @!P0 FMUL R18, R18, 1.175494350822287508e-38 ;  /* 0x0080000012128820 */ /* 0x001fe20000400000 */
[----:B------:R-:W-:Y:S06]  /*14e0*/  BRA `(.L_x_9913) ;  /* 0x0000000800307947 */ /* 0x000fec0003800000 */
.L_x_9921:
        /* <DEDUP_REMOVED lines=26> */
.L_x_9924:
        /* <DEDUP_REMOVED lines=13> */
.L_x_9923:
[----:B------:R-:W2:Y:S02]  /*1760*/  LDG.E.U16 R4, desc[UR36][R4.64] ;  /* 0x0000002404047981 */ /* 0x000ea4000c1e1500 */
[----:B--2---:R-:W-:Y:S01]  /*1770*/  IMAD.U32 R18, R4, 0x10000, RZ ;  /* 0x0001000004127824 */ /* 0x004fe200078e00ff */
[----:B------:R-:W-:Y:S06]  /*1780*/  BRA `(.L_x_9913) ;  /* 0x0000000400887947 */ /* 0x000fec0003800000 */
.L_x_9920:
        /* <DEDUP_REMOVED lines=11> */
.L_x_9927:
        /* <DEDUP_REMOVED lines=20> */
.L_x_9929:
[----:B------:R-:W-:Y:S05]  /*1980*/  BSYNC B0 ;  /* 0x0000000000007941 */ /* 0x000fea0003800000 */
.L_x_9928:
[----:B------:R-:W-:Y:S01]  /*1990*/  IMAD.SHL.U32 R3, R3, 0x100000, RZ ;  /* 0x0010000003037824 */ /* 0x000fe200078e00ff */
[----:B------:R-:W-:-:S04]  /*19a0*/  LEA R5, R0, 0x3b800000, 0x17 ;  /* 0x3b80000000057811 */ /* 0x000fc800078eb8ff */
[----:B------:R-:W-:Y:S01]  /*19b0*/  LOP3.LUT R18, R5, R3, R18, 0xfe, !PT ;  /* 0x0000000305127212 */ /* 0x000fe200078efe12 */
[----:B------:R-:W-:Y:S06]  /*19c0*/  BRA `(.L_x_9913) ;  /* 0x0000000000f87947 */ /* 0x000fec0003800000 */
.L_x_9926:
        /* <DEDUP_REMOVED lines=20> */
.L_x_9931:
[----:B------:R-:W-:Y:S05]  /*1b10*/  BSYNC B0 ;  /* 0x0000000000007941 */ /* 0x000fea0003800000 */
.L_x_9930:
[----:B------:R-:W-:Y:S01]  /*1b20*/  IMAD.SHL.U32 R3, R3, 0x200000, RZ ;  /* 0x0020000003037824 */ /* 0x000fe200078e00ff */
[----:B------:R-:W-:-:S04]  /*1b30*/  LEA R5, R0, 0x37800000, 0x17 ;  /* 0x3780000000057811 */ /* 0x000fc800078eb8ff */
[----:B------:R-:W-:Y:S01]  /*1b40*/  LOP3.LUT R18, R5, R3, R18, 0xfe, !PT ;  /* 0x0000000305127212 */ /* 0x000fe200078efe12 */
[----:B------:R-:W-:Y:S06]  /*1b50*/  BRA `(.L_x_9913) ;  /* 0x0000000000947947 */ /* 0x000fec0003800000 */
.L_x_9925:
        /* <DEDUP_REMOVED lines=14> */
.L_x_9912:
        /* <DEDUP_REMOVED lines=16> */
.L_x_9934:
[----:B------:R-:W-:Y:S01]  /*1d40*/  IMAD.MOV.U32 R18, RZ, RZ, RZ ;  /* 0x000000ffff127224 */ /* 0x000fe200078e00ff */
[----:B------:R-:W-:Y:S06]  /*1d50*/  BRA `(.L_x_9913) ;  /* 0x0000000000147947 */ /* 0x000fec0003800000 */
.L_x_9933:
[----:B------:R-:W2:Y:S02]  /*1d60*/  LDG.E.64 R18, desc[UR36][R4.64] ;  /* 0x0000002404127981 */ /* 0x000ea4000c1e1b00 */
[----:B--2---:R0:W2:Y:S01]  /*1d70*/  I2F.U64 R18, R18 ;  /* 0x0000001200127312 */ /* 0x0040a20000301000 */
[----:B------:R-:W-:Y:S05]  /*1d80*/  BRA `(.L_x_9913) ;  /* 0x0000000000087947 */ /* 0x000fea0003800000 */
.L_x_9932:
[----:B------:R-:W2:Y:S02]  /*1d90*/  LDG.E R4, desc[UR36][R4.64] ;  /* 0x0000002404047981 */ /* 0x000ea4000c1e1900 */
[----:B--2---:R-:W-:-:S07]  /*1da0*/  I2FP.F32.U32 R18, R4 ;  /* 0x0000000400127245 */ /* 0x004fce0000201000 */
.L_x_9913:
[----:B------:R-:W-:Y:S05]  /*1db0*/  BSYNC B6 ;  /* 0x0000000000067941 */ /* 0x000fea0003800000 */
.L_x_9907:
[----:B------:R-:W-:-:S07]  /*1dc0*/  VIADD R16, R16, 0x80 ;  /* 0x0000008010107836 */ /* 0x000fce0000000000 */
.L_x_9906:
[----:B------:R-:W-:Y:S05]  /*1dd0*/  BSYNC B7 ;  /* 0x0000000000077941 */ /* 0x000fea0003800000 */
.L_x_9905:
[----:B------:R-:W-:Y:S01]  /*1de0*/  ISETP.GE.AND P0, PT, R16, R17, PT ;  /* 0x000000111000720c */ /* 0x000fe20003f06270 */
[----:B------:R-:W-:Y:S01]  /*1df0*/  BSSY B7, `(.L_x_9935) ;  /* 0x00000ea000077945 */ /* 0x000fe20003800000 */
[----:B0-----:R-:W-:Y:S02]  /*1e00*/  IMAD.MOV.U32 R19, RZ, RZ, RZ ;  /* 0x000000ffff137224 */ /* 0x001fe400078e00ff */
[----:B------:R-:W-:-:S09]  /*1e10*/  IMAD.MOV.U32 R23, RZ, RZ, RZ ;  /* 0x000000ffff177224 */ /* 0x000fd200078e00ff */
[----:B------:R-:W-:Y:S05]  /*1e20*/  @P0 BRA `(.L_x_9936) ;  /* 0x0000000c00980947 */ /* 0x000fea0003800000 */
[----:B--2-4-:R-:W0:Y:S01]  /*1e30*/  LDC.64 R4, c[0x0][0x220] ;  /* 0x00008800ff047b82 */ /* 0x014e220000000a00 */
        /* <DEDUP_REMOVED lines=21> */
.L_x_9941:
[----:B------:R-:W2:Y:S02]  /*1f90*/  LDG.E.U8 R4, desc[UR36][R4.64] ;  /* 0x0000002404047981 */ /* 0x000ea4000c1e1100 */
[----:B--2---:R-:W-:Y:S01]  /*1fa0*/  I2FP.F32.U32 R23, R4 ;  /* 0x0000000400177245 */ /* 0x004fe20000201000 */
[----:B------:R-:W-:Y:S06]  /*1fb0*/  BRA `(.L_x_9943) ;  /* 0x0000000c002c7947 */ /* 0x000fec0003800000 */
.L_x_9940:
        /* <DEDUP_REMOVED lines=9> */
.L_x_9945:
[----:B------:R-:W2:Y:S02]  /*2050*/  LDG.E R4, desc[UR36][R4.64] ;  /* 0x0000002404047981 */ /* 0x000ea4000c1e1900 */
[----:B--2---:R-:W-:Y:S01]  /*2060*/  I2FP.F32.S32 R23, R4 ;  /* 0x0000000400177245 */ /* 0x004fe20000201400 */
[----:B------:R-:W-:Y:S06]  /*2070*/  BRA `(.L_x_9943) ;  /* 0x0000000800fc7947 */ /* 0x000fec0003800000 */
.L_x_9944:
[----:B------:R-:W2:Y:S02]  /*2080*/  LDG.E.U16 R4, desc[UR36][R4.64] ;  /* 0x0000002404047981 */ /* 0x000ea4000c1e1500 */
[----:B--2---:R4:W0:Y:S01]  /*2090*/  I2F.S16 R23, R4 ;  /* 0x0000000400177306 */ /* 0x0048220000101400 */
[----:B------:R-:W-:Y:S05]  /*20a0*/  BRA `(.L_x_9943) ;  /* 0x0000000800f07947 */ /* 0x000fea0003800000 */
.L_x_9939:
        /* <DEDUP_REMOVED lines=8> */
.L_x_9947:
[----:B------:R-:W2:Y:S02]  /*2130*/  LDG.E.U16 R4, desc[UR36][R4.64] ;  /* 0x0000002404047981 */ /* 0x000ea4000c1e1500 */
[----:B--2---:R-:W-:Y:S01]  /*2140*/  HADD2.F32 R23, -RZ, R4.H0_H0 ;  /* 0x20000004ff177230 */ /* 0x004fe20000004100 */
[----:B------:R-:W-:Y:S06]  /*2150*/  BRA `(.L_x_9943) ;  /* 0x0000000800c47947 */ /* 0x000fec0003800000 */
.L_x_9946:
        /* <DEDUP_REMOVED lines=8> */
.L_x_9949:
[----:B------:R-:W2:Y:S02]  /*21e0*/  LDG.E.U16 R4, desc[UR36][R4.64] ;  /* 0x0000002404047981 */ /* 0x000ea4000c1e1500 */
[----:B--2---:R-:W-:Y:S01]  /*21f0*/  HADD2.F32 R23, -RZ, R4.H0_H0 ;  /* 0x20000004ff177230 */ /* 0x004fe20000004100 */
[----:B------:R-:W-:Y:S06]  /*2200*/  BRA `(.L_x_9943) ;  /* 0x0000000800987947 */ /* 0x000fec0003800000 */
.L_x_9948:
[----:B------:R-:W2:Y:S01]  /*2210*/  LDG.E.64 R4, desc[UR36][R4.64] ;  /* 0x0000002404047981 */ /* 0x000ea2000c1e1b00 */
[----:B------:R-:W-:Y:S01]  /*2220*/  UMOV UR4, 0xf0000000 ;  /* 0xf000000000047882 */ /* 0x000fe20000000000 */
[----:B------:R-:W-:Y:S01]  /*2230*/  UMOV UR5, 0x380fffff ;  /* 0x380fffff00057882 */ /* 0x000fe20000000000 */
[----:B--2---:R-:W0:Y:S01]  /*2240*/  F2F.F32.F64 R23, R4 ;  /* 0x0000000400177310 */ /* 0x004e220000301000 */
[----:B------:R-:W-:-:S14]  /*2250*/  DSETP.GEU.AND P0, PT, |R4|, UR4, PT ;  /* 0x0000000404007e2a */ /* 0x000fdc000bf0e200 */
[----:B0-----:R-:W-:Y:S01]  /*2260*/  @!P0 FMUL R23, R23, 1.175494350822287508e-38 ;  /* 0x0080000017178820 */ /* 0x001fe20000400000 */
[----:B------:R-:W-:Y:S06]  /*2270*/  BRA `(.L_x_9943) ;  /* 0x00000008007c7947 */ /* 0x000fec0003800000 */
.L_x_9938:
        /* <DEDUP_REMOVED lines=12> */
.L_x_9952:
[----:B------:R-:W2:Y:S01]  /*2340*/  LDG.E.64 R4, desc[UR36][R4.64] ;  /* 0x0000002404047981 */ /* 0x000ea2000c1e1b00 */
[----:B------:R-:W-:Y:S01]  /*2350*/  UMOV UR4, 0xf0000000 ;  /* 0xf000000000047882 */ /* 0x000fe20000000000 */
[----:B------:R-:W-:Y:S01]  /*2360*/  UMOV UR5, 0x380fffff ;  /* 0x380fffff00057882 */ /* 0x000fe20000000000 */
[----:B--2---:R-:W0:Y:S01]  /*2370*/  F2F.F32.F64 R23, R4 ;  /* 0x0000000400177310 */ /* 0x004e220000301000 */
[----:B------:R-:W-:-:S14]  /*2380*/  DSETP.GEU.AND P0, PT, |R4|, UR4, PT ;  /* 0x0000000404007e2a */ /* 0x000fdc000bf0e200 */
[----:B0-----:R-:W-:Y:S01]  /*2390*/  @!P0 FMUL R23, R23, 1.175494350822287508e-38 ;  /* 0x0080000017178820 */ /* 0x001fe20000400000 */
[----:B------:R-:W-:Y:S06]  /*23a0*/  BRA `(.L_x_9943) ;  /* 0x0000000800307947 */ /* 0x000fec0003800000 */
.L_x_9951:
        /* <DEDUP_REMOVED lines=26> */
.L_x_9954:
        /* <DEDUP_REMOVED lines=13> */
.L_x_9953:
[----:B------:R-:W2:Y:S02]  /*2620*/  LDG.E.U16 R4, desc[UR36][R4.64] ;  /* 0x0000002404047981 */ /* 0x000ea4000c1e1500 */
[----:B--2---:R-:W-:Y:S01]  /*2630*/  IMAD.U32 R23, R4, 0x10000, RZ ;  /* 0x0001000004177824 */ /* 0x004fe200078e00ff */
[----:B------:R-:W-:Y:S06]  /*2640*/  BRA `(.L_x_9943) ;  /* 0x0000000400887947 */ /* 0x000fec0003800000 */
.L_x_9950:
        /* <DEDUP_REMOVED lines=11> */
.L_x_9957:
        /* <DEDUP_REMOVED lines=20> */
.L_x_9959:
[----:B------:R-:W-:Y:S05]  /*2840*/  BSYNC B0 ;  /* 0x0000000000007941 */ /* 0x000fea0003800000 */
.L_x_9958:
[----:B------:R-:W-:Y:S01]  /*2850*/  IMAD.SHL.U32 R3, R3, 0x100000, RZ ;  /* 0x0010000003037824 */ /* 0x000fe200078e00ff */
[----:B------:R-:W-:-:S04]  /*2860*/  LEA R0, R0, 0x3b800000, 0x17 ;  /* 0x3b80000000007811 */ /* 0x000fc800078eb8ff */
[----:B------:R-:W-:Y:S01]  /*2870*/  LOP3.LUT R23, R0, R3, R23, 0xfe, !PT ;  /* 0x0000000300177212 */ /* 0x000fe200078efe17 */
[----:B------:R-:W-:Y:S06]  /*2880*/  BRA `(.L_x_9943) ;  /* 0x0000000000f87947 */ /* 0x000fec0003800000 */
.L_x_9956:
        /* <DEDUP_REMOVED lines=20> */
.L_x_9961:
[----:B------:R-:W-:Y:S05]  /*29d0*/  BSYNC B0 ;  /* 0x0000000000007941 */ /* 0x000fea0003800000 */
.L_x_9960:
[----:B------:R-:W-:Y:S01]  /*29e0*/  IMAD.SHL.U32 R3, R3, 0x200000, RZ ;  /* 0x0020000003037824 */ /* 0x000fe200078e00ff */
[----:B------:R-:W-:-:S04]  /*29f0*/  LEA R0, R0, 0x37800000, 0x17 ;  /* 0x3780000000007811 */ /* 0x000fc800078eb8ff */
[----:B------:R-:W-:Y:S01]  /*2a00*/  LOP3.LUT R23, R0, R3, R23, 0xfe, !PT ;  /* 0x0000000300177212 */ /* 0x000fe200078efe17 */
[----:B------:R-:W-:Y:S06]  /*2a10*/  BRA `(.L_x_9943) ;  /* 0x0000000000947947 */ /* 0x000fec0003800000 */
.L_x_9955:
        /* <DEDUP_REMOVED lines=14> */
.L_x_9942:
        /* <DEDUP_REMOVED lines=16> */
.L_x_9964:
[----:B------:R-:W-:Y:S01]  /*2c00*/  IMAD.MOV.U32 R23, RZ, RZ, RZ ;  /* 0x000000ffff177224 */ /* 0x000fe200078e00ff */
[----:B------:R-:W-:Y:S06]  /*2c10*/  BRA `(.L_x_9943) ;  /* 0x0000000000147947 */ /* 0x000fec0003800000 */
.L_x_9963:
[----:B------:R-:W2:Y:S02]  /*2c20*/  LDG.E.64 R4, desc[UR36][R4.64] ;  /* 0x0000002404047981 */ /* 0x000ea4000c1e1b00 */
[----:B--2---:R0:W2:Y:S01]  /*2c30*/  I2F.U64 R23, R4 ;  /* 0x0000000400177312 */ /* 0x0040a20000301000 */
[----:B------:R-:W-:Y:S05]  /*2c40*/  BRA `(.L_x_9943) ;  /* 0x0000000000087947 */ /* 0x000fea0003800000 */
.L_x_9962:
[----:B------:R-:W2:Y:S02]  /*2c50*/  LDG.E R4, desc[UR36][R4.64] ;  /* 0x0000002404047981 */ /* 0x000ea4000c1e1900 */
[----:B--2---:R-:W-:-:S07]  /*2c60*/  I2FP.F32.U32 R23, R4 ;  /* 0x0000000400177245 */ /* 0x004fce0000201000 */
.L_x_9943:
[----:B------:R-:W-:Y:S05]  /*2c70*/  BSYNC B6 ;  /* 0x0000000000067941 */ /* 0x000fea0003800000 */
.L_x_9937:
[----:B------:R-:W-:-:S07]  /*2c80*/  VIADD R16, R16, 0x80 ;  /* 0x0000008010107836 */ /* 0x000fce0000000000 */
.L_x_9936:
[----:B------:R-:W-:Y:S05]  /*2c90*/  BSYNC B7 ;  /* 0x0000000000077941 */ /* 0x000fea0003800000 */
.L_x_9935:
[----:B------:R-:W-:Y:S01]  /*2ca0*/  ISETP.GE.AND P0, PT, R16, R17, PT ;  /* 0x000000111000720c */ /* 0x000fe20003f06270 */
[----:B------:R-:W-:-:S12]  /*2cb0*/  BSSY B6, `(.L_x_9965) ;  /* 0x00000e1000067945 */ /* 0x000fd80003800000 */
        /* <DEDUP_REMOVED lines=21> */
.L_x_9970:
[----:B------:R-:W2:Y:S02]  /*2e10*/  LDG.E.U8 R4, desc[UR36][R4.64] ;  /* 0x0000002404047981 */ /* 0x000ea4000c1e1100 */
[----:B--2---:R-:W-:Y:S01]  /*2e20*/  I2FP.F32.U32 R19, R4 ;  /* 0x0000000400137245 */ /* 0x004fe20000201000 */
[----:B------:R-:W-:Y:S06]  /*2e30*/  BRA `(.L_x_9966) ;  /* 0x0000000c00207947 */ /* 0x000fec0003800000 */
.L_x_9969:
        /* <DEDUP_REMOVED lines=9> */
.L_x_9973:
[----:B------:R-:W2:Y:S02]  /*2ed0*/  LDG.E R4, desc[UR36][R4.64] ;  /* 0x0000002404047981 */ /* 0x000ea4000c1e1900 */
[----:B--2---:R-:W-:Y:S01]  /*2ee0*/  I2FP.F32.S32 R19, R4 ;  /* 0x0000000400137245 */ /* 0x004fe20000201400 */
[----:B------:R-:W-:Y:S06]  /*2ef0*/  BRA `(.L_x_9966) ;  /* 0x0000000800f07947 */ /* 0x000fec0003800000 */
.L_x_9972:
[----:B------:R-:W2:Y:S02]  /*2f00*/  LDG.E.U16 R4, desc[UR36][R4.64] ;  /* 0x0000002404047981 */ /* 0x000ea4000c1e1500 */
[----:B--2---:R0:W2:Y:S01]  /*2f10*/  I2F.S16 R19, R4 ;  /* 0x0000000400137306 */ /* 0x0040a20000101400 */
[----:B------:R-:W-:Y:S05]  /*2f20*/  BRA `(.L_x_9966) ;  /* 0x0000000800e47947 */ /* 0x000fea0003800000 */
.L_x_9968:
        /* <DEDUP_REMOVED lines=8> */
.L_x_9975:
[----:B------:R-:W2:Y:S02]  /*2fb0*/  LDG.E.U16 R4, desc[UR36][R4.64] ;  /* 0x0000002404047981 */ /* 0x000ea4000c1e1500 */
[----:B--2---:R-:W-:Y:S01]  /*2fc0*/  HADD2.F32 R19, -RZ, R4.H0_H0 ;  /* 0x20000004ff137230 */ /* 0x004fe20000004100 */
[----:B------:R-:W-:Y:S06]  /*2fd0*/  BRA `(.L_x_9966) ;  /* 0x0000000800b87947 */ /* 0x000fec0003800000 */
.L_x_9974:
        /* <DEDUP_REMOVED lines=8> */
.L_x_9977:
[----:B------:R-:W2:Y:S02]  /*3060*/  LDG.E.U16 R4, desc[UR36][R4.64] ;  /* 0x0000002404047981 */ /* 0x000ea4000c1e1500 */
[----:B--2---:R-:W-:Y:S01]  /*3070*/  HADD2.F32 R19, -RZ, R4.H0_H0 ;  /* 0x20000004ff137230 */ /* 0x004fe20000004100 */
[----:B------:R-:W-:Y:S06]  /*3080*/  BRA `(.L_x_9966) ;  /* 0x00000008008c7947 */ /* 0x000fec0003800000 */
.L_x_9976:
[----:B------:R-:W2:Y:S01]  /*3090*/  LDG.E.64 R4, desc[UR36][R4.64] ;  /* 0x0000002404047981 */ /* 0x000ea2000c1e1b00 */
[----:B------:R-:W-:Y:S01]  /*30a0*/  UMOV UR4, 0xf0000000 ;  /* 0xf000000000047882 */ /* 0x000fe20000000000 */
[----:B------:R-:W-:Y:S01]  /*30b0*/  UMOV UR5, 0x380fffff ;  /* 0x380fffff00057882 */ /* 0x000fe20000000000 */
[----:B--2---:R-:W0:Y:S01]  /*30c0*/  F2F.F32.F64 R19, R4 ;  /* 0x0000000400137310 */ /* 0x004e220000301000 */
[----:B------:R-:W-:-:S14]  /*30d0*/  DSETP.GEU.AND P0, PT, |R4|, UR4, PT ;  /* 0x0000000404007e2a */ /* 0x000fdc000bf0e200 */
[----:B0-----:R-:W-:Y:S01]  /*30e0*/  @!P0 FMUL R19, R19, 1.175494350822287508e-38 ;  /* 0x0080000013138820 */ /* 0x001fe20000400000 */
[----:B------:R-:W-:Y:S06]  /*30f0*/  BRA `(.L_x_9966) ;  /* 0x0000000800707947 */ /* 0x000fec0003800000 */
.L_x_9967:
        /* <DEDUP_REMOVED lines=12> */
.L_x_9980:
[----:B------:R-:W2:Y:S01]  /*31c0*/  LDG.E.64 R4, desc[UR36][R4.64] ;  /* 0x0000002404047981 */ /* 0x000ea2000c1e1b00 */
[----:B------:R-:W-:Y:S01]  /*31d0*/  UMOV UR4, 0xf0000000 ;  /* 0xf000000000047882 */ /* 0x000fe20000000000 */
[----:B------:R-:W-:Y:S01]  /*31e0*/  UMOV UR5, 0x380fffff ;  /* 0x380fffff00057882 */ /* 0x000fe20000000000 */
[----:B--2---:R-:W0:Y:S01]  /*31f0*/  F2F.F32.F64 R19, R4 ;  /* 0x0000000400137310 */ /* 0x004e220000301000 */
[----:B------:R-:W-:-:S14]  /*3200*/  DSETP.GEU.AND P0, PT, |R4|, UR4, PT ;  /* 0x0000000404007e2a */ /* 0x000fdc000bf0e200 */
[----:B0-----:R-:W-:Y:S01]  /*3210*/  @!P0 FMUL R19, R19, 1.175494350822287508e-38 ;  /* 0x0080000013138820 */ /* 0x001fe20000400000 */
[----:B------:R-:W-:Y:S06]  /*3220*/  BRA `(.L_x_9966) ;  /* 0x0000000800247947 */ /* 0x000fec0003800000 */
.L_x_9979:
        /* <DEDUP_REMOVED lines=26> */
.L_x_9982:
        /* <DEDUP_REMOVED lines=13> */
.L_x_9981:
[----:B------:R-:W2:Y:S02]  /*34a0*/  LDG.E.U16 R4, desc[UR36][R4.64] ;  /* 0x0000002404047981 */ /* 0x000ea4000c1e1500 */
[----:B--2---:R-:W-:Y:S01]  /*34b0*/  IMAD.U32 R19, R4, 0x10000, RZ ;  /* 0x0001000004137824 */ /* 0x004fe200078e00ff */
[----:B------:R-:W-:Y:S06]  /*34c0*/  BRA `(.L_x_9966) ;  /* 0x00000004007c7947 */ /* 0x000fec0003800000 */
.L_x_9978:
        /* <DEDUP_REMOVED lines=11> */
.L_x_9985:
        /* <DEDUP_REMOVED lines=19> */
.L_x_9987:
[----:B------:R-:W-:Y:S05]  /*36b0*/  BSYNC B0 ;  /* 0x0000000000007941 */ /* 0x000fea0003800000 */
.L_x_9986:
[----:B------:R-:W-:Y:S01]  /*36c0*/  IMAD.SHL.U32 R3, R3, 0x100000, RZ ;  /* 0x0010000003037824 */ /* 0x000fe200078e00ff */
[----:B------:R-:W-:-:S04]  /*36d0*/  LEA R0, R0, 0x3b800000, 0x17 ;  /* 0x3b80000000007811 */ /* 0x000fc800078eb8ff */
[----:B------:R-:W-:Y:S01]  /*36e0*/  LOP3.LUT R19, R0, R3, R19, 0xfe, !PT ;  /* 0x0000000300137212 */ /* 0x000fe200078efe13 */
[----:B------:R-:W-:Y:S06]  /*36f0*/  BRA `(.L_x_9966) ;  /* 0x0000000000f07947 */ /* 0x000fec0003800000 */
.L_x_9984:
        /* <DEDUP_REMOVED lines=19> */
.L_x_9989:
[----:B------:R-:W-:Y:S05]  /*3830*/  BSYNC B0 ;  /* 0x0000000000007941 */ /* 0x000fea0003800000 */
.L_x_9988:
[----:B------:R-:W-:Y:S01]  /*3840*/  IMAD.SHL.U32 R3, R3, 0x200000, RZ ;  /* 0x0020000003037824 */ /* 0x000fe200078e00ff */
[----:B------:R-:W-:-:S04]  /*3850*/  LEA R0, R0, 0x37800000, 0x17 ;  /* 0x3780000000007811 */ /* 0x000fc800078eb8ff */
[----:B------:R-:W-:Y:S01]  /*3860*/  LOP3.LUT R19, R0, R3, R19, 0xfe, !PT ;  /* 0x0000000300137212 */ /* 0x000fe200078efe13 */
[----:B------:R-:W-:Y:S06]  /*3870*/  BRA `(.L_x_9966) ;  /* 0x0000000000907947 */ /* 0x000fec0003800000 */
.L_x_9983:
        /* <DEDUP_REMOVED lines=14> */
.L_x_9971:
        /* <DEDUP_REMOVED lines=16> */
.L_x_9992:
[----:B------:R-:W-:Y:S05]  /*3a60*/  BRA `(.L_x_9966) ;  /* 0x0000000000147947 */ /* 0x000fea0003800000 */
.L_x_9991:
[----:B------:R-:W2:Y:S02]  /*3a70*/  LDG.E.64 R4, desc[UR36][R4.64] ;  /* 0x0000002404047981 */ /* 0x000ea4000c1e1b00 */
[----:B--2---:R0:W2:Y:S01]  /*3a80*/  I2F.U64 R19, R4 ;  /* 0x0000000400137312 */ /* 0x0040a20000301000 */
[----:B------:R-:W-:Y:S05]  /*3a90*/  BRA `(.L_x_9966) ;  /* 0x0000000000087947 */ /* 0x000fea0003800000 */
.L_x_9990:
[----:B------:R-:W2:Y:S02]  /*3aa0*/  LDG.E R4, desc[UR36][R4.64] ;  /* 0x0000002404047981 */ /* 0x000ea4000c1e1900 */
[----:B--2---:R-:W-:-:S07]  /*3ab0*/  I2FP.F32.U32 R19, R4 ;  /* 0x0000000400137245 */ /* 0x004fce0000201000 */
.L_x_9966:
[----:B------:R-:W-:Y:S05]  /*3ac0*/  BSYNC B6 ;  /* 0x0000000000067941 */ /* 0x000fea0003800000 */
.L_x_9965:
[----:B------:R-:W0:Y:S01]  /*3ad0*/  S2R R25, SR_TID.X ;  /* 0x0000000000197919 */ /* 0x000e220000002100 */
[----:B------:R-:W2:Y:S01]  /*3ae0*/  LDC.U8 R16, c[0x0][0x234] ;  /* 0x00008d00ff107b82 */ /* 0x000ea20000000000 */
        /* <DEDUP_REMOVED lines=8> */
[----:B-1-3-5:R-:W-:-:S04]  /*3b70*/  @!P3 FMUL.FTZ R0, R22, -1.4426950216293334961 ;  /* 0xbfb8aa3b1600b820 */ /* 0x02afc80000410000 */
[----:B--2---:R-:W-:Y:S02]  /*3b80*/  @!P1 FMUL.FTZ R6, R23, -1.4426950216293334961 ;  /* 0xbfb8aa3b17069820 */ /* 0x004fe40000410000 */
        /* <DEDUP_REMOVED lines=8> */
[----:B------:R-:W4:Y:S01]  /*3c10*/  @!P3 MUFU.RCP R3, R3 ;  /* 0x000000030003b308 */ /* 0x000f220000001000 */
[----:B--2---:R-:W-:-:S07]  /*3c20*/  @!P2 FADD.FTZ R9, R8, 1 ;  /* 0x3f8000000809a421 */ /* 0x004fce0000010000 */
[----:B------:R-:W1:Y:S01]  /*3c30*/  @!P1 MUFU.RCP R10, R7 ;  /* 0x00000007000a9308 */ /* 0x000e620000001000 */
[----:B0-----:R-:W-:-:S07]  /*3c40*/  @!P0 FADD.FTZ R0, R5, 1 ;  /* 0x3f80000005008421 */ /* 0x001fce0000010000 */
[----:B------:R-:W0:Y:S01]  /*3c50*/  @!P2 MUFU.RCP R12, R9 ;  /* 0x00000009000ca308 */ /* 0x000e220000001000 */
[----:B----4-:R-:W-:-:S07]  /*3c60*/  @!P3 FMUL.FTZ R4, R3, R22 ;  /* 0x000000160304b220 */ /* 0x010fce0000410000 */
[----:B------:R-:W2:Y:S01]  /*3c70*/  @!P0 MUFU.RCP R11, R0 ;  /* 0x00000000000b8308 */ /* 0x000ea20000001000 */
[----:B-1----:R-:W-:Y:S01]  /*3c80*/  @!P1 FMUL.FTZ R22, R10, R23 ;  /* 0x000000170a169220 */ /* 0x002fe20000410000 */
[----:B0-----:R-:W-:Y:S01]  /*3c90*/  @!P2 FMUL.FTZ R24, R12, R19 ;  /* 0x000000130c18a220 */ /* 0x001fe20000410000 */
[----:B--2---:R-:W-:Y:S01]  /*3ca0*/  @!P0 FMUL.FTZ R18, R11, R18 ;  /* 0x000000120b128220 */ /* 0x004fe20000410000 */
        /* <DEDUP_REMOVED lines=22> */
.L_x_9998:
[----:B------:R-:W0:Y:S01]  /*3e10*/  F2I.S64.TRUNC R4, R4 ;  /* 0x0000000400047311 */ /* 0x000e22000020d900 */
[----:B------:R-:W-:Y:S02]  /*3e20*/  IMAD.MOV.U32 R25, RZ, RZ, R26 ;  /* 0x000000ffff197224 */ /* 0x000fe400078e001a */
[----:B0-----:R-:W-:-:S05]  /*3e30*/  IMAD.MOV.U32 R3, RZ, RZ, R4 ;  /* 0x000000ffff037224 */ /* 0x001fca00078e0004 */
[----:B------:R0:W-:Y:S01]  /*3e40*/  STG.E.U8 desc[UR36][R8.64], R3 ;  /* 0x0000000308007986 */ /* 0x0001e2000c101124 */
[----:B------:R-:W-:Y:S05]  /*3e50*/  BRA `(.L_x_9994) ;  /* 0x0000000c00907947 */ /* 0x000fea0003800000 */
.L_x_9997:
        /* <DEDUP_REMOVED lines=10> */
.L_x_10001:
[----:B------:R-:W0:Y:S01]  /*3f00*/  F2I.FTZ.TRUNC.NTZ R3, R4 ;  /* 0x0000000400037305 */ /* 0x000e22000021f100 */
[----:B------:R-:W-:Y:S01]  /*3f10*/  IMAD.MOV.U32 R25, RZ, RZ, R26 ;  /* 0x000000ffff197224 */ /* 0x000fe200078e001a */
[----:B0-----:R0:W-:Y:S01]  /*3f20*/  STG.E desc[UR36][R8.64], R3 ;  /* 0x0000000308007986 */ /* 0x0011e2000c101924 */
[----:B------:R-:W-:Y:S05]  /*3f30*/  BRA `(.L_x_9994) ;  /* 0x0000000c00587947 */ /* 0x000fea0003800000 */
.L_x_10000:
[----:B------:R-:W0:Y:S01]  /*3f40*/  F2I.FTZ.TRUNC.NTZ R3, R4 ;  /* 0x0000000400037305 */ /* 0x000e22000021f100 */
[----:B------:R-:W-:Y:S01]  /*3f50*/  IMAD.MOV.U32 R25, RZ, RZ, R26 ;  /* 0x000000ffff197224 */ /* 0x000fe200078e001a */
[----:B0-----:R0:W-:Y:S01]  /*3f60*/  STG.E.U16 desc[UR36][R8.64], R3 ;  /* 0x0000000308007986 */ /* 0x0011e2000c101524 */
[----:B------:R-:W-:Y:S05]  /*3f70*/  BRA `(.L_x_9994) ;  /* 0x0000000c00487947 */ /* 0x000fea0003800000 */
.L_x_9996:
        /* <DEDUP_REMOVED lines=9> */
.L_x_10003:
[----:B------:R-:W-:Y:S01]  /*4010*/  F2FP.F16.F32.PACK_AB R4, RZ, R4 ;  /* 0x00000004ff04723e */ /* 0x000fe200000000ff */
[----:B------:R-:W-:-:S04]  /*4020*/  IMAD.MOV.U32 R25, RZ, RZ, R26 ;  /* 0x000000ffff197224 */ /* 0x000fc800078e001a */
[----:B------:R0:W-:Y:S01]  /*4030*/  STG.E.U16 desc[UR36][R8.64], R4 ;  /* 0x0000000408007986 */ /* 0x0001e2000c101524 */
[----:B------:R-:W-:Y:S05]  /*4040*/  BRA `(.L_x_9994) ;  /* 0x0000000c00147947 */ /* 0x000fea0003800000 */
.L_x_10002:
        /* <DEDUP_REMOVED lines=10> */
.L_x_10005:
[----:B------:R-:W-:Y:S01]  /*40f0*/  F2FP.F16.F32.PACK_AB R3, RZ, R4 ;  /* 0x00000004ff03723e */ /* 0x000fe200000000ff */
[----:B------:R-:W-:-:S03]  /*4100*/  IMAD.MOV.U32 R25, RZ, RZ, R26 ;  /* 0x000000ffff197224 */ /* 0x000fc600078e001a */
[----:B------:R-:W-:-:S05]  /*4110*/  PRMT R3, R3, 0x5410, RZ ;  /* 0x0000541003037816 */ /* 0x000fca00000000ff */
[----:B------:R0:W-:Y:S01]  /*4120*/  STG.E desc[UR36][R8.64], R3 ;  /* 0x0000000308007986 */ /* 0x0001e2000c101924 */
[----:B------:R-:W-:Y:S05]  /*4130*/  BRA `(.L_x_9994) ;  /* 0x0000000800d87947 */ /* 0x000fea0003800000 */
.L_x_10004:
[----:B------:R-:W-:Y:S01]  /*4140*/  FMUL.FTZ R4, R4, 1 ;  /* 0x3f80000004047820 */ /* 0x000fe20000410000 */
[----:B------:R-:W-:-:S05]  /*4150*/  IMAD.MOV.U32 R25, RZ, RZ, R26 ;  /* 0x000000ffff197224 */ /* 0x000fca00078e001a */
[----:B------:R-:W0:Y:S02]  /*4160*/  F2F.F64.F32 R4, R4 ;  /* 0x0000000400047310 */ /* 0x000e240000201800 */
[----:B0-----:R0:W-:Y:S01]  /*4170*/  STG.E.64 desc[UR36][R8.64], R4 ;  /* 0x0000000408007986 */ /* 0x0011e2000c101b24 */
[----:B------:R-:W-:Y:S05]  /*4180*/  BRA `(.L_x_9994) ;  /* 0x0000000800c47947 */ /* 0x000fea0003800000 */
.L_x_9995:
        /* <DEDUP_REMOVED lines=13> */
.L_x_10008:
[----:B------:R-:W-:Y:S01]  /*4260*/  FMUL.FTZ R4, R4, 1 ;  /* 0x3f80000004047820 */ /* 0x000fe20000410000 */
[----:B------:R-:W-:Y:S01]  /*4270*/  CS2R R6, SRZ ;  /* 0x0000000000067805 */ /* 0x000fe2000001ff00 */
[----:B------:R-:W-:-:S04]  /*4280*/  IMAD.MOV.U32 R25, RZ, RZ, R26 ;  /* 0x000000ffff197224 */ /* 0x000fc800078e001a */
[----:B------:R-:W0:Y:S02]  /*4290*/  F2F.F64.F32 R4, R4 ;  /* 0x0000000400047310 */ /* 0x000e240000201800 */
[----:B0-----:R0:W-:Y:S01]  /*42a0*/  STG.E.128 desc[UR36][R8.64], R4 ;  /* 0x0000000408007986 */ /* 0x0011e2000c101d24 */
[----:B------:R-:W-:Y:S05]  /*42b0*/  BRA `(.L_x_9994) ;  /* 0x0000000800787947 */ /* 0x000fea0003800000 */
.L_x_10007:
        /* <DEDUP_REMOVED lines=20> */
.L_x_10012:
[----:B------:R-:W-:Y:S05]  /*4400*/  BSYNC B0 ;  /* 0x0000000000007941 */ /* 0x000fea0003800000 */
.L_x_10011:
[----:B------:R-:W-:Y:S01]  /*4410*/  LOP3.LUT R5, R0, R5, RZ, 0xfc, !PT ;  /* 0x0000000500057212 */ /* 0x000fe200078efcff */
[----:B------:R-:W-:-:S04]  /*4420*/  IMAD.MOV.U32 R25, RZ, RZ, R26 ;  /* 0x000000ffff197224 */ /* 0x000fc800078e001a */
[----:B------:R0:W-:Y:S01]  /*4430*/  STG.E.U8 desc[UR36][R8.64], R5 ;  /* 0x0000000508007986 */ /* 0x0001e2000c101124 */
[----:B------:R-:W-:Y:S05]  /*4440*/  BRA `(.L_x_9994) ;  /* 0x0000000800147947 */ /* 0x000fea0003800000 */
.L_x_10010:
        /* <DEDUP_REMOVED lines=12> */
.L_x_10014:
[----:B------:R-:W-:Y:S01]  /*4510*/  IMAD.MOV.U32 R0, RZ, RZ, 0x7f ;  /* 0x0000007fff007424 */ /* 0x000fe200078e00ff */
[----:B------:R-:W-:-:S04]  /*4520*/  ISETP.GT.U32.AND P0, PT, R5, 0x7f800000, PT ;  /* 0x7f8000000500780c */ /* 0x000fc80003f04070 */
[----:B------:R-:W-:-:S09]  /*4530*/  SEL R0, R0, 0x7c, P0 ;  /* 0x0000007c00007807 */ /* 0x000fd20000000000 */
.L_x_10015:
[----:B------:R-:W-:Y:S05]  /*4540*/  BSYNC B0 ;  /* 0x0000000000007941 */ /* 0x000fea0003800000 */
.L_x_10013:
[----:B------:R-:W-:Y:S01]  /*4550*/  LOP3.LUT R4, R4, 0x80000000, RZ, 0xc0, !PT ;  /* 0x8000000004047812 */ /* 0x000fe200078ec0ff */
[----:B------:R-:W-:-:S03]  /*4560*/  IMAD.MOV.U32 R25, RZ, RZ, R26 ;  /* 0x000000ffff197224 */ /* 0x000fc600078e001a */
[----:B------:R-:W-:-:S04]  /*4570*/  SHF.R.U32.HI R3, RZ, 0x18, R4 ;  /* 0x00000018ff037819 */ /* 0x000fc80000011604 */
[----:B------:R-:W-:-:S05]  /*4580*/  LOP3.LUT R3, R0, R3, RZ, 0xfc, !PT ;  /* 0x0000000300037212 */ /* 0x000fca00078efcff */
[----:B------:R0:W-:Y:S01]  /*4590*/  STG.E.U8 desc[UR36][R8.64], R3 ;  /* 0x0000000308007986 */ /* 0x0001e2000c101124 */
[----:B------:R-:W-:Y:S05]  /*45a0*/  BRA `(.L_x_9994) ;  /* 0x0000000400bc7947 */ /* 0x000fea0003800000 */
.L_x_10009:
[----:B------:R-:W-:Y:S01]  /*45b0*/  F2FP.BF16.F32.PACK_AB R4, RZ, R4 ;  /* 0x00000004ff04723e */ /* 0x000fe200000010ff */
[----:B------:R-:W-:-:S04]  /*45c0*/  IMAD.MOV.U32 R25, RZ, RZ, R26 ;  /* 0x000000ffff197224 */ /* 0x000fc800078e001a */
[----:B------:R0:W-:Y:S01]  /*45d0*/  STG.E.U16 desc[UR36][R8.64], R4 ;  /* 0x0000000408007986 */ /* 0x0001e2000c101524 */
[----:B------:R-:W-:Y:S05]  /*45e0*/  BRA `(.L_x_9994) ;  /* 0x0000000400ac7947 */ /* 0x000fea0003800000 */
.L_x_10006:
        /* <DEDUP_REMOVED lines=12> */
.L_x_10018:
        /* <DEDUP_REMOVED lines=16> */
.L_x_10021:
[----:B------:R-:W-:-:S04]  /*47b0*/  LOP3.LUT R4, R4, 0x80000000, RZ, 0xc0, !PT ;  /* 0x8000000004047812 */ /* 0x000fc800078ec0ff */
[----:B------:R-:W-:-:S04]  /*47c0*/  SHF.R.U32.HI R4, RZ, 0x18, R4 ;  /* 0x00000018ff047819 */ /* 0x000fc80000011604 */
[----:B------:R-:W-:-:S04]  /*47d0*/  LOP3.LUT R3, R3, R4, RZ, 0xfc, !PT ;  /* 0x0000000403037212 */ /* 0x000fc800078efcff */
[----:B------:R-:W-:-:S07]  /*47e0*/  PRMT R0, R3, 0x7610, R0 ;  /* 0x0000761003007816 */ /* 0x000fce0000000000 */
.L_x_10020:
[----:B------:R-:W-:Y:S05]  /*47f0*/  BSYNC B0 ;  /* 0x0000000000007941 */ /* 0x000fea0003800000 */
.L_x_10019:
[----:B------:R3:W-:Y:S01]  /*4800*/  STG.E.U8 desc[UR36][R8.64], R0 ;  /* 0x0000000008007986 */ /* 0x0007e2000c101124 */
[----:B------:R-:W-:Y:S01]  /*4810*/  IMAD.MOV.U32 R25, RZ, RZ, R26 ;  /* 0x000000ffff197224 */ /* 0x000fe200078e001a */
[----:B------:R-:W-:Y:S06]  /*4820*/  BRA `(.L_x_9994) ;  /* 0x00000004001c7947 */ /* 0x000fec0003800000 */
.L_x_10017:
        /* <DEDUP_REMOVED lines=16> */
.L_x_10024:
[----:B------:R-:W-:-:S04]  /*4930*/  LOP3.LUT R4, R4, 0x80000000, RZ, 0xc0, !PT ;  /* 0x8000000004047812 */ /* 0x000fc800078ec0ff */
[----:B------:R-:W-:-:S04]  /*4940*/  SHF.R.U32.HI R4, RZ, 0x18, R4 ;  /* 0x00000018ff047819 */ /* 0x000fc80000011604 */
[----:B------:R-:W-:-:S04]  /*4950*/  LOP3.LUT R3, R3, R4, RZ, 0xfc, !PT ;  /* 0x0000000403037212 */ /* 0x000fc800078efcff */
[----:B------:R-:W-:-:S07]  /*4960*/  PRMT R0, R3, 0x7610, R0 ;  /* 0x0000761003007816 */ /* 0x000fce0000000000 */
.L_x_10023:
[----:B------:R-:W-:Y:S05]  /*4970*/  BSYNC B0 ;  /* 0x0000000000007941 */ /* 0x000fea0003800000 */
.L_x_10022:
[----:B------:R0:W-:Y:S01]  /*4980*/  STG.E.U8 desc[UR36][R8.64], R0 ;  /* 0x0000000008007986 */ /* 0x0001e2000c101124 */
[----:B------:R-:W-:Y:S01]  /*4990*/  IMAD.MOV.U32 R25, RZ, RZ, R26 ;  /* 0x000000ffff197224 */ /* 0x000fe200078e001a */
[----:B------:R-:W-:Y:S06]  /*49a0*/  BRA `(.L_x_9994) ;  /* 0x0000000000bc7947 */ /* 0x000fec0003800000 */
.L_x_10016:
        /* <DEDUP_REMOVED lines=22> */
.L_x_9999:
        /* <DEDUP_REMOVED lines=16> */
.L_x_10027:
[----:B------:R-:W-:Y:S01]  /*4c10*/  IMAD.MOV.U32 R25, RZ, RZ, R26 ;  /* 0x000000ffff197224 */ /* 0x000fe200078e001a */
[----:B------:R-:W-:Y:S06]  /*4c20*/  BRA `(.L_x_9994) ;  /* 0x00000000001c7947 */ /* 0x000fec0003800000 */
.L_x_10026:
[----:B------:R-:W0:Y:S01]  /*4c30*/  F2I.U64.TRUNC R4, R4 ;  /* 0x0000000400047311 */ /* 0x000e22000020d800 */
[----:B------:R-:W-:Y:S01]  /*4c40*/  IMAD.MOV.U32 R25, RZ, RZ, R26 ;  /* 0x000000ffff197224 */ /* 0x000fe200078e001a */
[----:B0-----:R2:W-:Y:S01]  /*4c50*/  STG.E.64 desc[UR36][R8.64], R4 ;  /* 0x0000000408007986 */ /* 0x0015e2000c101b24 */
[----:B------:R-:W-:Y:S05]  /*4c60*/  BRA `(.L_x_9994) ;  /* 0x00000000000c7947 */ /* 0x000fea0003800000 */
.L_x_10025:
[----:B------:R-:W0:Y:S01]  /*4c70*/  F2I.FTZ.U32.TRUNC.NTZ R3, R4 ;  /* 0x0000000400037305 */ /* 0x000e22000021f000 */
[----:B------:R-:W-:Y:S01]  /*4c80*/  IMAD.MOV.U32 R25, RZ, RZ, R26 ;  /* 0x000000ffff197224 */ /* 0x000fe200078e001a */
[----:B0-----:R0:W-:Y:S06]  /*4c90*/  STG.E desc[UR36][R8.64], R3 ;  /* 0x0000000308007986 */ /* 0x0011ec000c101924 */
.L_x_9994:
[----:B------:R-:W-:Y:S05]  /*4ca0*/  BSYNC B6 ;  /* 0x0000000000067941 */ /* 0x000fea0003800000 */
.L_x_9993:
        /* <DEDUP_REMOVED lines=24> */
.L_x_10033:
[----:B------:R-:W0:Y:S02]  /*4e30*/  F2I.S64.TRUNC R18, R18 ;  /* 0x0000001200127311 */ /* 0x000e24000020d900 */
[----:B0-----:R-:W-:-:S05]  /*4e40*/  IMAD.MOV.U32 R3, RZ, RZ, R18 ;  /* 0x000000ffff037224 */ /* 0x001fca00078e0012 */
[----:B------:R0:W-:Y:S01]  /*4e50*/  STG.E.U8 desc[UR36][R8.64], R3 ;  /* 0x0000000308007986 */ /* 0x0001e2000c101124 */
[----:B------:R-:W-:Y:S05]  /*4e60*/  BRA `(.L_x_10035) ;  /* 0x0000000c00407947 */ /* 0x000fea0003800000 */
.L_x_10032:
        /* <DEDUP_REMOVED lines=9> */
.L_x_10037:
[----:B------:R-:W0:Y:S02]  /*4f00*/  F2I.FTZ.TRUNC.NTZ R3, R18 ;  /* 0x0000001200037305 */ /* 0x000e24000021f100 */
[----:B0-----:R0:W-:Y:S01]  /*4f10*/  STG.E desc[UR36][R8.64], R3 ;  /* 0x0000000308007986 */ /* 0x0011e2000c101924 */
[----:B------:R-:W-:Y:S05]  /*4f20*/  BRA `(.L_x_10035) ;  /* 0x0000000c00107947 */ /* 0x000fea0003800000 */
.L_x_10036:
[----:B------:R-:W0:Y:S02]  /*4f30*/  F2I.FTZ.TRUNC.NTZ R3, R18 ;  /* 0x0000001200037305 */ /* 0x000e24000021f100 */
[----:B0-----:R0:W-:Y:S01]  /*4f40*/  STG.E.U16 desc[UR36][R8.64], R3 ;  /* 0x0000000308007986 */ /* 0x0011e2000c101524 */
[----:B------:R-:W-:Y:S05]  /*4f50*/  BRA `(.L_x_10035) ;  /* 0x0000000c00047947 */ /* 0x000fea0003800000 */
.L_x_10031:
        /* <DEDUP_REMOVED lines=8> */
.L_x_10039:
[----:B------:R-:W-:-:S05]  /*4fe0*/  F2FP.F16.F32.PACK_AB R18, RZ, R18 ;  /* 0x00000012ff12723e */ /* 0x000fca00000000ff */
[----:B------:R0:W-:Y:S01]  /*4ff0*/  STG.E.U16 desc[UR36][R8.64], R18 ;  /* 0x0000001208007986 */ /* 0x0001e2000c101524 */
[----:B------:R-:W-:Y:S05]  /*5000*/  BRA `(.L_x_10035) ;  /* 0x0000000800d87947 */ /* 0x000fea0003800000 */
.L_x_10038:
        /* <DEDUP_REMOVED lines=9> */
.L_x_10041:
[----:B------:R-:W-:-:S04]  /*50a0*/  F2FP.F16.F32.PACK_AB R3, RZ, R18 ;  /* 0x00000012ff03723e */ /* 0x000fc800000000ff */
[----:B------:R-:W-:-:S05]  /*50b0*/  PRMT R3, R3, 0x5410, RZ ;  /* 0x0000541003037816 */ /* 0x000fca00000000ff */
[----:B------:R0:W-:Y:S01]  /*50c0*/  STG.E desc[UR36][R8.64], R3 ;  /* 0x0000000308007986 */ /* 0x0001e2000c101924 */
[----:B------:R-:W-:Y:S05]  /*50d0*/  BRA `(.L_x_10035) ;  /* 0x0000000800a47947 */ /* 0x000fea0003800000 */
.L_x_10040:
[----:B------:R-:W-:-:S06]  /*50e0*/  FMUL.FTZ R4, R18, 1 ;  /* 0x3f80000012047820 */ /* 0x000fcc0000410000 */
[----:B------:R-:W0:Y:S02]  /*50f0*/  F2F.F64.F32 R4, R4 ;  /* 0x0000000400047310 */ /* 0x000e240000201800 */
[----:B0-----:R0:W-:Y:S01]  /*5100*/  STG.E.64 desc[UR36][R8.64], R4 ;  /* 0x0000000408007986 */ /* 0x0011e2000c101b24 */
[----:B------:R-:W-:Y:S05]  /*5110*/  BRA `(.L_x_10035) ;  /* 0x0000000800947947 */ /* 0x000fea0003800000 */
.L_x_10030:
        /* <DEDUP_REMOVED lines=12> */
.L_x_10044:
[----:B------:R-:W-:Y:S01]  /*51e0*/  FMUL.FTZ R4, R18, 1 ;  /* 0x3f80000012047820 */ /* 0x000fe20000410000 */
[----:B------:R-:W-:-:S05]  /*51f0*/  CS2R R6, SRZ ;  /* 0x0000000000067805 */ /* 0x000fca000001ff00 */
[----:B------:R-:W0:Y:S02]  /*5200*/  F2F.F64.F32 R4, R4 ;  /* 0x0000000400047310 */ /* 0x000e240000201800 */
[----:B0-----:R0:W-:Y:S01]  /*5210*/  STG.E.128 desc[UR36][R8.64], R4 ;  /* 0x0000000408007986 */ /* 0x0011e2000c101d24 */
[----:B------:R-:W-:Y:S05]  /*5220*/  BRA `(.L_x_10035) ;  /* 0x0000000800507947 */ /* 0x000fea0003800000 */
.L_x_10043:
        /* <DEDUP_REMOVED lines=20> */
.L_x_10048:
[----:B------:R-:W-:Y:S05]  /*5370*/  BSYNC B0 ;  /* 0x0000000000007941 */ /* 0x000fea0003800000 */
.L_x_10047:
[----:B------:R-:W-:-:S05]  /*5380*/  LOP3.LUT R5, R0, R5, RZ, 0xfc, !PT ;  /* 0x0000000500057212 */ /* 0x000fca00078efcff */
[----:B------:R0:W-:Y:S01]  /*5390*/  STG.E.U8 desc[UR36][R8.64], R5 ;  /* 0x0000000508007986 */ /* 0x0001e2000c101124 */
[----:B------:R-:W-:Y:S05]  /*53a0*/  BRA `(.L_x_10035) ;  /* 0x0000000400f07947 */ /* 0x000fea0003800000 */
.L_x_10046:
        /* <DEDUP_REMOVED lines=12> */
.L_x_10050:
[----:B------:R-:W-:Y:S01]  /*5470*/  IMAD.MOV.U32 R0, RZ, RZ, 0x7f ;  /* 0x0000007fff007424 */ /* 0x000fe200078e00ff */
[----:B------:R-:W-:-:S04]  /*5480*/  ISETP.GT.U32.AND P0, PT, R4, 0x7f800000, PT ;  /* 0x7f8000000400780c */ /* 0x000fc80003f04070 */
[----:B------:R-:W-:-:S09]  /*5490*/  SEL R0, R0, 0x7c, P0 ;  /* 0x0000007c00007807 */ /* 0x000fd20000000000 */
.L_x_10051:
[----:B------:R-:W-:Y:S05]  /*54a0*/  BSYNC B0 ;  /* 0x0000000000007941 */ /* 0x000fea0003800000 */
.L_x_10049:
[----:B------:R-:W-:-:S04]  /*54b0*/  LOP3.LUT R18, R18, 0x80000000, RZ, 0xc0, !PT ;  /* 0x8000000012127812 */ /* 0x000fc800078ec0ff */
[----:B------:R-:W-:-:S04]  /*54c0*/  SHF.R.U32.HI R3, RZ, 0x18, R18 ;  /* 0x00000018ff037819 */ /* 0x000fc80000011612 */
[----:B------:R-:W-:-:S05]  /*54d0*/  LOP3.LUT R3, R0, R3, RZ, 0xfc, !PT ;  /* 0x0000000300037212 */ /* 0x000fca00078efcff */
[----:B------:R0:W-:Y:S01]  /*54e0*/  STG.E.U8 desc[UR36][R8.64], R3 ;  /* 0x0000000308007986 */ /* 0x0001e2000c101124 */
[----:B------:R-:W-:Y:S05]  /*54f0*/  BRA `(.L_x_10035) ;  /* 0x00000004009c7947 */ /* 0x000fea0003800000 */
.L_x_10045:
[----:B------:R-:W-:-:S05]  /*5500*/  F2FP.BF16.F32.PACK_AB R18, RZ, R18 ;  /* 0x00000012ff12723e */ /* 0x000fca00000010ff */
[----:B------:R0:W-:Y:S01]  /*5510*/  STG.E.U16 desc[UR36][R8.64], R18 ;  /* 0x0000001208007986 */ /* 0x0001e2000c101524 */
[----:B------:R-:W-:Y:S05]  /*5520*/  BRA `(.L_x_10035) ;  /* 0x0000000400907947 */ /* 0x000fea0003800000 */
.L_x_10042:
        /* <DEDUP_REMOVED lines=11> */
.L_x_10054:
        /* <DEDUP_REMOVED lines=16> */
.L_x_10057:
[----:B------:R-:W-:-:S04]  /*56e0*/  LOP3.LUT R18, R18, 0x80000000, RZ, 0xc0, !PT ;  /* 0x8000000012127812 */ /* 0x000fc800078ec0ff */
[----:B------:R-:W-:-:S04]  /*56f0*/  SHF.R.U32.HI R3, RZ, 0x18, R18 ;  /* 0x00000018ff037819 */ /* 0x000fc80000011612 */
[----:B------:R-:W-:-:S04]  /*5700*/  LOP3.LUT R0, R0, R3, RZ, 0xfc, !PT ;  /* 0x0000000300007212 */ /* 0x000fc800078efcff */
[----:B------:R-:W-:-:S07]  /*5710*/  PRMT R4, R0, 0x7610, R4 ;  /* 0x0000761000047816 */ /* 0x000fce0000000004 */
.L_x_10056:
[----:B------:R-:W-:Y:S05]  /*5720*/  BSYNC B0 ;  /* 0x0000000000007941 */ /* 0x000fea0003800000 */
.L_x_10055:
[----:B------:R3:W-:Y:S01]  /*5730*/  STG.E.U8 desc[UR36][R8.64], R4 ;  /* 0x0000000408007986 */ /* 0x0007e2000c101124 */
[----:B------:R-:W-:Y:S05]  /*5740*/  BRA `(.L_x_10035) ;  /* 0x0000000400087947 */ /* 0x000fea0003800000 */
.L_x_10053:
        /* <DEDUP_REMOVED lines=16> */
.L_x_10060:
[----:B------:R-:W-:-:S04]  /*5850*/  LOP3.LUT R18, R18, 0x80000000, RZ, 0xc0, !PT ;  /* 0x8000000012127812 */ /* 0x000fc800078ec0ff */
[----:B------:R-:W-:-:S04]  /*5860*/  SHF.R.U32.HI R3, RZ, 0x18, R18 ;  /* 0x00000018ff037819 */ /* 0x000fc80000011612 */
[----:B------:R-:W-:-:S04]  /*5870*/  LOP3.LUT R0, R0, R3, RZ, 0xfc, !PT ;  /* 0x0000000300007212 */ /* 0x000fc800078efcff */
[----:B------:R-:W-:-:S07]  /*5880*/  PRMT R4, R0, 0x7610, R4 ;  /* 0x0000761000047816 */ /* 0x000fce0000000004 */
.L_x_10059:
[----:B------:R-:W-:Y:S05]  /*5890*/  BSYNC B0 ;  /* 0x0000000000007941 */ /* 0x000fea0003800000 */
.L_x_10058:
[----:B------:R0:W-:Y:S01]  /*58a0*/  STG.E.U8 desc[UR36][R8.64], R4 ;  /* 0x0000000408007986 */ /* 0x0001e2000c101124 */
[----:B------:R-:W-:Y:S05]  /*58b0*/  BRA `(.L_x_10035) ;  /* 0x0000000000ac7947 */ /* 0x000fea0003800000 */
.L_x_10052:
        /* <DEDUP_REMOVED lines=21> */
.L_x_10034:
        /* <DEDUP_REMOVED lines=16> */
.L_x_10063:
[----:B------:R-:W-:Y:S05]  /*5b10*/  BRA `(.L_x_10035) ;  /* 0x0000000000147947 */ /* 0x000fea0003800000 */
.L_x_10062:
[----:B------:R-:W0:Y:S02]  /*5b20*/  F2I.U64.TRUNC R18, R18 ;  /* 0x0000001200127311 */ /* 0x000e24000020d800 */
[----:B0-----:R2:W-:Y:S01]  /*5b30*/  STG.E.64 desc[UR36][R8.64], R18 ;  /* 0x0000001208007986 */ /* 0x0015e2000c101b24 */
[----:B------:R-:W-:Y:S05]  /*5b40*/  BRA `(.L_x_10035) ;  /* 0x0000000000087947 */ /* 0x000fea0003800000 */
.L_x_10061:
[----:B------:R-:W0:Y:S02]  /*5b50*/  F2I.FTZ.U32.TRUNC.NTZ R3, R18 ;  /* 0x0000001200037305 */ /* 0x000e24000021f000 */
[----:B0-----:R0:W-:Y:S02]  /*5b60*/  STG.E desc[UR36][R8.64], R3 ;  /* 0x0000000308007986 */ /* 0x0011e4000c101924 */
.L_x_10035:
        /* <DEDUP_REMOVED lines=24> */
.L_x_10067:
[----:B------:R-:W0:Y:S02]  /*5cf0*/  F2I.S64.TRUNC R22, R22 ;  /* 0x0000001600167311 */ /* 0x000e24000020d900 */
[----:B0-----:R-:W-:-:S05]  /*5d00*/  IMAD.MOV.U32 R3, RZ, RZ, R22 ;  /* 0x000000ffff037224 */ /* 0x001fca00078e0016 */
[----:B------:R0:W-:Y:S01]  /*5d10*/  STG.E.U8 desc[UR36][R8.64], R3 ;  /* 0x0000000308007986 */ /* 0x0001e2000c101124 */
[----:B------:R-:W-:Y:S05]  /*5d20*/  BRA `(.L_x_10069) ;  /* 0x0000000c00407947 */ /* 0x000fea0003800000 */
.L_x_10066:
        /* <DEDUP_REMOVED lines=9> */
.L_x_10071:
[----:B------:R-:W0:Y:S02]  /*5dc0*/  F2I.FTZ.TRUNC.NTZ R3, R22 ;  /* 0x0000001600037305 */ /* 0x000e24000021f100 */
[----:B0-----:R3:W-:Y:S01]  /*5dd0*/  STG.E desc[UR36][R8.64], R3 ;  /* 0x0000000308007986 */ /* 0x0017e2000c101924 */
[----:B------:R-:W-:Y:S05]  /*5de0*/  BRA `(.L_x_10069) ;  /* 0x0000000c00107947 */ /* 0x000fea0003800000 */
.L_x_10070:
[----:B------:R-:W0:Y:S02]  /*5df0*/  F2I.FTZ.TRUNC.NTZ R3, R22 ;  /* 0x0000001600037305 */ /* 0x000e24000021f100 */
[----:B0-----:R2:W-:Y:S01]  /*5e00*/  STG.E.U16 desc[UR36][R8.64], R3 ;  /* 0x0000000308007986 */ /* 0x0015e2000c101524 */
[----:B------:R-:W-:Y:S05]  /*5e10*/  BRA `(.L_x_10069) ;  /* 0x0000000c00047947 */ /* 0x000fea0003800000 */
.L_x_10065:
        /* <DEDUP_REMOVED lines=8> */
.L_x_10073:
[----:B------:R-:W-:-:S05]  /*5ea0*/  F2FP.F16.F32.PACK_AB R22, RZ, R22 ;  /* 0x00000016ff16723e */ /* 0x000fca00000000ff */
[----:B------:R0:W-:Y:S01]  /*5eb0*/  STG.E.U16 desc[UR36][R8.64], R22 ;  /* 0x0000001608007986 */ /* 0x0001e2000c101524 */
[----:B------:R-:W-:Y:S05]  /*5ec0*/  BRA `(.L_x_10069) ;  /* 0x0000000800d87947 */ /* 0x000fea0003800000 */
.L_x_10072:
        /* <DEDUP_REMOVED lines=9> */
.L_x_10075:
[----:B------:R-:W-:-:S04]  /*5f60*/  F2FP.F16.F32.PACK_AB R3, RZ, R22 ;  /* 0x00000016ff03723e */ /* 0x000fc800000000ff */
[----:B------:R-:W-:-:S05]  /*5f70*/  PRMT R3, R3, 0x5410, RZ ;  /* 0x0000541003037816 */ /* 0x000fca00000000ff */
[----:B------:R0:W-:Y:S01]  /*5f80*/  STG.E desc[UR36][R8.64], R3 ;  /* 0x0000000308007986 */ /* 0x0001e2000c101924 */
[----:B------:R-:W-:Y:S05]  /*5f90*/  BRA `(.L_x_10069) ;  /* 0x0000000800a47947 */ /* 0x000fea0003800000 */
.L_x_10074:
[----:B------:R-:W-:-:S06]  /*5fa0*/  FMUL.FTZ R4, R22, 1 ;  /* 0x3f80000016047820 */ /* 0x000fcc0000410000 */
[----:B------:R-:W0:Y:S02]  /*5fb0*/  F2F.F64.F32 R4, R4 ;  /* 0x0000000400047310 */ /* 0x000e240000201800 */
[----:B0-----:R0:W-:Y:S01]  /*5fc0*/  STG.E.64 desc[UR36][R8.64], R4 ;  /* 0x0000000408007986 */ /* 0x0011e2000c101b24 */
[----:B------:R-:W-:Y:S05]  /*5fd0*/  BRA `(.L_x_10069) ;  /* 0x0000000800947947 */ /* 0x000fea0003800000 */
.L_x_10064:
        /* <DEDUP_REMOVED lines=12> */
.L_x_10078:
[----:B------:R-:W-:Y:S01]  /*60a0*/  FMUL.FTZ R4, R22, 1 ;  /* 0x3f80000016047820 */ /* 0x000fe20000410000 */
[----:B------:R-:W-:-:S05]  /*60b0*/  CS2R R6, SRZ ;  /* 0x0000000000067805 */ /* 0x000fca000001ff00 */
[----:B------:R-:W0:Y:S02]  /*60c0*/  F2F.F64.F32 R4, R4 ;  /* 0x0000000400047310 */ /* 0x000e240000201800 */
[----:B0-----:R0:W-:Y:S01]  /*60d0*/  STG.E.128 desc[UR36][R8.64], R4 ;  /* 0x0000000408007986 */ /* 0x0011e2000c101d24 */
[----:B------:R-:W-:Y:S05]  /*60e0*/  BRA `(.L_x_10069) ;  /* 0x0000000800507947 */ /* 0x000fea0003800000 */
.L_x_10077:
        /* <DEDUP_REMOVED lines=20> */
.L_x_10082:
[----:B------:R-:W-:Y:S05]  /*6230*/  BSYNC B0 ;  /* 0x0000000000007941 */ /* 0x000fea0003800000 */
.L_x_10081:
[----:B------:R-:W-:-:S05]  /*6240*/  LOP3.LUT R5, R0, R5, RZ, 0xfc, !PT ;  /* 0x0000000500057212 */ /* 0x000fca00078efcff */
[----:B------:R0:W-:Y:S01]  /*6250*/  STG.E.U8 desc[UR36][R8.64], R5 ;  /* 0x0000000508007986 */ /* 0x0001e2000c101124 */
[----:B------:R-:W-:Y:S05]  /*6260*/  BRA `(.L_x_10069) ;  /* 0x0000000400f07947 */ /* 0x000fea0003800000 */
.L_x_10080:
        /* <DEDUP_REMOVED lines=12> */
.L_x_10084:
[----:B------:R-:W-:Y:S01]  /*6330*/  IMAD.MOV.U32 R0, RZ, RZ, 0x7f ;  /* 0x0000007fff007424 */ /* 0x000fe200078e00ff */
[----:B------:R-:W-:-:S04]  /*6340*/  ISETP.GT.U32.AND P0, PT, R4, 0x7f800000, PT ;  /* 0x7f8000000400780c */ /* 0x000fc80003f04070 */
[----:B------:R-:W-:-:S09]  /*6350*/  SEL R0, R0, 0x7c, P0 ;  /* 0x0000007c00007807 */ /* 0x000fd20000000000 */
.L_x_10085:
[----:B------:R-:W-:Y:S05]  /*6360*/  BSYNC B0 ;  /* 0x0000000000007941 */ /* 0x000fea0003800000 */
.L_x_10083:
[----:B------:R-:W-:-:S04]  /*6370*/  LOP3.LUT R22, R22, 0x80000000, RZ, 0xc0, !PT ;  /* 0x8000000016167812 */ /* 0x000fc800078ec0ff */
[----:B------:R-:W-:-:S04]  /*6380*/  SHF.R.U32.HI R3, RZ, 0x18, R22 ;  /* 0x00000018ff037819 */ /* 0x000fc80000011616 */
[----:B------:R-:W-:-:S05]  /*6390*/  LOP3.LUT R3, R0, R3, RZ, 0xfc, !PT ;  /* 0x0000000300037212 */ /* 0x000fca00078efcff */
[----:B------:R0:W-:Y:S01]  /*63a0*/  STG.E.U8 desc[UR36][R8.64], R3 ;  /* 0x0000000308007986 */ /* 0x0001e2000c101124 */
[----:B------:R-:W-:Y:S05]  /*63b0*/  BRA `(.L_x_10069) ;  /* 0x00000004009c7947 */ /* 0x000fea0003800000 */
.L_x_10079:
[----:B------:R-:W-:-:S05]  /*63c0*/  F2FP.BF16.F32.PACK_AB R22, RZ, R22 ;  /* 0x00000016ff16723e */ /* 0x000fca00000010ff */
[----:B------:R0:W-:Y:S01]  /*63d0*/  STG.E.U16 desc[UR36][R8.64], R22 ;  /* 0x0000001608007986 */ /* 0x0001e2000c101524 */
[----:B------:R-:W-:Y:S05]  /*63e0*/  BRA `(.L_x_10069) ;  /* 0x0000000400907947 */ /* 0x000fea0003800000 */
.L_x_10076:
        /* <DEDUP_REMOVED lines=11> */
.L_x_10088:
        /* <DEDUP_REMOVED lines=16> */
.L_x_10091:
[----:B------:R-:W-:-:S04]  /*65a0*/  LOP3.LUT R22, R22, 0x80000000, RZ, 0xc0, !PT ;  /* 0x8000000016167812 */ /* 0x000fc800078ec0ff */
[----:B------:R-:W-:-:S04]  /*65b0*/  SHF.R.U32.HI R3, RZ, 0x18, R22 ;  /* 0x00000018ff037819 */ /* 0x000fc80000011616 */
[----:B------:R-:W-:-:S04]  /*65c0*/  LOP3.LUT R0, R0, R3, RZ, 0xfc, !PT ;  /* 0x0000000300007212 */ /* 0x000fc800078efcff */
[----:B------:R-:W-:-:S07]  /*65d0*/  PRMT R4, R0, 0x7610, R4 ;  /* 0x0000761000047816 */ /* 0x000fce0000000004 */
.L_x_10090:
[----:B------:R-:W-:Y:S05]  /*65e0*/  BSYNC B0 ;  /* 0x0000000000007941 */ /* 0x000fea0003800000 */
.L_x_10089:
[----:B------:R0:W-:Y:S01]  /*65f0*/  STG.E.U8 desc[UR36][R8.64], R4 ;  /* 0x0000000408007986 */ /* 0x0001e2000c101124 */
[----:B------:R-:W-:Y:S05]  /*6600*/  BRA `(.L_x_10069) ;  /* 0x0000000400087947 */ /* 0x000fea0003800000 */
.L_x_10087:
        /* <DEDUP_REMOVED lines=16> */
.L_x_10094:
[----:B------:R-:W-:-:S04]  /*6710*/  LOP3.LUT R22, R22, 0x80000000, RZ, 0xc0, !PT ;  /* 0x8000000016167812 */ /* 0x000fc800078ec0ff */
[----:B------:R-:W-:-:S04]  /*6720*/  SHF.R.U32.HI R3, RZ, 0x18, R22 ;  /* 0x00000018ff037819 */ /* 0x000fc80000011616 */
[----:B------:R-:W-:-:S04]  /*6730*/  LOP3.LUT R0, R0, R3, RZ, 0xfc, !PT ;  /* 0x0000000300007212 */ /* 0x000fc800078efcff */
[----:B------:R-:W-:-:S07]  /*6740*/  PRMT R4, R0, 0x7610, R4 ;  /* 0x0000761000047816 */ /* 0x000fce0000000004 */
.L_x_10093:
[----:B------:R-:W-:Y:S05]  /*6750*/  BSYNC B0 ;  /* 0x0000000000007941 */ /* 0x000fea0003800000 */
.L_x_10092:
[----:B------:R0:W-:Y:S01]  /*6760*/  STG.E.U8 desc[UR36][R8.64], R4 ;  /* 0x0000000408007986 */ /* 0x0001e2000c101124 */
[----:B------:R-:W-:Y:S05]  /*6770*/  BRA `(.L_x_10069) ;  /* 0x0000000000ac7947 */ /* 0x000fea0003800000 */
.L_x_10086:
        /* <DEDUP_REMOVED lines=21> */
.L_x_10068:
        /* <DEDUP_REMOVED lines=16> */
.L_x_10097:
[----:B------:R-:W-:Y:S05]  /*69d0*/  BRA `(.L_x_10069) ;  /* 0x0000000000147947 */ /* 0x000fea0003800000 */
.L_x_10096:
[----:B------:R-:W0:Y:S02]  /*69e0*/  F2I.U64.TRUNC R22, R22 ;  /* 0x0000001600167311 */ /* 0x000e24000020d800 */
[----:B0-----:R0:W-:Y:S01]  /*69f0*/  STG.E.64 desc[UR36][R8.64], R22 ;  /* 0x0000001608007986 */ /* 0x0011e2000c101b24 */
[----:B------:R-:W-:Y:S05]  /*6a00*/  BRA `(.L_x_10069) ;  /* 0x0000000000087947 */ /* 0x000fea0003800000 */
.L_x_10095:
[----:B------:R-:W0:Y:S02]  /*6a10*/  F2I.FTZ.U32.TRUNC.NTZ R3, R22 ;  /* 0x0000001600037305 */ /* 0x000e24000021f000 */
[----:B0-----:R0:W-:Y:S02]  /*6a20*/  STG.E desc[UR36][R8.64], R3 ;  /* 0x0000000308007986 */ /* 0x0011e4000c101924 */
.L_x_10069:
[----:B------:R-:W-:-:S07]  /*6a30*/  VIADD R25, R25, 0x80 ;  /* 0x0000008019197836 */ /* 0x000fce0000000000 */
.L_x_10029:
[----:B------:R-:W-:Y:S05]  /*6a40*/  BSYNC B6 ;  /* 0x0000000000067941 */ /* 0x000fea0003800000 */
.L_x_10028:
[----:B------:R-:W-:-:S13]  /*6a50*/  ISETP.GE.AND P0, PT, R25, R17, PT ;  /* 0x000000111900720c */ /* 0x000fda0003f06270 */
[----:B------:R-:W-:Y:S05]  /*6a60*/  @P0 EXIT ;  /* 0x000000000000094d */ /* 0x000fea0003800000 */
[----:B0-23--:R-:W0:Y:S01]  /*6a70*/  LDC.64 R4, c[0x0][0x218] ;  /* 0x00008600ff047b82 */ /* 0x00de220000000a00 */
[----:B------:R-:W-:Y:S01]  /*6a80*/  PRMT R0, R16, 0x9910, RZ ;  /* 0x0000991010007816 */ /* 0x000fe200000000ff */
[----:B------:R-:W-:Y:S01]  /*6a90*/  IMAD R2, R2, 0x200, R25 ;  /* 0x0000020002027824 */ /* 0x000fe200078e0219 */
[----:B------:R-:W-:Y:S02]  /*6aa0*/  ULDC UR4, c[0x0][0x238] ;  /* 0x00008e0000047ab9 */ /* 0x000fe40000000800 */
[----:B------:R-:W-:Y:S01]  /*6ab0*/  ISETP.GT.AND P1, PT, R0, 0x9, PT ;  /* 0x000000090000780c */ /* 0x000fe20003f24270 */
[----:B-1--4-:R-:W-:-:S05]  /*6ac0*/  IMAD R3, R2, UR4, RZ ;  /* 0x0000000402037c24 */ /* 0x012fca000f8e02ff */
        /* <DEDUP_REMOVED lines=14> */
.L_x_10101:
[----:B------:R-:W0:Y:S02]  /*6bb0*/  F2I.S64.TRUNC R24, R24 ;  /* 0x0000001800187311 */ /* 0x000e24000020d900 */
[----:B0-----:R-:W-:-:S05]  /*6bc0*/  IMAD.MOV.U32 R5, RZ, RZ, R24 ;  /* 0x000000ffff057224 */ /* 0x001fca00078e0018 */
[----:B------:R-:W-:Y:S01]  /*6bd0*/  STG.E.U8 desc[UR36][R2.64], R5 ;  /* 0x0000000502007986 */ /* 0x000fe2000c101124 */
[----:B------:R-:W-:Y:S05]  /*6be0*/  EXIT ;  /* 0x000000000000794d */ /* 0x000fea0003800000 */
.L_x_10100:
        /* <DEDUP_REMOVED lines=9> */
.L_x_10104:
[----:B------:R-:W0:Y:S02]  /*6c80*/  F2I.FTZ.TRUNC.NTZ R5, R24 ;  /* 0x0000001800057305 */ /* 0x000e24000021f100 */
[----:B0-----:R-:W-:Y:S01]  /*6c90*/  STG.E desc[UR36][R2.64], R5 ;  /* 0x0000000502007986 */ /* 0x001fe2000c101924 */
[----:B------:R-:W-:Y:S05]  /*6ca0*/  EXIT ;  /* 0x000000000000794d */ /* 0x000fea0003800000 */
.L_x_10103:
[----:B------:R-:W0:Y:S02]  /*6cb0*/  F2I.FTZ.TRUNC.NTZ R5, R24 ;  /* 0x0000001800057305 */ /* 0x000e24000021f100 */
[----:B0-----:R-:W-:Y:S01]  /*6cc0*/  STG.E.U16 desc[UR36][R2.64], R5 ;  /* 0x0000000502007986 */ /* 0x001fe2000c101524 */
[----:B------:R-:W-:Y:S05]  /*6cd0*/  EXIT ;  /* 0x000000000000794d */ /* 0x000fea0003800000 */
.L_x_10099:
        /* <DEDUP_REMOVED lines=8> */
.L_x_10106:
[----:B------:R-:W-:-:S05]  /*6d60*/  F2FP.F16.F32.PACK_AB R24, RZ, R24 ;  /* 0x00000018ff18723e */ /* 0x000fca00000000ff */
[----:B------:R-:W-:Y:S01]  /*6d70*/  STG.E.U16 desc[UR36][R2.64], R24 ;  /* 0x0000001802007986 */ /* 0x000fe2000c101524 */
[----:B------:R-:W-:Y:S05]  /*6d80*/  EXIT ;  /* 0x000000000000794d */ /* 0x000fea0003800000 */
.L_x_10105:
        /* <DEDUP_REMOVED lines=9> */
.L_x_10108:
[----:B------:R-:W-:-:S04]  /*6e20*/  F2FP.F16.F32.PACK_AB R5, RZ, R24 ;  /* 0x00000018ff05723e */ /* 0x000fc800000000ff */
[----:B------:R-:W-:-:S05]  /*6e30*/  PRMT R5, R5, 0x5410, RZ ;  /* 0x0000541005057816 */ /* 0x000fca00000000ff */
[----:B------:R-:W-:Y:S01]  /*6e40*/  STG.E desc[UR36][R2.64], R5 ;  /* 0x0000000502007986 */ /* 0x000fe2000c101924 */
[----:B------:R-:W-:Y:S05]  /*6e50*/  EXIT ;  /* 0x000000000000794d */ /* 0x000fea0003800000 */
.L_x_10107:
[----:B------:R-:W-:-:S06]  /*6e60*/  FMUL.FTZ R4, R24, 1 ;  /* 0x3f80000018047820 */ /* 0x000fcc0000410000 */
[----:B------:R-:W0:Y:S02]  /*6e70*/  F2F.F64.F32 R4, R4 ;  /* 0x0000000400047310 */ /* 0x000e240000201800 */
[----:B0-----:R-:W-:Y:S01]  /*6e80*/  STG.E.64 desc[UR36][R2.64], R4 ;  /* 0x0000000402007986 */ /* 0x001fe2000c101b24 */
[----:B------:R-:W-:Y:S05]  /*6e90*/  EXIT ;  /* 0x000000000000794d */ /* 0x000fea0003800000 */
.L_x_10098:
        /* <DEDUP_REMOVED lines=12> */
.L_x_10111:
[----:B------:R-:W-:Y:S01]  /*6f60*/  FMUL.FTZ R4, R24, 1 ;  /* 0x3f80000018047820 */ /* 0x000fe20000410000 */
[----:B------:R-:W-:-:S05]  /*6f70*/  CS2R R6, SRZ ;  /* 0x0000000000067805 */ /* 0x000fca000001ff00 */
[----:B------:R-:W0:Y:S02]  /*6f80*/  F2F.F64.F32 R4, R4 ;  /* 0x0000000400047310 */ /* 0x000e240000201800 */
[----:B0-----:R-:W-:Y:S01]  /*6f90*/  STG.E.128 desc[UR36][R2.64], R4 ;  /* 0x0000000402007986 */ /* 0x001fe2000c101d24 */
[----:B------:R-:W-:Y:S05]  /*6fa0*/  EXIT ;  /* 0x000000000000794d */ /* 0x000fea0003800000 */
.L_x_10110:
        /* <DEDUP_REMOVED lines=20> */
.L_x_10115:
[----:B------:R-:W-:Y:S05]  /*70f0*/  BSYNC B0 ;  /* 0x0000000000007941 */ /* 0x000fea0003800000 */
.L_x_10114:
[----:B------:R-:W-:-:S05]  /*7100*/  LOP3.LUT R7, R0, R7, RZ, 0xfc, !PT ;  /* 0x0000000700077212 */ /* 0x000fca00078efcff */
[----:B------:R-:W-:Y:S01]  /*7110*/  STG.E.U8 desc[UR36][R2.64], R7 ;  /* 0x0000000702007986 */ /* 0x000fe2000c101124 */
[----:B------:R-:W-:Y:S05]  /*7120*/  EXIT ;  /* 0x000000000000794d */ /* 0x000fea0003800000 */
.L_x_10113:
        /* <DEDUP_REMOVED lines=12> */
.L_x_10117:
[----:B------:R-:W-:Y:S01]  /*71f0*/  IMAD.MOV.U32 R0, RZ, RZ, 0x7f ;  /* 0x0000007fff007424 */ /* 0x000fe200078e00ff */
[----:B------:R-:W-:-:S04]  /*7200*/  ISETP.GT.U32.AND P0, PT, R4, 0x7f800000, PT ;  /* 0x7f8000000400780c */ /* 0x000fc80003f04070 */
[----:B------:R-:W-:-:S09]  /*7210*/  SEL R0, R0, 0x7c, P0 ;  /* 0x0000007c00007807 */ /* 0x000fd20000000000 */
.L_x_10118:
[----:B------:R-:W-:Y:S05]  /*7220*/  BSYNC B0 ;  /* 0x0000000000007941 */ /* 0x000fea0003800000 */
.L_x_10116:
[----:B------:R-:W-:-:S04]  /*7230*/  LOP3.LUT R24, R24, 0x80000000, RZ, 0xc0, !PT ;  /* 0x8000000018187812 */ /* 0x000fc800078ec0ff */
[----:B------:R-:W-:-:S04]  /*7240*/  SHF.R.U32.HI R5, RZ, 0x18, R24 ;  /* 0x00000018ff057819 */ /* 0x000fc80000011618 */
[----:B------:R-:W-:-:S05]  /*7250*/  LOP3.LUT R5, R0, R5, RZ, 0xfc, !PT ;  /* 0x0000000500057212 */ /* 0x000fca00078efcff */
[----:B------:R-:W-:Y:S01]  /*7260*/  STG.E.U8 desc[UR36][R2.64], R5 ;  /* 0x0000000502007986 */ /* 0x000fe2000c101124 */
[----:B------:R-:W-:Y:S05]  /*7270*/  EXIT ;  /* 0x000000000000794d */ /* 0x000fea0003800000 */
.L_x_10112:
[----:B------:R-:W-:-:S05]  /*7280*/  F2FP.BF16.F32.PACK_AB R24, RZ, R24 ;  /* 0x00000018ff18723e */ /* 0x000fca00000010ff */
[----:B------:R-:W-:Y:S01]  /*7290*/  STG.E.U16 desc[UR36][R2.64], R24 ;  /* 0x0000001802007986 */ /* 0x000fe2000c101524 */
[----:B------:R-:W-:Y:S05]  /*72a0*/  EXIT ;  /* 0x000000000000794d */ /* 0x000fea0003800000 */
.L_x_10109:
        /* <DEDUP_REMOVED lines=11> */
.L_x_10121:
        /* <DEDUP_REMOVED lines=16> */
.L_x_10124:
[----:B------:R-:W-:-:S04]  /*7460*/  LOP3.LUT R24, R24, 0x80000000, RZ, 0xc0, !PT ;  /* 0x8000000018187812 */ /* 0x000fc800078ec0ff */
[----:B------:R-:W-:-:S04]  /*7470*/  SHF.R.U32.HI R5, RZ, 0x18, R24 ;  /* 0x00000018ff057819 */ /* 0x000fc80000011618 */
[----:B------:R-:W-:-:S04]  /*7480*/  LOP3.LUT R4, R4, R5, RZ, 0xfc, !PT ;  /* 0x0000000504047212 */ /* 0x000fc800078efcff */
[----:B------:R-:W-:-:S07]  /*7490*/  PRMT R0, R4, 0x7610, R0 ;  /* 0x0000761004007816 */ /* 0x000fce0000000000 */
.L_x_10123:
[----:B------:R-:W-:Y:S05]  /*74a0*/  BSYNC B0 ;  /* 0x0000000000007941 */ /* 0x000fea0003800000 */
.L_x_10122:
[----:B------:R-:W-:Y:S01]  /*74b0*/  STG.E.U8 desc[UR36][R2.64], R0 ;  /* 0x0000000002007986 */ /* 0x000fe2000c101124 */
[----:B------:R-:W-:Y:S05]  /*74c0*/  EXIT ;  /* 0x000000000000794d */ /* 0x000fea0003800000 */
.L_x_10120:
        /* <DEDUP_REMOVED lines=16> */
.L_x_10127:
[----:B------:R-:W-:-:S04]  /*75d0*/  LOP3.LUT R24, R24, 0x80000000, RZ, 0xc0, !PT ;  /* 0x8000000018187812 */ /* 0x000fc800078ec0ff */
[----:B------:R-:W-:-:S04]  /*75e0*/  SHF.R.U32.HI R5, RZ, 0x18, R24 ;  /* 0x00000018ff057819 */ /* 0x000fc80000011618 */
[----:B------:R-:W-:-:S04]  /*75f0*/  LOP3.LUT R4, R4, R5, RZ, 0xfc, !PT ;  /* 0x0000000504047212 */ /* 0x000fc800078efcff */
[----:B------:R-:W-:-:S07]  /*7600*/  PRMT R0, R4, 0x7610, R0 ;  /* 0x0000761004007816 */ /* 0x000fce0000000000 */
.L_x_10126:
[----:B------:R-:W-:Y:S05]  /*7610*/  BSYNC B0 ;  /* 0x0000000000007941 */ /* 0x000fea0003800000 */
.L_x_10125:
[----:B------:R-:W-:Y:S01]  /*7620*/  STG.E.U8 desc[UR36][R2.64], R0 ;  /* 0x0000000002007986 */ /* 0x000fe2000c101124 */
[----:B------:R-:W-:Y:S05]  /*7630*/  EXIT ;  /* 0x000000000000794d */ /* 0x000fea0003800000 */
.L_x_10119:
        /* <DEDUP_REMOVED lines=21> */
.L_x_10102:
        /* <DEDUP_REMOVED lines=16> */
.L_x_10130:
[----:B------:R-:W-:Y:S05]  /*7890*/  EXIT ;  /* 0x000000000000794d */ /* 0x000fea0003800000 */
.L_x_10129:
[----:B------:R-:W0:Y:S02]  /*78a0*/  F2I.U64.TRUNC R24, R24 ;  /* 0x0000001800187311 */ /* 0x000e24000020d800 */
[----:B0-----:R-:W-:Y:S01]  /*78b0*/  STG.E.64 desc[UR36][R2.64], R24 ;  /* 0x0000001802007986 */ /* 0x001fe2000c101b24 */
[----:B------:R-:W-:Y:S05]  /*78c0*/  EXIT ;  /* 0x000000000000794d */ /* 0x000fea0003800000 */
.L_x_10128:
[----:B------:R-:W0:Y:S02]  /*78d0*/  F2I.FTZ.U32.TRUNC.NTZ R5, R24 ;  /* 0x0000001800057305 */ /* 0x000e24000021f000 */
[----:B0-----:R-:W-:Y:S01]  /*78e0*/  STG.E desc[UR36][R2.64], R5 ;  /* 0x0000000502007986 */ /* 0x001fe2000c101924 */
[----:B------:R-:W-:Y:S05]  /*78f0*/  EXIT ;  /* 0x000000000000794d */ /* 0x000fea0003800000 */
.L_x_10131:
        /* <DEDUP_REMOVED lines=16> */
.L_x_11138:


//--------------------- .text._ZN2at6native18elementwise_kernelILi128ELi2EZNS0_22gpu_kernel_impl_nocastIZZZNS0_61_GLOBAL__N__132982cb_23_ActivationSiluKernel_cu_1520ed90_292411silu_kernelERNS_18TensorIteratorBaseEENKUlvE_clEvENKUlvE0_clEvEUlfE_EEvS5_RKT_EUliE_EEviT1_ --------------------------
	.section	.text._ZN2at6native18elementwise_kernelILi128ELi2EZNS0_22gpu_kernel_impl_nocastIZZZNS0_61_GLOBAL__N__132982cb_23_ActivationSiluKernel_cu_1520ed90_292411silu_kernelERNS_18TensorIteratorBaseEENKUlvE_clEvENKUlvE0_clEvEUlfE_EEvS5_RKT_EUliE_EEviT1_,"ax",@progbits
	.align	128
        .global         _ZN2at6native18elementwise_kernelILi128ELi2EZNS0_22gpu_kernel_impl_nocastIZZZNS0_61_GLOBAL__N__132982cb_23_ActivationSiluKernel_cu_1520ed90_292411silu_kernelERNS_18TensorIteratorBaseEENKUlvE_clEvENKUlvE0_clEvEUlfE_EEvS5_RKT_EUliE_EEviT1_
        .type           _ZN2at6native18elementwise_kernelILi128ELi2EZNS0_22gpu_kernel_impl_nocastIZZZNS0_61_GLOBAL__N__132982cb_23_ActivationSiluKernel_cu_1520ed90_292411silu_kernelERNS_18TensorIteratorBaseEENKUlvE_clEvENKUlvE0_clEvEUlfE_EEvS5_RKT_EUliE_EEviT1_,@function
        .size           _ZN2at6native18elementwise_kernelILi128ELi2EZNS0_22gpu_kernel_impl_nocastIZZZNS0_61_GLOBAL__N__132982cb_23_ActivationSiluKernel_cu_1520ed90_292411silu_kernelERNS_18TensorIteratorBaseEENKUlvE_clEvENKUlvE0_clEvEUlfE_EEvS5_RKT_EUliE_EEviT1_,(.L_x_11139 - _ZN2at6native18elementwise_kernelILi128ELi2EZNS0_22gpu_kernel_impl_nocastIZZZNS0_61_GLOBAL__N__132982cb_23_ActivationSiluKernel_cu_1520ed90_292411silu_kernelERNS_18TensorIteratorBaseEENKUlvE_clEvENKUlvE0_clEvEUlfE_EEvS5_RKT_EUliE_EEviT1_)
        .other          _ZN2at6native18elementwise_kernelILi128ELi2EZNS0_22gpu_kernel_impl_nocastIZZZNS0_61_GLOBAL__N__132982cb_23_ActivationSiluKernel_cu_1520ed90_292411silu_kernelERNS_18TensorIteratorBaseEENKUlvE_clEvENKUlvE0_clEvEUlfE_EEvS5_RKT_EUliE_EEviT1_,@"STO_CUDA_ENTRY STV_DEFAULT"
_ZN2at6native18elementwise_kernelILi128ELi2EZNS0_22gpu_kernel_impl_nocastIZZZNS0_61_GLOBAL__N__132982cb_23_ActivationSiluKernel_cu_1520ed90_292411silu_kernelERNS_18TensorIteratorBaseEENKUlvE_clEvENKUlvE0_clEvEUlfE_EEvS5_RKT_EUliE_EEviT1_:
.text._ZN2at6native18elementwise_kernelILi128ELi2EZNS0_22gpu_kernel_impl_nocastIZZZNS0_61_GLOBAL__N__132982cb_23_ActivationSiluKernel_cu_1520ed90_292411silu_kernelERNS_18TensorIteratorBaseEENKUlvE_clEvENKUlvE0_clEvEUlfE_EEvS5_RKT_EUliE_EEviT1_:
        /* <DEDUP_REMOVED lines=312> */
.L_x_10134:
[----:B------:R-:W-:Y:S02]  /*1380*/  ULDC.64 UR8, c[0x0][0x418] ;  /* 0x0001060000087ab9 */ /* 0x000fe40000000a00 */
[----:B------:R-:W-:-:S04]  /*1390*/  IADD3 R4, P0, R2, UR8, RZ ;  /* 0x0000000802047c10 */ /* 0x000fc8000ff1e0ff */
[----:B------:R-:W-:Y:S01]  /*13a0*/  IADD3.X R5, RZ, UR9, RZ, P0, !PT ;  /* 0x00000009ff057c10 */ /* 0x000fe200087fe4ff */
[----:B------:R-:W-:-:S04]  /*13b0*/  ULDC.64 UR8, c[0x0][0x410] ;  /* 0x0001040000087ab9 */ /* 0x000fc80000000a00 */
[----:B------:R-:W2:Y:S01]  /*13c0*/  LDG.E R4, desc[UR4][R4.64] ;  /* 0x0000000404047981 */ /* 0x000ea2000c1e1900 */
[----:B------:R-:W-:Y:S02]  /*13d0*/  IADD3 R2, P0, R3, UR8, RZ ;  /* 0x0000000803027c10 */ /* 0x000fe4000ff1e0ff */
[----:B------:R-:W-:Y:S02]  /*13e0*/  IADD3 R7, R0, 0x80, RZ ;  /* 0x0000008000077810 */ /* 0x000fe40007ffe0ff */
[----:B------:R-:W-:Y:S01]  /*13f0*/  IADD3.X R3, RZ, UR9, RZ, P0, !PT ;  /* 0x00000009ff037c10 */ /* 0x000fe200087fe4ff */
[----:B--2---:R-:W-:-:S06]  /*1400*/  FMUL.FTZ R6, R4, -1.4426950216293334961 ;  /* 0xbfb8aa3b04067820 */ /* 0x004fcc0000410000 */
[----:B------:R-:W0:Y:S02]  /*1410*/  MUFU.EX2 R6, R6 ;  /* 0x0000000600067308 */ /* 0x000e240000000800 */
[----:B0-----:R-:W-:-:S06]  /*1420*/  FADD.FTZ R8, R6, 1 ;  /* 0x3f80000006087421 */ /* 0x001fcc0000010000 */
[----:B------:R-:W0:Y:S02]  /*1430*/  MUFU.RCP R9, R8 ;  /* 0x0000000800097308 */ /* 0x000e240000001000 */
[----:B0-----:R-:W-:-:S05]  /*1440*/  FMUL.FTZ R9, R4, R9 ;  /* 0x0000000904097220 */ /* 0x001fca0000410000 */
[----:B------:R0:W-:Y:S02]  /*1450*/  STG.E desc[UR4][R2.64], R9 ;  /* 0x0000000902007986 */ /* 0x0001e4000c101904 */
.L_x_10133:
[----:B------:R-:W-:Y:S05]  /*1460*/  BSYNC B0 ;  /* 0x0000000000007941 */ /* 0x000fea0003800000 */
.L_x_10132:
[----:B------:R-:W-:-:S13]  /*1470*/  ISETP.GE.AND P0, PT, R7, UR6, PT ;  /* 0x0000000607007c0c */ /* 0x000fda000bf06270 */
[----:B------:R-:W-:Y:S05]  /*1480*/  @P0 EXIT ;  /* 0x000000000000094d */ /* 0x000fea0003800000 */
[----:B------:R-:W1:Y:S01]  /*1490*/  LDC R8, c[0x0][0x218] ;  /* 0x00008600ff087b82 */ /* 0x000e620000000800 */
[----:B------:R-:W-:Y:S01]  /*14a0*/  HFMA2.MMA R0, -RZ, RZ, 0, 0 ;  /* 0x00000000ff007435 */ /* 0x000fe200000001ff */
[----:B0-----:R-:W-:Y:S02]  /*14b0*/  MOV R3, RZ ;  /* 0x000000ff00037202 */ /* 0x001fe40000000f00 */
[----:B-1----:R-:W-:-:S13]  /*14c0*/  ISETP.NE.AND P0, PT, R8, RZ, PT ;  /* 0x000000ff0800720c */ /* 0x002fda0003f05270 */
        /* <DEDUP_REMOVED lines=285> */
[----:B------:R-:W-:Y:S01]  /*26a0*/  ULDC.64 UR6, c[0x0][0x400] ;  /* 0x0001000000067ab9 */ /* 0x000fe20000000a00 */
[----:B------:R-:W-:Y:S02]  /*26b0*/  @P0 MOV R6, RZ ;  /* 0x000000ff00060202 */ /* 0x000fe40000000f00 */
[----:B------:R-:W-:Y:S01]  /*26c0*/  IADD3 R4, -R7, RZ, RZ ;  /* 0x000000ff07047210 */ /* 0x000fe20007ffe1ff */
[----:B------:R-:W1:Y:S04]  /*26d0*/  @P0 LDC R11, c[0x0][0x33c] ;  /* 0x0000cf00ff0b0b82 */ /* 0x000e680000000800 */
[----:B------:R-:W-:-:S04]  /*26e0*/  IMAD R4, R4, UR8, R5 ;  /* 0x0000000804047c24 */ /* 0x000fc8000f8e0205 */
[----:B------:R-:W2:Y:S01]  /*26f0*/  @P0 LDC.64 R12, c[0x0][0x408] ;  /* 0x00010200ff0c0b82 */ /* 0x000ea20000000a00 */
[C---:B------:R-:W-:Y:S02]  /*2700*/  IMAD R3, R4.reuse, UR6, R3 ;  /* 0x0000000604037c24 */ /* 0x040fe4000f8e0203 */
[----:B------:R-:W-:Y:S02]  /*2710*/  IMAD R0, R4, UR7, R0 ;  /* 0x0000000704007c24 */ /* 0x000fe4000f8e0200 */
[----:B0-----:R-:W-:-:S05]  /*2720*/  @P0 IMAD.HI.U32 R2, R7, R8, R6 ;  /* 0x0000000807020227 */ /* 0x001fca00078e0006 */
[----:B------:R-:W-:-:S04]  /*2730*/  @P0 SHF.R.U32.HI R2, RZ, R9, R2 ;  /* 0x00000009ff020219 */ /* 0x000fc80000011602 */
[----:B------:R-:W-:-:S05]  /*2740*/  @P0 IADD3 R6, -R2, RZ, RZ ;  /* 0x000000ff02060210 */ /* 0x000fca0007ffe1ff */
[----:B-1----:R-:W-:-:S04]  /*2750*/  @P0 IMAD R6, R11, R6, R7 ;  /* 0x000000060b060224 */ /* 0x002fc800078e0207 */
[C---:B--2---:R-:W-:Y:S02]  /*2760*/  @P0 IMAD R3, R6.reuse, R12, R3 ;  /* 0x0000000c06030224 */ /* 0x044fe400078e0203 */
[----:B------:R-:W-:-:S07]  /*2770*/  @P0 IMAD R0, R6, R13, R0 ;  /* 0x0000000d06000224 */ /* 0x000fce00078e0200 */
.L_x_10135:
[----:B------:R-:W-:Y:S02]  /*2780*/  ULDC.64 UR6, c[0x0][0x418] ;  /* 0x0001060000067ab9 */ /* 0x000fe40000000a00 */
[----:B------:R-:W-:-:S04]  /*2790*/  IADD3 R4, P0, R0, UR6, RZ ;  /* 0x0000000600047c10 */ /* 0x000fc8000ff1e0ff */
[----:B------:R-:W-:Y:S01]  /*27a0*/  IADD3.X R5, RZ, UR7, RZ, P0, !PT ;  /* 0x00000007ff057c10 */ /* 0x000fe200087fe4ff */
[----:B------:R-:W-:-:S04]  /*27b0*/  ULDC.64 UR6, c[0x0][0x410] ;  /* 0x0001040000067ab9 */ /* 0x000fc80000000a00 */
[----:B------:R-:W2:Y:S01]  /*27c0*/  LDG.E R4, desc[UR4][R4.64] ;  /* 0x0000000404047981 */ /* 0x000ea2000c1e1900 */
[----:B------:R-:W-:-:S04]  /*27d0*/  IADD3 R2, P0, R3, UR6, RZ ;  /* 0x0000000603027c10 */ /* 0x000fc8000ff1e0ff */
[----:B------:R-:W-:Y:S01]  /*27e0*/  IADD3.X R3, RZ, UR7, RZ, P0, !PT ;  /* 0x00000007ff037c10 */ /* 0x000fe200087fe4ff */
[----:B--2---:R-:W-:-:S06]  /*27f0*/  FMUL.FTZ R0, R4, -1.4426950216293334961 ;  /* 0xbfb8aa3b04007820 */ /* 0x004fcc0000410000 */
[----:B------:R-:W0:Y:S02]  /*2800*/  MUFU.EX2 R0, R0 ;  /* 0x0000000000007308 */ /* 0x000e240000000800 */
[----:B0-----:R-:W-:-:S06]  /*2810*/  FADD.FTZ R6, R0, 1 ;  /* 0x3f80000000067421 */ /* 0x001fcc0000010000 */
[----:B------:R-:W0:Y:S02]  /*2820*/  MUFU.RCP R7, R6 ;  /* 0x0000000600077308 */ /* 0x000e240000001000 */
[----:B0-----:R-:W-:-:S05]  /*2830*/  FMUL.FTZ R7, R4, R7 ;  /* 0x0000000704077220 */ /* 0x001fca0000410000 */
[----:B------:R-:W-:Y:S01]  /*2840*/  STG.E desc[UR4][R2.64], R7 ;  /* 0x0000000702007986 */ /* 0x000fe2000c101904 */
[----:B------:R-:W-:Y:S05]  /*2850*/  EXIT ;  /* 0x000000000000794d */ /* 0x000fea0003800000 */
.L_x_10136:
        /* <DEDUP_REMOVED lines=10> */
.L_x_11139:


//--------------------- .text._ZN2at6native27unrolled_elementwise_kernelIZZZNS0_61_GLOBAL__N__132982cb_23_ActivationSiluKernel_cu_1520ed90_292411silu_kernelERNS_18TensorIteratorBaseEENKUlvE_clEvENKUlvE0_clEvEUlfE_St5arrayIPcLm2EELi4E23TrivialOffsetCalculatorILi1EjESC_NS0_6memory15LoadWithoutCastENSD_16StoreWithoutCastEEEviT_T0_T2_T3_T4_T5_ --------------------------
	.section	.text._ZN2at6native27unrolled_elementwise_kernelIZZZNS0_61_GLOBAL__N__132982cb_23_ActivationSiluKernel_cu_1520ed90_292411silu_kernelERNS_18TensorIteratorBaseEENKUlvE_clEvENKUlvE0_clEvEUlfE_St5arrayIPcLm2EELi4E23TrivialOffsetCalculatorILi1EjESC_NS0_6memory15LoadWithoutCastENSD_16StoreWithoutCastEEEviT_T0_T2_T3_T4_T5_,"ax",@progbits
	.align	128
        .global         _ZN2at6native27unrolled_elementwise_kernelIZZZNS0_61_GLOBAL__N__132982cb_23_ActivationSiluKernel_cu_1520ed90_292411silu_kernelERNS_18TensorIteratorBaseEENKUlvE_clEvENKUlvE0_clEvEUlfE_St5arrayIPcLm2EELi4E23TrivialOffsetCalculatorILi1EjESC_NS0_6memory15LoadWithoutCastENSD_16StoreWithoutCastEEEviT_T0_T2_T3_T4_T5_
        .type           _ZN2at6native27unrolled_elementwise_kernelIZZZNS0_61_GLOBAL__N__132982cb_23_ActivationSiluKernel_cu_1520ed90_292411silu_kernelERNS_18TensorIteratorBaseEENKUlvE_clEvENKUlvE0_clEvEUlfE_St5arrayIPcLm2EELi4E23TrivialOffsetCalculatorILi1EjESC_NS0_6memory15LoadWithoutCastENSD_16StoreWithoutCastEEEviT_T0_T2_T3_T4_T5_,@function
        .size           _ZN2at6native27unrolled_elementwise_kernelIZZZNS0_61_GLOBAL__N__132982cb_23_ActivationSiluKernel_cu_1520ed90_292411silu_kernelERNS_18TensorIteratorBaseEENKUlvE_clEvENKUlvE0_clEvEUlfE_St5arrayIPcLm2EELi4E23TrivialOffsetCalculatorILi1EjESC_NS0_6memory15LoadWithoutCastENSD_16StoreWithoutCastEEEviT_T0_T2_T3_T4_T5_,(.L_x_11140 - _ZN2at6native27unrolled_elementwise_kernelIZZZNS0_61_GLOBAL__N__132982cb_23_ActivationSiluKernel_cu_1520ed90_292411silu_kernelERNS_18TensorIteratorBaseEENKUlvE_clEvENKUlvE0_clEvEUlfE_St5arrayIPcLm2EELi4E23TrivialOffsetCalculatorILi1EjESC_NS0_6memory15LoadWithoutCastENSD_16StoreWithoutCastEEEviT_T0_T2_T3_T4_T5_)
        .other          _ZN2at6native27unrolled_elementwise_kernelIZZZNS0_61_GLOBAL__N__132982cb_23_ActivationSiluKernel_cu_1520ed90_292411silu_kernelERNS_18TensorIteratorBaseEENKUlvE_clEvENKUlvE0_clEvEUlfE_St5arrayIPcLm2EELi4E23TrivialOffsetCalculatorILi1EjESC_NS0_6memory15LoadWithoutCastENSD_16StoreWithoutCastEEEviT_T0_T2_T3_T4_T5_,@"STO_CUDA_ENTRY STV_DEFAULT"
_ZN2at6native27unrolled_elementwise_kernelIZZZNS0_61_GLOBAL__N__132982cb_23_ActivationSiluKernel_cu_1520ed90_292411silu_kernelERNS_18TensorIteratorBaseEENKUlvE_clEvENKUlvE0_clEvEUlfE_St5arrayIPcLm2EELi4E23TrivialOffsetCalculatorILi1EjESC_NS0_6memory15LoadWithoutCastENSD_16StoreWithoutCastEEEviT_T0_T2_T3_T4_T5_:
.text._ZN2at6native27unrolled_elementwise_kernelIZZZNS0_61_GLOBAL__N__132982cb_23_ActivationSiluKernel_cu_1520ed90_292411silu_kernelERNS_18TensorIteratorBaseEENKUlvE_clEvENKUlvE0_clEvEUlfE_St5arrayIPcLm2EELi4E23TrivialOffsetCalculatorILi1EjESC_NS0_6memory15LoadWithoutCastENSD_16StoreWithoutCastEEEviT_T0_T2_T3_T4_T5_:
        /* <DEDUP_REMOVED lines=13> */
[----:B------:R-:W-:Y:S01]  /*00d0*/  @!P1 LEA R17, R0, R21, 0x9 ;  /* 0x0000001500119211 */ /* 0x000fe200078e48ff */
[----:B------:R-:W-:Y:S01]  /*00e0*/  @!P1 VIADD R21, R21, 0x80 ;  /* 0x0000008015159836 */ /* 0x000fe20000000000 */
[----:B------:R-:W1:Y:S04]  /*00f0*/  @!P1 LDC.64 R10, c[0x0][0x220] ;  /* 0x00008800ff0a9b82 */ /* 0x000e680000000a00 */
[----:B------:R-:W-:Y:S01]  /*0100*/  ISETP.GE.AND P3, PT, R21, R2, PT ;  /* 0x000000021500720c */ /* 0x000fe20003f66270 */
[----:B0-----:R-:W-:-:S05]  /*0110*/  @!P0 IMAD.WIDE.U32 R12, R15, 0x4, R12 ;  /* 0x000000040f0c8825 */ /* 0x001fca00078e000c */
[----:B------:R0:W2:Y:S07]  /*0120*/  @!P0 LDG.E R6, desc[UR4][R12.64] ;  /* 0x000000040c068981 */ /* 0x0000ae000c1e1900 */
[----:B------:R-:W3:Y:S01]  /*0130*/  @!P3 LDC.64 R8, c[0x0][0x220] ;  /* 0x00008800ff08bb82 */ /* 0x000ee20000000a00 */
[----:B------:R-:W-:Y:S01]  /*0140*/  @!P3 IMAD R19, R0, 0x200, R21 ;  /* 0x000002000013b824 */ /* 0x000fe200078e0215 */
[----:B------:R-:W-:-:S04]  /*0150*/  @!P3 IADD3 R21, R21, 0x80, RZ ;  /* 0x000000801515b810 */ /* 0x000fc80007ffe0ff */
[----:B------:R-:W-:Y:S01]  /*0160*/  ISETP.GE.AND P2, PT, R21, R2, PT ;  /* 0x000000021500720c */ /* 0x000fe20003f46270 */
[----:B-1----:R-:W-:Y:S01]  /*0170*/  @!P1 IMAD.WIDE.U32 R14, R17, 0x4, R10 ;  /* 0x00000004110e9825 */ /* 0x002fe200078e000a */
[----:B------:R-:W-:-:S06]  /*0180*/  CS2R R10, SRZ ;  /* 0x00000000000a7805 */ /* 0x000fcc000001ff00 */
[----:B------:R-:W4:Y:S05]  /*0190*/  @!P1 LDG.E R10, desc[UR4][R14.64] ;  /* 0x000000040e0a9981 */ /* 0x000f2a000c1e1900 */
[----:B------:R-:W1:Y:S01]  /*01a0*/  @!P2 LDC.64 R16, c[0x0][0x220] ;  /* 0x00008800ff10ab82 */ /* 0x000e620000000a00 */
[----:B---3--:R-:W-:-:S05]  /*01b0*/  @!P3 IMAD.WIDE.U32 R18, R19, 0x4, R8 ;  /* 0x000000041312b825 */ /* 0x008fca00078e0008 */
[----:B------:R-:W3:Y:S01]  /*01c0*/  @!P3 LDG.E R11, desc[UR4][R18.64] ;  /* 0x00000004120bb981 */ /* 0x000ee2000c1e1900 */
[----:B------:R-:W-:Y:S01]  /*01d0*/  @!P2 LEA R9, R0, R21, 0x9 ;  /* 0x000000150009a211 */ /* 0x000fe200078e48ff */
[----:B------:R-:W-:-:S04]  /*01e0*/  IMAD.MOV.U32 R8, RZ, RZ, RZ ;  /* 0x000000ffff087224 */ /* 0x000fc800078e00ff */
[----:B-1----:R-:W-:-:S05]  /*01f0*/  @!P2 IMAD.WIDE.U32 R16, R9, 0x4, R16 ;  /* 0x000000040910a825 */ /* 0x002fca00078e0010 */
[----:B------:R1:W5:Y:S01]  /*0200*/  @!P2 LDG.E R8, desc[UR4][R16.64] ;  /* 0x000000041008a981 */ /* 0x000362000c1e1900 */
[----:B------:R-:W-:-:S04]  /*0210*/  MOV R9, R7 ;  /* 0x0000000700097202 */ /* 0x000fc80000000f00 */
[C---:B------:R-:W-:Y:S02]  /*0220*/  IADD3 R23, R9.reuse, 0x80, RZ ;  /* 0x0000008009177810 */ /* 0x040fe40007ffe0ff */
[----:B0-----:R-:W-:Y:S02]  /*0230*/  IADD3 R13, R9, 0x100, RZ ;  /* 0x00000100090d7810 */ /* 0x001fe40007ffe0ff */
[-C--:B------:R-:W-:Y:S02]  /*0240*/  ISETP.GE.AND P2, PT, R23, R2.reuse, PT ;  /* 0x000000021700720c */ /* 0x080fe40003f46270 */
[----:B------:R-:W-:Y:S02]  /*0250*/  ISETP.GE.AND P3, PT, R13, R2, PT ;  /* 0x000000020d00720c */ /* 0x000fe40003f66270 */
[----:B------:R-:W0:Y:S01]  /*0260*/  @!P0 LDC.64 R12, c[0x0][0x218] ;  /* 0x00008600ff0c8b82 */ /* 0x000e220000000a00 */
[----:B-1----:R-:W-:Y:S01]  /*0270*/  VIADD R17, R9, 0x180 ;  /* 0x0000018009117836 */ /* 0x002fe20000000000 */
[----:B------:R-:W-:-:S04]  /*0280*/  @!P0 LEA R7, R0, R7, 0x9 ;  /* 0x0000000700078211 */ /* 0x000fc800078e48ff */
[----:B------:R-:W-:Y:S02]  /*0290*/  ISETP.GE.AND P1, PT, R17, R2, PT ;  /* 0x000000021100720c */ /* 0x000fe40003f26270 */
[----:B------:R-:W-:-:S04]  /*02a0*/  @!P0 MOV R9, R23 ;  /* 0x0000001700098202 */ /* 0x000fc80000000f00 */
[----:B------:R-:W-:Y:S01]  /*02b0*/  ISETP.GE.AND P4, PT, R9, R2, PT ;  /* 0x000000020900720c */ /* 0x000fe20003f86270 */
[----:B0-----:R-:W-:Y:S01]  /*02c0*/  @!P0 IMAD.WIDE.U32 R12, R7, 0x4, R12 ;  /* 0x00000004070c8825 */ /* 0x001fe200078e000c */
[----:B------:R-:W-:Y:S03]  /*02d0*/  BSSY B0, `(.L_x_10137) ;  /* 0x000001e000007945 */ /* 0x000fe60003800000 */
[----:B--2---:R-:W-:-:S06]  /*02e0*/  @!P0 FMUL.FTZ R14, R6, -1.4426950216293334961 ;  /* 0xbfb8aa3b060e8820 */ /* 0x004fcc0000410000 */
[----:B------:R-:W0:Y:S02]  /*02f0*/  @!P0 MUFU.EX2 R14, R14 ;  /* 0x0000000e000e8308 */ /* 0x000e240000000800 */
[----:B0-----:R-:W-:Y:S01]  /*0300*/  @!P0 FADD.FTZ R15, R14, 1 ;  /* 0x3f8000000e0f8421 */ /* 0x001fe20000010000 */
[----:B----4-:R-:W-:-:S05]  /*0310*/  @!P2 FMUL.FTZ R18, R10, -1.4426950216293334961 ;  /* 0xbfb8aa3b0a12a820 */ /* 0x010fca0000410000 */
[----:B------:R-:W0:Y:S01]  /*0320*/  @!P0 MUFU.RCP R15, R15 ;  /* 0x0000000f000f8308 */ /* 0x000e220000001000 */
[----:B---3--:R-:W-:-:S07]  /*0330*/  @!P3 FMUL.FTZ R19, R11, -1.4426950216293334961 ;  /* 0xbfb8aa3b0b13b820 */ /* 0x008fce0000410000 */
[----:B------:R-:W1:Y:S08]  /*0340*/  @!P2 MUFU.EX2 R18, R18 ;  /* 0x000000120012a308 */ /* 0x000e700000000800 */
[----:B------:R-:W2:Y:S01]  /*0350*/  @!P3 MUFU.EX2 R19, R19 ;  /* 0x000000130013b308 */ /* 0x000ea20000000800 */
[----:B0-----:R-:W-:-:S05]  /*0360*/  @!P0 FMUL.FTZ R5, R15, R6 ;  /* 0x000000060f058220 */ /* 0x001fca0000410000 */
[----:B------:R0:W-:Y:S01]  /*0370*/  @!P0 STG.E desc[UR4][R12.64], R5 ;  /* 0x000000050c008986 */ /* 0x0001e2000c101904 */
[----:B-1----:R-:W-:Y:S01]  /*0380*/  @!P2 FADD.FTZ R16, R18, 1 ;  /* 0x3f8000001210a421 */ /* 0x002fe20000010000 */
[----:B-----5:R-:W-:-:S03]  /*0390*/  @!P1 FMUL.FTZ R14, R8, -1.4426950216293334961 ;  /* 0xbfb8aa3b080e9820 */ /* 0x020fc60000410000 */
[----:B------:R-:W1:Y:S01]  /*03a0*/  @!P2 MUFU.RCP R21, R16 ;  /* 0x000000100015a308 */ /* 0x000e620000001000 */
[----:B--2---:R-:W-:-:S07]  /*03b0*/  @!P3 FADD.FTZ R17, R19, 1 ;  /* 0x3f8000001311b421 */ /* 0x004fce0000010000 */
[----:B------:R-:W2:Y:S08]  /*03c0*/  @!P3 MUFU.RCP R18, R17 ;  /* 0x000000110012b308 */ /* 0x000eb00000001000 */
[----:B------:R-:W3:Y:S01]  /*03d0*/  @!P1 MUFU.EX2 R14, R14 ;  /* 0x0000000e000e9308 */ /* 0x000ee20000000800 */
[----:B-1----:R-:W-:Y:S01]  /*03e0*/  @!P2 FMUL.FTZ R3, R21, R10 ;  /* 0x0000000a1503a220 */ /* 0x002fe20000410000 */
[----:B--2---:R-:W-:Y:S01]  /*03f0*/  @!P3 FMUL.FTZ R4, R18, R11 ;  /* 0x0000000b1204b220 */ /* 0x004fe20000410000 */
[----:B0-----:R-:W-:Y:S06]  /*0400*/  @P4 BRA `(.L_x_10138) ;  /* 0x0000000000284947 */ /* 0x001fec0003800000 */
        /* <DEDUP_REMOVED lines=8> */
[----:B------:R0:W-:Y:S04]  /*0490*/  STG.E desc[UR4][R6.64], R3 ;  /* 0x0000000306007986 */ /* 0x0001e8000c101904 */
[----:B------:R0:W-:Y:S02]  /*04a0*/  @!P0 STG.E desc[UR4][R10.64], R4 ;  /* 0x000000040a008986 */ /* 0x0001e4000c101904 */
.L_x_10138:
[----:B------:R-:W-:Y:S05]  /*04b0*/  BSYNC B0 ;  /* 0x0000000000007941 */ /* 0x000fea0003800000 */
.L_x_10137:
[----:B------:R-:W-:-:S13]  /*04c0*/  ISETP.GE.AND P0, PT, R9, R2, PT ;  /* 0x000000020900720c */ /* 0x000fda0003f06270 */
[----:B------:R-:W-:Y:S05]  /*04d0*/  @P0 EXIT ;  /* 0x000000000000094d */ /* 0x000fea0003800000 */
[----:B0-----:R-:W0:Y:S01]  /*04e0*/  LDC.64 R2, c[0x0][0x218] ;  /* 0x00008600ff027b82 */ /* 0x001e220000000a00 */
[----:B---3--:R-:W-:Y:S01]  /*04f0*/  @!P1 FADD.FTZ R14, R14, 1 ;  /* 0x3f8000000e0e9421 */ /* 0x008fe20000010000 */
[----:B------:R-:W-:-:S03]  /*0500*/  LEA R9, R0, R9, 0x9 ;  /* 0x0000000900097211 */ /* 0x000fc600078e48ff */
[----:B------:R-:W1:Y:S02]  /*0510*/  @!P1 MUFU.RCP R7, R14 ;  /* 0x0000000e00079308 */ /* 0x000e640000001000 */
[----:B-1----:R-:W-:Y:S01]  /*0520*/  @!P1 FMUL.FTZ R5, R7, R8 ;  /* 0x0000000807059220 */ /* 0x002fe20000410000 */
[----:B0-----:R-:W-:-:S05]  /*0530*/  IMAD.WIDE.U32 R2, R9, 0x4, R2 ;  /* 0x0000000409027825 */ /* 0x001fca00078e0002 */
[----:B------:R-:W-:Y:S01]  /*0540*/  STG.E desc[UR4][R2.64], R5 ;  /* 0x0000000502007986 */ /* 0x000fe2000c101904 */
[----:B------:R-:W-:Y:S05]  /*0550*/  EXIT ;  /* 0x000000000000794d */ /* 0x000fea0003800000 */
.L_x_10139:
        /* <DEDUP_REMOVED lines=10> */
.L_x_11140:


//--------------------- .text._ZN2at6native29vectorized_elementwise_kernelILi2EZZZNS0_61_GLOBAL__N__132982cb_23_ActivationSiluKernel_cu_1520ed90_292411silu_kernelERNS_18TensorIteratorBaseEENKUlvE_clEvENKUlvE0_clEvEUlfE_St5arrayIPcLm2EEEEviT0_T1_ --------------------------
	.section	.text._ZN2at6native29vectorized_elementwise_kernelILi2EZZZNS0_61_GLOBAL__N__132982cb_23_ActivationSiluKernel_cu_1520ed90_292411silu_kernelERNS_18TensorIteratorBaseEENKUlvE_clEvENKUlvE0_clEvEUlfE_St5arrayIPcLm2EEEEviT0_T1_,"ax",@progbits
	.align	128
        .global         _ZN2at6native29vectorized_elementwise_kernelILi2EZZZNS0_61_GLOBAL__N__132982cb_23_ActivationSiluKernel_cu_1520ed90_292411silu_kernelERNS_18TensorIteratorBaseEENKUlvE_clEvENKUlvE0_clEvEUlfE_St5arrayIPcLm2EEEEviT0_T1_
        .type           _ZN2at6native29vectorized_elementwise_kernelILi2EZZZNS0_61_GLOBAL__N__132982cb_23_ActivationSiluKernel_cu_1520ed90_292411silu_kernelERNS_18TensorIteratorBaseEENKUlvE_clEvENKUlvE0_clEvEUlfE_St5arrayIPcLm2EEEEviT0_T1_,@function
        .size           _ZN2at6native29vectorized_elementwise_kernelILi2EZZZNS0_61_GLOBAL__N__132982cb_23_ActivationSiluKernel_cu_1520ed90_292411silu_kernelERNS_18TensorIteratorBaseEENKUlvE_clEvENKUlvE0_clEvEUlfE_St5arrayIPcLm2EEEEviT0_T1_,(.L_x_11141 - _ZN2at6native29vectorized_elementwise_kernelILi2EZZZNS0_61_GLOBAL__N__132982cb_23_ActivationSiluKernel_cu_1520ed90_292411silu_kernelERNS_18TensorIteratorBaseEENKUlvE_clEvENKUlvE0_clEvEUlfE_St5arrayIPcLm2EEEEviT0_T1_)
        .other          _ZN2at6native29vectorized_elementwise_kernelILi2EZZZNS0_61_GLOBAL__N__132982cb_23_ActivationSiluKernel_cu_1520ed90_292411silu_kernelERNS_18TensorIteratorBaseEENKUlvE_clEvENKUlvE0_clEvEUlfE_St5arrayIPcLm2EEEEviT0_T1_,@"STO_CUDA_ENTRY STV_DEFAULT"
_ZN2at6native29vectorized_elementwise_kernelILi2EZZZNS0_61_GLOBAL__N__132982cb_23_ActivationSiluKernel_cu_1520ed90_292411silu_kernelERNS_18TensorIteratorBaseEENKUlvE_clEvENKUlvE0_clEvEUlfE_St5arrayIPcLm2EEEEviT0_T1_:
.text._ZN2at6native29vectorized_elementwise_kernelILi2EZZZNS0_61_GLOBAL__N__132982cb_23_ActivationSiluKernel_cu_1520ed90_292411silu_kernelERNS_18TensorIteratorBaseEENKUlvE_clEvENKUlvE0_clEvEUlfE_St5arrayIPcLm2EEEEviT0_T1_:
        /* <DEDUP_REMOVED lines=13> */
[----:B------:R-:W3:Y:S04]  /*00d0*/  LDG.E.64 R8, desc[UR4][R12.64+0x400] ;  /* 0x000400040c087981 */ /* 0x000ee8000c1e1b00 */
[----:B------:R-:W4:Y:S04]  /*00e0*/  LDG.E.64 R6, desc[UR4][R12.64+0x800] ;  /* 0x000800040c067981 */ /* 0x000f28000c1e1b00 */
[----:B------:R0:W5:Y:S02]  /*00f0*/  LDG.E.64 R4, desc[UR4][R12.64+0xc00] ;  /* 0x000c00040c047981 */ /* 0x000164000c1e1b00 */
[----:B0-----:R-:W0:Y:S02]  /*0100*/  LDC.64 R12, c[0x0][0x218] ;  /* 0x00008600ff0c7b82 */ /* 0x001e240000000a00 */
[----:B0-----:R-:W-:-:S04]  /*0110*/  IMAD.WIDE.U32 R12, R3, 0x4, R12 ;  /* 0x00000004030c7825 */ /* 0x001fc800078e000c */
[----:B------:R-:W-:-:S04]  /*0120*/  IMAD.WIDE R2, R2, 0x8, R12 ;  /* 0x0000000802027825 */ /* 0x000fc800078e020c */
[----:B--2---:R-:W-:Y:S01]  /*0130*/  FMUL.FTZ R0, R10, -1.4426950216293334961 ;  /* 0xbfb8aa3b0a007820 */ /* 0x004fe20000410000 */
[----:B------:R-:W-:Y:S01]  /*0140*/  FMUL.FTZ R14, R11, -1.4426950216293334961 ;  /* 0xbfb8aa3b0b0e7820 */ /* 0x000fe20000410000 */
[----:B---3--:R-:W-:Y:S01]  /*0150*/  FMUL.FTZ R15, R8, -1.4426950216293334961 ;  /* 0xbfb8aa3b080f7820 */ /* 0x008fe20000410000 */
[----:B------:R-:W-:-:S03]  /*0160*/  FMUL.FTZ R17, R9, -1.4426950216293334961 ;  /* 0xbfb8aa3b09117820 */ /* 0x000fc60000410000 */
[----:B------:R-:W0:Y:S01]  /*0170*/  MUFU.EX2 R0, R0 ;  /* 0x0000000000007308 */ /* 0x000e220000000800 */
[----:B----4-:R-:W-:Y:S01]  /*0180*/  FMUL.FTZ R20, R7, -1.4426950216293334961 ;  /* 0xbfb8aa3b07147820 */ /* 0x010fe20000410000 */
[----:B------:R-:W-:Y:S01]  /*0190*/  FMUL.FTZ R19, R6, -1.4426950216293334961 ;  /* 0xbfb8aa3b06137820 */ /* 0x000fe20000410000 */
[----:B-----5:R-:W-:Y:S01]  /*01a0*/  FMUL.FTZ R18, R5, -1.4426950216293334961 ;  /* 0xbfb8aa3b05127820 */ /* 0x020fe20000410000 */
[----:B------:R-:W-:-:S04]  /*01b0*/  FMUL.FTZ R16, R4, -1.4426950216293334961 ;  /* 0xbfb8aa3b04107820 */ /* 0x000fc80000410000 */
[----:B------:R-:W1:Y:S08]  /*01c0*/  MUFU.EX2 R14, R14 ;  /* 0x0000000e000e7308 */ /* 0x000e700000000800 */
[----:B------:R0:W2:Y:S08]  /*01d0*/  MUFU.EX2 R21, R17 ;  /* 0x0000001100157308 */ /* 0x0000b00000000800 */
[----:B------:R-:W3:Y:S01]  /*01e0*/  MUFU.EX2 R15, R15 ;  /* 0x0000000f000f7308 */ /* 0x000ee20000000800 */
[----:B0-----:R-:W-:Y:S01]  /*01f0*/  FADD.FTZ R17, R0, 1 ;  /* 0x3f80000000117421 */ /* 0x001fe20000010000 */
[----:B-1----:R-:W-:-:S06]  /*0200*/  FADD.FTZ R14, R14, 1 ;  /* 0x3f8000000e0e7421 */ /* 0x002fcc0000010000 */
[----:B------:R-:W0:Y:S01]  /*0210*/  MUFU.EX2 R20, R20 ;  /* 0x0000001400147308 */ /* 0x000e220000000800 */
[----:B--2---:R-:W-:-:S07]  /*0220*/  FADD.FTZ R0, R21, 1 ;  /* 0x3f80000015007421 */ /* 0x004fce0000010000 */
[----:B------:R-:W1:Y:S01]  /*0230*/  MUFU.EX2 R19, R19 ;  /* 0x0000001300137308 */ /* 0x000e620000000800 */
[----:B---3--:R-:W-:-:S07]  /*0240*/  FADD.FTZ R15, R15, 1 ;  /* 0x3f8000000f0f7421 */ /* 0x008fce0000010000 */
[----:B------:R-:W2:Y:S01]  /*0250*/  MUFU.EX2 R18, R18 ;  /* 0x0000001200127308 */ /* 0x000ea20000000800 */
[----:B0-----:R-:W-:-:S07]  /*0260*/  FADD.FTZ R20, R20, 1 ;  /* 0x3f80000014147421 */ /* 0x001fce0000010000 */
[----:B------:R-:W0:Y:S01]  /*0270*/  MUFU.EX2 R16, R16 ;  /* 0x0000001000107308 */ /* 0x000e220000000800 */
[----:B-1----:R-:W-:-:S07]  /*0280*/  FADD.FTZ R19, R19, 1 ;  /* 0x3f80000013137421 */ /* 0x002fce0000010000 */
[----:B------:R-:W1:Y:S01]  /*0290*/  MUFU.RCP R14, R14 ;  /* 0x0000000e000e7308 */ /* 0x000e620000001000 */
[----:B--2---:R-:W-:-:S07]  /*02a0*/  FADD.FTZ R18, R18, 1 ;  /* 0x3f80000012127421 */ /* 0x004fce0000010000 */
[----:B------:R-:W2:Y:S01]  /*02b0*/  MUFU.RCP R17, R17 ;  /* 0x0000001100117308 */ /* 0x000ea20000001000 */
[----:B0-----:R-:W-:-:S07]  /*02c0*/  FADD.FTZ R16, R16, 1 ;  /* 0x3f80000010107421 */ /* 0x001fce0000010000 */
[----:B------:R-:W0:Y:S01]  /*02d0*/  MUFU.RCP R0, R0 ;  /* 0x0000000000007308 */ /* 0x000e220000001000 */
[----:B-1----:R-:W-:-:S07]  /*02e0*/  FMUL.FTZ R11, R11, R14 ;  /* 0x0000000e0b0b7220 */ /* 0x002fce0000410000 */
[----:B------:R-:W1:Y:S01]  /*02f0*/  MUFU.RCP R15, R15 ;  /* 0x0000000f000f7308 */ /* 0x000e620000001000 */
[----:B--2---:R-:W-:-:S05]  /*0300*/  FMUL.FTZ R10, R10, R17 ;  /* 0x000000110a0a7220 */ /* 0x004fca0000410000 */
[----:B------:R-:W-:Y:S02]  /*0310*/  STG.E.64 desc[UR4][R2.64], R10 ;  /* 0x0000000a02007986 */ /* 0x000fe4000c101b04 */
[----:B------:R-:W2:Y:S01]  /*0320*/  MUFU.RCP R20, R20 ;  /* 0x0000001400147308 */ /* 0x000ea20000001000 */
[----:B0-----:R-:W-:-:S07]  /*0330*/  FMUL.FTZ R9, R9, R0 ;  /* 0x0000000009097220 */ /* 0x001fce0000410000 */
[----:B------:R-:W0:Y:S01]  /*0340*/  MUFU.RCP R19, R19 ;  /* 0x0000001300137308 */ /* 0x000e220000001000 */
[----:B-1----:R-:W-:-:S05]  /*0350*/  FMUL.FTZ R8, R8, R15 ;  /* 0x0000000f08087220 */ /* 0x002fca0000410000 */
[----:B------:R-:W-:Y:S02]  /*0360*/  STG.E.64 desc[UR4][R2.64+0x400], R8 ;  /* 0x0004000802007986 */ /* 0x000fe4000c101b04 */
[----:B------:R-:W1:Y:S01]  /*0370*/  MUFU.RCP R18, R18 ;  /* 0x0000001200127308 */ /* 0x000e620000001000 */
[----:B--2---:R-:W-:-:S07]  /*0380*/  FMUL.FTZ R7, R7, R20 ;  /* 0x0000001407077220 */ /* 0x004fce0000410000 */
[----:B------:R-:W2:Y:S01]  /*0390*/  MUFU.RCP R21, R16 ;  /* 0x0000001000157308 */ /* 0x000ea20000001000 */
[----:B0-----:R-:W-:-:S05]  /*03a0*/  FMUL.FTZ R6, R6, R19 ;  /* 0x0000001306067220 */ /* 0x001fca0000410000 */
[----:B------:R-:W-:Y:S01]  /*03b0*/  STG.E.64 desc[UR4][R2.64+0x800], R6 ;  /* 0x0008000602007986 */ /* 0x000fe2000c101b04 */
[----:B-1----:R-:W-:Y:S01]  /*03c0*/  FMUL.FTZ R5, R5, R18 ;  /* 0x0000001205057220 */ /* 0x002fe20000410000 */
[----:B--2---:R-:W-:-:S05]  /*03d0*/  FMUL.FTZ R4, R4, R21 ;  /* 0x0000001504047220 */ /* 0x004fca0000410000 */
[----:B------:R-:W-:Y:S01]  /*03e0*/  STG.E.64 desc[UR4][R2.64+0xc00], R4 ;  /* 0x000c000402007986 */ /* 0x000fe2000c101b04 */
[----:B------:R-:W-:Y:S05]  /*03f0*/  EXIT ;  /* 0x000000000000794d */ /* 0x000fea0003800000 */
.L_x_10140:
[----:B------:R-:W0:Y:S01]  /*0400*/  S2R R22, SR_TID.X ;  /* 0x0000000000167919 */ /* 0x000e220000002100 */
[----:B------:R-:W-:Y:S01]  /*0410*/  HFMA2.MMA R12, -RZ, RZ, 0, 0 ;  /* 0x00000000ff0c7435 */ /* 0x000fe200000001ff */
[----:B0-----:R-:W-:Y:S02]  /*0420*/  ISETP.GE.AND P0, PT, R22, R5, PT ;  /* 0x000000051600720c */ /* 0x001fe40003f06270 */
[----:B------:R-:W-:-:S11]  /*0430*/  MOV R0, R22 ;  /* 0x0000001600007202 */ /* 0x000fd60000000f00 */
[----:B------:R-:W-:Y:S01]  /*0440*/  @!P0 IADD3 R0, R22, 0x80, RZ ;  /* 0x0000008016008810 */ /* 0x000fe20007ffe0ff */
[----:B------:R-:W0:Y:S03]  /*0450*/  @!P0 LDC.64 R14, c[0x0][0x220] ;  /* 0x00008800ff0e8b82 */ /* 0x000e260000000a00 */
        /* <DEDUP_REMOVED lines=12> */
[----:B--2---:R-:W-:Y:S01]  /*0520*/  @!P3 IMAD.WIDE.U32 R28, R17, 0x4, R28 ;  /* 0x00000004111cb825 */ /* 0x004fe200078e001c */
[----:B------:R-:W-:-:S04]  /*0530*/  @!P0 IADD3 R17, R3, R22, RZ ;  /* 0x0000001603118210 */ /* 0x000fc80007ffe0ff */
[----:B------:R2:W3:Y:S01]  /*0540*/  @!P3 LDG.E R12, desc[UR4][R28.64] ;  /* 0x000000041c0cb981 */ /* 0x0004e2000c1e1900 */
[----:B0-----:R-:W-:Y:S01]  /*0550*/  @!P0 IMAD.WIDE.U32 R14, R17, 0x4, R14 ;  /* 0x00000004110e8825 */ /* 0x001fe200078e000e */
[----:B------:R-:W-:Y:S01]  /*0560*/  MOV R24, RZ ;  /* 0x000000ff00187202 */ /* 0x000fe20000000f00 */
[----:B------:R-:W0:Y:S04]  /*0570*/  @!P4 LDC.64 R16, c[0x0][0x220] ;  /* 0x00008800ff10cb82 */ /* 0x000e280000000a00 */
[----:B------:R-:W-:Y:S01]  /*0580*/  @!P1 IADD3 R25, R3, R0, RZ ;  /* 0x0000000003199210 */ /* 0x000fe20007ffe0ff */
[----:B------:R4:W5:Y:S01]  /*0590*/  @!P0 LDG.E R24, desc[UR4][R14.64] ;  /* 0x000000040e188981 */ /* 0x000962000c1e1900 */
[----:B------:R-:W-:Y:S01]  /*05a0*/  @!P1 IADD3 R0, R0, 0x80, RZ ;  /* 0x0000008000009810 */ /* 0x000fe20007ffe0ff */
[----:B-1----:R-:W-:Y:S01]  /*05b0*/  @!P2 IMAD.WIDE.U32 R20, R13, 0x4, R20 ;  /* 0x000000040d14a825 */ /* 0x002fe200078e0014 */
[----:B------:R-:W-:Y:S01]  /*05c0*/  MOV R2, RZ ;  /* 0x000000ff00027202 */ /* 0x000fe20000000f00 */
[----:B------:R-:W1:Y:S01]  /*05d0*/  @!P1 LDC.64 R18, c[0x0][0x220] ;  /* 0x00008800ff129b82 */ /* 0x000e620000000a00 */
[----:B------:R-:W-:Y:S01]  /*05e0*/  ISETP.GE.AND P3, PT, R0, R5, PT ;  /* 0x000000050000720c */ /* 0x000fe20003f66270 */
[----:B------:R-:W-:-:S10]  /*05f0*/  HFMA2.MMA R13, -RZ, RZ, 0, 0 ;  /* 0x00000000ff0d7435 */ /* 0x000fd400000001ff */
[----:B------:R0:W5:Y:S02]  /*0600*/  @!P2 LDG.E R13, desc[UR4][R20.64] ;  /* 0x00000004140da981 */ /* 0x000164000c1e1900 */
[----:B--2---:R-:W-:Y:S01]  /*0610*/  @!P3 IADD3 R29, R3, R0, RZ ;  /* 0x00000000031db210 */ /* 0x004fe20007ffe0ff */
[----:B----4-:R-:W2:Y:S01]  /*0620*/  @!P3 LDC.64 R14, c[0x0][0x220] ;  /* 0x00008800ff0ebb82 */ /* 0x010ea20000000a00 */
[----:B------:R-:W-:-:S04]  /*0630*/  @!P3 IADD3 R0, R0, 0x80, RZ ;  /* 0x000000800000b810 */ /* 0x000fc80007ffe0ff */
[----:B------:R-:W-:Y:S01]  /*0640*/  ISETP.GE.AND P5, PT, R0, R5, PT ;  /* 0x000000050000720c */ /* 0x000fe20003fa6270 */
[----:B0-----:R-:W-:-:S05]  /*0650*/  @!P4 IMAD.WIDE.U32 R16, R27, 0x4, R16 ;  /* 0x000000041b10c825 */ /* 0x001fca00078e0010 */
[----:B------:R0:W4:Y:S07]  /*0660*/  @!P4 LDG.E R2, desc[UR4][R16.64] ;  /* 0x000000041002c981 */ /* 0x00012e000c1e1900 */
[----:B------:R-:W-:Y:S02]  /*0670*/  @!P5 IADD3 R27, R3, R0, RZ ;  /* 0x00000000031bd210 */ /* 0x000fe40007ffe0ff */
[----:B------:R-:W-:-:S04]  /*0680*/  @!P5 IADD3 R0, R0, 0x80, RZ ;  /* 0x000000800000d810 */ /* 0x000fc80007ffe0ff */
[----:B------:R-:W-:Y:S01]  /*0690*/  ISETP.GE.AND P2, PT, R0, R5, PT ;  /* 0x000000050000720c */ /* 0x000fe20003f46270 */
[----:B--2---:R-:W-:Y:S02]  /*06a0*/  @!P3 IMAD.WIDE.U32 R20, R29, 0x4, R14 ;  /* 0x000000041d14b825 */ /* 0x004fe400078e000e */
[----:B------:R-:W2:Y:S10]  /*06b0*/  @!P5 LDC.64 R14, c[0x0][0x220] ;  /* 0x00008800ff0edb82 */ /* 0x000eb40000000a00 */
[----:B0-----:R-:W0:Y:S01]  /*06c0*/  @!P2 LDC.64 R16, c[0x0][0x220] ;  /* 0x00008800ff10ab82 */ /* 0x001e220000000a00 */
[----:B-1----:R-:W-:Y:S01]  /*06d0*/  @!P1 IMAD.WIDE.U32 R18, R25, 0x4, R18 ;  /* 0x0000000419129825 */ /* 0x002fe200078e0012 */
[----:B------:R-:W-:Y:S01]  /*06e0*/  HFMA2.MMA R25, -RZ, RZ, 0, 0 ;  /* 0x00000000ff197435 */ /* 0x000fe200000001ff */
[----:B------:R-:W-:-:S02]  /*06f0*/  @!P2 IADD3 R29, R3, R0, RZ ;  /* 0x00000000031da210 */ /* 0x000fc40007ffe0ff */
[----:B------:R-:W-:Y:S02]  /*0700*/  MOV R26, RZ ;  /* 0x000000ff001a7202 */ /* 0x000fe40000000f00 */
[----:B------:R-:W-:-:S04]  /*0710*/  MOV R0, RZ ;  /* 0x000000ff00007202 */ /* 0x000fc80000000f00 */
[----:B------:R-:W4:Y:S01]  /*0720*/  @!P3 LDG.E R26, desc[UR4][R20.64] ;  /* 0x00000004141ab981 */ /* 0x000f22000c1e1900 */
[----:B--2---:R-:W-:Y:S01]  /*0730*/  @!P5 IMAD.WIDE.U32 R14, R27, 0x4, R14 ;  /* 0x000000041b0ed825 */ /* 0x004fe200078e000e */
[----:B------:R-:W-:Y:S02]  /*0740*/  HFMA2.MMA R27, -RZ, RZ, 0, 0 ;  /* 0x00000000ff1b7435 */ /* 0x000fe400000001ff */
[----:B------:R1:W2:Y:S01]  /*0750*/  @!P1 LDG.E R25, desc[UR4][R18.64] ;  /* 0x0000000412199981 */ /* 0x0002a2000c1e1900 */
[----:B0-----:R-:W-:-:S07]  /*0760*/  @!P2 IMAD.WIDE.U32 R16, R29, 0x4, R16 ;  /* 0x000000041d10a825 */ /* 0x001fce00078e0010 */
[----:B------:R5:W2:Y:S04]  /*0770*/  @!P5 LDG.E R27, desc[UR4][R14.64] ;  /* 0x000000040e1bd981 */ /* 0x000aa8000c1e1900 */
[----:B------:R0:W2:Y:S01]  /*0780*/  @!P2 LDG.E R0, desc[UR4][R16.64] ;  /* 0x000000041000a981 */ /* 0x0000a2000c1e1900 */
[----:B-1----:R-:W-:-:S04]  /*0790*/  IADD3 R18, R22, 0x100, RZ ;  /* 0x0000010016127810 */ /* 0x002fc80007ffe0ff */
[----:B------:R-:W-:Y:S02]  /*07a0*/  ISETP.GE.AND P3, PT, R18, R5, PT ;  /* 0x000000051200720c */ /* 0x000fe40003f66270 */
[----:B------:R-:W-:-:S04]  /*07b0*/  IADD3 R18, R22, 0x80, RZ ;  /* 0x0000008016127810 */ /* 0x000fc80007ffe0ff */
[----:B------:R-:W-:Y:S02]  /*07c0*/  ISETP.GE.AND P1, PT, R18, R5, PT ;  /* 0x000000051200720c */ /* 0x000fe40003f26270 */
[----:B------:R-:W-:-:S04]  /*07d0*/  IADD3 R28, R22, 0x180, RZ ;  /* 0x00000180161c7810 */ /* 0x000fc80007ffe0ff */
[----:B------:R-:W-:Y:S01]  /*07e0*/  ISETP.GE.AND P2, PT, R28, R5, PT ;  /* 0x000000051c00720c */ /* 0x000fe20003f46270 */
[----:B------:R-:W-:Y:S04]  /*07f0*/  BSSY B0, `(.L_x_10141) ;  /* 0x0000062000007945 */ /* 0x000fe80003800000 */
[----:B------:R-:W-:Y:S01]  /*0800*/  BSSY B1, `(.L_x_10142) ;  /* 0x000005a000017945 */ /* 0x000fe20003800000 */
[----:B---3--:R-:W-:-:S06]  /*0810*/  @!P3 FMUL.FTZ R20, R12, -1.4426950216293334961 ;  /* 0xbfb8aa3b0c14b820 */ /* 0x008fcc0000410000 */
[----:B------:R-:W1:Y:S01]  /*0820*/  @!P3 MUFU.EX2 R20, R20 ;  /* 0x000000140014b308 */ /* 0x000e620000000800 */
[----:B-----5:R-:W-:-:S07]  /*0830*/  @!P0 FMUL.FTZ R14, R24, -1.4426950216293334961 ;  /* 0xbfb8aa3b180e8820 */ /* 0x020fce0000410000 */
[----:B------:R-:W3:Y:S01]  /*0840*/  @!P0 MUFU.EX2 R14, R14 ;  /* 0x0000000e000e8308 */ /* 0x000ee20000000800 */
[----:B-1----:R-:W-:Y:S01]  /*0850*/  @!P3 FADD.FTZ R21, R20, 1 ;  /* 0x3f8000001415b421 */ /* 0x002fe20000010000 */
[----:B------:R-:W-:-:S06]  /*0860*/  @!P1 FMUL.FTZ R15, R13, -1.4426950216293334961 ;  /* 0xbfb8aa3b0d0f9820 */ /* 0x000fcc0000410000 */
[----:B------:R-:W1:Y:S01]  /*0870*/  @!P3 MUFU.RCP R21, R21 ;  /* 0x000000150015b308 */ /* 0x000e620000001000 */
[----:B---3--:R-:W-:-:S07]  /*0880*/  @!P0 FADD.FTZ R19, R14, 1 ;  /* 0x3f8000000e138421 */ /* 0x008fce0000010000 */
[----:B0-----:R0:W3:Y:S08]  /*0890*/  @!P1 MUFU.EX2 R16, R15 ;  /* 0x0000000f00109308 */ /* 0x0010f00000000800 */
[----:B------:R-:W5:Y:S01]  /*08a0*/  @!P0 MUFU.RCP R19, R19 ;  /* 0x0000001300138308 */ /* 0x000f620000001000 */
[----:B-1----:R-:W-:Y:S01]  /*08b0*/  @!P3 FMUL.FTZ R4, R21, R12 ;  /* 0x0000000c1504b220 */ /* 0x002fe20000410000 */
[----:B------:R-:W-:Y:S01]  /*08c0*/  IADD3 R12, R22, 0x200, RZ ;  /* 0x00000200160c7810 */ /* 0x000fe20007ffe0ff */
[----:B----4-:R-:W-:Y:S01]  /*08d0*/  @!P2 FMUL.FTZ R17, R2, -1.4426950216293334961 ;  /* 0xbfb8aa3b0211a820 */ /* 0x010fe20000410000 */
[----:B0-----:R-:W0:Y:S02]  /*08e0*/  @!P0 LDC.64 R14, c[0x0][0x218] ;  /* 0x00008600ff0e8b82 */ /* 0x001e240000000a00 */
[-C--:B------:R-:W-:Y:S01]  /*08f0*/  ISETP.GE.AND P6, PT, R12, R5.reuse, PT ;  /* 0x000000050c00720c */ /* 0x080fe20003fc6270 */
[----:B---3--:R-:W-:Y:S01]  /*0900*/  @!P1 FADD.FTZ R12, R16, 1 ;  /* 0x3f800000100c9421 */ /* 0x008fe20000010000 */
[----:B------:R-:W-:Y:S01]  /*0910*/  IADD3 R16, R22, 0x280, RZ ;  /* 0x0000028016107810 */ /* 0x000fe20007ffe0ff */
[----:B------:R-:W1:Y:S03]  /*0920*/  @!P2 MUFU.EX2 R17, R17 ;  /* 0x000000110011a308 */ /* 0x000e660000000800 */
[----:B------:R-:W-:Y:S01]  /*0930*/  ISETP.GE.AND P5, PT, R16, R5, PT ;  /* 0x000000051000720c */ /* 0x000fe20003fa6270 */
[----:B-----5:R-:W-:Y:S01]  /*0940*/  @!P0 FMUL.FTZ R23, R19, R24 ;  /* 0x0000001813178220 */ /* 0x020fe20000410000 */
[----:B------:R-:W-:-:S02]  /*0950*/  IADD3 R24, R22, 0x380, RZ ;  /* 0x0000038016187810 */ /* 0x000fc40007ffe0ff */
[----:B------:R-:W-:Y:S02]  /*0960*/  IADD3 R16, R22, 0x300, RZ ;  /* 0x0000030016107810 */ /* 0x000fe40007ffe0ff */
[-C--:B------:R-:W-:Y:S02]  /*0970*/  ISETP.GE.AND P3, PT, R24, R5.reuse, PT ;  /* 0x000000051800720c */ /* 0x080fe40003f66270 */
[----:B------:R-:W-:Y:S01]  /*0980*/  ISETP.GE.AND P4, PT, R16, R5, PT ;  /* 0x000000051000720c */ /* 0x000fe20003f86270 */
[----:B-1----:R-:W-:-:S04]  /*0990*/  @!P2 FADD.FTZ R20, R17, 1 ;  /* 0x3f8000001114a421 */ /* 0x002fc80000010000 */
[----:B------:R-:W-:Y:S01]  /*09a0*/  @!P5 FMUL.FTZ R19, R26, -1.4426950216293334961 ;  /* 0xbfb8aa3b1a13d820 */ /* 0x000fe20000410000 */
[----:B--2---:R-:W-:Y:S01]  /*09b0*/  @!P6 FMUL.FTZ R16, R25, -1.4426950216293334961 ;  /* 0xbfb8aa3b1910e820 */ /* 0x004fe20000410000 */
[----:B------:R-:W-:Y:S06]  /*09c0*/  @!P2 MUFU.RCP R17, R20 ;  /* 0x000000140011a308 */ /* 0x000fec0000001000 */
[----:B------:R-:W-:Y:S01]  /*09d0*/  @!P4 FMUL.FTZ R24, R27, -1.4426950216293334961 ;  /* 0xbfb8aa3b1b18c820 */ /* 0x000fe20000410000 */
[----:B------:R-:W-:Y:S01]  /*09e0*/  @!P3 FMUL.FTZ R28, R0, -1.4426950216293334961 ;  /* 0xbfb8aa3b001cb820 */ /* 0x000fe20000410000 */
[----:B------:R-:W-:Y:S08]  /*09f0*/  @!P5 MUFU.EX2 R19, R19 ;  /* 0x000000130013d308 */ /* 0x000ff00000000800 */
[----:B------:R-:W1:Y:S08]  /*0a00*/  @!P6 MUFU.EX2 R16, R16 ;  /* 0x000000100010e308 */ /* 0x000e700000000800 */
[----:B------:R-:W2:Y:S08]  /*0a10*/  @!P4 MUFU.EX2 R20, R24 ;  /* 0x000000180014c308 */ /* 0x000eb00000000800 */
[----:B------:R-:W3:Y:S01]  /*0a20*/  @!P3 MUFU.EX2 R28, R28 ;  /* 0x0000001c001cb308 */ /* 0x000ee20000000800 */
[----:B------:R-:W-:Y:S01]  /*0a30*/  @!P0 IADD3 R21, R3, R22, RZ ;  /* 0x0000001603158210 */ /* 0x000fe20007ffe0ff */
[----:B-1----:R-:W-:-:S04]  /*0a40*/  @!P6 FADD.FTZ R16, R16, 1 ;  /* 0x3f8000001010e421 */ /* 0x002fc80000010000 */
[----:B0-----:R-:W-:-:S04]  /*0a50*/  @!P0 IMAD.WIDE.U32 R14, R21, 0x4, R14 ;  /* 0x00000004150e8825 */ /* 0x001fc800078e000e */
[----:B------:R-:W-:Y:S01]  /*0a60*/  @!P5 FADD.FTZ R21, R19, 1 ;  /* 0x3f8000001315d421 */ /* 0x000fe20000010000 */
[----:B--2---:R-:W-:Y:S01]  /*0a70*/  @!P4 FADD.FTZ R20, R20, 1 ;  /* 0x3f8000001414c421 */ /* 0x004fe20000010000 */
[----:B------:R-:W-:Y:S01]  /*0a80*/  @!P0 MOV R22, R18 ;  /* 0x0000001200168202 */ /* 0x000fe20000000f00 */
[----:B------:R-:W0:Y:S01]  /*0a90*/  @!P1 MUFU.RCP R12, R12 ;  /* 0x0000000c000c9308 */ /* 0x000e220000001000 */
[----:B---3--:R-:W-:Y:S01]  /*0aa0*/  @!P3 FADD.FTZ R19, R28, 1 ;  /* 0x3f8000001c13b421 */ /* 0x008fe20000010000 */
[----:B------:R1:W-:Y:S06]  /*0ab0*/  @!P0 STG.E desc[UR4][R14.64], R23 ;  /* 0x000000170e008986 */ /* 0x0003ec000c101904 */
[----:B------:R-:W2:Y:S01]  /*0ac0*/  @!P6 MUFU.RCP R16, R16 ;  /* 0x000000100010e308 */ /* 0x000ea20000001000 */
[----:B------:R-:W-:-:S07]  /*0ad0*/  ISETP.GE.AND P0, PT, R22, R5, PT ;  /* 0x000000051600720c */ /* 0x000fce0003f06270 */
[----:B------:R-:W3:Y:S08]  /*0ae0*/  @!P5 MUFU.RCP R21, R21 ;  /* 0x000000150015d308 */ /* 0x000ef00000001000 */
[----:B------:R-:W4:Y:S08]  /*0af0*/  @!P4 MUFU.RCP R20, R20 ;  /* 0x000000140014c308 */ /* 0x000f300000001000 */
[----:B------:R-:W5:Y:S01]  /*0b00*/  @!P3 MUFU.RCP R19, R19 ;  /* 0x000000130013b308 */ /* 0x000f620000001000 */
[----:B0-----:R-:W-:Y:S01]  /*0b10*/  @!P1 FMUL.FTZ R6, R12, R13 ;  /* 0x0000000d0c069220 */ /* 0x001fe20000410000 */
[----:B------:R-:W-:Y:S01]  /*0b20*/  @!P2 FMUL.FTZ R7, R17, R2 ;  /* 0x000000021107a220 */ /* 0x000fe20000410000 */
[----:B--2---:R-:W-:Y:S01]  /*0b30*/  @!P6 FMUL.FTZ R8, R16, R25 ;  /* 0x000000191008e220 */ /* 0x004fe20000410000 */
[----:B---3--:R-:W-:Y:S01]  /*0b40*/  @!P5 FMUL.FTZ R9, R21, R26 ;  /* 0x0000001a1509d220 */ /* 0x008fe20000410000 */
[----:B----4-:R-:W-:Y:S01]  /*0b50*/  @!P4 FMUL.FTZ R10, R20, R27 ;  /* 0x0000001b140ac220 */ /* 0x010fe20000410000 */
[----:B-----5:R-:W-:Y:S01]  /*0b60*/  @!P3 FMUL.FTZ R11, R19, R0 ;  /* 0x00000000130bb220 */ /* 0x020fe20000410000 */
[----:B-1----:R-:W-:Y:S06]  /*0b70*/  @P0 BRA `(.L_x_10143) ;  /* 0x0000000000300947 */ /* 0x002fec0003800000 */
        /* <DEDUP_REMOVED lines=12> */
.L_x_10143:
[----:B------:R-:W-:-:S13]  /*0c40*/  ISETP.GE.AND P0, PT, R22, R5, PT ;  /* 0x000000051600720c */ /* 0x000fda0003f06270 */
[----:B------:R-:W-:Y:S05]  /*0c50*/  @P0 BRA `(.L_x_10145) ;  /* 0x0000000000300947 */ /* 0x000fea0003800000 */
[----:B0-----:R-:W0:Y:S01]  /*0c60*/  LDC.64 R12, c[0x0][0x218] ;  /* 0x00008600ff0c7b82 */ /* 0x001e220000000a00 */
[----:B------:R-:W-:Y:S02]  /*0c70*/  IADD3 R15, R3, R22, RZ ;  /* 0x00000016030f7210 */ /* 0x000fe40007ffe0ff */
[----:B------:R-:W-:-:S03]  /*0c80*/  IADD3 R22, R22, 0x80, RZ ;  /* 0x0000008016167810 */ /* 0x000fc60007ffe0ff */
[----:B0-----:R-:W-:-:S05]  /*0c90*/  IMAD.WIDE.U32 R12, R15, 0x4, R12 ;  /* 0x000000040f0c7825 */ /* 0x001fca00078e000c */
[----:B------:R1:W-:Y:S02]  /*0ca0*/  STG.E desc[UR4][R12.64], R7 ;  /* 0x000000070c007986 */ /* 0x0003e4000c101904 */
.L_x_10144:
[----:B------:R-:W-:-:S13]  /*0cb0*/  ISETP.GE.AND P0, PT, R22, R5, PT ;  /* 0x000000051600720c */ /* 0x000fda0003f06270 */
[----:B------:R-:W-:Y:S05]  /*0cc0*/  @P0 BRA `(.L_x_10146) ;  /* 0x0000000000340947 */ /* 0x000fea0003800000 */
[----:B01----:R-:W0:Y:S01]  /*0cd0*/  LDC.64 R6, c[0x0][0x218] ;  /* 0x00008600ff067b82 */ /* 0x003e220000000a00 */
[----:B------:R-:W-:Y:S02]  /*0ce0*/  IADD3 R13, R3, R22, RZ ;  /* 0x00000016030d7210 */ /* 0x000fe40007ffe0ff */
[----:B------:R-:W-:-:S03]  /*0cf0*/  IADD3 R22, R22, 0x80, RZ ;  /* 0x0000008016167810 */ /* 0x000fc60007ffe0ff */
[----:B0-----:R-:W-:-:S05]  /*0d00*/  IMAD.WIDE.U32 R6, R13, 0x4, R6 ;  /* 0x000000040d067825 */ /* 0x001fca00078e0006 */
[----:B------:R1:W-:Y:S02]  /*0d10*/  STG.E desc[UR4][R6.64], R8 ;  /* 0x0000000806007986 */ /* 0x0003e4000c101904 */
.L_x_10145:
[----:B------:R-:W-:-:S13]  /*0d20*/  ISETP.GE.AND P0, PT, R22, R5, PT ;  /* 0x000000051600720c */ /* 0x000fda0003f06270 */
[----:B------:R-:W-:Y:S05]  /*0d30*/  @P0 BREAK B1 ;  /* 0x0000000000010942 */ /* 0x000fea0003800000 */
[----:B------:R-:W-:Y:S05]  /*0d40*/  @P0 BRA `(.L_x_10147) ;  /* 0x0000000000300947 */ /* 0x000fea0003800000 */
[----:B-1----:R-:W1:Y:S01]  /*0d50*/  LDC.64 R6, c[0x0][0x218] ;  /* 0x00008600ff067b82 */ /* 0x002e620000000a00 */
[----:B0-----:R-:W-:Y:S02]  /*0d60*/  IADD3 R13, R3, R22, RZ ;  /* 0x00000016030d7210 */ /* 0x001fe40007ffe0ff */
[----:B------:R-:W-:-:S03]  /*0d70*/  IADD3 R22, R22, 0x80, RZ ;  /* 0x0000008016167810 */ /* 0x000fc60007ffe0ff */
[----:B-1----:R-:W-:-:S05]  /*0d80*/  IMAD.WIDE.U32 R6, R13, 0x4, R6 ;  /* 0x000000040d067825 */ /* 0x002fca00078e0006 */
[----:B------:R2:W-:Y:S02]  /*0d90*/  STG.E desc[UR4][R6.64], R9 ;  /* 0x0000000906007986 */ /* 0x0005e4000c101904 */
.L_x_10146:
[----:B------:R-:W-:Y:S05]  /*0da0*/  BSYNC B1 ;  /* 0x0000000000017941 */ /* 0x000fea0003800000 */
.L_x_10142:
[----:B------:R-:W-:-:S13]  /*0db0*/  ISETP.GE.AND P0, PT, R22, R5, PT ;  /* 0x000000051600720c */ /* 0x000fda0003f06270 */
[----:B012---:R-:W0:Y:S01]  /*0dc0*/  @!P0 LDC.64 R6, c[0x0][0x218] ;  /* 0x00008600ff068b82 */ /* 0x007e220000000a00 */
[----:B------:R-:W-:Y:S02]  /*0dd0*/  @!P0 IADD3 R9, R3, R22, RZ ;  /* 0x0000001603098210 */ /* 0x000fe40007ffe0ff */
[----:B------:R-:W-:-:S03]  /*0de0*/  @!P0 IADD3 R22, R22, 0x80, RZ ;  /* 0x0000008016168810 */ /* 0x000fc60007ffe0ff */
[----:B0-----:R-:W-:-:S05]  /*0df0*/  @!P0 IMAD.WIDE.U32 R6, R9, 0x4, R6 ;  /* 0x0000000409068825 */ /* 0x001fca00078e0006 */
[----:B------:R2:W-:Y:S02]  /*0e00*/  @!P0 STG.E desc[UR4][R6.64], R10 ;  /* 0x0000000a06008986 */ /* 0x0005e4000c101904 */
.L_x_10147:
[----:B------:R-:W-:Y:S05]  /*0e10*/  BSYNC B0 ;  /* 0x0000000000007941 */ /* 0x000fea0003800000 */
.L_x_10141:
[----:B------:R-:W-:Y:S05]  /*0e20*/  WARPSYNC.ALL ;  /* 0x0000000000007948 */ /* 0x000fea0003800000 */
[----:B------:R-:W-:-:S13]  /*0e30*/  ISETP.GE.AND P0, PT, R22, R5, PT ;  /* 0x000000051600720c */ /* 0x000fda0003f06270 */
[----:B------:R-:W-:Y:S05]  /*0e40*/  @P0 EXIT ;  /* 0x000000000000094d */ /* 0x000fea0003800000 */
[----:B0-----:R-:W0:Y:S01]  /*0e50*/  LDC.64 R4, c[0x0][0x218] ;  /* 0x00008600ff047b82 */ /* 0x001e220000000a00 */
[----:B------:R-:W-:-:S05]  /*0e60*/  IADD3 R3, R3, R22, RZ ;  /* 0x0000001603037210 */ /* 0x000fca0007ffe0ff */
[----:B0-----:R-:W-:-:S05]  /*0e70*/  IMAD.WIDE.U32 R2, R3, 0x4, R4 ;  /* 0x0000000403027825 */ /* 0x001fca00078e0004 */
[----:B------:R-:W-:Y:S01]  /*0e80*/  STG.E desc[UR4][R2.64], R11 ;  /* 0x0000000b02007986 */ /* 0x000fe2000c101904 */
[----:B------:R-:W-:Y:S05]  /*0e90*/  EXIT ;  /* 0x000000000000794d */ /* 0x000fea0003800000 */
.L_x_10148:
        /* <DEDUP_REMOVED lines=14> */
.L_x_11141:


//--------------------- .text._ZN2at6native29vectorized_elementwise_kernelILi4EZZZNS0_61_GLOBAL__N__132982cb_23_ActivationSiluKernel_cu_1520ed90_292411silu_kernelERNS_18TensorIteratorBaseEENKUlvE_clEvENKUlvE0_clEvEUlfE_St5arrayIPcLm2EEEEviT0_T1_ --------------------------
	.section	.text._ZN2at6native29vectorized_elementwise_kernelILi4EZZZNS0_61_GLOBAL__N__132982cb_23_ActivationSiluKernel_cu_1520ed90_292411silu_kernelERNS_18TensorIteratorBaseEENKUlvE_clEvENKUlvE0_clEvEUlfE_St5arrayIPcLm2EEEEviT0_T1_,"ax",@progbits
	.align	128
        .global         _ZN2at6native29vectorized_elementwise_kernelILi4EZZZNS0_61_GLOBAL__N__132982cb_23_ActivationSiluKernel_cu_1520ed90_292411silu_kernelERNS_18TensorIteratorBaseEENKUlvE_clEvENKUlvE0_clEvEUlfE_St5arrayIPcLm2EEEEviT0_T1_
        .type           _ZN2at6native29vectorized_elementwise_kernelILi4EZZZNS0_61_GLOBAL__N__132982cb_23_ActivationSiluKernel_cu_1520ed90_292411silu_kernelERNS_18TensorIteratorBaseEENKUlvE_clEvENKUlvE0_clEvEUlfE_St5arrayIPcLm2EEEEviT0_T1_,@function
        .size           _ZN2at6native29vectorized_elementwise_kernelILi4EZZZNS0_61_GLOBAL__N__132982cb_23_ActivationSiluKernel_cu_1520ed90_292411silu_kernelERNS_18TensorIteratorBaseEENKUlvE_clEvENKUlvE0_clEvEUlfE_St5arrayIPcLm2EEEEviT0_T1_,(.L_x_11142 - _ZN2at6native29vectorized_elementwise_kernelILi4EZZZNS0_61_GLOBAL__N__132982cb_23_ActivationSiluKernel_cu_1520ed90_292411silu_kernelERNS_18TensorIteratorBaseEENKUlvE_clEvENKUlvE0_clEvEUlfE_St5arrayIPcLm2EEEEviT0_T1_)
        .other          _ZN2at6native29vectorized_elementwise_kernelILi4EZZZNS0_61_GLOBAL__N__132982cb_23_ActivationSiluKernel_cu_1520ed90_292411silu_kernelERNS_18TensorIteratorBaseEENKUlvE_clEvENKUlvE0_clEvEUlfE_St5arrayIPcLm2EEEEviT0_T1_,@"STO_CUDA_ENTRY STV_DEFAULT"
_ZN2at6native29vectorized_elementwise_kernelILi4EZZZNS0_61_GLOBAL__N__132982cb_23_ActivationSiluKernel_cu_1520ed90_292411silu_kernelERNS_18TensorIteratorBaseEENKUlvE_clEvENKUlvE0_clEvEUlfE_St5arrayIPcLm2EEEEviT0_T1_:
.text._ZN2at6native29vectorized_elementwise_kernelILi4EZZZNS0_61_GLOBAL__N__132982cb_23_ActivationSiluKernel_cu_1520ed90_292411silu_kernelERNS_18TensorIteratorBaseEENKUlvE_clEvENKUlvE0_clEvEUlfE_St5arrayIPcLm2EEEEviT0_T1_:
        /* <DEDUP_REMOVED lines=12> */
[----:B------:R-:W2:Y:S04]  /*00c0*/  LDG.E.128 R8, desc[UR4][R12.64] ;  /* 0x000000040c087981 */ /* 0x000ea8000c1e1d00 */
[----:B------:R0:W3:Y:S02]  /*00d0*/  LDG.E.128 R4, desc[UR4][R12.64+0x800] ;  /* 0x000800040c047981 */ /* 0x0000e4000c1e1d00 */
[----:B0-----:R-:W0:Y:S02]  /*00e0*/  LDC.64 R12, c[0x0][0x218] ;  /* 0x00008600ff0c7b82 */ /* 0x001e240000000a00 */
[----:B0-----:R-:W-:-:S04]  /*00f0*/  IMAD.WIDE.U32 R12, R3, 0x4, R12 ;  /* 0x00000004030c7825 */ /* 0x001fc800078e000c */
[----:B------:R-:W-:-:S04]  /*0100*/  IMAD.WIDE R2, R2, 0x10, R12 ;  /* 0x0000001002027825 */ /* 0x000fc800078e020c */
[----:B--2---:R-:W-:Y:S01]  /*0110*/  FMUL.FTZ R20, R11, -1.4426950216293334961 ;  /* 0xbfb8aa3b0b147820 */ /* 0x004fe20000410000 */
[----:B------:R-:W-:Y:S01]  /*0120*/  FMUL.FTZ R18, R10, -1.4426950216293334961 ;  /* 0xbfb8aa3b0a127820 */ /* 0x000fe20000410000 */
[----:B------:R-:W-:Y:S01]  /*0130*/  FMUL.FTZ R16, R9, -1.4426950216293334961 ;  /* 0xbfb8aa3b09107820 */ /* 0x000fe20000410000 */
[----:B------:R-:W-:Y:S01]  /*0140*/  FMUL.FTZ R14, R8, -1.4426950216293334961 ;  /* 0xbfb8aa3b080e7820 */ /* 0x000fe20000410000 */
[----:B------:R0:W1:Y:S01]  /*0150*/  MUFU.EX2 R22, R20 ;  /* 0x0000001400167308 */ /* 0x0000620000000800 */
[----:B---3--:R-:W-:Y:S01]  /*0160*/  FMUL.FTZ R0, R7, -1.4426950216293334961 ;  /* 0xbfb8aa3b07007820 */ /* 0x008fe20000410000 */
[----:B------:R-:W-:-:S06]  /*0170*/  FMUL.FTZ R15, R6, -1.4426950216293334961 ;  /* 0xbfb8aa3b060f7820 */ /* 0x000fcc0000410000 */
[----:B------:R2:W3:Y:S01]  /*0180*/  MUFU.EX2 R19, R18 ;  /* 0x0000001200137308 */ /* 0x0004e20000000800 */
[----:B0-----:R-:W-:-:S07]  /*0190*/  FMUL.FTZ R20, R5, -1.4426950216293334961 ;  /* 0xbfb8aa3b05147820 */ /* 0x001fce0000410000 */
[----:B------:R1:W0:Y:S01]  /*01a0*/  MUFU.EX2 R21, R16 ;  /* 0x0000001000157308 */ /* 0x0002220000000800 */
[----:B--2---:R-:W-:-:S07]  /*01b0*/  FMUL.FTZ R18, R4, -1.4426950216293334961 ;  /* 0xbfb8aa3b04127820 */ /* 0x004fce0000410000 */
[----:B------:R0:W2:Y:S01]  /*01c0*/  MUFU.EX2 R17, R14 ;  /* 0x0000000e00117308 */ /* 0x0000a20000000800 */
[----:B-1----:R-:W-:Y:S01]  /*01d0*/  FADD.FTZ R16, R22, 1 ;  /* 0x3f80000016107421 */ /* 0x002fe20000010000 */
[----:B---3--:R-:W-:-:S06]  /*01e0*/  FADD.FTZ R19, R19, 1 ;  /* 0x3f80000013137421 */ /* 0x008fcc0000010000 */
[----:B------:R-:W1:Y:S01]  /*01f0*/  MUFU.EX2 R0, R0 ;  /* 0x0000000000007308 */ /* 0x000e620000000800 */
[----:B0-----:R-:W-:-:S07]  /*0200*/  FADD.FTZ R14, R21, 1 ;  /* 0x3f800000150e7421 */ /* 0x001fce0000010000 */
[----:B------:R-:W0:Y:S01]  /*0210*/  MUFU.EX2 R15, R15 ;  /* 0x0000000f000f7308 */ /* 0x000e220000000800 */
[----:B--2---:R-:W-:-:S07]  /*0220*/  FADD.FTZ R17, R17, 1 ;  /* 0x3f80000011117421 */ /* 0x004fce0000010000 */
[----:B------:R-:W2:Y:S01]  /*0230*/  MUFU.EX2 R20, R20 ;  /* 0x0000001400147308 */ /* 0x000ea20000000800 */
[----:B-1----:R-:W-:-:S07]  /*0240*/  FADD.FTZ R0, R0, 1 ;  /* 0x3f80000000007421 */ /* 0x002fce0000010000 */
[----:B------:R-:W1:Y:S01]  /*0250*/  MUFU.EX2 R18, R18 ;  /* 0x0000001200127308 */ /* 0x000e620000000800 */
[----:B0-----:R-:W-:-:S07]  /*0260*/  FADD.FTZ R15, R15, 1 ;  /* 0x3f8000000f0f7421 */ /* 0x001fce0000010000 */
[----:B------:R-:W0:Y:S01]  /*0270*/  MUFU.RCP R16, R16 ;  /* 0x0000001000107308 */ /* 0x000e220000001000 */
[----:B--2---:R-:W-:-:S07]  /*0280*/  FADD.FTZ R20, R20, 1 ;  /* 0x3f80000014147421 */ /* 0x004fce0000010000 */
[----:B------:R-:W2:Y:S01]  /*0290*/  MUFU.RCP R19, R19 ;  /* 0x0000001300137308 */ /* 0x000ea20000001000 */
[----:B-1----:R-:W-:-:S07]  /*02a0*/  FADD.FTZ R18, R18, 1 ;  /* 0x3f80000012127421 */ /* 0x002fce0000010000 */
[----:B------:R-:W1:Y:S01]  /*02b0*/  MUFU.RCP R14, R14 ;  /* 0x0000000e000e7308 */ /* 0x000e620000001000 */
[----:B0-----:R-:W-:-:S07]  /*02c0*/  FMUL.FTZ R11, R11, R16 ;  /* 0x000000100b0b7220 */ /* 0x001fce0000410000 */
[----:B------:R-:W0:Y:S01]  /*02d0*/  MUFU.RCP R17, R17 ;  /* 0x0000001100117308 */ /* 0x000e220000001000 */
[----:B--2---:R-:W-:-:S07]  /*02e0*/  FMUL.FTZ R10, R10, R19 ;  /* 0x000000130a0a7220 */ /* 0x004fce0000410000 */
[----:B------:R-:W2:Y:S01]  /*02f0*/  MUFU.RCP R0, R0 ;  /* 0x0000000000007308 */ /* 0x000ea20000001000 */
[----:B-1----:R-:W-:-:S07]  /*0300*/  FMUL.FTZ R9, R9, R14 ;  /* 0x0000000e09097220 */ /* 0x002fce0000410000 */
[----:B------:R-:W1:Y:S01]  /*0310*/  MUFU.RCP R15, R15 ;  /* 0x0000000f000f7308 */ /* 0x000e620000001000 */
[----:B0-----:R-:W-:-:S05]  /*0320*/  FMUL.FTZ R8, R8, R17 ;  /* 0x0000001108087220 */ /* 0x001fca0000410000 */
[----:B------:R-:W-:Y:S02]  /*0330*/  STG.E.128 desc[UR4][R2.64], R8 ;  /* 0x0000000802007986 */ /* 0x000fe4000c101d04 */
[----:B------:R-:W0:Y:S01]  /*0340*/  MUFU.RCP R20, R20 ;  /* 0x0000001400147308 */ /* 0x000e220000001000 */
[----:B--2---:R-:W-:-:S07]  /*0350*/  FMUL.FTZ R7, R7, R0 ;  /* 0x0000000007077220 */ /* 0x004fce0000410000 */
[----:B------:R-:W2:Y:S01]  /*0360*/  MUFU.RCP R21, R18 ;  /* 0x0000001200157308 */ /* 0x000ea20000001000 */
[----:B-1----:R-:W-:Y:S01]  /*0370*/  FMUL.FTZ R6, R6, R15 ;  /* 0x0000000f06067220 */ /* 0x002fe20000410000 */
[----:B0-----:R-:W-:Y:S01]  /*0380*/  FMUL.FTZ R5, R5, R20 ;  /* 0x0000001405057220 */ /* 0x001fe20000410000 */
[----:B--2---:R-:W-:-:S05]  /*0390*/  FMUL.FTZ R4, R4, R21 ;  /* 0x0000001504047220 */ /* 0x004fca0000410000 */
[----:B------:R-:W-:Y:S01]  /*03a0*/  STG.E.128 desc[UR4][R2.64+0x800], R4 ;  /* 0x0008000402007986 */ /* 0x000fe2000c101d04 */
[----:B------:R-:W-:Y:S05]  /*03b0*/  EXIT ;  /* 0x000000000000794d */ /* 0x000fea0003800000 */
.L_x_10149:
        /* <DEDUP_REMOVED lines=132> */
.L_x_10152:
[----:B------:R-:W-:-:S13]  /*0c00*/  ISETP.GE.AND P0, PT, R22, R5, PT ;  /* 0x000000051600720c */ /* 0x000fda0003f06270 */
[----:B------:R-:W-:Y:S05]  /*0c10*/  @P0 BRA `(.L_x_10154) ;  /* 0x0000000000300947 */ /* 0x000fea0003800000 */
[----:B0-----:R-:W0:Y:S01]  /*0c20*/  LDC.64 R12, c[0x0][0x218] ;  /* 0x00008600ff0c7b82 */ /* 0x001e220000000a00 */
[----:B------:R-:W-:Y:S02]  /*0c30*/  IADD3 R15, R3, R22, RZ ;  /* 0x00000016030f7210 */ /* 0x000fe40007ffe0ff */
[----:B------:R-:W-:-:S03]  /*0c40*/  IADD3 R22, R22, 0x80, RZ ;  /* 0x0000008016167810 */ /* 0x000fc60007ffe0ff */
[----:B0-----:R-:W-:-:S05]  /*0c50*/  IMAD.WIDE.U32 R12, R15, 0x4, R12 ;  /* 0x000000040f0c7825 */ /* 0x001fca00078e000c */
[----:B------:R1:W-:Y:S02]  /*0c60*/  STG.E desc[UR4][R12.64], R7 ;  /* 0x000000070c007986 */ /* 0x0003e4000c101904 */
.L_x_10153:
[----:B------:R-:W-:-:S13]  /*0c70*/  ISETP.GE.AND P0, PT, R22, R5, PT ;  /* 0x000000051600720c */ /* 0x000fda0003f06270 */
[----:B------:R-:W-:Y:S05]  /*0c80*/  @P0 BRA `(.L_x_10155) ;  /* 0x0000000000340947 */ /* 0x000fea0003800000 */
[----:B01----:R-:W0:Y:S01]  /*0c90*/  LDC.64 R6, c[0x0][0x218] ;  /* 0x00008600ff067b82 */ /* 0x003e220000000a00 */
[----:B------:R-:W-:Y:S02]  /*0ca0*/  IADD3 R13, R3, R22, RZ ;  /* 0x00000016030d7210 */ /* 0x000fe40007ffe0ff */
[----:B------:R-:W-:-:S03]  /*0cb0*/  IADD3 R22, R22, 0x80, RZ ;  /* 0x0000008016167810 */ /* 0x000fc60007ffe0ff */
[----:B0-----:R-:W-:-:S05]  /*0cc0*/  IMAD.WIDE.U32 R6, R13, 0x4, R6 ;  /* 0x000000040d067825 */ /* 0x001fca00078e0006 */
[----:B------:R1:W-:Y:S02]  /*0cd0*/  STG.E desc[UR4][R6.64], R8 ;  /* 0x0000000806007986 */ /* 0x0003e4000c101904 */
.L_x_10154:
        /* <DEDUP_REMOVED lines=8> */
.L_x_10155:
[----:B------:R-:W-:Y:S05]  /*0d60*/  BSYNC B1 ;  /* 0x0000000000017941 */ /* 0x000fea0003800000 */
.L_x_10151:
[----:B------:R-:W-:-:S13]  /*0d70*/  ISETP.GE.AND P0, PT, R22, R5, PT ;  /* 0x000000051600720c */ /* 0x000fda0003f06270 */
[----:B012---:R-:W0:Y:S01]  /*0d80*/  @!P0 LDC.64 R6, c[0x0][0x218] ;  /* 0x00008600ff068b82 */ /* 0x007e220000000a00 */
[----:B------:R-:W-:Y:S02]  /*0d90*/  @!P0 IADD3 R9, R3, R22, RZ ;  /* 0x0000001603098210 */ /* 0x000fe40007ffe0ff */
[----:B------:R-:W-:-:S03]  /*0da0*/  @!P0 IADD3 R22, R22, 0x80, RZ ;  /* 0x0000008016168810 */ /* 0x000fc60007ffe0ff */
[----:B0-----:R-:W-:-:S05]  /*0db0*/  @!P0 IMAD.WIDE.U32 R6, R9, 0x4, R6 ;  /* 0x0000000409068825 */ /* 0x001fca00078e0006 */
[----:B------:R2:W-:Y:S02]  /*0dc0*/  @!P0 STG.E desc[UR4][R6.64], R10 ;  /* 0x0000000a06008986 */ /* 0x0005e4000c101904 */
.L_x_10156:
[----:B------:R-:W-:Y:S05]  /*0dd0*/  BSYNC B0 ;  /* 0x0000000000007941 */ /* 0x000fea0003800000 */
.L_x_10150:
        /* <DEDUP_REMOVED lines=8> */
.L_x_10157:
        /* <DEDUP_REMOVED lines=10> */
.L_x_11142:


//--------------------- .text._ZN2at6native29vectorized_elementwise_kernelILi8EZZZNS0_61_GLOBAL__N__132982cb_23_ActivationSiluKernel_cu_1520ed90_292411silu_kernelERNS_18TensorIteratorBaseEENKUlvE_clEvENKUlvE0_clEvEUlfE_St5arrayIPcLm2EEEEviT0_T1_ --------------------------
	.section	.text._ZN2at6native29vectorized_elementwise_kernelILi8EZZZNS0_61_GLOBAL__N__132982cb_23_ActivationSiluKernel_cu_1520ed90_292411silu_kernelERNS_18TensorIteratorBaseEENKUlvE_clEvENKUlvE0_clEvEUlfE_St5arrayIPcLm2EEEEviT0_T1_,"ax",@progbits
	.align	128
        .global         _ZN2at6native29vectorized_elementwise_kernelILi8EZZZNS0_61_GLOBAL__N__132982cb_23_ActivationSiluKernel_cu_1520ed90_292411silu_kernelERNS_18TensorIteratorBaseEENKUlvE_clEvENKUlvE0_clEvEUlfE_St5arrayIPcLm2EEEEviT0_T1_
        .type           _ZN2at6native29vectorized_elementwise_kernelILi8EZZZNS0_61_GLOBAL__N__132982cb_23_ActivationSiluKernel_cu_1520ed90_292411silu_kernelERNS_18TensorIteratorBaseEENKUlvE_clEvENKUlvE0_clEvEUlfE_St5arrayIPcLm2EEEEviT0_T1_,@function
        .size           _ZN2at6native29vectorized_elementwise_kernelILi8EZZZNS0_61_GLOBAL__N__132982cb_23_ActivationSiluKernel_cu_1520ed90_292411silu_kernelERNS_18TensorIteratorBaseEENKUlvE_clEvENKUlvE0_clEvEUlfE_St5arrayIPcLm2EEEEviT0_T1_,(.L_x_11143 - _ZN2at6native29vectorized_elementwise_kernelILi8EZZZNS0_61_GLOBAL__N__132982cb_23_ActivationSiluKernel_cu_1520ed90_292411silu_kernelERNS_18TensorIteratorBaseEENKUlvE_clEvENKUlvE0_clEvEUlfE_St5arrayIPcLm2EEEEviT0_T1_)
        .other          _ZN2at6native29vectorized_elementwise_kernelILi8EZZZNS0_61_GLOBAL__N__132982cb_23_ActivationSiluKernel_cu_1520ed90_292411silu_kernelERNS_18TensorIteratorBaseEENKUlvE_clEvENKUlvE0_clEvEUlfE_St5arrayIPcLm2EEEEviT0_T1_,@"STO_CUDA_ENTRY STV_DEFAULT"
_ZN2at6native29vectorized_elementwise_kernelILi8EZZZNS0_61_GLOBAL__N__132982cb_23_ActivationSiluKernel_cu_1520ed90_292411silu_kernelERNS_18TensorIteratorBaseEENKUlvE_clEvENKUlvE0_clEvEUlfE_St5arrayIPcLm2EEEEviT0_T1_:
.text._ZN2at6native29vectorized_elementwise_kernelILi8EZZZNS0_61_GLOBAL__N__132982cb_23_ActivationSiluKernel_cu_1520ed90_292411silu_kernelERNS_18TensorIteratorBaseEENKUlvE_clEvENKUlvE0_clEvEUlfE_St5arrayIPcLm2EEEEviT0_T1_:
        /* <DEDUP_REMOVED lines=60> */
.L_x_10158:
        /* <DEDUP_REMOVED lines=132> */
.L_x_10161:
[----:B------:R-:W-:-:S13]  /*0c00*/  ISETP.GE.AND P0, PT, R22, R5, PT ;  /* 0x000000051600720c */ /* 0x000fda0003f06270 */
[----:B------:R-:W-:Y:S05]  /*0c10*/  @P0 BRA `(.L_x_10163) ;  /* 0x0000000000300947 */ /* 0x000fea0003800000 */
[----:B0-----:R-:W0:Y:S01]  /*0c20*/  LDC.64 R12, c[0x0][0x218] ;  /* 0x00008600ff0c7b82 */ /* 0x001e220000000a00 */
[----:B------:R-:W-:Y:S02]  /*0c30*/  IADD3 R15, R3, R22, RZ ;  /* 0x00000016030f7210 */ /* 0x000fe40007ffe0ff */
[----:B------:R-:W-:-:S03]  /*0c40*/  IADD3 R22, R22, 0x80, RZ ;  /* 0x0000008016167810 */ /* 0x000fc60007ffe0ff */
[----:B0-----:R-:W-:-:S05]  /*0c50*/  IMAD.WIDE.U32 R12, R15, 0x4, R12 ;  /* 0x000000040f0c7825 */ /* 0x001fca00078e000c */
[----:B------:R1:W-:Y:S02]  /*0c60*/  STG.E desc[UR4][R12.64], R7 ;  /* 0x000000070c007986 */ /* 0x0003e4000c101904 */
.L_x_10162:
[----:B------:R-:W-:-:S13]  /*0c70*/  ISETP.GE.AND P0, PT, R22, R5, PT ;  /* 0x000000051600720c */ /* 0x000fda0003f06270 */
[----:B------:R-:W-:Y:S05]  /*0c80*/  @P0 BRA `(.L_x_10164) ;  /* 0x0000000000340947 */ /* 0x000fea0003800000 */
[----:B01----:R-:W0:Y:S01]  /*0c90*/  LDC.64 R6, c[0x0][0x218] ;  /* 0x00008600ff067b82 */ /* 0x003e220000000a00 */
[----:B------:R-:W-:Y:S02]  /*0ca0*/  IADD3 R13, R3, R22, RZ ;  /* 0x00000016030d7210 */ /* 0x000fe40007ffe0ff */
[----:B------:R-:W-:-:S03]  /*0cb0*/  IADD3 R22, R22, 0x80, RZ ;  /* 0x0000008016167810 */ /* 0x000fc60007ffe0ff */
[----:B0-----:R-:W-:-:S05]  /*0cc0*/  IMAD.WIDE.U32 R6, R13, 0x4, R6 ;  /* 0x000000040d067825 */ /* 0x001fca00078e0006 */
[----:B------:R1:W-:Y:S02]  /*0cd0*/  STG.E desc[UR4][R6.64], R8 ;  /* 0x0000000806007986 */ /* 0x0003e4000c101904 */
.L_x_10163:
        /* <DEDUP_REMOVED lines=8> */
.L_x_10164:
[----:B------:R-:W-:Y:S05]  /*0d60*/  BSYNC B1 ;  /* 0x0000000000017941 */ /* 0x000fea0003800000 */
.L_x_10160:
[----:B------:R-:W-:-:S13]  /*0d70*/  ISETP.GE.AND P0, PT, R22, R5, PT ;  /* 0x000000051600720c */ /* 0x000fda0003f06270 */
[----:B012---:R-:W0:Y:S01]  /*0d80*/  @!P0 LDC.64 R6, c[0x0][0x218] ;  /* 0x00008600ff068b82 */ /* 0x007e220000000a00 */
[----:B------:R-:W-:Y:S02]  /*0d90*/  @!P0 IADD3 R9, R3, R22, RZ ;  /* 0x0000001603098210 */ /* 0x000fe40007ffe0ff */
[----:B------:R-:W-:-:S03]  /*0da0*/  @!P0 IADD3 R22, R22, 0x80, RZ ;  /* 0x0000008016168810 */ /* 0x000fc60007ffe0ff */
[----:B0-----:R-:W-:-:S05]  /*0db0*/  @!P0 IMAD.WIDE.U32 R6, R9, 0x4, R6 ;  /* 0x0000000409068825 */ /* 0x001fca00078e0006 */
[----:B------:R2:W-:Y:S02]  /*0dc0*/  @!P0 STG.E desc[UR4][R6.64], R10 ;  /* 0x0000000a06008986 */ /* 0x0005e4000c101904 */
.L_x_10165:
[----:B------:R-:W-:Y:S05]  /*0dd0*/  BSYNC B0 ;  /* 0x0000000000007941 */ /* 0x000fea0003800000 */
.L_x_10159:
        /* <DEDUP_REMOVED lines=8> */
.L_x_10166:
        /* <DEDUP_REMOVED lines=10> */
.L_x_11143:


//--------------------- .text._ZN2at6native18elementwise_kernelILi128ELi4EZNS0_15gpu_kernel_implIZZZNS0_61_GLOBAL__N__132982cb_23_ActivationSiluKernel_cu_1520ed90_292411silu_kernelERNS_18TensorIteratorBaseEENKUlvE_clEvENKUlvE_clEvEUldE_EEvS5_RKT_EUliE_EEviT1_ --------------------------
	.section	.text._ZN2at6native18elementwise_kernelILi128ELi4EZNS0_15gpu_kernel_implIZZZNS0_61_GLOBAL__N__132982cb_23_ActivationSiluKernel_cu_1520ed90_292411silu_kernelERNS_18TensorIteratorBaseEENKUlvE_clEvENKUlvE_clEvEUldE_EEvS5_RKT_EUliE_EEviT1_,"ax",@progbits
	.align	128
        .global         _ZN2at6native18elementwise_kernelILi128ELi4EZNS0_15gpu_kernel_implIZZZNS0_61_GLOBAL__N__132982cb_23_ActivationSiluKernel_cu_1520ed90_292411silu_kernelERNS_18TensorIteratorBaseEENKUlvE_clEvENKUlvE_clEvEUldE_EEvS5_RKT_EUliE_EEviT1_
        .type           _ZN2at6native18elementwise_kernelILi128ELi4EZNS0_15gpu_kernel_implIZZZNS0_61_GLOBAL__N__132982cb_23_ActivationSiluKernel_cu_1520ed90_292411silu_kernelERNS_18TensorIteratorBaseEENKUlvE_clEvENKUlvE_clEvEUldE_EEvS5_RKT_EUliE_EEviT1_,@function
        .size           _ZN2at6native18elementwise_kernelILi128ELi4EZNS0_15gpu_kernel_implIZZZNS0_61_GLOBAL__N__132982cb_23_ActivationSiluKernel_cu_1520ed90_292411silu_kernelERNS_18TensorIteratorBaseEENKUlvE_clEvENKUlvE_clEvEUldE_EEvS5_RKT_EUliE_EEviT1_,(.L_x_11074 - _ZN2at6native18elementwise_kernelILi128ELi4EZNS0_15gpu_kernel_implIZZZNS0_61_GLOBAL__N__132982cb_23_ActivationSiluKernel_cu_1520ed90_292411silu_kernelERNS_18TensorIteratorBaseEENKUlvE_clEvENKUlvE_clEvEUldE_EEvS5_RKT_EUliE_EEviT1_)
        .other          _ZN2at6native18elementwise_kernelILi128ELi4EZNS0_15gpu_kernel_implIZZZNS0_61_GLOBAL__N__132982cb_23_ActivationSiluKernel_cu_1520ed90_292411silu_kernelERNS_18TensorIteratorBaseEENKUlvE_clEvENKUlvE_clEvEUldE_EEvS5_RKT_EUliE_EEviT1_,@"STO_CUDA_ENTRY STV_DEFAULT"
_ZN2at6native18elementwise_kernelILi128ELi4EZNS0_15gpu_kernel_implIZZZNS0_61_GLOBAL__N__132982cb_23_ActivationSiluKernel_cu_1520ed90_292411silu_kernelERNS_18TensorIteratorBaseEENKUlvE_clEvENKUlvE_clEvEUldE_EEvS5_RKT_EUliE_EEviT1_:
.text._ZN2at6native18elementwise_kernelILi128ELi4EZNS0_15gpu_kernel_implIZZZNS0_61_GLOBAL__N__132982cb_23_ActivationSiluKernel_cu_1520ed90_292411silu_kernelERNS_18TensorIteratorBaseEENKUlvE_clEvENKUlvE_clEvEUldE_EEvS5_RKT_EUliE_EEviT1_:
        /* <DEDUP_REMOVED lines=312> */
.L_x_10169:
[----:B------:R-:W0:Y:S01]  /*1380*/  LDC.U8 R6, c[0x0][0x422] ;  /* 0x00010880ff067b82 */ /* 0x000e220000000000 */
[----:B------:R-:W-:Y:S01]  /*1390*/  ULDC.64 UR4, c[0x0][0x410] ;  /* 0x0001040000047ab9 */ /* 0x000fe20000000a00 */
[----:B------:R-:W-:Y:S01]  /*13a0*/  ULDC.64 UR6, c[0x0][0x418] ;  /* 0x0001060000067ab9 */ /* 0x000fe20000000a00 */
[----:B------:R-:W-:Y:S02]  /*13b0*/  IADD3 R16, P1, R16, UR4, RZ ;  /* 0x0000000410107c10 */ /* 0x000fe4000ff3e0ff */
        /* <DEDUP_REMOVED lines=17> */
.L_x_10173:
[----:B------:R-:W2:Y:S02]  /*14d0*/  LDG.E.U8 R4, desc[UR36][R4.64] ;  /* 0x0000002404047981 */ /* 0x000ea4000c1e1100 */
[----:B--2---:R0:W1:Y:S01]  /*14e0*/  I2F.F64.U16 R6, R4 ;  /* 0x0000000400067312 */ /* 0x0040620000101800 */
[----:B------:R-:W-:Y:S05]  /*14f0*/  BRA `(.L_x_10175) ;  /* 0x0000000c00707947 */ /* 0x000fea0003800000 */
.L_x_10172:
        /* <DEDUP_REMOVED lines=9> */
.L_x_10177:
[----:B------:R-:W2:Y:S02]  /*1590*/  LDG.E R4, desc[UR36][R4.64] ;  /* 0x0000002404047981 */ /* 0x000ea4000c1e1900 */
[----:B--2---:R0:W1:Y:S01]  /*15a0*/  I2F.F64 R6, R4 ;  /* 0x0000000400067312 */ /* 0x0040620000201c00 */
[----:B------:R-:W-:Y:S05]  /*15b0*/  BRA `(.L_x_10175) ;  /* 0x0000000c00407947 */ /* 0x000fea0003800000 */
.L_x_10176:
[----:B------:R-:W2:Y:S02]  /*15c0*/  LDG.E.U16 R4, desc[UR36][R4.64] ;  /* 0x0000002404047981 */ /* 0x000ea4000c1e1500 */
[----:B--2---:R0:W1:Y:S01]  /*15d0*/  I2F.F64.S16 R6, R4 ;  /* 0x0000000400067312 */ /* 0x0040620000101c00 */
[----:B------:R-:W-:Y:S05]  /*15e0*/  BRA `(.L_x_10175) ;  /* 0x0000000c00347947 */ /* 0x000fea0003800000 */
.L_x_10171:
        /* <DEDUP_REMOVED lines=10> */
.L_x_10179:
[----:B------:R-:W2:Y:S02]  /*1690*/  LDG.E.U16 R0, desc[UR36][R4.64] ;  /* 0x0000002404007981 */ /* 0x000ea4000c1e1500 */
[----:B--2---:R-:W-:-:S05]  /*16a0*/  HADD2.F32 R0, -RZ, R0.H0_H0 ;  /* 0x20000000ff007230 */ /* 0x004fca0000004100 */
[----:B------:R-:W-:-:S04]  /*16b0*/  FMUL.FTZ R0, R0, 1 ;  /* 0x3f80000000007820 */ /* 0x000fc80000410000 */
[----:B------:R0:W1:Y:S01]  /*16c0*/  F2F.F64.F32 R6, R0 ;  /* 0x0000000000067310 */ /* 0x0000620000201800 */
[----:B------:R-:W-:Y:S05]  /*16d0*/  BRA `(.L_x_10175) ;  /* 0x0000000800f87947 */ /* 0x000fea0003800000 */
.L_x_10178:
        /* <DEDUP_REMOVED lines=10> */
.L_x_10181:
[----:B------:R-:W2:Y:S02]  /*1780*/  LDG.E.U16 R4, desc[UR36][R4.64] ;  /* 0x0000002404047981 */ /* 0x000ea4000c1e1500 */
[----:B--2---:R-:W-:-:S05]  /*1790*/  HADD2.F32 R0, -RZ, R4.H0_H0 ;  /* 0x20000004ff007230 */ /* 0x004fca0000004100 */
[----:B------:R-:W-:-:S04]  /*17a0*/  FMUL.FTZ R0, R0, 1 ;  /* 0x3f80000000007820 */ /* 0x000fc80000410000 */
[----:B------:R0:W1:Y:S01]  /*17b0*/  F2F.F64.F32 R6, R0 ;  /* 0x0000000000067310 */ /* 0x0000620000201800 */
[----:B------:R-:W-:Y:S05]  /*17c0*/  BRA `(.L_x_10175) ;  /* 0x0000000800bc7947 */ /* 0x000fea0003800000 */
.L_x_10180:
[----:B------:R0:W5:Y:S01]  /*17d0*/  LDG.E.64 R6, desc[UR36][R4.64] ;  /* 0x0000002404067981 */ /* 0x000162000c1e1b00 */
[----:B------:R-:W-:Y:S05]  /*17e0*/  BRA `(.L_x_10175) ;  /* 0x0000000800b47947 */ /* 0x000fea0003800000 */
.L_x_10170:
        /* <DEDUP_REMOVED lines=13> */
.L_x_10184:
[----:B------:R0:W5:Y:S01]  /*18c0*/  LDG.E.64 R6, desc[UR36][R4.64] ;  /* 0x0000002404067981 */ /* 0x000162000c1e1b00 */
[----:B------:R-:W-:Y:S05]  /*18d0*/  BRA `(.L_x_10175) ;  /* 0x0000000800787947 */ /* 0x000fea0003800000 */
.L_x_10183:
        /* <DEDUP_REMOVED lines=25> */
[----:B------:R-:W-:-:S06]  /*1a70*/  FMUL.FTZ R7, R7, 1 ;  /* 0x3f80000007077820 */ /* 0x000fcc0000410000 */
[----:B------:R-:W0:Y:S01]  /*1a80*/  F2F.F64.F32 R6, R7 ;  /* 0x0000000700067310 */ /* 0x000e220000201800 */
[----:B------:R-:W-:Y:S05]  /*1a90*/  BRA `(.L_x_10175) ;  /* 0x0000000800087947 */ /* 0x000fea0003800000 */
.L_x_10186:
        /* <DEDUP_REMOVED lines=15> */
.L_x_10185:
[----:B------:R-:W2:Y:S02]  /*1b90*/  LDG.E.U16 R0, desc[UR36][R4.64] ;  /* 0x0000002404007981 */ /* 0x000ea4000c1e1500 */
[----:B--2---:R-:W-:-:S04]  /*1ba0*/  IMAD.U32 R0, R0, 0x10000, RZ ;  /* 0x0001000000007824 */ /* 0x004fc800078e00ff */
[----:B------:R-:W-:-:S04]  /*1bb0*/  FMUL.FTZ R0, R0, 1 ;  /* 0x3f80000000007820 */ /* 0x000fc80000410000 */
[----:B------:R0:W1:Y:S01]  /*1bc0*/  F2F.F64.F32 R6, R0 ;  /* 0x0000000000067310 */ /* 0x0000620000201800 */
[----:B------:R-:W-:Y:S05]  /*1bd0*/  BRA `(.L_x_10175) ;  /* 0x0000000400b87947 */ /* 0x000fea0003800000 */
.L_x_10182:
        /* <DEDUP_REMOVED lines=11> */
.L_x_10189:
        /* <DEDUP_REMOVED lines=21> */
.L_x_10193:
[----:B------:R-:W-:Y:S05]  /*1de0*/  BSYNC B1 ;  /* 0x0000000000017941 */ /* 0x000fea0003800000 */
.L_x_10192:
[----:B------:R-:W-:Y:S01]  /*1df0*/  LEA R5, R0, 0x3b800000, 0x17 ;  /* 0x3b80000000057811 */ /* 0x000fe200078eb8ff */
[----:B------:R-:W-:-:S05]  /*1e00*/  IMAD.SHL.U32 R0, R3, 0x100000, RZ ;  /* 0x0010000003007824 */ /* 0x000fca00078e00ff */
[----:B------:R-:W-:-:S07]  /*1e10*/  LOP3.LUT R0, R5, R0, R6, 0xfe, !PT ;  /* 0x0000000005007212 */ /* 0x000fce00078efe06 */
.L_x_10191:
[----:B------:R-:W-:Y:S05]  /*1e20*/  BSYNC B0 ;  /* 0x0000000000007941 */ /* 0x000fea0003800000 */
.L_x_10190:
[----:B------:R-:W-:-:S04]  /*1e30*/  FMUL.FTZ R0, R0, 1 ;  /* 0x3f80000000007820 */ /* 0x000fc80000410000 */
[----:B------:R2:W3:Y:S01]  /*1e40*/  F2F.F64.F32 R6, R0 ;  /* 0x0000000000067310 */ /* 0x0004e20000201800 */
[----:B------:R-:W-:Y:S05]  /*1e50*/  BRA `(.L_x_10175) ;  /* 0x0000000400187947 */ /* 0x000fea0003800000 */
.L_x_10188:
        /* <DEDUP_REMOVED lines=21> */
.L_x_10197:
[----:B------:R-:W-:Y:S05]  /*1fb0*/  BSYNC B1 ;  /* 0x0000000000017941 */ /* 0x000fea0003800000 */
.L_x_10196:
[----:B------:R-:W-:Y:S01]  /*1fc0*/  LEA R5, R0, 0x37800000, 0x17 ;  /* 0x3780000000057811 */ /* 0x000fe200078eb8ff */
[----:B------:R-:W-:-:S05]  /*1fd0*/  IMAD.SHL.U32 R0, R3, 0x200000, RZ ;  /* 0x0020000003007824 */ /* 0x000fca00078e00ff */
[----:B------:R-:W-:-:S07]  /*1fe0*/  LOP3.LUT R0, R5, R0, R6, 0xfe, !PT ;  /* 0x0000000005007212 */ /* 0x000fce00078efe06 */
.L_x_10195:
[----:B------:R-:W-:Y:S05]  /*1ff0*/  BSYNC B0 ;  /* 0x0000000000007941 */ /* 0x000fea0003800000 */
.L_x_10194:
[----:B------:R-:W-:-:S04]  /*2000*/  FMUL.FTZ R0, R0, 1 ;  /* 0x3f80000000007820 */ /* 0x000fc80000410000 */
[----:B------:R4:W0:Y:S01]  /*2010*/  F2F.F64.F32 R6, R0 ;  /* 0x0000000000067310 */ /* 0x0008220000201800 */
[----:B------:R-:W-:Y:S05]  /*2020*/  BRA `(.L_x_10175) ;  /* 0x0000000000a47947 */ /* 0x000fea0003800000 */
.L_x_10187:
        /* <DEDUP_REMOVED lines=14> */
.L_x_10201:
[----:B------:R-:W-:Y:S05]  /*2110*/  BSYNC B0 ;  /* 0x0000000000007941 */ /* 0x000fea0003800000 */
.L_x_10200:
[----:B------:R-:W-:-:S04]  /*2120*/  FMUL.FTZ R0, R0, 1 ;  /* 0x3f80000000007820 */ /* 0x000fc80000410000 */
[----:B------:R0:W1:Y:S01]  /*2130*/  F2F.F64.F32 R6, R0 ;  /* 0x0000000000067310 */ /* 0x0000620000201800 */
[----:B------:R-:W-:Y:S05]  /*2140*/  BRA `(.L_x_10175) ;  /* 0x00000000005c7947 */ /* 0x000fea0003800000 */
.L_x_10174:
        /* <DEDUP_REMOVED lines=16> */
.L_x_10202:
[----:B------:R-:W-:Y:S01]  /*2250*/  CS2R R6, SRZ ;  /* 0x0000000000067805 */ /* 0x000fe2000001ff00 */
[----:B------:R-:W-:Y:S06]  /*2260*/  BRA `(.L_x_10175) ;  /* 0x0000000000147947 */ /* 0x000fec0003800000 */
.L_x_10199:
[----:B------:R-:W2:Y:S02]  /*2270*/  LDG.E.64 R6, desc[UR36][R4.64] ;  /* 0x0000002404067981 */ /* 0x000ea4000c1e1b00 */
[----:B--2---:R-:W0:Y:S01]  /*2280*/  I2F.F64.U64 R6, R6 ;  /* 0x0000000600067312 */ /* 0x004e220000301800 */
[----:B------:R-:W-:Y:S05]  /*2290*/  BRA `(.L_x_10175) ;  /* 0x0000000000087947 */ /* 0x000fea0003800000 */
.L_x_10198:
[----:B------:R-:W2:Y:S02]  /*22a0*/  LDG.E R4, desc[UR36][R4.64] ;  /* 0x0000002404047981 */ /* 0x000ea4000c1e1900 */
[----:B--2---:R0:W1:Y:S02]  /*22b0*/  I2F.F64.U32 R6, R4 ;  /* 0x0000000400067312 */ /* 0x0040640000201800 */
.L_x_10175:
[----:B0-----:R-:W-:Y:S01]  /*22c0*/  IMAD.MOV.U32 R4, RZ, RZ, 0x652b82fe ;  /* 0x652b82feff047424 */ /* 0x001fe200078e00ff */
[----:B------:R-:W-:Y:S01]  /*22d0*/  UMOV UR4, 0xfefa39ef ;  /* 0xfefa39ef00047882 */ /* 0x000fe20000000000 */
[----:B------:R-:W-:Y:S01]  /*22e0*/  IMAD.MOV.U32 R5, RZ, RZ, 0x3ff71547 ;  /* 0x3ff71547ff057424 */ /* 0x000fe200078e00ff */
[----:B------:R-:W-:Y:S01]  /*22f0*/  UMOV UR5, 0x3fe62e42 ;  /* 0x3fe62e4200057882 */ /* 0x000fe20000000000 */
[----:B-1-3-5:R-:W-:Y:S01]  /*2300*/  DADD R12, -RZ, -R6 ;  /* 0x00000000ff0c7229 */ /* 0x02afe20000000906 */
        /* <DEDUP_REMOVED lines=46> */
[----:B--2-4-:R-:W-:Y:S02]  /*25f0*/  @!P1 LEA.HI R0, R4, R4, RZ, 0x1 ;  /* 0x0000000404009211 */ /* 0x014fe400078f08ff */
        /* <DEDUP_REMOVED lines=8> */
.L_x_10204:
[----:B------:R-:W-:Y:S05]  /*2680*/  BSYNC B0 ;  /* 0x0000000000007941 */ /* 0x000fea0003800000 */
.L_x_10203:
[----:B------:R-:W-:Y:S01]  /*2690*/  DADD R8, R8, 1 ;  /* 0x3ff0000008087429 */ /* 0x000fe20000000000 */
[----:B------:R-:W-:Y:S01]  /*26a0*/  IMAD.MOV.U32 R4, RZ, RZ, 0x1 ;  /* 0x00000001ff047424 */ /* 0x000fe200078e00ff */
[----:B------:R-:W-:Y:S01]  /*26b0*/  FSETP.GEU.AND P1, PT, |R7|, 6.5827683646048100446e-37, PT ;  /* 0x036000000700780b */ /* 0x000fe20003f2e200 */
[----:B------:R-:W-:Y:S03]  /*26c0*/  BSSY B0, `(.L_x_10205) ;  /* 0x0000011000007945 */ /* 0x000fe60003800000 */
[----:B------:R-:W0:Y:S02]  /*26d0*/  MUFU.RCP64H R5, R9 ;  /* 0x0000000900057308 */ /* 0x000e240000001800 */
        /* <DEDUP_REMOVED lines=8> */
[----:B--2-4-:R-:W-:-:S05]  /*2760*/  FFMA R0, RZ, R9, R5 ;  /* 0x00000009ff007223 */ /* 0x014fca0000000005 */
[----:B------:R-:W-:-:S13]  /*2770*/  FSETP.GT.AND P0, PT, |R0|, 1.469367938527859385e-39, PT ;  /* 0x001000000000780b */ /* 0x000fda0003f04200 */
[----:B------:R-:W-:Y:S05]  /*2780*/  @P0 BRA P1, `(.L_x_10206) ;  /* 0x0000000000100947 */ /* 0x000fea0000800000 */
[----:B------:R-:W-:Y:S01]  /*2790*/  IMAD.MOV.U32 R4, RZ, RZ, R8 ;  /* 0x000000ffff047224 */ /* 0x000fe200078e0008 */
[----:B------:R-:W-:Y:S01]  /*27a0*/  MOV R14, 0x27d0 ;  /* 0x000027d0000e7802 */ /* 0x000fe20000000f00 */
[----:B------:R-:W-:-:S07]  /*27b0*/  IMAD.MOV.U32 R5, RZ, RZ, R9 ;  /* 0x000000ffff057224 */ /* 0x000fce00078e0009 */
[----:B------:R-:W-:Y:S05]  /*27c0*/  CALL.REL.NOINC `($__internal_21_$__cuda_sm20_div_rn_f64_full) ;  /* 0x000000b800dc7944 */ /* 0x000fea0003c00000 */
.L_x_10206:
[----:B------:R-:W-:Y:S05]  /*27d0*/  BSYNC B0 ;  /* 0x0000000000007941 */ /* 0x000fea0003800000 */
.L_x_10205:
        /* <DEDUP_REMOVED lines=15> */
.L_x_10210:
[----:B------:R-:W0:Y:S02]  /*28d0*/  F2I.S64.F64.TRUNC R4, R4 ;  /* 0x0000000400047311 */ /* 0x000e24000030d900 */
[----:B0-----:R-:W-:-:S05]  /*28e0*/  IMAD.MOV.U32 R3, RZ, RZ, R4 ;  /* 0x000000ffff037224 */ /* 0x001fca00078e0004 */
[----:B------:R0:W-:Y:S01]  /*28f0*/  STG.E.U8 desc[UR36][R16.64], R3 ;  /* 0x0000000310007986 */ /* 0x0001e2000c101124 */
[----:B------:R-:W-:Y:S05]  /*2900*/  BRA `(.L_x_10212) ;  /* 0x0000000c00f87947 */ /* 0x000fea0003800000 */
.L_x_10209:
        /* <DEDUP_REMOVED lines=9> */
.L_x_10214:
[----:B------:R-:W0:Y:S02]  /*29a0*/  F2I.F64.TRUNC R5, R4 ;  /* 0x0000000400057311 */ /* 0x000e24000030d100 */
[----:B0-----:R0:W-:Y:S01]  /*29b0*/  STG.E desc[UR36][R16.64], R5 ;  /* 0x0000000510007986 */ /* 0x0011e2000c101924 */
[----:B------:R-:W-:Y:S05]  /*29c0*/  BRA `(.L_x_10212) ;  /* 0x0000000c00c87947 */ /* 0x000fea0003800000 */
.L_x_10213:
[----:B------:R-:W0:Y:S02]  /*29d0*/  F2I.F64.TRUNC R5, R4 ;  /* 0x0000000400057311 */ /* 0x000e24000030d100 */
[----:B0-----:R0:W-:Y:S01]  /*29e0*/  STG.E.U16 desc[UR36][R16.64], R5 ;  /* 0x0000000510007986 */ /* 0x0011e2000c101524 */
[----:B------:R-:W-:Y:S05]  /*29f0*/  BRA `(.L_x_10212) ;  /* 0x0000000c00bc7947 */ /* 0x000fea0003800000 */
.L_x_10208:
        /* <DEDUP_REMOVED lines=13> */
.L_x_10216:
        /* <DEDUP_REMOVED lines=8> */
.L_x_10215:
        /* <DEDUP_REMOVED lines=14> */
.L_x_10218:
        /* <DEDUP_REMOVED lines=9> */
.L_x_10217:
[----:B------:R0:W-:Y:S01]  /*2cc0*/  STG.E.64 desc[UR36][R16.64], R4 ;  /* 0x0000000410007986 */ /* 0x0001e2000c101b24 */
[----:B------:R-:W-:Y:S05]  /*2cd0*/  BRA `(.L_x_10212) ;  /* 0x0000000c00047947 */ /* 0x000fea0003800000 */
.L_x_10207:
        /* <DEDUP_REMOVED lines=12> */
.L_x_10221:
[----:B------:R-:W-:-:S05]  /*2da0*/  CS2R R6, SRZ ;  /* 0x0000000000067805 */ /* 0x000fca000001ff00 */
[----:B------:R0:W-:Y:S01]  /*2db0*/  STG.E.128 desc[UR36][R16.64], R4 ;  /* 0x0000000410007986 */ /* 0x0001e2000c101d24 */
[----:B------:R-:W-:Y:S05]  /*2dc0*/  BRA `(.L_x_10212) ;  /* 0x0000000800c87947 */ /* 0x000fea0003800000 */
.L_x_10220:
        /* <DEDUP_REMOVED lines=25> */
.L_x_10225:
[----:B------:R-:W-:Y:S05]  /*2f60*/  BSYNC B0 ;  /* 0x0000000000007941 */ /* 0x000fea0003800000 */
.L_x_10224:
[----:B------:R-:W-:-:S05]  /*2f70*/  LOP3.LUT R7, R0, R7, RZ, 0xfc, !PT ;  /* 0x0000000700077212 */ /* 0x000fca00078efcff */
[----:B------:R0:W-:Y:S01]  /*2f80*/  STG.E.U8 desc[UR36][R16.64], R7 ;  /* 0x0000000710007986 */ /* 0x0001e2000c101124 */
[----:B------:R-:W-:Y:S05]  /*2f90*/  BRA `(.L_x_10212) ;  /* 0x0000000800547947 */ /* 0x000fea0003800000 */
.L_x_10223:
        /* <DEDUP_REMOVED lines=17> */
.L_x_10227:
[----:B------:R-:W-:Y:S01]  /*30b0*/  IMAD.MOV.U32 R0, RZ, RZ, 0x7f ;  /* 0x0000007fff007424 */ /* 0x000fe200078e00ff */
[----:B------:R-:W-:-:S04]  /*30c0*/  ISETP.GT.U32.AND P0, PT, R3, 0x7f800000, PT ;  /* 0x7f8000000300780c */ /* 0x000fc80003f04070 */
[----:B------:R-:W-:-:S09]  /*30d0*/  SEL R0, R0, 0x7c, P0 ;  /* 0x0000007c00007807 */ /* 0x000fd20000000000 */
.L_x_10228:
[----:B------:R-:W-:Y:S05]  /*30e0*/  BSYNC B0 ;  /* 0x0000000000007941 */ /* 0x000fea0003800000 */
.L_x_10226:
[----:B------:R-:W-:-:S04]  /*30f0*/  LOP3.LUT R3, R7, 0x80000000, RZ, 0xc0, !PT ;  /* 0x8000000007037812 */ /* 0x000fc800078ec0ff */
[----:B------:R-:W-:-:S04]  /*3100*/  SHF.R.U32.HI R3, RZ, 0x18, R3 ;  /* 0x00000018ff037819 */ /* 0x000fc80000011603 */
[----:B------:R-:W-:-:S05]  /*3110*/  LOP3.LUT R3, R0, R3, RZ, 0xfc, !PT ;  /* 0x0000000300037212 */ /* 0x000fca00078efcff */
[----:B------:R0:W-:Y:S01]  /*3120*/  STG.E.U8 desc[UR36][R16.64], R3 ;  /* 0x0000000310007986 */ /* 0x0001e2000c101124 */
[----:B------:R-:W-:Y:S05]  /*3130*/  BRA `(.L_x_10212) ;  /* 0x0000000400ec7947 */ /* 0x000fea0003800000 */
.L_x_10222:
        /* <DEDUP_REMOVED lines=8> */
.L_x_10219:
        /* <DEDUP_REMOVED lines=11> */
.L_x_10231:
        /* <DEDUP_REMOVED lines=21> */
.L_x_10234:
[----:B------:R-:W-:-:S04]  /*33c0*/  LOP3.LUT R3, R7, 0x80000000, RZ, 0xc0, !PT ;  /* 0x8000000007037812 */ /* 0x000fc800078ec0ff */
[----:B------:R-:W-:-:S04]  /*33d0*/  SHF.R.U32.HI R3, RZ, 0x18, R3 ;  /* 0x00000018ff037819 */ /* 0x000fc80000011603 */
[----:B------:R-:W-:-:S04]  /*33e0*/  LOP3.LUT R0, R0, R3, RZ, 0xfc, !PT ;  /* 0x0000000300007212 */ /* 0x000fc800078efcff */
[----:B------:R-:W-:-:S07]  /*33f0*/  PRMT R8, R0, 0x7610, R8 ;  /* 0x0000761000087816 */ /* 0x000fce0000000008 */
.L_x_10233:
[----:B------:R-:W-:Y:S05]  /*3400*/  BSYNC B0 ;  /* 0x0000000000007941 */ /* 0x000fea0003800000 */
.L_x_10232:
[----:B------:R4:W-:Y:S01]  /*3410*/  STG.E.U8 desc[UR36][R16.64], R8 ;  /* 0x0000000810007986 */ /* 0x0009e2000c101124 */
[----:B------:R-:W-:Y:S05]  /*3420*/  BRA `(.L_x_10212) ;  /* 0x0000000400307947 */ /* 0x000fea0003800000 */
.L_x_10230:
[----:B------:R-:W-:Y:S01]  /*3430*/  UMOV UR4, 0xf0000000 ;  /* 0xf000000000047882 */ /* 0x000fe20000000000 */
[----:B------:R-:W-:Y:S01]  /*3440*/  UMOV UR5, 0x380fffff ;  /* 0x380fffff00057882 */ /* 0x000fe20000000000 */
[----:B------:R-:W0:Y:S01]  /*3450*/  F2F.F32.F64 R7, R4 ;  /* 0x0000000400077310 */ /* 0x000e220000301000 */
[----:B------:R-:W-:Y:S01]  /*3460*/  DSETP.GEU.AND P0, PT, |R4|, UR4, PT ;  /* 0x0000000404007e2a */ /* 0x000fe2000bf0e200 */
[----:B------:R-:W-:Y:S01]  /*3470*/  BSSY B0, `(.L_x_10235) ;  /* 0x0000015000007945 */ /* 0x000fe20003800000 */
[----:B------:R-:W-:-:S12]  /*3480*/  MOV R8, 0x80 ;  /* 0x0000008000087802 */ /* 0x000fd80000000f00 */
        /* <DEDUP_REMOVED lines=15> */
.L_x_10237:
[----:B------:R-:W-:-:S04]  /*3580*/  LOP3.LUT R3, R7, 0x80000000, RZ, 0xc0, !PT ;  /* 0x8000000007037812 */ /* 0x000fc800078ec0ff */
[----:B------:R-:W-:-:S04]  /*3590*/  SHF.R.U32.HI R3, RZ, 0x18, R3 ;  /* 0x00000018ff037819 */ /* 0x000fc80000011603 */
[----:B------:R-:W-:-:S04]  /*35a0*/  LOP3.LUT R0, R0, R3, RZ, 0xfc, !PT ;  /* 0x0000000300007212 */ /* 0x000fc800078efcff */
[----:B------:R-:W-:-:S07]  /*35b0*/  PRMT R8, R0, 0x7610, R8 ;  /* 0x0000761000087816 */ /* 0x000fce0000000008 */
.L_x_10236:
[----:B------:R-:W-:Y:S05]  /*35c0*/  BSYNC B0 ;  /* 0x0000000000007941 */ /* 0x000fea0003800000 */
.L_x_10235:
[----:B------:R3:W-:Y:S01]  /*35d0*/  STG.E.U8 desc[UR36][R16.64], R8 ;  /* 0x0000000810007986 */ /* 0x0007e2000c101124 */
[----:B------:R-:W-:Y:S05]  /*35e0*/  BRA `(.L_x_10212) ;  /* 0x0000000000c07947 */ /* 0x000fea0003800000 */
.L_x_10229:
        /* <DEDUP_REMOVED lines=26> */
.L_x_10211:
        /* <DEDUP_REMOVED lines=16> */
.L_x_10240:
[----:B------:R-:W-:Y:S05]  /*3890*/  BRA `(.L_x_10212) ;  /* 0x0000000000147947 */ /* 0x000fea0003800000 */
.L_x_10239:
[----:B------:R-:W0:Y:S02]  /*38a0*/  F2I.U64.F64.TRUNC R4, R4 ;  /* 0x0000000400047311 */ /* 0x000e24000030d800 */
[----:B0-----:R2:W-:Y:S01]  /*38b0*/  STG.E.64 desc[UR36][R16.64], R4 ;  /* 0x0000000410007986 */ /* 0x0015e2000c101b24 */
[----:B------:R-:W-:Y:S05]  /*38c0*/  BRA `(.L_x_10212) ;  /* 0x0000000000087947 */ /* 0x000fea0003800000 */
.L_x_10238:
[----:B------:R-:W0:Y:S02]  /*38d0*/  F2I.U32.F64.TRUNC R5, R4 ;  /* 0x0000000400057311 */ /* 0x000e24000030d000 */
[----:B0-----:R0:W-:Y:S02]  /*38e0*/  STG.E desc[UR36][R16.64], R5 ;  /* 0x0000000510007986 */ /* 0x0011e4000c101924 */
.L_x_10212:
[----:B------:R-:W-:-:S04]  /*38f0*/  IMAD R2, R2, 0x200, R23 ;  /* 0x0000020002027824 */ /* 0x000fc800078e0217 */
[----:B------:R-:W-:-:S07]  /*3900*/  VIADD R19, R2, 0x80 ;  /* 0x0000008002137836 */ /* 0x000fce0000000000 */
.L_x_10168:
[----:B------:R-:W-:Y:S05]  /*3910*/  BSYNC B6 ;  /* 0x0000000000067941 */ /* 0x000fea0003800000 */
.L_x_10167:
        /* <DEDUP_REMOVED lines=307> */
.L_x_10243:
        /* <DEDUP_REMOVED lines=21> */
.L_x_10247:
[----:B------:R-:W2:Y:S02]  /*4da0*/  LDG.E.U8 R2, desc[UR36][R2.64] ;  /* 0x0000002402027981 */ /* 0x000ea4000c1e1100 */
[----:B--2---:R0:W1:Y:S01]  /*4db0*/  I2F.F64.U16 R6, R2 ;  /* 0x0000000200067312 */ /* 0x0040620000101800 */
[----:B------:R-:W-:Y:S05]  /*4dc0*/  BRA `(.L_x_10249) ;  /* 0x0000000c00707947 */ /* 0x000fea0003800000 */
.L_x_10246:
        /* <DEDUP_REMOVED lines=9> */
.L_x_10251:
[----:B------:R-:W2:Y:S02]  /*4e60*/  LDG.E R2, desc[UR36][R2.64] ;  /* 0x0000002402027981 */ /* 0x000ea4000c1e1900 */
[----:B--2---:R0:W1:Y:S01]  /*4e70*/  I2F.F64 R6, R2 ;  /* 0x0000000200067312 */ /* 0x0040620000201c00 */
[----:B------:R-:W-:Y:S05]  /*4e80*/  BRA `(.L_x_10249) ;  /* 0x0000000c00407947 */ /* 0x000fea0003800000 */
.L_x_10250:
[----:B------:R-:W2:Y:S02]  /*4e90*/  LDG.E.U16 R2, desc[UR36][R2.64] ;  /* 0x0000002402027981 */ /* 0x000ea4000c1e1500 */
[----:B--2---:R0:W1:Y:S01]  /*4ea0*/  I2F.F64.S16 R6, R2 ;  /* 0x0000000200067312 */ /* 0x0040620000101c00 */
[----:B------:R-:W-:Y:S05]  /*4eb0*/  BRA `(.L_x_10249) ;  /* 0x0000000c00347947 */ /* 0x000fea0003800000 */
.L_x_10245:
        /* <DEDUP_REMOVED lines=10> */
.L_x_10253:
[----:B------:R-:W2:Y:S02]  /*4f60*/  LDG.E.U16 R0, desc[UR36][R2.64] ;  /* 0x0000002402007981 */ /* 0x000ea4000c1e1500 */
[----:B--2---:R-:W-:-:S05]  /*4f70*/  HADD2.F32 R0, -RZ, R0.H0_H0 ;  /* 0x20000000ff007230 */ /* 0x004fca0000004100 */
[----:B------:R-:W-:-:S04]  /*4f80*/  FMUL.FTZ R0, R0, 1 ;  /* 0x3f80000000007820 */ /* 0x000fc80000410000 */
[----:B------:R0:W1:Y:S01]  /*4f90*/  F2F.F64.F32 R6, R0 ;  /* 0x0000000000067310 */ /* 0x0000620000201800 */
[----:B------:R-:W-:Y:S05]  /*4fa0*/  BRA `(.L_x_10249) ;  /* 0x0000000800f87947 */ /* 0x000fea0003800000 */
.L_x_10252:
        /* <DEDUP_REMOVED lines=10> */
.L_x_10255:
[----:B------:R-:W2:Y:S02]  /*5050*/  LDG.E.U16 R2, desc[UR36][R2.64] ;  /* 0x0000002402027981 */ /* 0x000ea4000c1e1500 */
[----:B--2---:R-:W-:-:S05]  /*5060*/  HADD2.F32 R0, -RZ, R2.H0_H0 ;  /* 0x20000002ff007230 */ /* 0x004fca0000004100 */
[----:B------:R-:W-:-:S04]  /*5070*/  FMUL.FTZ R0, R0, 1 ;  /* 0x3f80000000007820 */ /* 0x000fc80000410000 */
[----:B------:R0:W1:Y:S01]  /*5080*/  F2F.F64.F32 R6, R0 ;  /* 0x0000000000067310 */ /* 0x0000620000201800 */
[----:B------:R-:W-:Y:S05]  /*5090*/  BRA `(.L_x_10249) ;  /* 0x0000000800bc7947 */ /* 0x000fea0003800000 */
.L_x_10254:
[----:B------:R0:W5:Y:S01]  /*50a0*/  LDG.E.64 R6, desc[UR36][R2.64] ;  /* 0x0000002402067981 */ /* 0x000162000c1e1b00 */
[----:B------:R-:W-:Y:S05]  /*50b0*/  BRA `(.L_x_10249) ;  /* 0x0000000800b47947 */ /* 0x000fea0003800000 */
.L_x_10244:
        /* <DEDUP_REMOVED lines=13> */
.L_x_10258:
[----:B------:R0:W5:Y:S01]  /*5190*/  LDG.E.64 R6, desc[UR36][R2.64] ;  /* 0x0000002402067981 */ /* 0x000162000c1e1b00 */
[----:B------:R-:W-:Y:S05]  /*51a0*/  BRA `(.L_x_10249) ;  /* 0x0000000800787947 */ /* 0x000fea0003800000 */
.L_x_10257:
        /* <DEDUP_REMOVED lines=16> */
[C---:B------:R-:W-:Y:S02]  /*52b0*/  ISETP.GT.U32.AND P0, PT, R5.reuse, 0x4, PT ;  /* 0x000000040500780c */ /* 0x040fe40003f04070 */
[----:B------:R-:W-:-:S04]  /*52c0*/  IADD3 R5, R5, -0x4, RZ ;  /* 0xfffffffc05057810 */ /* 0x000fc80007ffe0ff */
        /* <DEDUP_REMOVED lines=10> */
.L_x_10260:
        /* <DEDUP_REMOVED lines=15> */
.L_x_10259:
[----:B------:R-:W2:Y:S02]  /*5460*/  LDG.E.U16 R0, desc[UR36][R2.64] ;  /* 0x0000002402007981 */ /* 0x000ea4000c1e1500 */
[----:B--2---:R-:W-:-:S04]  /*5470*/  IMAD.U32 R0, R0, 0x10000, RZ ;  /* 0x0001000000007824 */ /* 0x004fc800078e00ff */
[----:B------:R-:W-:-:S04]  /*5480*/  FMUL.FTZ R0, R0, 1 ;  /* 0x3f80000000007820 */ /* 0x000fc80000410000 */
[----:B------:R0:W1:Y:S01]  /*5490*/  F2F.F64.F32 R6, R0 ;  /* 0x0000000000067310 */ /* 0x0000620000201800 */
[----:B------:R-:W-:Y:S05]  /*54a0*/  BRA `(.L_x_10249) ;  /* 0x0000000400b87947 */ /* 0x000fea0003800000 */
.L_x_10256:
        /* <DEDUP_REMOVED lines=11> */
.L_x_10263:
        /* <DEDUP_REMOVED lines=21> */
.L_x_10267:
[----:B------:R-:W-:Y:S05]  /*56b0*/  BSYNC B1 ;  /* 0x0000000000017941 */ /* 0x000fea0003800000 */
.L_x_10266:
[----:B------:R-:W-:Y:S01]  /*56c0*/  LEA R3, R0, 0x3b800000, 0x17 ;  /* 0x3b80000000037811 */ /* 0x000fe200078eb8ff */
[----:B------:R-:W-:-:S05]  /*56d0*/  IMAD.SHL.U32 R0, R2, 0x100000, RZ ;  /* 0x0010000002007824 */ /* 0x000fca00078e00ff */
[----:B------:R-:W-:-:S07]  /*56e0*/  LOP3.LUT R0, R3, R0, R4, 0xfe, !PT ;  /* 0x0000000003007212 */ /* 0x000fce00078efe04 */
.L_x_10265:
[----:B------:R-:W-:Y:S05]  /*56f0*/  BSYNC B0 ;  /* 0x0000000000007941 */ /* 0x000fea0003800000 */
.L_x_10264:
[----:B------:R-:W-:-:S04]  /*5700*/  FMUL.FTZ R0, R0, 1 ;  /* 0x3f80000000007820 */ /* 0x000fc80000410000 */
[----:B------:R0:W1:Y:S01]  /*5710*/  F2F.F64.F32 R6, R0 ;  /* 0x0000000000067310 */ /* 0x0000620000201800 */
[----:B------:R-:W-:Y:S05]  /*5720*/  BRA `(.L_x_10249) ;  /* 0x0000000400187947 */ /* 0x000fea0003800000 */
.L_x_10262:
        /* <DEDUP_REMOVED lines=21> */
.L_x_10271:
[----:B------:R-:W-:Y:S05]  /*5880*/  BSYNC B1 ;  /* 0x0000000000017941 */ /* 0x000fea0003800000 */
.L_x_10270:
[----:B------:R-:W-:Y:S02]  /*5890*/  LEA R3, R0, 0x37800000, 0x17 ;  /* 0x3780000000037811 */ /* 0x000fe400078eb8ff */
[----:B------:R-:W-:-:S04]  /*58a0*/  SHF.L.U32 R0, R2, 0x15, RZ ;  /* 0x0000001502007819 */ /* 0x000fc800000006ff */
[----:B------:R-:W-:-:S07]  /*58b0*/  LOP3.LUT R0, R3, R0, R4, 0xfe, !PT ;  /* 0x0000000003007212 */ /* 0x000fce00078efe04 */
.L_x_10269:
[----:B------:R-:W-:Y:S05]  /*58c0*/  BSYNC B0 ;  /* 0x0000000000007941 */ /* 0x000fea0003800000 */
.L_x_10268:
[----:B------:R-:W-:-:S04]  /*58d0*/  FMUL.FTZ R0, R0, 1 ;  /* 0x3f80000000007820 */ /* 0x000fc80000410000 */
[----:B------:R0:W1:Y:S01]  /*58e0*/  F2F.F64.F32 R6, R0 ;  /* 0x0000000000067310 */ /* 0x0000620000201800 */
[----:B------:R-:W-:Y:S05]  /*58f0*/  BRA `(.L_x_10249) ;  /* 0x0000000000a47947 */ /* 0x000fea0003800000 */
.L_x_10261:
        /* <DEDUP_REMOVED lines=14> */
.L_x_10275:
[----:B------:R-:W-:Y:S05]  /*59e0*/  BSYNC B0 ;  /* 0x0000000000007941 */ /* 0x000fea0003800000 */
.L_x_10274:
[----:B------:R-:W-:-:S04]  /*59f0*/  FMUL.FTZ R0, R0, 1 ;  /* 0x3f80000000007820 */ /* 0x000fc80000410000 */
[----:B------:R1:W2:Y:S01]  /*5a00*/  F2F.F64.F32 R6, R0 ;  /* 0x0000000000067310 */ /* 0x0002a20000201800 */
[----:B------:R-:W-:Y:S05]  /*5a10*/  BRA `(.L_x_10249) ;  /* 0x00000000005c7947 */ /* 0x000fea0003800000 */
.L_x_10248:
        /* <DEDUP_REMOVED lines=16> */
.L_x_10276:
[----:B------:R-:W-:Y:S01]  /*5b20*/  CS2R R6, SRZ ;  /* 0x0000000000067805 */ /* 0x000fe2000001ff00 */
[----:B------:R-:W-:Y:S06]  /*5b30*/  BRA `(.L_x_10249) ;  /* 0x0000000000147947 */ /* 0x000fec0003800000 */
.L_x_10273:
[----:B------:R-:W2:Y:S02]  /*5b40*/  LDG.E.64 R6, desc[UR36][R2.64] ;  /* 0x0000002402067981 */ /* 0x000ea4000c1e1b00 */
[----:B--2---:R-:W0:Y:S01]  /*5b50*/  I2F.F64.U64 R6, R6 ;  /* 0x0000000600067312 */ /* 0x004e220000301800 */
[----:B------:R-:W-:Y:S05]  /*5b60*/  BRA `(.L_x_10249) ;  /* 0x0000000000087947 */ /* 0x000fea0003800000 */
.L_x_10272:
[----:B------:R-:W2:Y:S02]  /*5b70*/  LDG.E R2, desc[UR36][R2.64] ;  /* 0x0000002402027981 */ /* 0x000ea4000c1e1900 */
[----:B--2---:R3:W4:Y:S02]  /*5b80*/  I2F.F64.U32 R6, R2 ;  /* 0x0000000200067312 */ /* 0x0047240000201800 */
.L_x_10249:
[----:B0--3--:R-:W-:Y:S01]  /*5b90*/  IMAD.MOV.U32 R2, RZ, RZ, 0x652b82fe ;  /* 0x652b82feff027424 */ /* 0x009fe200078e00ff */
[----:B------:R-:W-:Y:S01]  /*5ba0*/  UMOV UR4, 0xfefa39ef ;  /* 0xfefa39ef00047882 */ /* 0x000fe20000000000 */
[----:B------:R-:W-:Y:S01]  /*5bb0*/  IMAD.MOV.U32 R3, RZ, RZ, 0x3ff71547 ;  /* 0x3ff71547ff037424 */ /* 0x000fe200078e00ff */
[----:B------:R-:W-:Y:S01]  /*5bc0*/  UMOV UR5, 0x3fe62e42 ;  /* 0x3fe62e4200057882 */ /* 0x000fe20000000000 */
[----:B-12-45:R-:W-:Y:S01]  /*5bd0*/  DADD R10, -RZ, -R6 ;  /* 0x00000000ff0a7229 */ /* 0x036fe20000000906 */
        /* <DEDUP_REMOVED lines=55> */
.L_x_10278:
[----:B------:R-:W-:Y:S05]  /*5f50*/  BSYNC B0 ;  /* 0x0000000000007941 */ /* 0x000fea0003800000 */
.L_x_10277:
[----:B------:R-:W-:Y:S01]  /*5f60*/  DADD R2, R4, 1 ;  /* 0x3ff0000004027429 */ /* 0x000fe20000000000 */
[----:B------:R-:W-:Y:S01]  /*5f70*/  FSETP.GEU.AND P1, PT, |R7|, 6.5827683646048100446e-37, PT ;  /* 0x036000000700780b */ /* 0x000fe20003f2e200 */
[----:B------:R-:W-:Y:S01]  /*5f80*/  IMAD.MOV.U32 R4, RZ, RZ, 0x1 ;  /* 0x00000001ff047424 */ /* 0x000fe200078e00ff */
        /* <DEDUP_REMOVED lines=15> */
[----:B------:R-:W-:-:S07]  /*6080*/  IMAD.MOV.U32 R5, RZ, RZ, R3 ;  /* 0x000000ffff057224 */ /* 0x000fce00078e0003 */
[----:B------:R-:W-:Y:S05]  /*6090*/  CALL.REL.NOINC `($__internal_21_$__cuda_sm20_div_rn_f64_full) ;  /* 0x0000008000a87944 */ /* 0x000fea0003c00000 */
.L_x_10280:
[----:B------:R-:W-:Y:S05]  /*60a0*/  BSYNC B0 ;  /* 0x0000000000007941 */ /* 0x000fea0003800000 */
.L_x_10279:
        /* <DEDUP_REMOVED lines=15> */
.L_x_10284:
[----:B------:R-:W0:Y:S02]  /*61a0*/  F2I.S64.F64.TRUNC R4, R4 ;  /* 0x0000000400047311 */ /* 0x000e24000030d900 */
[----:B0-----:R-:W-:-:S05]  /*61b0*/  IMAD.MOV.U32 R3, RZ, RZ, R4 ;  /* 0x000000ffff037224 */ /* 0x001fca00078e0004 */
[----:B------:R4:W-:Y:S01]  /*61c0*/  STG.E.U8 desc[UR36][R16.64], R3 ;  /* 0x0000000310007986 */ /* 0x0009e2000c101124 */
[----:B------:R-:W-:Y:S05]  /*61d0*/  BRA `(.L_x_10286) ;  /* 0x0000000c00f87947 */ /* 0x000fea0003800000 */
.L_x_10283:
        /* <DEDUP_REMOVED lines=9> */
.L_x_10288:
[----:B------:R-:W0:Y:S02]  /*6270*/  F2I.F64.TRUNC R5, R4 ;  /* 0x0000000400057311 */ /* 0x000e24000030d100 */
[----:B0-----:R2:W-:Y:S01]  /*6280*/  STG.E desc[UR36][R16.64], R5 ;  /* 0x0000000510007986 */ /* 0x0015e2000c101924 */
[----:B------:R-:W-:Y:S05]  /*6290*/  BRA `(.L_x_10286) ;  /* 0x0000000c00c87947 */ /* 0x000fea0003800000 */
.L_x_10287:
[----:B------:R-:W0:Y:S02]  /*62a0*/  F2I.F64.TRUNC R5, R4 ;  /* 0x0000000400057311 */ /* 0x000e24000030d100 */
[----:B0-----:R0:W-:Y:S01]  /*62b0*/  STG.E.U16 desc[UR36][R16.64], R5 ;  /* 0x0000000510007986 */ /* 0x0011e2000c101524 */
[----:B------:R-:W-:Y:S05]  /*62c0*/  BRA `(.L_x_10286) ;  /* 0x0000000c00bc7947 */ /* 0x000fea0003800000 */
.L_x_10282:
        /* <DEDUP_REMOVED lines=13> */
.L_x_10290:
        /* <DEDUP_REMOVED lines=8> */
.L_x_10289:
        /* <DEDUP_REMOVED lines=14> */
.L_x_10292:
        /* <DEDUP_REMOVED lines=9> */
.L_x_10291:
[----:B------:R0:W-:Y:S01]  /*6590*/  STG.E.64 desc[UR36][R16.64], R4 ;  /* 0x0000000410007986 */ /* 0x0001e2000c101b24 */
[----:B------:R-:W-:Y:S05]  /*65a0*/  BRA `(.L_x_10286) ;  /* 0x0000000c00047947 */ /* 0x000fea0003800000 */
.L_x_10281:
        /* <DEDUP_REMOVED lines=12> */
.L_x_10295:
[----:B------:R-:W-:-:S05]  /*6670*/  CS2R R6, SRZ ;  /* 0x0000000000067805 */ /* 0x000fca000001ff00 */
[----:B------:R0:W-:Y:S01]  /*6680*/  STG.E.128 desc[UR36][R16.64], R4 ;  /* 0x0000000410007986 */ /* 0x0001e2000c101d24 */
[----:B------:R-:W-:Y:S05]  /*6690*/  BRA `(.L_x_10286) ;  /* 0x0000000800c87947 */ /* 0x000fea0003800000 */
.L_x_10294:
        /* <DEDUP_REMOVED lines=25> */
.L_x_10299:
[----:B------:R-:W-:Y:S05]  /*6830*/  BSYNC B0 ;  /* 0x0000000000007941 */ /* 0x000fea0003800000 */
.L_x_10298:
[----:B------:R-:W-:-:S05]  /*6840*/  LOP3.LUT R3, R0, R3, RZ, 0xfc, !PT ;  /* 0x0000000300037212 */ /* 0x000fca00078efcff */
[----:B------:R0:W-:Y:S01]  /*6850*/  STG.E.U8 desc[UR36][R16.64], R3 ;  /* 0x0000000310007986 */ /* 0x0001e2000c101124 */
[----:B------:R-:W-:Y:S05]  /*6860*/  BRA `(.L_x_10286) ;  /* 0x0000000800547947 */ /* 0x000fea0003800000 */
.L_x_10297:
        /* <DEDUP_REMOVED lines=17> */
.L_x_10301:
[----:B------:R-:W-:Y:S01]  /*6980*/  IMAD.MOV.U32 R0, RZ, RZ, 0x7f ;  /* 0x0000007fff007424 */ /* 0x000fe200078e00ff */
[----:B------:R-:W-:-:S04]  /*6990*/  ISETP.GT.U32.AND P0, PT, R2, 0x7f800000, PT ;  /* 0x7f8000000200780c */ /* 0x000fc80003f04070 */
[----:B------:R-:W-:-:S09]  /*69a0*/  SEL R0, R0, 0x7c, P0 ;  /* 0x0000007c00007807 */ /* 0x000fd20000000000 */
.L_x_10302:
[----:B------:R-:W-:Y:S05]  /*69b0*/  BSYNC B0 ;  /* 0x0000000000007941 */ /* 0x000fea0003800000 */
.L_x_10300:
[----:B------:R-:W-:-:S04]  /*69c0*/  LOP3.LUT R2, R3, 0x80000000, RZ, 0xc0, !PT ;  /* 0x8000000003027812 */ /* 0x000fc800078ec0ff */
[----:B------:R-:W-:-:S04]  /*69d0*/  SHF.R.U32.HI R3, RZ, 0x18, R2 ;  /* 0x00000018ff037819 */ /* 0x000fc80000011602 */
[----:B------:R-:W-:-:S05]  /*69e0*/  LOP3.LUT R3, R0, R3, RZ, 0xfc, !PT ;  /* 0x0000000300037212 */ /* 0x000fca00078efcff */
[----:B------:R0:W-:Y:S01]  /*69f0*/  STG.E.U8 desc[UR36][R16.64], R3 ;  /* 0x0000000310007986 */ /* 0x0001e2000c101124 */
[----:B------:R-:W-:Y:S05]  /*6a00*/  BRA `(.L_x_10286) ;  /* 0x0000000400ec7947 */ /* 0x000fea0003800000 */
.L_x_10296:
        /* <DEDUP_REMOVED lines=8> */
.L_x_10293:
        /* <DEDUP_REMOVED lines=11> */
.L_x_10305:
        /* <DEDUP_REMOVED lines=21> */
.L_x_10308:
[----:B------:R-:W-:-:S04]  /*6c90*/  LOP3.LUT R2, R3, 0x80000000, RZ, 0xc0, !PT ;  /* 0x8000000003027812 */ /* 0x000fc800078ec0ff */
[----:B------:R-:W-:-:S04]  /*6ca0*/  SHF.R.U32.HI R3, RZ, 0x18, R2 ;  /* 0x00000018ff037819 */ /* 0x000fc80000011602 */
[----:B------:R-:W-:-:S04]  /*6cb0*/  LOP3.LUT R0, R0, R3, RZ, 0xfc, !PT ;  /* 0x0000000300007212 */ /* 0x000fc800078efcff */
[----:B------:R-:W-:-:S07]  /*6cc0*/  PRMT R8, R0, 0x7610, R8 ;  /* 0x0000761000087816 */ /* 0x000fce0000000008 */
.L_x_10307:
[----:B------:R-:W-:Y:S05]  /*6cd0*/  BSYNC B0 ;  /* 0x0000000000007941 */ /* 0x000fea0003800000 */
.L_x_10306:
[----:B------:R0:W-:Y:S01]  /*6ce0*/  STG.E.U8 desc[UR36][R16.64], R8 ;  /* 0x0000000810007986 */ /* 0x0001e2000c101124 */
[----:B------:R-:W-:Y:S05]  /*6cf0*/  BRA `(.L_x_10286) ;  /* 0x0000000400307947 */ /* 0x000fea0003800000 */
.L_x_10304:
        /* <DEDUP_REMOVED lines=21> */
.L_x_10311:
[----:B------:R-:W-:-:S04]  /*6e50*/  LOP3.LUT R2, R3, 0x80000000, RZ, 0xc0, !PT ;  /* 0x8000000003027812 */ /* 0x000fc800078ec0ff */
[----:B------:R-:W-:-:S04]  /*6e60*/  SHF.R.U32.HI R3, RZ, 0x18, R2 ;  /* 0x00000018ff037819 */ /* 0x000fc80000011602 */
[----:B------:R-:W-:-:S04]  /*6e70*/  LOP3.LUT R0, R0, R3, RZ, 0xfc, !PT ;  /* 0x0000000300007212 */ /* 0x000fc800078efcff */
[----:B------:R-:W-:-:S07]  /*6e80*/  PRMT R8, R0, 0x7610, R8 ;  /* 0x0000761000087816 */ /* 0x000fce0000000008 */
.L_x_10310:
[----:B------:R-:W-:Y:S05]  /*6e90*/  BSYNC B0 ;  /* 0x0000000000007941 */ /* 0x000fea0003800000 */
.L_x_10309:
[----:B------:R0:W-:Y:S01]  /*6ea0*/  STG.E.U8 desc[UR36][R16.64], R8 ;  /* 0x0000000810007986 */ /* 0x0001e2000c101124 */
[----:B------:R-:W-:Y:S05]  /*6eb0*/  BRA `(.L_x_10286) ;  /* 0x0000000000c07947 */ /* 0x000fea0003800000 */
.L_x_10303:
        /* <DEDUP_REMOVED lines=26> */
.L_x_10285:
        /* <DEDUP_REMOVED lines=16> */
.L_x_10314:
[----:B------:R-:W-:Y:S05]  /*7160*/  BRA `(.L_x_10286) ;  /* 0x0000000000147947 */ /* 0x000fea0003800000 */
.L_x_10313:
[----:B------:R-:W0:Y:S02]  /*7170*/  F2I.U64.F64.TRUNC R4, R4 ;  /* 0x0000000400047311 */ /* 0x000e24000030d800 */
[----:B0-----:R0:W-:Y:S01]  /*7180*/  STG.E.64 desc[UR36][R16.64], R4 ;  /* 0x0000000410007986 */ /* 0x0011e2000c101b24 */
[----:B------:R-:W-:Y:S05]  /*7190*/  BRA `(.L_x_10286) ;  /* 0x0000000000087947 */ /* 0x000fea0003800000 */
.L_x_10312:
[----:B------:R-:W0:Y:S02]  /*71a0*/  F2I.U32.F64.TRUNC R5, R4 ;  /* 0x0000000400057311 */ /* 0x000e24000030d000 */
[----:B0-----:R0:W-:Y:S02]  /*71b0*/  STG.E desc[UR36][R16.64], R5 ;  /* 0x0000000510007986 */ /* 0x0011e4000c101924 */
.L_x_10286:
[----:B------:R-:W-:-:S07]  /*71c0*/  VIADD R19, R19, 0x80 ;  /* 0x0000008013137836 */ /* 0x000fce0000000000 */
.L_x_10242:
[----:B------:R-:W-:Y:S05]  /*71d0*/  BSYNC B6 ;  /* 0x0000000000067941 */ /* 0x000fea0003800000 */
.L_x_10241:
        /* <DEDUP_REMOVED lines=307> */
.L_x_10317:
        /* <DEDUP_REMOVED lines=21> */
.L_x_10321:
[----:B------:R-:W2:Y:S02]  /*8660*/  LDG.E.U8 R2, desc[UR36][R2.64] ;  /* 0x0000002402027981 */ /* 0x000ea4000c1e1100 */
[----:B--2---:R0:W1:Y:S01]  /*8670*/  I2F.F64.U16 R6, R2 ;  /* 0x0000000200067312 */ /* 0x0040620000101800 */
[----:B------:R-:W-:Y:S05]  /*8680*/  BRA `(.L_x_10323) ;  /* 0x0000000c00707947 */ /* 0x000fea0003800000 */
.L_x_10320:
[----:B------:R-:W-:-:S13]  /*8690*/  ISETP.NE.AND P0, PT, R4, 0x2, PT ;  /* 0x000000020400780c */ /* 0x000fda0003f05270 */
[----:B------:R-:W-:Y:S05]  /*86a0*/  @!P0 BRA `(.L_x_10324) ;  /* 0x0000000000288947 */ /* 0x000fea0003800000 */
[----:B------:R-:W-:-:S13]  /*86b0*/  ISETP.NE.AND P0, PT, R4, 0x3, PT ;  /* 0x000000030400780c */ /* 0x000fda0003f05270 */
[----:B------:R-:W-:Y:S05]  /*86c0*/  @!P0 BRA `(.L_x_10325) ;  /* 0x0000000000148947 */ /* 0x000fea0003800000 */
[----:B------:R-:W-:-:S13]  /*86d0*/  ISETP.NE.AND P0, PT, R4, 0x4, PT ;  /* 0x000000040400780c */ /* 0x000fda0003f05270 */
[----:B------:R-:W-:Y:S05]  /*86e0*/  @P0 BRA `(.L_x_10322) ;  /* 0x0000000800fc0947 */ /* 0x000fea0003800000 */
[----:B------:R-:W2:Y:S02]  /*86f0*/  LDG.E.64 R6, desc[UR36][R2.64] ;  /* 0x0000002402067981 */ /* 0x000ea4000c1e1b00 */
[----:B--2---:R-:W2:Y:S01]  /*8700*/  I2F.F64.S64 R6, R6 ;  /* 0x0000000600067312 */ /* 0x004ea20000301c00 */
[----:B------:R-:W-:Y:S05]  /*8710*/  BRA `(.L_x_10323) ;  /* 0x0000000c004c7947 */ /* 0x000fea0003800000 */
.L_x_10325:
[----:B------:R-:W2:Y:S02]  /*8720*/  LDG.E R2, desc[UR36][R2.64] ;  /* 0x0000002402027981 */ /* 0x000ea4000c1e1900 */
[----:B--2---:R3:W4:Y:S01]  /*8730*/  I2F.F64 R6, R2 ;  /* 0x0000000200067312 */ /* 0x0047220000201c00 */
[----:B------:R-:W-:Y:S05]  /*8740*/  BRA `(.L_x_10323) ;  /* 0x0000000c00407947 */ /* 0x000fea0003800000 */
.L_x_10324:
[----:B------:R-:W2:Y:S02]  /*8750*/  LDG.E.U16 R2, desc[UR36][R2.64] ;  /* 0x0000002402027981 */ /* 0x000ea4000c1e1500 */
[----:B--2---:R0:W1:Y:S01]  /*8760*/  I2F.F64.S16 R6, R2 ;  /* 0x0000000200067312 */ /* 0x0040620000101c00 */
[----:B------:R-:W-:Y:S05]  /*8770*/  BRA `(.L_x_10323) ;  /* 0x0000000c00347947 */ /* 0x000fea0003800000 */
.L_x_10319:
        /* <DEDUP_REMOVED lines=10> */
.L_x_10327:
[----:B------:R-:W2:Y:S02]  /*8820*/  LDG.E.U16 R0, desc[UR36][R2.64] ;  /* 0x0000002402007981 */ /* 0x000ea4000c1e1500 */
[----:B--2---:R-:W-:-:S05]  /*8830*/  HADD2.F32 R0, -RZ, R0.H0_H0 ;  /* 0x20000000ff007230 */ /* 0x004fca0000004100 */
[----:B------:R-:W-:-:S04]  /*8840*/  FMUL.FTZ R0, R0, 1 ;  /* 0x3f80000000007820 */ /* 0x000fc80000410000 */
[----:B------:R0:W1:Y:S01]  /*8850*/  F2F.F64.F32 R6, R0 ;  /* 0x0000000000067310 */ /* 0x0000620000201800 */
[----:B------:R-:W-:Y:S05]  /*8860*/  BRA `(.L_x_10323) ;  /* 0x0000000800f87947 */ /* 0x000fea0003800000 */
.L_x_10326:
        /* <DEDUP_REMOVED lines=10> */
.L_x_10329:
[----:B------:R-:W2:Y:S02]  /*8910*/  LDG.E.U16 R2, desc[UR36][R2.64] ;  /* 0x0000002402027981 */ /* 0x000ea4000c1e1500 */
[----:B--2---:R-:W-:-:S05]  /*8920*/  HADD2.F32 R0, -RZ, R2.H0_H0 ;  /* 0x20000002ff007230 */ /* 0x004fca0000004100 */
[----:B------:R-:W-:-:S04]  /*8930*/  FMUL.FTZ R0, R0, 1 ;  /* 0x3f80000000007820 */ /* 0x000fc80000410000 */
[----:B------:R0:W1:Y:S01]  /*8940*/  F2F.F64.F32 R6, R0 ;  /* 0x0000000000067310 */ /* 0x0000620000201800 */
[----:B------:R-:W-:Y:S05]  /*8950*/  BRA `(.L_x_10323) ;  /* 0x0000000800bc7947 */ /* 0x000fea0003800000 */
.L_x_10328:
[----:B------:R0:W5:Y:S01]  /*8960*/  LDG.E.64 R6, desc[UR36][R2.64] ;  /* 0x0000002402067981 */ /* 0x000162000c1e1b00 */
[----:B------:R-:W-:Y:S05]  /*8970*/  BRA `(.L_x_10323) ;  /* 0x0000000800b47947 */ /* 0x000fea0003800000 */
.L_x_10318:
        /* <DEDUP_REMOVED lines=13> */
.L_x_10332:
[----:B------:R0:W5:Y:S01]  /*8a50*/  LDG.E.64 R6, desc[UR36][R2.64] ;  /* 0x0000002402067981 */ /* 0x000162000c1e1b00 */
[----:B------:R-:W-:Y:S05]  /*8a60*/  BRA `(.L_x_10323) ;  /* 0x0000000800787947 */ /* 0x000fea0003800000 */
.L_x_10331:
        /* <DEDUP_REMOVED lines=28> */
.L_x_10334:
[----:B------:R-:W2:Y:S02]  /*8c30*/  LDG.E.U8 R2, desc[UR36][R2.64] ;  /* 0x0000002402027981 */ /* 0x000ea4000c1e1100 */
        /* <DEDUP_REMOVED lines=14> */
.L_x_10333:
[----:B------:R-:W2:Y:S02]  /*8d20*/  LDG.E.U16 R0, desc[UR36][R2.64] ;  /* 0x0000002402007981 */ /* 0x000ea4000c1e1500 */
[----:B--2---:R-:W-:-:S04]  /*8d30*/  IMAD.U32 R0, R0, 0x10000, RZ ;  /* 0x0001000000007824 */ /* 0x004fc800078e00ff */
[----:B------:R-:W-:-:S04]  /*8d40*/  FMUL.FTZ R0, R0, 1 ;  /* 0x3f80000000007820 */ /* 0x000fc80000410000 */
[----:B------:R0:W1:Y:S01]  /*8d50*/  F2F.F64.F32 R6, R0 ;  /* 0x0000000000067310 */ /* 0x0000620000201800 */
[----:B------:R-:W-:Y:S05]  /*8d60*/  BRA `(.L_x_10323) ;  /* 0x0000000400b87947 */ /* 0x000fea0003800000 */
.L_x_10330:
        /* <DEDUP_REMOVED lines=11> */
.L_x_10337:
        /* <DEDUP_REMOVED lines=21> */
.L_x_10341:
[----:B------:R-:W-:Y:S05]  /*8f70*/  BSYNC B1 ;  /* 0x0000000000017941 */ /* 0x000fea0003800000 */
.L_x_10340:
[----:B------:R-:W-:Y:S01]  /*8f80*/  LEA R3, R0, 0x3b800000, 0x17 ;  /* 0x3b80000000037811 */ /* 0x000fe200078eb8ff */
[----:B------:R-:W-:-:S05]  /*8f90*/  IMAD.SHL.U32 R0, R2, 0x100000, RZ ;  /* 0x0010000002007824 */ /* 0x000fca00078e00ff */
[----:B------:R-:W-:-:S07]  /*8fa0*/  LOP3.LUT R0, R3, R0, R4, 0xfe, !PT ;  /* 0x0000000003007212 */ /* 0x000fce00078efe04 */
.L_x_10339:
[----:B------:R-:W-:Y:S05]  /*8fb0*/  BSYNC B0 ;  /* 0x0000000000007941 */ /* 0x000fea0003800000 */
.L_x_10338:
[----:B------:R-:W-:-:S04]  /*8fc0*/  FMUL.FTZ R0, R0, 1 ;  /* 0x3f80000000007820 */ /* 0x000fc80000410000 */
[----:B------:R0:W1:Y:S01]  /*8fd0*/  F2F.F64.F32 R6, R0 ;  /* 0x0000000000067310 */ /* 0x0000620000201800 */
[----:B------:R-:W-:Y:S05]  /*8fe0*/  BRA `(.L_x_10323) ;  /* 0x0000000400187947 */ /* 0x000fea0003800000 */
.L_x_10336:
        /* <DEDUP_REMOVED lines=21> */
.L_x_10345:
[----:B------:R-:W-:Y:S05]  /*9140*/  BSYNC B1 ;  /* 0x0000000000017941 */ /* 0x000fea0003800000 */
.L_x_10344:
[----:B------:R-:W-:Y:S01]  /*9150*/  LEA R3, R0, 0x37800000, 0x17 ;  /* 0x3780000000037811 */ /* 0x000fe200078eb8ff */
[----:B------:R-:W-:-:S05]  /*9160*/  IMAD.SHL.U32 R0, R2, 0x200000, RZ ;  /* 0x0020000002007824 */ /* 0x000fca00078e00ff */
[----:B------:R-:W-:-:S07]  /*9170*/  LOP3.LUT R0, R3, R0, R4, 0xfe, !PT ;  /* 0x0000000003007212 */ /* 0x000fce00078efe04 */
.L_x_10343:
[----:B------:R-:W-:Y:S05]  /*9180*/  BSYNC B0 ;  /* 0x0000000000007941 */ /* 0x000fea0003800000 */
.L_x_10342:
[----:B------:R-:W-:-:S04]  /*9190*/  FMUL.FTZ R0, R0, 1 ;  /* 0x3f80000000007820 */ /* 0x000fc80000410000 */
[----:B------:R0:W1:Y:S01]  /*91a0*/  F2F.F64.F32 R6, R0 ;  /* 0x0000000000067310 */ /* 0x0000620000201800 */
[----:B------:R-:W-:Y:S05]  /*91b0*/  BRA `(.L_x_10323) ;  /* 0x0000000000a47947 */ /* 0x000fea0003800000 */
.L_x_10335:
        /* <DEDUP_REMOVED lines=14> */
.L_x_10349:
[----:B------:R-:W-:Y:S05]  /*92a0*/  BSYNC B0 ;  /* 0x0000000000007941 */ /* 0x000fea0003800000 */
.L_x_10348:
[----:B------:R-:W-:-:S04]  /*92b0*/  FMUL.FTZ R0, R0, 1 ;  /* 0x3f80000000007820 */ /* 0x000fc80000410000 */
[----:B------:R0:W1:Y:S01]  /*92c0*/  F2F.F64.F32 R6, R0 ;  /* 0x0000000000067310 */ /* 0x0000620000201800 */
[----:B------:R-:W-:Y:S05]  /*92d0*/  BRA `(.L_x_10323) ;  /* 0x00000000005c7947 */ /* 0x000fea0003800000 */
.L_x_10322:
        /* <DEDUP_REMOVED lines=16> */
.L_x_10350:
[----:B------:R-:W-:Y:S01]  /*93e0*/  CS2R R6, SRZ ;  /* 0x0000000000067805 */ /* 0x000fe2000001ff00 */
[----:B------:R-:W-:Y:S06]  /*93f0*/  BRA `(.L_x_10323) ;  /* 0x0000000000147947 */ /* 0x000fec0003800000 */
.L_x_10347:
[----:B------:R-:W2:Y:S02]  /*9400*/  LDG.E.64 R6, desc[UR36][R2.64] ;  /* 0x0000002402067981 */ /* 0x000ea4000c1e1b00 */
[----:B--2---:R-:W0:Y:S01]  /*9410*/  I2F.F64.U64 R6, R6 ;  /* 0x0000000600067312 */ /* 0x004e220000301800 */
[----:B------:R-:W-:Y:S05]  /*9420*/  BRA `(.L_x_10323) ;  /* 0x0000000000087947 */ /* 0x000fea0003800000 */
.L_x_10346:
[----:B------:R-:W2:Y:S02]  /*9430*/  LDG.E R2, desc[UR36][R2.64] ;  /* 0x0000002402027981 */ /* 0x000ea4000c1e1900 */
[----:B--2---:R0:W1:Y:S02]  /*9440*/  I2F.F64.U32 R6, R2 ;  /* 0x0000000200067312 */ /* 0x0040640000201800 */
.L_x_10323:
        /* <DEDUP_REMOVED lines=60> */
.L_x_10352:
[----:B------:R-:W-:Y:S05]  /*9810*/  BSYNC B0 ;  /* 0x0000000000007941 */ /* 0x000fea0003800000 */
.L_x_10351:
        /* <DEDUP_REMOVED lines=20> */
.L_x_10354:
[----:B------:R-:W-:Y:S05]  /*9960*/  BSYNC B0 ;  /* 0x0000000000007941 */ /* 0x000fea0003800000 */
.L_x_10353:
        /* <DEDUP_REMOVED lines=15> */
.L_x_10358:
[----:B------:R-:W0:Y:S02]  /*9a60*/  F2I.S64.F64.TRUNC R4, R4 ;  /* 0x0000000400047311 */ /* 0x000e24000030d900 */
[----:B0-----:R-:W-:-:S05]  /*9a70*/  IMAD.MOV.U32 R3, RZ, RZ, R4 ;  /* 0x000000ffff037224 */ /* 0x001fca00078e0004 */
[----:B------:R4:W-:Y:S01]  /*9a80*/  STG.E.U8 desc[UR36][R16.64], R3 ;  /* 0x0000000310007986 */ /* 0x0009e2000c101124 */
[----:B------:R-:W-:Y:S05]  /*9a90*/  BRA `(.L_x_10360) ;  /* 0x0000000c00f87947 */ /* 0x000fea0003800000 */
.L_x_10357:
        /* <DEDUP_REMOVED lines=9> */
.L_x_10362:
[----:B------:R-:W0:Y:S02]  /*9b30*/  F2I.F64.TRUNC R5, R4 ;  /* 0x0000000400057311 */ /* 0x000e24000030d100 */
[----:B0-----:R2:W-:Y:S01]  /*9b40*/  STG.E desc[UR36][R16.64], R5 ;  /* 0x0000000510007986 */ /* 0x0015e2000c101924 */
[----:B------:R-:W-:Y:S05]  /*9b50*/  BRA `(.L_x_10360) ;  /* 0x0000000c00c87947 */ /* 0x000fea0003800000 */
.L_x_10361:
[----:B------:R-:W0:Y:S02]  /*9b60*/  F2I.F64.TRUNC R5, R4 ;  /* 0x0000000400057311 */ /* 0x000e24000030d100 */
[----:B0-----:R0:W-:Y:S01]  /*9b70*/  STG.E.U16 desc[UR36][R16.64], R5 ;  /* 0x0000000510007986 */ /* 0x0011e2000c101524 */
[----:B------:R-:W-:Y:S05]  /*9b80*/  BRA `(.L_x_10360) ;  /* 0x0000000c00bc7947 */ /* 0x000fea0003800000 */
.L_x_10356:
        /* <DEDUP_REMOVED lines=13> */
.L_x_10364:
        /* <DEDUP_REMOVED lines=8> */
.L_x_10363:
        /* <DEDUP_REMOVED lines=14> */
.L_x_10366:
        /* <DEDUP_REMOVED lines=9> */
.L_x_10365:
[----:B------:R0:W-:Y:S01]  /*9e50*/  STG.E.64 desc[UR36][R16.64], R4 ;  /* 0x0000000410007986 */ /* 0x0001e2000c101b24 */
[----:B------:R-:W-:Y:S05]  /*9e60*/  BRA `(.L_x_10360) ;  /* 0x0000000c00047947 */ /* 0x000fea0003800000 */
.L_x_10355:
        /* <DEDUP_REMOVED lines=12> */
.L_x_10369:
[----:B------:R-:W-:-:S05]  /*9f30*/  CS2R R6, SRZ ;  /* 0x0000000000067805 */ /* 0x000fca000001ff00 */
[----:B------:R0:W-:Y:S01]  /*9f40*/  STG.E.128 desc[UR36][R16.64], R4 ;  /* 0x0000000410007986 */ /* 0x0001e2000c101d24 */
[----:B------:R-:W-:Y:S05]  /*9f50*/  BRA `(.L_x_10360) ;  /* 0x0000000800c87947 */ /* 0x000fea0003800000 */
.L_x_10368:
        /* <DEDUP_REMOVED lines=25> */
.L_x_10373:
[----:B------:R-:W-:Y:S05]  /*a0f0*/  BSYNC B0 ;  /* 0x0000000000007941 */ /* 0x000fea0003800000 */
.L_x_10372:
[----:B------:R-:W-:-:S05]  /*a100*/  LOP3.LUT R3, R0, R3, RZ, 0xfc, !PT ;  /* 0x0000000300037212 */ /* 0x000fca00078efcff */
[----:B------:R0:W-:Y:S01]  /*a110*/  STG.E.U8 desc[UR36][R16.64], R3 ;  /* 0x0000000310007986 */ /* 0x0001e2000c101124 */
[----:B------:R-:W-:Y:S05]  /*a120*/  BRA `(.L_x_10360) ;  /* 0x0000000800547947 */ /* 0x000fea0003800000 */
.L_x_10371:
        /* <DEDUP_REMOVED lines=17> */
.L_x_10375:
[----:B------:R-:W-:Y:S01]  /*a240*/  IMAD.MOV.U32 R0, RZ, RZ, 0x7f ;  /* 0x0000007fff007424 */ /* 0x000fe200078e00ff */
[----:B------:R-:W-:-:S04]  /*a250*/  ISETP.GT.U32.AND P0, PT, R2, 0x7f800000, PT ;  /* 0x7f8000000200780c */ /* 0x000fc80003f04070 */
[----:B------:R-:W-:-:S09]  /*a260*/  SEL R0, R0, 0x7c, P0 ;  /* 0x0000007c00007807 */ /* 0x000fd20000000000 */
.L_x_10376:
[----:B------:R-:W-:Y:S05]  /*a270*/  BSYNC B0 ;  /* 0x0000000000007941 */ /* 0x000fea0003800000 */
.L_x_10374:
[----:B------:R-:W-:-:S04]  /*a280*/  LOP3.LUT R2, R3, 0x80000000, RZ, 0xc0, !PT ;  /* 0x8000000003027812 */ /* 0x000fc800078ec0ff */
[----:B------:R-:W-:-:S04]  /*a290*/  SHF.R.U32.HI R3, RZ, 0x18, R2 ;  /* 0x00000018ff037819 */ /* 0x000fc80000011602 */
[----:B------:R-:W-:-:S05]  /*a2a0*/  LOP3.LUT R3, R0, R3, RZ, 0xfc, !PT ;  /* 0x0000000300037212 */ /* 0x000fca00078efcff */
[----:B------:R0:W-:Y:S01]  /*a2b0*/  STG.E.U8 desc[UR36][R16.64], R3 ;  /* 0x0000000310007986 */ /* 0x0001e2000c101124 */
[----:B------:R-:W-:Y:S05]  /*a2c0*/  BRA `(.L_x_10360) ;  /* 0x0000000400ec7947 */ /* 0x000fea0003800000 */
.L_x_10370:
        /* <DEDUP_REMOVED lines=8> */
.L_x_10367:
        /* <DEDUP_REMOVED lines=11> */
.L_x_10379:
        /* <DEDUP_REMOVED lines=21> */
.L_x_10382:
[----:B------:R-:W-:-:S04]  /*a550*/  LOP3.LUT R2, R3, 0x80000000, RZ, 0xc0, !PT ;  /* 0x8000000003027812 */ /* 0x000fc800078ec0ff */
[----:B------:R-:W-:-:S04]  /*a560*/  SHF.R.U32.HI R3, RZ, 0x18, R2 ;  /* 0x00000018ff037819 */ /* 0x000fc80000011602 */
[----:B------:R-:W-:-:S04]  /*a570*/  LOP3.LUT R0, R0, R3, RZ, 0xfc, !PT ;  /* 0x0000000300007212 */ /* 0x000fc800078efcff */
[----:B------:R-:W-:-:S07]  /*a580*/  PRMT R8, R0, 0x7610, R8 ;  /* 0x0000761000087816 */ /* 0x000fce0000000008 */
.L_x_10381:
[----:B------:R-:W-:Y:S05]  /*a590*/  BSYNC B0 ;  /* 0x0000000000007941 */ /* 0x000fea0003800000 */
.L_x_10380:
[----:B------:R0:W-:Y:S01]  /*a5a0*/  STG.E.U8 desc[UR36][R16.64], R8 ;  /* 0x0000000810007986 */ /* 0x0001e2000c101124 */
[----:B------:R-:W-:Y:S05]  /*a5b0*/  BRA `(.L_x_10360) ;  /* 0x0000000400307947 */ /* 0x000fea0003800000 */
.L_x_10378:
        /* <DEDUP_REMOVED lines=21> */
.L_x_10385:
[----:B------:R-:W-:-:S04]  /*a710*/  LOP3.LUT R2, R3, 0x80000000, RZ, 0xc0, !PT ;  /* 0x8000000003027812 */ /* 0x000fc800078ec0ff */
[----:B------:R-:W-:-:S04]  /*a720*/  SHF.R.U32.HI R3, RZ, 0x18, R2 ;  /* 0x00000018ff037819 */ /* 0x000fc80000011602 */
[----:B------:R-:W-:-:S04]  /*a730*/  LOP3.LUT R0, R0, R3, RZ, 0xfc, !PT ;  /* 0x0000000300007212 */ /* 0x000fc800078efcff */
[----:B------:R-:W-:-:S07]  /*a740*/  PRMT R8, R0, 0x7610, R8 ;  /* 0x0000761000087816 */ /* 0x000fce0000000008 */
.L_x_10384:
[----:B------:R-:W-:Y:S05]  /*a750*/  BSYNC B0 ;  /* 0x0000000000007941 */ /* 0x000fea0003800000 */
.L_x_10383:
[----:B------:R0:W-:Y:S01]  /*a760*/  STG.E.U8 desc[UR36][R16.64], R8 ;  /* 0x0000000810007986 */ /* 0x0001e2000c101124 */
[----:B------:R-:W-:Y:S05]  /*a770*/  BRA `(.L_x_10360) ;  /* 0x0000000000c07947 */ /* 0x000fea0003800000 */
.L_x_10377:
        /* <DEDUP_REMOVED lines=26> */
.L_x_10359:
        /* <DEDUP_REMOVED lines=16> */
.L_x_10388:
[----:B------:R-:W-:Y:S05]  /*aa20*/  BRA `(.L_x_10360) ;  /* 0x0000000000147947 */ /* 0x000fea0003800000 */
.L_x_10387:
[----:B------:R-:W0:Y:S02]  /*aa30*/  F2I.U64.F64.TRUNC R4, R4 ;  /* 0x0000000400047311 */ /* 0x000e24000030d800 */
[----:B0-----:R0:W-:Y:S01]  /*aa40*/  STG.E.64 desc[UR36][R16.64], R4 ;  /* 0x0000000410007986 */ /* 0x0011e2000c101b24 */
[----:B------:R-:W-:Y:S05]  /*aa50*/  BRA `(.L_x_10360) ;  /* 0x0000000000087947 */ /* 0x000fea0003800000 */
.L_x_10386:
[----:B------:R-:W0:Y:S02]  /*aa60*/  F2I.U32.F64.TRUNC R5, R4 ;  /* 0x0000000400057311 */ /* 0x000e24000030d000 */
[----:B0-----:R0:W-:Y:S02]  /*aa70*/  STG.E desc[UR36][R16.64], R5 ;  /* 0x0000000510007986 */ /* 0x0011e4000c101924 */
.L_x_10360:
[----:B------:R-:W-:-:S07]  /*aa80*/  VIADD R19, R19, 0x80 ;  /* 0x0000008013137836 */ /* 0x000fce0000000000 */
.L_x_10316:
[----:B------:R-:W-:Y:S05]  /*aa90*/  BSYNC B6 ;  /* 0x0000000000067941 */ /* 0x000fea0003800000 */
.L_x_10315:
        /* <DEDUP_REMOVED lines=306> */
.L_x_10389:
        /* <DEDUP_REMOVED lines=21> */
.L_x_10393:
[----:B------:R-:W2:Y:S02]  /*bf10*/  LDG.E.U8 R2, desc[UR36][R2.64] ;  /* 0x0000002402027981 */ /* 0x000ea4000c1e1100 */
[----:B--2---:R0:W1:Y:S01]  /*bf20*/  I2F.F64.U16 R6, R2 ;  /* 0x0000000200067312 */ /* 0x0040620000101800 */
[----:B------:R-:W-:Y:S05]  /*bf30*/  BRA `(.L_x_10395) ;  /* 0x0000000c00707947 */ /* 0x000fea0003800000 */
.L_x_10392:
        /* <DEDUP_REMOVED lines=9> */
.L_x_10397:
[----:B------:R-:W2:Y:S02]  /*bfd0*/  LDG.E R2, desc[UR36][R2.64] ;  /* 0x0000002402027981 */ /* 0x000ea4000c1e1900 */
[----:B--2---:R0:W1:Y:S01]  /*bfe0*/  I2F.F64 R6, R2 ;  /* 0x0000000200067312 */ /* 0x0040620000201c00 */
[----:B------:R-:W-:Y:S05]  /*bff0*/  BRA `(.L_x_10395) ;  /* 0x0000000c00407947 */ /* 0x000fea0003800000 */
.L_x_10396:
[----:B------:R-:W2:Y:S02]  /*c000*/  LDG.E.U16 R2, desc[UR36][R2.64] ;  /* 0x0000002402027981 */ /* 0x000ea4000c1e1500 */
[----:B--2---:R0:W1:Y:S01]  /*c010*/  I2F.F64.S16 R6, R2 ;  /* 0x0000000200067312 */ /* 0x0040620000101c00 */
[----:B------:R-:W-:Y:S05]  /*c020*/  BRA `(.L_x_10395) ;  /* 0x0000000c00347947 */ /* 0x000fea0003800000 */
.L_x_10391:
        /* <DEDUP_REMOVED lines=8> */
[----:B------:R-:W4:Y:S01]  /*c0b0*/  F2F.F64.F32 R6, R6 ;  /* 0x0000000600067310 */ /* 0x000f220000201800 */
[----:B------:R-:W-:Y:S05]  /*c0c0*/  BRA `(.L_x_10395) ;  /* 0x0000000c000c7947 */ /* 0x000fea0003800000 */
.L_x_10399:
[----:B------:R-:W2:Y:S02]  /*c0d0*/  LDG.E.U16 R0, desc[UR36][R2.64] ;  /* 0x0000002402007981 */ /* 0x000ea4000c1e1500 */
[----:B--2---:R-:W-:-:S05]  /*c0e0*/  HADD2.F32 R0, -RZ, R0.H0_H0 ;  /* 0x20000000ff007230 */ /* 0x004fca0000004100 */
[----:B------:R-:W-:-:S04]  /*c0f0*/  FMUL.FTZ R0, R0, 1 ;  /* 0x3f80000000007820 */ /* 0x000fc80000410000 */
[----:B------:R0:W1:Y:S01]  /*c100*/  F2F.F64.F32 R6, R0 ;  /* 0x0000000000067310 */ /* 0x0000620000201800 */
[----:B------:R-:W-:Y:S05]  /*c110*/  BRA `(.L_x_10395) ;  /* 0x0000000800f87947 */ /* 0x000fea0003800000 */
.L_x_10398:
        /* <DEDUP_REMOVED lines=8> */
[----:B------:R-:W1:Y:S01]  /*c1a0*/  F2F.F64.F32 R6, R6 ;  /* 0x0000000600067310 */ /* 0x000e620000201800 */
[----:B------:R-:W-:Y:S05]  /*c1b0*/  BRA `(.L_x_10395) ;  /* 0x0000000800d07947 */ /* 0x000fea0003800000 */
.L_x_10401:
[----:B------:R-:W2:Y:S02]  /*c1c0*/  LDG.E.U16 R2, desc[UR36][R2.64] ;  /* 0x0000002402027981 */ /* 0x000ea4000c1e1500 */
[----:B--2---:R-:W-:-:S05]  /*c1d0*/  HADD2.F32 R0, -RZ, R2.H0_H0 ;  /* 0x20000002ff007230 */ /* 0x004fca0000004100 */
[----:B------:R-:W-:-:S04]  /*c1e0*/  FMUL.FTZ R0, R0, 1 ;  /* 0x3f80000000007820 */ /* 0x000fc80000410000 */
[----:B------:R2:W3:Y:S01]  /*c1f0*/  F2F.F64.F32 R6, R0 ;  /* 0x0000000000067310 */ /* 0x0004e20000201800 */
[----:B------:R-:W-:Y:S05]  /*c200*/  BRA `(.L_x_10395) ;  /* 0x0000000800bc7947 */ /* 0x000fea0003800000 */
.L_x_10400:
[----:B------:R0:W5:Y:S01]  /*c210*/  LDG.E.64 R6, desc[UR36][R2.64] ;  /* 0x0000002402067981 */ /* 0x000162000c1e1b00 */
[----:B------:R-:W-:Y:S05]  /*c220*/  BRA `(.L_x_10395) ;  /* 0x0000000800b47947 */ /* 0x000fea0003800000 */
.L_x_10390:
        /* <DEDUP_REMOVED lines=13> */
.L_x_10404:
[----:B------:R0:W5:Y:S01]  /*c300*/  LDG.E.64 R6, desc[UR36][R2.64] ;  /* 0x0000002402067981 */ /* 0x000162000c1e1b00 */
[----:B------:R-:W-:Y:S05]  /*c310*/  BRA `(.L_x_10395) ;  /* 0x0000000800787947 */ /* 0x000fea0003800000 */
.L_x_10403:
        /* <DEDUP_REMOVED lines=28> */
.L_x_10406:
        /* <DEDUP_REMOVED lines=15> */
.L_x_10405:
[----:B------:R-:W2:Y:S02]  /*c5d0*/  LDG.E.U16 R0, desc[UR36][R2.64] ;  /* 0x0000002402007981 */ /* 0x000ea4000c1e1500 */
[----:B--2---:R-:W-:-:S04]  /*c5e0*/  IMAD.U32 R0, R0, 0x10000, RZ ;  /* 0x0001000000007824 */ /* 0x004fc800078e00ff */
[----:B------:R-:W-:-:S04]  /*c5f0*/  FMUL.FTZ R0, R0, 1 ;  /* 0x3f80000000007820 */ /* 0x000fc80000410000 */
[----:B------:R0:W1:Y:S01]  /*c600*/  F2F.F64.F32 R6, R0 ;  /* 0x0000000000067310 */ /* 0x0000620000201800 */
[----:B------:R-:W-:Y:S05]  /*c610*/  BRA `(.L_x_10395) ;  /* 0x0000000400b87947 */ /* 0x000fea0003800000 */
.L_x_10402:
        /* <DEDUP_REMOVED lines=11> */
.L_x_10409:
        /* <DEDUP_REMOVED lines=21> */
.L_x_10413:
[----:B------:R-:W-:Y:S05]  /*c820*/  BSYNC B1 ;  /* 0x0000000000017941 */ /* 0x000fea0003800000 */
.L_x_10412:
[----:B------:R-:W-:Y:S01]  /*c830*/  LEA R3, R0, 0x3b800000, 0x17 ;  /* 0x3b80000000037811 */ /* 0x000fe200078eb8ff */
[----:B------:R-:W-:-:S05]  /*c840*/  IMAD.SHL.U32 R0, R2, 0x100000, RZ ;  /* 0x0010000002007824 */ /* 0x000fca00078e00ff */
[----:B------:R-:W-:-:S07]  /*c850*/  LOP3.LUT R0, R3, R0, R4, 0xfe, !PT ;  /* 0x0000000003007212 */ /* 0x000fce00078efe04 */
.L_x_10411:
[----:B------:R-:W-:Y:S05]  /*c860*/  BSYNC B0 ;  /* 0x0000000000007941 */ /* 0x000fea0003800000 */
.L_x_10410:
[----:B------:R-:W-:-:S04]  /*c870*/  FMUL.FTZ R0, R0, 1 ;  /* 0x3f80000000007820 */ /* 0x000fc80000410000 */
[----:B------:R0:W1:Y:S01]  /*c880*/  F2F.F64.F32 R6, R0 ;  /* 0x0000000000067310 */ /* 0x0000620000201800 */
[----:B------:R-:W-:Y:S05]  /*c890*/  BRA `(.L_x_10395) ;  /* 0x0000000400187947 */ /* 0x000fea0003800000 */
.L_x_10408:
        /* <DEDUP_REMOVED lines=21> */
.L_x_10417:
[----:B------:R-:W-:Y:S05]  /*c9f0*/  BSYNC B1 ;  /* 0x0000000000017941 */ /* 0x000fea0003800000 */
.L_x_10416:
[----:B------:R-:W-:Y:S01]  /*ca00*/  LEA R3, R0, 0x37800000, 0x17 ;  /* 0x3780000000037811 */ /* 0x000fe200078eb8ff */
[----:B------:R-:W-:-:S05]  /*ca10*/  IMAD.SHL.U32 R0, R2, 0x200000, RZ ;  /* 0x0020000002007824 */ /* 0x000fca00078e00ff */
[----:B------:R-:W-:-:S07]  /*ca20*/  LOP3.LUT R0, R3, R0, R4, 0xfe, !PT ;  /* 0x0000000003007212 */ /* 0x000fce00078efe04 */
.L_x_10415:
[----:B------:R-:W-:Y:S05]  /*ca30*/  BSYNC B0 ;  /* 0x0000000000007941 */ /* 0x000fea0003800000 */
.L_x_10414:
[----:B------:R-:W-:-:S04]  /*ca40*/  FMUL.FTZ R0, R0, 1 ;  /* 0x3f80000000007820 */ /* 0x000fc80000410000 */
[----:B------:R0:W1:Y:S01]  /*ca50*/  F2F.F64.F32 R6, R0 ;  /* 0x0000000000067310 */ /* 0x0000620000201800 */
[----:B------:R-:W-:Y:S05]  /*ca60*/  BRA `(.L_x_10395) ;  /* 0x0000000000a47947 */ /* 0x000fea0003800000 */
.L_x_10407:
        /* <DEDUP_REMOVED lines=14> */
.L_x_10421:
[----:B------:R-:W-:Y:S05]  /*cb50*/  BSYNC B0 ;  /* 0x0000000000007941 */ /* 0x000fea0003800000 */
.L_x_10420:
[----:B------:R-:W-:-:S04]  /*cb60*/  FMUL.FTZ R0, R0, 1 ;  /* 0x3f80000000007820 */ /* 0x000fc80000410000 */
[----:B------:R0:W1:Y:S01]  /*cb70*/  F2F.F64.F32 R6, R0 ;  /* 0x0000000000067310 */ /* 0x0000620000201800 */
[----:B------:R-:W-:Y:S05]  /*cb80*/  BRA `(.L_x_10395) ;  /* 0x00000000005c7947 */ /* 0x000fea0003800000 */
.L_x_10394:
[----:B------:R-:W-:Y:S01]  /*cb90*/  MOV R0, 0x0 ;  /* 0x0000000000007802 */ /* 0x000fe20000000f00 */
[----:B------:R-:W-:Y:S01]  /*cba0*/  ULDC.64 UR4, c[0x4][0x148] ;  /* 0x0100520000047ab9 */ /* 0x000fe20000000a00 */
[----:B------:R-:W-:Y:S01]  /*cbb0*/  ULDC.64 UR6, c[0x4][0x8] ;  /* 0x0100020000067ab9 */ /* 0x000fe20000000a00 */
[----:B------:R-:W-:Y:S01]  /*cbc0*/  MOV R4, UR4 ;  /* 0x0000000400047c02 */ /* 0x000fe20008000f00 */
        /* <DEDUP_REMOVED lines=12> */
.L_x_10422:
[----:B------:R-:W-:Y:S01]  /*cc90*/  CS2R R6, SRZ ;  /* 0x0000000000067805 */ /* 0x000fe2000001ff00 */
[----:B------:R-:W-:Y:S06]  /*cca0*/  BRA `(.L_x_10395) ;  /* 0x0000000000147947 */ /* 0x000fec0003800000 */
.L_x_10419:
[----:B------:R-:W2:Y:S02]  /*ccb0*/  LDG.E.64 R6, desc[UR36][R2.64] ;  /* 0x0000002402067981 */ /* 0x000ea4000c1e1b00 */
[----:B--2---:R-:W0:Y:S01]  /*ccc0*/  I2F.F64.U64 R6, R6 ;  /* 0x0000000600067312 */ /* 0x004e220000301800 */
[----:B------:R-:W-:Y:S05]  /*ccd0*/  BRA `(.L_x_10395) ;  /* 0x0000000000087947 */ /* 0x000fea0003800000 */
.L_x_10418:
[----:B------:R-:W2:Y:S02]  /*cce0*/  LDG.E R2, desc[UR36][R2.64] ;  /* 0x0000002402027981 */ /* 0x000ea4000c1e1900 */
[----:B--2---:R0:W1:Y:S02]  /*ccf0*/  I2F.F64.U32 R6, R2 ;  /* 0x0000000200067312 */ /* 0x0040640000201800 */
.L_x_10395:
[----:B0-----:R-:W-:Y:S01]  /*cd00*/  IMAD.MOV.U32 R2, RZ, RZ, 0x652b82fe ;  /* 0x652b82feff027424 */ /* 0x001fe200078e00ff */
        /* <DEDUP_REMOVED lines=50> */
[----:B--2---:R-:W-:Y:S02]  /*d030*/  @!P1 LEA.HI R0, R2, R2, RZ, 0x1 ;  /* 0x0000000202009211 */ /* 0x004fe400078f08ff */
        /* <DEDUP_REMOVED lines=8> */
.L_x_10424:
[----:B------:R-:W-:Y:S05]  /*d0c0*/  BSYNC B0 ;  /* 0x0000000000007941 */ /* 0x000fea0003800000 */
.L_x_10423:
        /* <DEDUP_REMOVED lines=13> */
[----:B--2---:R-:W-:-:S05]  /*d1a0*/  FFMA R0, RZ, R3, R5 ;  /* 0x00000003ff007223 */ /* 0x004fca0000000005 */
[----:B------:R-:W-:-:S13]  /*d1b0*/  FSETP.GT.AND P0, PT, |R0|, 1.469367938527859385e-39, PT ;  /* 0x001000000000780b */ /* 0x000fda0003f04200 */
[----:B------:R-:W-:Y:S05]  /*d1c0*/  @P0 BRA P1, `(.L_x_10426) ;  /* 0x0000000000100947 */ /* 0x000fea0000800000 */
[----:B------:R-:W-:Y:S01]  /*d1d0*/  IMAD.MOV.U32 R4, RZ, RZ, R2 ;  /* 0x000000ffff047224 */ /* 0x000fe200078e0002 */
[----:B------:R-:W-:Y:S01]  /*d1e0*/  MOV R14, 0xd210 ;  /* 0x0000d210000e7802 */ /* 0x000fe20000000f00 */
[----:B------:R-:W-:-:S07]  /*d1f0*/  IMAD.MOV.U32 R5, RZ, RZ, R3 ;  /* 0x000000ffff057224 */ /* 0x000fce00078e0003 */
[----:B------:R-:W-:Y:S05]  /*d200*/  CALL.REL.NOINC `($__internal_21_$__cuda_sm20_div_rn_f64_full) ;  /* 0x00000010004c7944 */ /* 0x000fea0003c00000 */
.L_x_10426:
[----:B------:R-:W-:Y:S05]  /*d210*/  BSYNC B0 ;  /* 0x0000000000007941 */ /* 0x000fea0003800000 */
.L_x_10425:
        /* <DEDUP_REMOVED lines=15> */
.L_x_10430:
[----:B------:R-:W0:Y:S02]  /*d310*/  F2I.S64.F64.TRUNC R4, R4 ;  /* 0x0000000400047311 */ /* 0x000e24000030d900 */
[----:B0-----:R-:W-:-:S05]  /*d320*/  IMAD.MOV.U32 R3, RZ, RZ, R4 ;  /* 0x000000ffff037224 */ /* 0x001fca00078e0004 */
[----:B------:R-:W-:Y:S01]  /*d330*/  STG.E.U8 desc[UR36][R16.64], R3 ;  /* 0x0000000310007986 */ /* 0x000fe2000c101124 */
[----:B------:R-:W-:Y:S05]  /*d340*/  EXIT ;  /* 0x000000000000794d */ /* 0x000fea0003800000 */
.L_x_10429:
        /* <DEDUP_REMOVED lines=9> */
.L_x_10433:
[----:B------:R-:W0:Y:S02]  /*d3e0*/  F2I.F64.TRUNC R5, R4 ;  /* 0x0000000400057311 */ /* 0x000e24000030d100 */
[----:B0-----:R-:W-:Y:S01]  /*d3f0*/  STG.E desc[UR36][R16.64], R5 ;  /* 0x0000000510007986 */ /* 0x001fe2000c101924 */
[----:B------:R-:W-:Y:S05]  /*d400*/  EXIT ;  /* 0x000000000000794d */ /* 0x000fea0003800000 */
.L_x_10432:
[----:B------:R-:W0:Y:S02]  /*d410*/  F2I.F64.TRUNC R5, R4 ;  /* 0x0000000400057311 */ /* 0x000e24000030d100 */
[----:B0-----:R-:W-:Y:S01]  /*d420*/  STG.E.U16 desc[UR36][R16.64], R5 ;  /* 0x0000000510007986 */ /* 0x001fe2000c101524 */
[----:B------:R-:W-:Y:S05]  /*d430*/  EXIT ;  /* 0x000000000000794d */ /* 0x000fea0003800000 */
.L_x_10428:
        /* <DEDUP_REMOVED lines=13> */
.L_x_10435:
        /* <DEDUP_REMOVED lines=8> */
.L_x_10434:
        /* <DEDUP_REMOVED lines=14> */
.L_x_10437:
        /* <DEDUP_REMOVED lines=9> */
.L_x_10436:
[----:B------:R-:W-:Y:S01]  /*d700*/  STG.E.64 desc[UR36][R16.64], R4 ;  /* 0x0000000410007986 */ /* 0x000fe2000c101b24 */
[----:B------:R-:W-:Y:S05]  /*d710*/  EXIT ;  /* 0x000000000000794d */ /* 0x000fea0003800000 */
.L_x_10427:
        /* <DEDUP_REMOVED lines=12> */
.L_x_10440:
[----:B------:R-:W-:-:S05]  /*d7e0*/  CS2R R6, SRZ ;  /* 0x0000000000067805 */ /* 0x000fca000001ff00 */
[----:B------:R-:W-:Y:S01]  /*d7f0*/  STG.E.128 desc[UR36][R16.64], R4 ;  /* 0x0000000410007986 */ /* 0x000fe2000c101d24 */
[----:B------:R-:W-:Y:S05]  /*d800*/  EXIT ;  /* 0x000000000000794d */ /* 0x000fea0003800000 */
.L_x_10439:
        /* <DEDUP_REMOVED lines=25> */
.L_x_10444:
[----:B------:R-:W-:Y:S05]  /*d9a0*/  BSYNC B0 ;  /* 0x0000000000007941 */ /* 0x000fea0003800000 */
.L_x_10443:
[----:B------:R-:W-:-:S05]  /*d9b0*/  LOP3.LUT R3, R0, R3, RZ, 0xfc, !PT ;  /* 0x0000000300037212 */ /* 0x000fca00078efcff */
[----:B------:R-:W-:Y:S01]  /*d9c0*/  STG.E.U8 desc[UR36][R16.64], R3 ;  /* 0x0000000310007986 */ /* 0x000fe2000c101124 */
[----:B------:R-:W-:Y:S05]  /*d9d0*/  EXIT ;  /* 0x000000000000794d */ /* 0x000fea0003800000 */
.L_x_10442:
        /* <DEDUP_REMOVED lines=17> */
.L_x_10446:
[----:B------:R-:W-:Y:S01]  /*daf0*/  IMAD.MOV.U32 R0, RZ, RZ, 0x7f ;  /* 0x0000007fff007424 */ /* 0x000fe200078e00ff */
[----:B------:R-:W-:-:S04]  /*db00*/  ISETP.GT.U32.AND P0, PT, R2, 0x7f800000, PT ;  /* 0x7f8000000200780c */ /* 0x000fc80003f04070 */
[----:B------:R-:W-:-:S09]  /*db10*/  SEL R0, R0, 0x7c, P0 ;  /* 0x0000007c00007807 */ /* 0x000fd20000000000 */
.L_x_10447:
[----:B------:R-:W-:Y:S05]  /*db20*/  BSYNC B0 ;  /* 0x0000000000007941 */ /* 0x000fea0003800000 */
.L_x_10445:
[----:B------:R-:W-:-:S04]  /*db30*/  LOP3.LUT R2, R3, 0x80000000, RZ, 0xc0, !PT ;  /* 0x8000000003027812 */ /* 0x000fc800078ec0ff */
[----:B------:R-:W-:-:S04]  /*db40*/  SHF.R.U32.HI R3, RZ, 0x18, R2 ;  /* 0x00000018ff037819 */ /* 0x000fc80000011602 */
[----:B------:R-:W-:-:S05]  /*db50*/  LOP3.LUT R3, R0, R3, RZ, 0xfc, !PT ;  /* 0x0000000300037212 */ /* 0x000fca00078efcff */
[----:B------:R-:W-:Y:S01]  /*db60*/  STG.E.U8 desc[UR36][R16.64], R3 ;  /* 0x0000000310007986 */ /* 0x000fe2000c101124 */
[----:B------:R-:W-:Y:S05]  /*db70*/  EXIT ;  /* 0x000000000000794d */ /* 0x000fea0003800000 */
.L_x_10441:
        /* <DEDUP_REMOVED lines=8> */
.L_x_10438:
        /* <DEDUP_REMOVED lines=11> */
.L_x_10450:
        /* <DEDUP_REMOVED lines=21> */
.L_x_10453:
[----:B------:R-:W-:-:S04]  /*de00*/  LOP3.LUT R2, R3, 0x80000000, RZ, 0xc0, !PT ;  /* 0x8000000003027812 */ /* 0x000fc800078ec0ff */
[----:B------:R-:W-:-:S04]  /*de10*/  SHF.R.U32.HI R3, RZ, 0x18, R2 ;  /* 0x00000018ff037819 */ /* 0x000fc80000011602 */
[----:B------:R-:W-:-:S04]  /*de20*/  LOP3.LUT R0, R0, R3, RZ, 0xfc, !PT ;  /* 0x0000000300007212 */ /* 0x000fc800078efcff */
[----:B------:R-:W-:-:S07]  /*de30*/  PRMT R8, R0, 0x7610, R8 ;  /* 0x0000761000087816 */ /* 0x000fce0000000008 */
.L_x_10452:
[----:B------:R-:W-:Y:S05]  /*de40*/  BSYNC B0 ;  /* 0x0000000000007941 */ /* 0x000fea0003800000 */
.L_x_10451:
[----:B------:R-:W-:Y:S01]  /*de50*/  STG.E.U8 desc[UR36][R16.64], R8 ;  /* 0x0000000810007986 */ /* 0x000fe2000c101124 */
[----:B------:R-:W-:Y:S05]  /*de60*/  EXIT ;  /* 0x000000000000794d */ /* 0x000fea0003800000 */
.L_x_10449:
        /* <DEDUP_REMOVED lines=21> */
.L_x_10456:
[----:B------:R-:W-:-:S04]  /*dfc0*/  LOP3.LUT R2, R3, 0x80000000, RZ, 0xc0, !PT ;  /* 0x8000000003027812 */ /* 0x000fc800078ec0ff */
[----:B------:R-:W-:-:S04]  /*dfd0*/  SHF.R.U32.HI R3, RZ, 0x18, R2 ;  /* 0x00000018ff037819 */ /* 0x000fc80000011602 */
[----:B------:R-:W-:-:S04]  /*dfe0*/  LOP3.LUT R0, R0, R3, RZ, 0xfc, !PT ;  /* 0x0000000300007212 */ /* 0x000fc800078efcff */
[----:B------:R-:W-:-:S07]  /*dff0*/  PRMT R8, R0, 0x7610, R8 ;  /* 0x0000761000087816 */ /* 0x000fce0000000008 */
.L_x_10455:
[----:B------:R-:W-:Y:S05]  /*e000*/  BSYNC B0 ;  /* 0x0000000000007941 */ /* 0x000fea0003800000 */
.L_x_10454:
[----:B------:R-:W-:Y:S01]  /*e010*/  STG.E.U8 desc[UR36][R16.64], R8 ;  /* 0x0000000810007986 */ /* 0x000fe2000c101124 */
[----:B------:R-:W-:Y:S05]  /*e020*/  EXIT ;  /* 0x000000000000794d */ /* 0x000fea0003800000 */
.L_x_10448:
        /* <DEDUP_REMOVED lines=26> */
.L_x_10431:
        /* <DEDUP_REMOVED lines=16> */
.L_x_10459:
[----:B------:R-:W-:Y:S05]  /*e2d0*/  EXIT ;  /* 0x000000000000794d */ /* 0x000fea0003800000 */
.L_x_10458:
[----:B------:R-:W0:Y:S02]  /*e2e0*/  F2I.U64.F64.TRUNC R4, R4 ;  /* 0x0000000400047311 */ /* 0x000e24000030d800 */
[----:B0-----:R-:W-:Y:S01]  /*e2f0*/  STG.E.64 desc[UR36][R16.64], R4 ;  /* 0x0000000410007986 */ /* 0x001fe2000c101b24 */
[----:B------:R-:W-:Y:S05]  /*e300*/  EXIT ;  /* 0x000000000000794d */ /* 0x000fea0003800000 */
.L_x_10457:
[----:B------:R-:W0:Y:S02]  /*e310*/  F2I.U32.F64.TRUNC R5, R4 ;  /* 0x0000000400057311 */ /* 0x000e24000030d000 */
[----:B0-----:R-:W-:Y:S01]  /*e320*/  STG.E desc[UR36][R16.64], R5 ;  /* 0x0000000510007986 */ /* 0x001fe2000c101924 */
[----:B------:R-:W-:Y:S05]  /*e330*/  EXIT ;  /* 0x000000000000794d */ /* 0x000fea0003800000 */
        .weak           $__internal_21_$__cuda_sm20_div_rn_f64_full
        .type           $__internal_21_$__cuda_sm20_div_rn_f64_full,@function
        .size           $__internal_21_$__cuda_sm20_div_rn_f64_full,(.L_x_11074 - $__internal_21_$__cuda_sm20_div_rn_f64_full)
$__internal_21_$__cuda_sm20_div_rn_f64_full:
[C---:B------:R-:W-:Y:S01]  /*e340*/  FSETP.GEU.AND P0, PT, |R5|.reuse, 1.469367938527859385e-39, PT ;  /* 0x001000000500780b */ /* 0x040fe20003f0e200 */
[----:B------:R-:W-:Y:S01]  /*e350*/  IMAD.MOV.U32 R8, RZ, RZ, 0x1 ;  /* 0x00000001ff087424 */ /* 0x000fe200078e00ff */
[----:B------:R-:W-:Y:S01]  /*e360*/  LOP3.LUT R26, R5, 0x800fffff, RZ, 0xc0, !PT ;  /* 0x800fffff051a7812 */ /* 0x000fe200078ec0ff */
[----:B------:R-:W-:Y:S01]  /*e370*/  IMAD.MOV.U32 R24, RZ, RZ, R6 ;  /* 0x000000ffff187224 */ /* 0x000fe200078e0006 */
[C---:B------:R-:W-:Y:S01]  /*e380*/  FSETP.GEU.AND P2, PT, |R7|.reuse, 1.469367938527859385e-39, PT ;  /* 0x001000000700780b */ /* 0x040fe20003f4e200 */
[----:B------:R-:W-:Y:S01]  /*e390*/  BSSY B1, `(.L_x_10460) ;  /* 0x0000052000017945 */ /* 0x000fe20003800000 */
[----:B------:R-:W-:Y:S01]  /*e3a0*/  LOP3.LUT R27, R26, 0x3ff00000, RZ, 0xfc, !PT ;  /* 0x3ff000001a1b7812 */ /* 0x000fe200078efcff */
[----:B------:R-:W-:Y:S01]  /*e3b0*/  IMAD.MOV.U32 R26, RZ, RZ, R4 ;  /* 0x000000ffff1a7224 */ /* 0x000fe200078e0004 */
[----:B------:R-:W-:Y:S02]  /*e3c0*/  LOP3.LUT R3, R7, 0x7ff00000, RZ, 0xc0, !PT ;  /* 0x7ff0000007037812 */ /* 0x000fe400078ec0ff */
[----:B------:R-:W-:-:S03]  /*e3d0*/  LOP3.LUT R18, R5, 0x7ff00000, RZ, 0xc0, !PT ;  /* 0x7ff0000005127812 */ /* 0x000fc600078ec0ff */
[----:B------:R-:W-:Y:S01]  /*e3e0*/  @!P0 DMUL R26, R4, 8.98846567431157953865e+307 ;  /* 0x7fe00000041a8828 */ /* 0x000fe20000000000 */
[----:B------:R-:W-:Y:S01]  /*e3f0*/  ISETP.GE.U32.AND P1, PT, R3, R18, PT ;  /* 0x000000120300720c */ /* 0x000fe20003f26070 */
[----:B------:R-:W-:Y:S02]  /*e400*/  IMAD.MOV.U32 R15, RZ, RZ, R3 ;  /* 0x000000ffff0f7224 */ /* 0x000fe400078e0003 */
[----:B------:R-:W-:Y:S02]  /*e410*/  @!P2 LOP3.LUT R0, R5, 0x7ff00000, RZ, 0xc0, !PT ;  /* 0x7ff000000500a812 */ /* 0x000fe400078ec0ff */
[----:B------:R-:W0:Y:S02]  /*e420*/  MUFU.RCP64H R9, R27 ;  /* 0x0000001b00097308 */ /* 0x000e240000001800 */
[----:B------:R-:W-:Y:S01]  /*e430*/  @!P2 ISETP.GE.U32.AND P3, PT, R3, R0, PT ;  /* 0x000000000300a20c */ /* 0x000fe20003f66070 */
[----:B------:R-:W-:Y:S01]  /*e440*/  IMAD.MOV.U32 R0, RZ, RZ, 0x1ca00000 ;  /* 0x1ca00000ff007424 */ /* 0x000fe200078e00ff */
[----:B------:R-:W-:-:S04]  /*e450*/  @!P0 LOP3.LUT R18, R27, 0x7ff00000, RZ, 0xc0, !PT ;  /* 0x7ff000001b128812 */ /* 0x000fc800078ec0ff */
[----:B------:R-:W-:Y:S01]  /*e460*/  SEL R25, R0, 0x63400000, !P1 ;  /* 0x6340000000197807 */ /* 0x000fe20004800000 */
[----:B------:R-:W-:-:S03]  /*e470*/  VIADD R21, R18, 0xffffffff ;  /* 0xffffffff12157836 */ /* 0x000fc60000000000 */
[----:B------:R-:W-:Y:S01]  /*e480*/  LOP3.LUT R25, R25, 0x800fffff, R7, 0xf8, !PT ;  /* 0x800fffff19197812 */ /* 0x000fe200078ef807 */
[----:B0-----:R-:W-:-:S08]  /*e490*/  DFMA R10, R8, -R26, 1 ;  /* 0x3ff00000080a742b */ /* 0x001fd0000000081a */
[----:B------:R-:W-:-:S08]  /*e4a0*/  DFMA R10, R10, R10, R10 ;  /* 0x0000000a0a0a722b */ /* 0x000fd0000000000a */
[----:B------:R-:W-:Y:S01]  /*e4b0*/  DFMA R10, R8, R10, R8 ;  /* 0x0000000a080a722b */ /* 0x000fe20000000008 */
[----:B------:R-:W-:-:S04]  /*e4c0*/  @!P2 SEL R9, R0, 0x63400000, !P3 ;  /* 0x634000000009a807 */ /* 0x000fc80005800000 */
[----:B------:R-:W-:-:S03]  /*e4d0*/  @!P2 LOP3.LUT R12, R9, 0x80000000, R7, 0xf8, !PT ;  /* 0x80000000090ca812 */ /* 0x000fc600078ef807 */
[----:B------:R-:W-:Y:S01]  /*e4e0*/  DFMA R8, R10, -R26, 1 ;  /* 0x3ff000000a08742b */ /* 0x000fe2000000081a */
[----:B------:R-:W-:Y:S01]  /*e4f0*/  @!P2 LOP3.LUT R13, R12, 0x100000, RZ, 0xfc, !PT ;  /* 0x001000000c0da812 */ /* 0x000fe200078efcff */
[----:B------:R-:W-:-:S06]  /*e500*/  @!P2 IMAD.MOV.U32 R12, RZ, RZ, RZ ;  /* 0x000000ffff0ca224 */ /* 0x000fcc00078e00ff */
[----:B------:R-:W-:Y:S02]  /*e510*/  DFMA R8, R10, R8, R10 ;  /* 0x000000080a08722b */ /* 0x000fe4000000000a */
[----:B------:R-:W-:-:S08]  /*e520*/  @!P2 DFMA R24, R24, 2, -R12 ;  /* 0x400000001818a82b */ /* 0x000fd0000000080c */
[----:B------:R-:W-:Y:S02]  /*e530*/  DMUL R10, R8, R24 ;  /* 0x00000018080a7228 */ /* 0x000fe40000000000 */
[----:B------:R-:W-:-:S05]  /*e540*/  @!P2 LOP3.LUT R15, R25, 0x7ff00000, RZ, 0xc0, !PT ;  /* 0x7ff00000190fa812 */ /* 0x000fca00078ec0ff */
[----:B------:R-:W-:Y:S01]  /*e550*/  VIADD R20, R15, 0xffffffff ;  /* 0xffffffff0f147836 */ /* 0x000fe20000000000 */
[----:B------:R-:W-:-:S04]  /*e560*/  DFMA R12, R10, -R26, R24 ;  /* 0x8000001a0a0c722b */ /* 0x000fc80000000018 */
[----:B------:R-:W-:-:S04]  /*e570*/  ISETP.GT.U32.AND P0, PT, R20, 0x7feffffe, PT ;  /* 0x7feffffe1400780c */ /* 0x000fc80003f04070 */
[----:B------:R-:W-:Y:S01]  /*e580*/  ISETP.GT.U32.OR P0, PT, R21, 0x7feffffe, P0 ;  /* 0x7feffffe1500780c */ /* 0x000fe20000704470 */
[----:B------:R-:W-:-:S12]  /*e590*/  DFMA R12, R8, R12, R10 ;  /* 0x0000000c080c722b */ /* 0x000fd8000000000a */
        /* <DEDUP_REMOVED lines=28> */
.L_x_10461:
        /* <DEDUP_REMOVED lines=16> */
.L_x_10464:
[----:B------:R-:W-:Y:S01]  /*e860*/  LOP3.LUT R9, R5, 0x80000, RZ, 0xfc, !PT ;  /* 0x0008000005097812 */ /* 0x000fe200078efcff */
[----:B------:R-:W-:Y:S01]  /*e870*/  IMAD.MOV.U32 R8, RZ, RZ, R4 ;  /* 0x000000ffff087224 */ /* 0x000fe200078e0004 */
[----:B------:R-:W-:Y:S06]  /*e880*/  BRA `(.L_x_10462) ;  /* 0x0000000000087947 */ /* 0x000fec0003800000 */
.L_x_10463:
[----:B------:R-:W-:Y:S01]  /*e890*/  LOP3.LUT R9, R7, 0x80000, RZ, 0xfc, !PT ;  /* 0x0008000007097812 */ /* 0x000fe200078efcff */
[----:B------:R-:W-:-:S07]  /*e8a0*/  IMAD.MOV.U32 R8, RZ, RZ, R6 ;  /* 0x000000ffff087224 */ /* 0x000fce00078e0006 */
.L_x_10462:
[----:B------:R-:W-:Y:S05]  /*e8b0*/  BSYNC B1 ;  /* 0x0000000000017941 */ /* 0x000fea0003800000 */
.L_x_10460:
[----:B------:R-:W-:Y:S02]  /*e8c0*/  IMAD.MOV.U32 R15, RZ, RZ, 0x0 ;  /* 0x00000000ff0f7424 */ /* 0x000fe400078e00ff */
[----:B------:R-:W-:Y:S02]  /*e8d0*/  IMAD.MOV.U32 R4, RZ, RZ, R8 ;  /* 0x000000ffff047224 */ /* 0x000fe400078e0008 */
[----:B------:R-:W-:Y:S01]  /*e8e0*/  IMAD.MOV.U32 R5, RZ, RZ, R9 ;  /* 0x000000ffff057224 */ /* 0x000fe200078e0009 */
[----:B------:R-:W-:Y:S06]  /*e8f0*/  RET.REL.NODEC R14 `(_ZN2at6native18elementwise_kernelILi128ELi4EZNS0_15gpu_kernel_implIZZZNS0_61_GLOBAL__N__132982cb_23_ActivationSiluKernel_cu_1520ed90_292411silu_kernelERNS_18TensorIteratorBaseEENKUlvE_clEvENKUlvE_clEvEUldE_EEvS5_RKT_EUliE_EEviT1_) ;  /* 0xffffff140ec07950 */ /* 0x000fec0003c3ffff */
.L_x_10465:
        /* <DEDUP_REMOVED lines=16> */
.L_x_11074:


//--------------------- .text._ZN2at6native27unrolled_elementwise_kernelIZZZNS0_61_GLOBAL__N__132982cb_23_ActivationSiluKernel_cu_1520ed90_292411silu_kernelERNS_18TensorIteratorBaseEENKUlvE_clEvENKUlvE_clEvEUldE_St5arrayIPcLm2EELi4E23TrivialOffsetCalculatorILi1EjESC_NS0_6memory12LoadWithCastILi1EEENSD_13StoreWithCastILi1EEEEEviT_T0_T2_T3_T4_T5_ --------------------------
	.section	.text._ZN2at6native27unrolled_elementwise_kernelIZZZNS0_61_GLOBAL__N__132982cb_23_ActivationSiluKernel_cu_1520ed90_292411silu_kernelERNS_18TensorIteratorBaseEENKUlvE_clEvENKUlvE_clEvEUldE_St5arrayIPcLm2EELi4E23TrivialOffsetCalculatorILi1EjESC_NS0_6memory12LoadWithCastILi1EEENSD_13StoreWithCastILi1EEEEEviT_T0_T2_T3_T4_T5_,"ax",@progbits
	.align	128
        .global         _ZN2at6native27unrolled_elementwise_kernelIZZZNS0_61_GLOBAL__N__132982cb_23_ActivationSiluKernel_cu_1520ed90_292411silu_kernelERNS_18TensorIteratorBaseEENKUlvE_clEvENKUlvE_clEvEUldE_St5arrayIPcLm2EELi4E23TrivialOffsetCalculatorILi1EjESC_NS0_6memory12LoadWithCastILi1EEENSD_13StoreWithCastILi1EEEEEviT_T0_T2_T3_T4_T5_
        .type           _ZN2at6native27unrolled_elementwise_kernelIZZZNS0_61_GLOBAL__N__132982cb_23_ActivationSiluKernel_cu_1520ed90_292411silu_kernelERNS_18TensorIteratorBaseEENKUlvE_clEvENKUlvE_clEvEUldE_St5arrayIPcLm2EELi4E23TrivialOffsetCalculatorILi1EjESC_NS0_6memory12LoadWithCastILi1EEENSD_13StoreWithCastILi1EEEEEviT_T0_T2_T3_T4_T5_,@function
        .size           _ZN2at6native27unrolled_elementwise_kernelIZZZNS0_61_GLOBAL__N__132982cb_23_ActivationSiluKernel_cu_1520ed90_292411silu_kernelERNS_18TensorIteratorBaseEENKUlvE_clEvENKUlvE_clEvEUldE_St5arrayIPcLm2EELi4E23TrivialOffsetCalculatorILi1EjESC_NS0_6memory12LoadWithCastILi1EEENSD_13StoreWithCastILi1EEEEEviT_T0_T2_T3_T4_T5_,(.L_x_11075 - _ZN2at6native27unrolled_elementwise_kernelIZZZNS0_61_GLOBAL__N__132982cb_23_ActivationSiluKernel_cu_1520ed90_292411silu_kernelERNS_18TensorIteratorBaseEENKUlvE_clEvENKUlvE_clEvEUldE_St5arrayIPcLm2EELi4E23TrivialOffsetCalculatorILi1EjESC_NS0_6memory12LoadWithCastILi1EEENSD_13StoreWithCastILi1EEEEEviT_T0_T2_T3_T4_T5_)
        .other          _ZN2at6native27unrolled_elementwise_kernelIZZZNS0_61_GLOBAL__N__132982cb_23_ActivationSiluKernel_cu_1520ed90_292411silu_kernelERNS_18TensorIteratorBaseEENKUlvE_clEvENKUlvE_clEvEUldE_St5arrayIPcLm2EELi4E23TrivialOffsetCalculatorILi1EjESC_NS0_6memory12LoadWithCastILi1EEENSD_13StoreWithCastILi1EEEEEviT_T0_T2_T3_T4_T5_,@"STO_CUDA_ENTRY STV_DEFAULT"
_ZN2at6native27unrolled_elementwise_kernelIZZZNS0_61_GLOBAL__N__132982cb_23_ActivationSiluKernel_cu_1520ed90_292411silu_kernelERNS_18TensorIteratorBaseEENKUlvE_clEvENKUlvE_clEvEUldE_St5arrayIPcLm2EELi4E23TrivialOffsetCalculatorILi1EjESC_NS0_6memory12LoadWithCastILi1EEENSD_13StoreWithCastILi1EEEEEviT_T0_T2_T3_T4_T5_:
.text._ZN2at6native27unrolled_elementwise_kernelIZZZNS0_61_GLOBAL__N__132982cb_23_ActivationSiluKernel_cu_1520ed90_292411silu_kernelERNS_18TensorIteratorBaseEENKUlvE_clEvENKUlvE_clEvEUldE_St5arrayIPcLm2EELi4E23TrivialOffsetCalculatorILi1EjESC_NS0_6memory12LoadWithCastILi1EEENSD_13StoreWithCastILi1EEEEEviT_T0_T2_T3_T4_T5_:
        /* <DEDUP_REMOVED lines=32> */
.L_x_10471:
[----:B------:R-:W2:Y:S02]  /*0200*/  LDG.E.U8 R4, desc[UR36][R4.64] ;  /* 0x0000002404047981 */ /* 0x000ea4000c1e1100 */
[----:B--2---:R0:W1:Y:S01]  /*0210*/  I2F.F64.U16 R26, R4 ;  /* 0x00000004001a7312 */ /* 0x0040620000101800 */
[----:B------:R-:W-:Y:S05]  /*0220*/  BRA `(.L_x_10473) ;  /* 0x0000000c00747947 */ /* 0x000fea0003800000 */
.L_x_10470:
        /* <DEDUP_REMOVED lines=9> */
.L_x_10475:
[----:B------:R-:W2:Y:S02]  /*02c0*/  LDG.E R4, desc[UR36][R4.64] ;  /* 0x0000002404047981 */ /* 0x000ea4000c1e1900 */
[----:B--2---:R1:W2:Y:S01]  /*02d0*/  I2F.F64 R26, R4 ;  /* 0x00000004001a7312 */ /* 0x0042a20000201c00 */
[----:B------:R-:W-:Y:S05]  /*02e0*/  BRA `(.L_x_10473) ;  /* 0x0000000c00447947 */ /* 0x000fea0003800000 */
.L_x_10474:
[----:B------:R-:W2:Y:S02]  /*02f0*/  LDG.E.U16 R4, desc[UR36][R4.64] ;  /* 0x0000002404047981 */ /* 0x000ea4000c1e1500 */
[----:B--2---:R3:W4:Y:S01]  /*0300*/  I2F.F64.S16 R26, R4 ;  /* 0x00000004001a7312 */ /* 0x0047220000101c00 */
[----:B------:R-:W-:Y:S05]  /*0310*/  BRA `(.L_x_10473) ;  /* 0x0000000c00387947 */ /* 0x000fea0003800000 */
.L_x_10469:
        /* <DEDUP_REMOVED lines=10> */
.L_x_10477:
[----:B------:R-:W2:Y:S02]  /*03c0*/  LDG.E.U16 R0, desc[UR36][R4.64] ;  /* 0x0000002404007981 */ /* 0x000ea4000c1e1500 */
[----:B--2---:R-:W-:-:S05]  /*03d0*/  HADD2.F32 R0, -RZ, R0.H0_H0 ;  /* 0x20000000ff007230 */ /* 0x004fca0000004100 */
[----:B------:R-:W-:-:S04]  /*03e0*/  FMUL.FTZ R0, R0, 1 ;  /* 0x3f80000000007820 */ /* 0x000fc80000410000 */
[----:B------:R0:W1:Y:S01]  /*03f0*/  F2F.F64.F32 R26, R0 ;  /* 0x00000000001a7310 */ /* 0x0000620000201800 */
[----:B------:R-:W-:Y:S05]  /*0400*/  BRA `(.L_x_10473) ;  /* 0x0000000800fc7947 */ /* 0x000fea0003800000 */
.L_x_10476:
        /* <DEDUP_REMOVED lines=10> */
.L_x_10479:
[----:B------:R-:W2:Y:S02]  /*04b0*/  LDG.E.U16 R4, desc[UR36][R4.64] ;  /* 0x0000002404047981 */ /* 0x000ea4000c1e1500 */
[----:B--2---:R-:W-:-:S05]  /*04c0*/  HADD2.F32 R0, -RZ, R4.H0_H0 ;  /* 0x20000004ff007230 */ /* 0x004fca0000004100 */
[----:B------:R-:W-:-:S04]  /*04d0*/  FMUL.FTZ R0, R0, 1 ;  /* 0x3f80000000007820 */ /* 0x000fc80000410000 */
[----:B------:R0:W1:Y:S01]  /*04e0*/  F2F.F64.F32 R26, R0 ;  /* 0x00000000001a7310 */ /* 0x0000620000201800 */
[----:B------:R-:W-:Y:S05]  /*04f0*/  BRA `(.L_x_10473) ;  /* 0x0000000800c07947 */ /* 0x000fea0003800000 */
.L_x_10478:
[----:B------:R0:W5:Y:S01]  /*0500*/  LDG.E.64 R26, desc[UR36][R4.64] ;  /* 0x00000024041a7981 */ /* 0x000162000c1e1b00 */
[----:B------:R-:W-:Y:S05]  /*0510*/  BRA `(.L_x_10473) ;  /* 0x0000000800b87947 */ /* 0x000fea0003800000 */
.L_x_10468:
        /* <DEDUP_REMOVED lines=13> */
.L_x_10482:
[----:B------:R0:W5:Y:S01]  /*05f0*/  LDG.E.64 R26, desc[UR36][R4.64] ;  /* 0x00000024041a7981 */ /* 0x000162000c1e1b00 */
[----:B------:R-:W-:Y:S05]  /*0600*/  BRA `(.L_x_10473) ;  /* 0x00000008007c7947 */ /* 0x000fea0003800000 */
.L_x_10481:
        /* <DEDUP_REMOVED lines=28> */
.L_x_10484:
        /* <DEDUP_REMOVED lines=16> */
.L_x_10483:
[----:B------:R-:W2:Y:S02]  /*08d0*/  LDG.E.U16 R0, desc[UR36][R4.64] ;  /* 0x0000002404007981 */ /* 0x000ea4000c1e1500 */
[----:B--2---:R-:W-:-:S04]  /*08e0*/  IMAD.U32 R0, R0, 0x10000, RZ ;  /* 0x0001000000007824 */ /* 0x004fc800078e00ff */
[----:B------:R-:W-:-:S04]  /*08f0*/  FMUL.FTZ R0, R0, 1 ;  /* 0x3f80000000007820 */ /* 0x000fc80000410000 */
[----:B------:R0:W1:Y:S01]  /*0900*/  F2F.F64.F32 R26, R0 ;  /* 0x00000000001a7310 */ /* 0x0000620000201800 */
[----:B------:R-:W-:Y:S05]  /*0910*/  BRA `(.L_x_10473) ;  /* 0x0000000400b87947 */ /* 0x000fea0003800000 */
.L_x_10480:
        /* <DEDUP_REMOVED lines=11> */
.L_x_10487:
        /* <DEDUP_REMOVED lines=21> */
.L_x_10491:
[----:B------:R-:W-:Y:S05]  /*0b20*/  BSYNC B1 ;  /* 0x0000000000017941 */ /* 0x000fea0003800000 */
.L_x_10490:
[----:B------:R-:W-:Y:S01]  /*0b30*/  LEA R5, R0, 0x3b800000, 0x17 ;  /* 0x3b80000000057811 */ /* 0x000fe200078eb8ff */
[----:B------:R-:W-:-:S05]  /*0b40*/  IMAD.SHL.U32 R0, R3, 0x100000, RZ ;  /* 0x0010000003007824 */ /* 0x000fca00078e00ff */
[----:B------:R-:W-:-:S07]  /*0b50*/  LOP3.LUT R0, R5, R0, R6, 0xfe, !PT ;  /* 0x0000000005007212 */ /* 0x000fce00078efe06 */
.L_x_10489:
[----:B------:R-:W-:Y:S05]  /*0b60*/  BSYNC B0 ;  /* 0x0000000000007941 */ /* 0x000fea0003800000 */
.L_x_10488:
[----:B------:R-:W-:-:S04]  /*0b70*/  FMUL.FTZ R0, R0, 1 ;  /* 0x3f80000000007820 */ /* 0x000fc80000410000 */
[----:B------:R0:W1:Y:S01]  /*0b80*/  F2F.F64.F32 R26, R0 ;  /* 0x00000000001a7310 */ /* 0x0000620000201800 */
[----:B------:R-:W-:Y:S05]  /*0b90*/  BRA `(.L_x_10473) ;  /* 0x0000000400187947 */ /* 0x000fea0003800000 */
.L_x_10486:
        /* <DEDUP_REMOVED lines=21> */
.L_x_10495:
[----:B------:R-:W-:Y:S05]  /*0cf0*/  BSYNC B1 ;  /* 0x0000000000017941 */ /* 0x000fea0003800000 */
.L_x_10494:
[----:B------:R-:W-:Y:S01]  /*0d00*/  LEA R5, R0, 0x37800000, 0x17 ;  /* 0x3780000000057811 */ /* 0x000fe200078eb8ff */
[----:B------:R-:W-:-:S05]  /*0d10*/  IMAD.SHL.U32 R0, R3, 0x200000, RZ ;  /* 0x0020000003007824 */ /* 0x000fca00078e00ff */
[----:B------:R-:W-:-:S07]  /*0d20*/  LOP3.LUT R0, R5, R0, R6, 0xfe, !PT ;  /* 0x0000000005007212 */ /* 0x000fce00078efe06 */
.L_x_10493:
[----:B------:R-:W-:Y:S05]  /*0d30*/  BSYNC B0 ;  /* 0x0000000000007941 */ /* 0x000fea0003800000 */
.L_x_10492:
[----:B------:R-:W-:-:S04]  /*0d40*/  FMUL.FTZ R0, R0, 1 ;  /* 0x3f80000000007820 */ /* 0x000fc80000410000 */
[----:B------:R0:W1:Y:S01]  /*0d50*/  F2F.F64.F32 R26, R0 ;  /* 0x00000000001a7310 */ /* 0x0000620000201800 */
[----:B------:R-:W-:Y:S05]  /*0d60*/  BRA `(.L_x_10473) ;  /* 0x0000000000a47947 */ /* 0x000fea0003800000 */
.L_x_10485:
        /* <DEDUP_REMOVED lines=14> */
.L_x_10499:
[----:B------:R-:W-:Y:S05]  /*0e50*/  BSYNC B0 ;  /* 0x0000000000007941 */ /* 0x000fea0003800000 */
.L_x_10498:
[----:B------:R-:W-:-:S04]  /*0e60*/  FMUL.FTZ R0, R0, 1 ;  /* 0x3f80000000007820 */ /* 0x000fc80000410000 */
[----:B------:R0:W1:Y:S01]  /*0e70*/  F2F.F64.F32 R26, R0 ;  /* 0x00000000001a7310 */ /* 0x0000620000201800 */
[----:B------:R-:W-:Y:S05]  /*0e80*/  BRA `(.L_x_10473) ;  /* 0x00000000005c7947 */ /* 0x000fea0003800000 */
.L_x_10472:
        /* <DEDUP_REMOVED lines=16> */
.L_x_10500:
[----:B------:R-:W-:Y:S01]  /*0f90*/  CS2R R26, SRZ ;  /* 0x00000000001a7805 */ /* 0x000fe2000001ff00 */
[----:B------:R-:W-:Y:S06]  /*0fa0*/  BRA `(.L_x_10473) ;  /* 0x0000000000147947 */ /* 0x000fec0003800000 */
.L_x_10497:
[----:B------:R-:W2:Y:S02]  /*0fb0*/  LDG.E.64 R26, desc[UR36][R4.64] ;  /* 0x00000024041a7981 */ /* 0x000ea4000c1e1b00 */
[----:B--2---:R-:W0:Y:S01]  /*0fc0*/  I2F.F64.U64 R26, R26 ;  /* 0x0000001a001a7312 */ /* 0x004e220000301800 */
[----:B------:R-:W-:Y:S05]  /*0fd0*/  BRA `(.L_x_10473) ;  /* 0x0000000000087947 */ /* 0x000fea0003800000 */
.L_x_10496:
[----:B------:R-:W2:Y:S02]  /*0fe0*/  LDG.E R4, desc[UR36][R4.64] ;  /* 0x0000002404047981 */ /* 0x000ea4000c1e1900 */
[----:B--2---:R0:W1:Y:S02]  /*0ff0*/  I2F.F64.U32 R26, R4 ;  /* 0x00000004001a7312 */ /* 0x0040640000201800 */
.L_x_10473:
[----:B------:R-:W3:Y:S02]  /*1000*/  S2R R29, SR_TID.X ;  /* 0x00000000001d7919 */ /* 0x000ee40000002100 */
[----:B---3--:R-:W-:-:S07]  /*1010*/  VIADD R29, R29, 0x80 ;  /* 0x000000801d1d7836 */ /* 0x008fce0000000000 */
.L_x_10467:
[----:B------:R-:W-:Y:S05]  /*1020*/  BSYNC B6 ;  /* 0x0000000000067941 */ /* 0x000fea0003800000 */
.L_x_10466:
        /* <DEDUP_REMOVED lines=24> */
.L_x_10506:
[----:B------:R-:W3:Y:S02]  /*11b0*/  LDG.E.U8 R4, desc[UR36][R4.64] ;  /* 0x0000002404047981 */ /* 0x000ee4000c1e1100 */
[----:B---3--:R0:W1:Y:S01]  /*11c0*/  I2F.F64.U16 R24, R4 ;  /* 0x0000000400187312 */ /* 0x0080620000101800 */
[----:B------:R-:W-:Y:S05]  /*11d0*/  BRA `(.L_x_10508) ;  /* 0x0000000c00707947 */ /* 0x000fea0003800000 */
.L_x_10505:
        /* <DEDUP_REMOVED lines=9> */
.L_x_10510:
[----:B------:R-:W3:Y:S02]  /*1270*/  LDG.E R4, desc[UR36][R4.64] ;  /* 0x0000002404047981 */ /* 0x000ee4000c1e1900 */
[----:B---3--:R0:W1:Y:S01]  /*1280*/  I2F.F64 R24, R4 ;  /* 0x0000000400187312 */ /* 0x0080620000201c00 */
[----:B------:R-:W-:Y:S05]  /*1290*/  BRA `(.L_x_10508) ;  /* 0x0000000c00407947 */ /* 0x000fea0003800000 */
.L_x_10509:
[----:B------:R-:W3:Y:S02]  /*12a0*/  LDG.E.U16 R4, desc[UR36][R4.64] ;  /* 0x0000002404047981 */ /* 0x000ee4000c1e1500 */
[----:B---3--:R0:W1:Y:S01]  /*12b0*/  I2F.F64.S16 R24, R4 ;  /* 0x0000000400187312 */ /* 0x0080620000101c00 */
[----:B------:R-:W-:Y:S05]  /*12c0*/  BRA `(.L_x_10508) ;  /* 0x0000000c00347947 */ /* 0x000fea0003800000 */
.L_x_10504:
        /* <DEDUP_REMOVED lines=10> */
.L_x_10512:
[----:B------:R-:W3:Y:S02]  /*1370*/  LDG.E.U16 R0, desc[UR36][R4.64] ;  /* 0x0000002404007981 */ /* 0x000ee4000c1e1500 */
[----:B---3--:R-:W-:-:S05]  /*1380*/  HADD2.F32 R0, -RZ, R0.H0_H0 ;  /* 0x20000000ff007230 */ /* 0x008fca0000004100 */
[----:B------:R-:W-:-:S04]  /*1390*/  FMUL.FTZ R0, R0, 1 ;  /* 0x3f80000000007820 */ /* 0x000fc80000410000 */
[----:B------:R0:W1:Y:S01]  /*13a0*/  F2F.F64.F32 R24, R0 ;  /* 0x0000000000187310 */ /* 0x0000620000201800 */
[----:B------:R-:W-:Y:S05]  /*13b0*/  BRA `(.L_x_10508) ;  /* 0x0000000800f87947 */ /* 0x000fea0003800000 */
.L_x_10511:
        /* <DEDUP_REMOVED lines=10> */
.L_x_10514:
[----:B------:R-:W3:Y:S02]  /*1460*/  LDG.E.U16 R4, desc[UR36][R4.64] ;  /* 0x0000002404047981 */ /* 0x000ee4000c1e1500 */
[----:B---3--:R-:W-:-:S05]  /*1470*/  HADD2.F32 R0, -RZ, R4.H0_H0 ;  /* 0x20000004ff007230 */ /* 0x008fca0000004100 */
[----:B------:R-:W-:-:S04]  /*1480*/  FMUL.FTZ R0, R0, 1 ;  /* 0x3f80000000007820 */ /* 0x000fc80000410000 */
[----:B------:R0:W1:Y:S01]  /*1490*/  F2F.F64.F32 R24, R0 ;  /* 0x0000000000187310 */ /* 0x0000620000201800 */
[----:B------:R-:W-:Y:S05]  /*14a0*/  BRA `(.L_x_10508) ;  /* 0x0000000800bc7947 */ /* 0x000fea0003800000 */
.L_x_10513:
[----:B------:R0:W5:Y:S01]  /*14b0*/  LDG.E.64 R24, desc[UR36][R4.64] ;  /* 0x0000002404187981 */ /* 0x000162000c1e1b00 */
[----:B------:R-:W-:Y:S05]  /*14c0*/  BRA `(.L_x_10508) ;  /* 0x0000000800b47947 */ /* 0x000fea0003800000 */
.L_x_10503:
        /* <DEDUP_REMOVED lines=13> */
.L_x_10517:
[----:B------:R0:W5:Y:S01]  /*15a0*/  LDG.E.64 R24, desc[UR36][R4.64] ;  /* 0x0000002404187981 */ /* 0x000162000c1e1b00 */
[----:B------:R-:W-:Y:S05]  /*15b0*/  BRA `(.L_x_10508) ;  /* 0x0000000800787947 */ /* 0x000fea0003800000 */
.L_x_10516:
        /* <DEDUP_REMOVED lines=28> */
.L_x_10519:
        /* <DEDUP_REMOVED lines=13> */
[----:B------:R3:W0:Y:S01]  /*1850*/  F2F.F64.F32 R24, R0 ;  /* 0x0000000000187310 */ /* 0x0006220000201800 */
[----:B------:R-:W-:Y:S05]  /*1860*/  BRA `(.L_x_10508) ;  /* 0x0000000400cc7947 */ /* 0x000fea0003800000 */
.L_x_10518:
[----:B------:R-:W3:Y:S02]  /*1870*/  LDG.E.U16 R0, desc[UR36][R4.64] ;  /* 0x0000002404007981 */ /* 0x000ee4000c1e1500 */
[----:B---3--:R-:W-:-:S04]  /*1880*/  IMAD.U32 R0, R0, 0x10000, RZ ;  /* 0x0001000000007824 */ /* 0x008fc800078e00ff */
[----:B------:R-:W-:-:S04]  /*1890*/  FMUL.FTZ R0, R0, 1 ;  /* 0x3f80000000007820 */ /* 0x000fc80000410000 */
[----:B------:R0:W1:Y:S01]  /*18a0*/  F2F.F64.F32 R24, R0 ;  /* 0x0000000000187310 */ /* 0x0000620000201800 */
[----:B------:R-:W-:Y:S05]  /*18b0*/  BRA `(.L_x_10508) ;  /* 0x0000000400b87947 */ /* 0x000fea0003800000 */
.L_x_10515:
        /* <DEDUP_REMOVED lines=11> */
.L_x_10522:
        /* <DEDUP_REMOVED lines=21> */
.L_x_10526:
[----:B------:R-:W-:Y:S05]  /*1ac0*/  BSYNC B1 ;  /* 0x0000000000017941 */ /* 0x000fea0003800000 */
.L_x_10525:
[----:B------:R-:W-:Y:S01]  /*1ad0*/  LEA R5, R0, 0x3b800000, 0x17 ;  /* 0x3b80000000057811 */ /* 0x000fe200078eb8ff */
[----:B------:R-:W-:-:S05]  /*1ae0*/  IMAD.SHL.U32 R0, R3, 0x100000, RZ ;  /* 0x0010000003007824 */ /* 0x000fca00078e00ff */
[----:B------:R-:W-:-:S07]  /*1af0*/  LOP3.LUT R0, R5, R0, R6, 0xfe, !PT ;  /* 0x0000000005007212 */ /* 0x000fce00078efe06 */
.L_x_10524:
[----:B------:R-:W-:Y:S05]  /*1b00*/  BSYNC B0 ;  /* 0x0000000000007941 */ /* 0x000fea0003800000 */
.L_x_10523:
[----:B------:R-:W-:-:S04]  /*1b10*/  FMUL.FTZ R0, R0, 1 ;  /* 0x3f80000000007820 */ /* 0x000fc80000410000 */
[----:B------:R0:W1:Y:S01]  /*1b20*/  F2F.F64.F32 R24, R0 ;  /* 0x0000000000187310 */ /* 0x0000620000201800 */
[----:B------:R-:W-:Y:S05]  /*1b30*/  BRA `(.L_x_10508) ;  /* 0x0000000400187947 */ /* 0x000fea0003800000 */
.L_x_10521:
        /* <DEDUP_REMOVED lines=21> */
.L_x_10530:
[----:B------:R-:W-:Y:S05]  /*1c90*/  BSYNC B1 ;  /* 0x0000000000017941 */ /* 0x000fea0003800000 */
.L_x_10529:
[----:B------:R-:W-:Y:S01]  /*1ca0*/  LEA R5, R0, 0x37800000, 0x17 ;  /* 0x3780000000057811 */ /* 0x000fe200078eb8ff */
[----:B------:R-:W-:-:S05]  /*1cb0*/  IMAD.SHL.U32 R0, R3, 0x200000, RZ ;  /* 0x0020000003007824 */ /* 0x000fca00078e00ff */
[----:B------:R-:W-:-:S07]  /*1cc0*/  LOP3.LUT R0, R5, R0, R6, 0xfe, !PT ;  /* 0x0000000005007212 */ /* 0x000fce00078efe06 */
.L_x_10528:
[----:B------:R-:W-:Y:S05]  /*1cd0*/  BSYNC B0 ;  /* 0x0000000000007941 */ /* 0x000fea0003800000 */
.L_x_10527:
[----:B------:R-:W-:-:S04]  /*1ce0*/  FMUL.FTZ R0, R0, 1 ;  /* 0x3f80000000007820 */ /* 0x000fc80000410000 */
[----:B------:R0:W1:Y:S01]  /*1cf0*/  F2F.F64.F32 R24, R0 ;  /* 0x0000000000187310 */ /* 0x0000620000201800 */
[----:B------:R-:W-:Y:S05]  /*1d00*/  BRA `(.L_x_10508) ;  /* 0x0000000000a47947 */ /* 0x000fea0003800000 */
.L_x_10520:
        /* <DEDUP_REMOVED lines=14> */
.L_x_10534:
[----:B------:R-:W-:Y:S05]  /*1df0*/  BSYNC B0 ;  /* 0x0000000000007941 */ /* 0x000fea0003800000 */
.L_x_10533:
[----:B------:R-:W-:-:S04]  /*1e00*/  FMUL.FTZ R0, R0, 1 ;  /* 0x3f80000000007820 */ /* 0x000fc80000410000 */
[----:B------:R0:W1:Y:S01]  /*1e10*/  F2F.F64.F32 R24, R0 ;  /* 0x0000000000187310 */ /* 0x0000620000201800 */
[----:B------:R-:W-:Y:S05]  /*1e20*/  BRA `(.L_x_10508) ;  /* 0x00000000005c7947 */ /* 0x000fea0003800000 */
.L_x_10507:
        /* <DEDUP_REMOVED lines=16> */
.L_x_10535:
[----:B------:R-:W-:Y:S01]  /*1f30*/  CS2R R24, SRZ ;  /* 0x0000000000187805 */ /* 0x000fe2000001ff00 */
[----:B------:R-:W-:Y:S06]  /*1f40*/  BRA `(.L_x_10508) ;  /* 0x0000000000147947 */ /* 0x000fec0003800000 */
.L_x_10532:
[----:B------:R-:W3:Y:S02]  /*1f50*/  LDG.E.64 R24, desc[UR36][R4.64] ;  /* 0x0000002404187981 */ /* 0x000ee4000c1e1b00 */
[----:B---3--:R-:W0:Y:S01]  /*1f60*/  I2F.F64.U64 R24, R24 ;  /* 0x0000001800187312 */ /* 0x008e220000301800 */
[----:B------:R-:W-:Y:S05]  /*1f70*/  BRA `(.L_x_10508) ;  /* 0x0000000000087947 */ /* 0x000fea0003800000 */
.L_x_10531:
[----:B------:R-:W3:Y:S02]  /*1f80*/  LDG.E R4, desc[UR36][R4.64] ;  /* 0x0000002404047981 */ /* 0x000ee4000c1e1900 */
[----:B---3--:R0:W1:Y:S02]  /*1f90*/  I2F.F64.U32 R24, R4 ;  /* 0x0000000400187312 */ /* 0x0080640000201800 */
.L_x_10508:
[----:B------:R-:W-:-:S07]  /*1fa0*/  VIADD R29, R29, 0x80 ;  /* 0x000000801d1d7836 */ /* 0x000fce0000000000 */
.L_x_10502:
[----:B------:R-:W-:Y:S05]  /*1fb0*/  BSYNC B6 ;  /* 0x0000000000067941 */ /* 0x000fea0003800000 */
.L_x_10501:
[----:B------:R-:W-:Y:S01]  /*1fc0*/  ISETP.GE.AND P0, PT, R29, R2, PT ;  /* 0x000000021d00720c */ /* 0x000fe20003f06270 */
[----:B------:R-:W-:Y:S01]  /*1fd0*/  BSSY B6, `(.L_x_10536) ;  /* 0x00000f9000067945 */ /* 0x000fe20003800000 */
[----:B------:R-:W-:Y:S02]  /*1fe0*/  CS2R R18, SRZ ;  /* 0x0000000000127805 */ /* 0x000fe4000001ff00 */
[----:B------:R-:W-:-:S09]  /*1ff0*/  CS2R R16, SRZ ;  /* 0x0000000000107805 */ /* 0x000fd2000001ff00 */
[----:B------:R-:W-:Y:S05]  /*2000*/  @P0 BRA `(.L_x_10537) ;  /* 0x0000000c00d40947 */ /* 0x000fea0003800000 */
[----:B01----:R-:W0:Y:S01]  /*2010*/  LDC.64 R4, c[0x0][0x220] ;  /* 0x00008800ff047b82 */ /* 0x003e220000000a00 */
[----:B---3--:R-:W-:Y:S01]  /*2020*/  IMAD R0, R22, 0x200, R29 ;  /* 0x0000020016007824 */ /* 0x008fe200078e021d */
        /* <DEDUP_REMOVED lines=19> */
.L_x_10541:
[----:B------:R-:W3:Y:S02]  /*2160*/  LDG.E.U8 R4, desc[UR36][R4.64] ;  /* 0x0000002404047981 */ /* 0x000ee4000c1e1100 */
[----:B---3--:R0:W1:Y:S01]  /*2170*/  I2F.F64.U16 R16, R4 ;  /* 0x0000000400107312 */ /* 0x0080620000101800 */
[----:B------:R-:W-:Y:S05]  /*2180*/  BRA `(.L_x_10543) ;  /* 0x0000000c00707947 */ /* 0x000fea0003800000 */
.L_x_10540:
        /* <DEDUP_REMOVED lines=9> */
.L_x_10545:
[----:B------:R-:W3:Y:S02]  /*2220*/  LDG.E R4, desc[UR36][R4.64] ;  /* 0x0000002404047981 */ /* 0x000ee4000c1e1900 */
[----:B---3--:R0:W1:Y:S01]  /*2230*/  I2F.F64 R16, R4 ;  /* 0x0000000400107312 */ /* 0x0080620000201c00 */
[----:B------:R-:W-:Y:S05]  /*2240*/  BRA `(.L_x_10543) ;  /* 0x0000000c00407947 */ /* 0x000fea0003800000 */
.L_x_10544:
[----:B------:R-:W3:Y:S02]  /*2250*/  LDG.E.U16 R4, desc[UR36][R4.64] ;  /* 0x0000002404047981 */ /* 0x000ee4000c1e1500 */
[----:B---3--:R0:W1:Y:S01]  /*2260*/  I2F.F64.S16 R16, R4 ;  /* 0x0000000400107312 */ /* 0x0080620000101c00 */
[----:B------:R-:W-:Y:S05]  /*2270*/  BRA `(.L_x_10543) ;  /* 0x0000000c00347947 */ /* 0x000fea0003800000 */
.L_x_10539:
        /* <DEDUP_REMOVED lines=10> */
.L_x_10547:
[----:B------:R-:W3:Y:S02]  /*2320*/  LDG.E.U16 R0, desc[UR36][R4.64] ;  /* 0x0000002404007981 */ /* 0x000ee4000c1e1500 */
[----:B---3--:R-:W-:-:S05]  /*2330*/  HADD2.F32 R0, -RZ, R0.H0_H0 ;  /* 0x20000000ff007230 */ /* 0x008fca0000004100 */
[----:B------:R-:W-:-:S04]  /*2340*/  FMUL.FTZ R0, R0, 1 ;  /* 0x3f80000000007820 */ /* 0x000fc80000410000 */
[----:B------:R0:W1:Y:S01]  /*2350*/  F2F.F64.F32 R16, R0 ;  /* 0x0000000000107310 */ /* 0x0000620000201800 */
[----:B------:R-:W-:Y:S05]  /*2360*/  BRA `(.L_x_10543) ;  /* 0x0000000800f87947 */ /* 0x000fea0003800000 */
.L_x_10546:
        /* <DEDUP_REMOVED lines=10> */
.L_x_10549:
[----:B------:R-:W3:Y:S02]  /*2410*/  LDG.E.U16 R4, desc[UR36][R4.64] ;  /* 0x0000002404047981 */ /* 0x000ee4000c1e1500 */
[----:B---3--:R-:W-:-:S05]  /*2420*/  HADD2.F32 R0, -RZ, R4.H0_H0 ;  /* 0x20000004ff007230 */ /* 0x008fca0000004100 */
[----:B------:R-:W-:-:S04]  /*2430*/  FMUL.FTZ R0, R0, 1 ;  /* 0x3f80000000007820 */ /* 0x000fc80000410000 */
[----:B------:R0:W1:Y:S01]  /*2440*/  F2F.F64.F32 R16, R0 ;  /* 0x0000000000107310 */ /* 0x0000620000201800 */
[----:B------:R-:W-:Y:S05]  /*2450*/  BRA `(.L_x_10543) ;  /* 0x0000000800bc7947 */ /* 0x000fea0003800000 */
.L_x_10548:
[----:B------:R0:W5:Y:S01]  /*2460*/  LDG.E.64 R16, desc[UR36][R4.64] ;  /* 0x0000002404107981 */ /* 0x000162000c1e1b00 */
[----:B------:R-:W-:Y:S05]  /*2470*/  BRA `(.L_x_10543) ;  /* 0x0000000800b47947 */ /* 0x000fea0003800000 */
.L_x_10538:
        /* <DEDUP_REMOVED lines=13> */
.L_x_10552:
[----:B------:R0:W5:Y:S01]  /*2550*/  LDG.E.64 R16, desc[UR36][R4.64] ;  /* 0x0000002404107981 */ /* 0x000162000c1e1b00 */
[----:B------:R-:W-:Y:S05]  /*2560*/  BRA `(.L_x_10543) ;  /* 0x0000000800787947 */ /* 0x000fea0003800000 */
.L_x_10551:
        /* <DEDUP_REMOVED lines=28> */
.L_x_10554:
        /* <DEDUP_REMOVED lines=15> */
.L_x_10553:
[----:B------:R-:W3:Y:S02]  /*2820*/  LDG.E.U16 R0, desc[UR36][R4.64] ;  /* 0x0000002404007981 */ /* 0x000ee4000c1e1500 */
[----:B---3--:R-:W-:-:S04]  /*2830*/  IMAD.U32 R0, R0, 0x10000, RZ ;  /* 0x0001000000007824 */ /* 0x008fc800078e00ff */
[----:B------:R-:W-:-:S04]  /*2840*/  FMUL.FTZ R0, R0, 1 ;  /* 0x3f80000000007820 */ /* 0x000fc80000410000 */
[----:B------:R0:W1:Y:S01]  /*2850*/  F2F.F64.F32 R16, R0 ;  /* 0x0000000000107310 */ /* 0x0000620000201800 */
[----:B------:R-:W-:Y:S05]  /*2860*/  BRA `(.L_x_10543) ;  /* 0x0000000400b87947 */ /* 0x000fea0003800000 */
.L_x_10550:
        /* <DEDUP_REMOVED lines=11> */
.L_x_10557:
        /* <DEDUP_REMOVED lines=21> */
.L_x_10561:
[----:B------:R-:W-:Y:S05]  /*2a70*/  BSYNC B1 ;  /* 0x0000000000017941 */ /* 0x000fea0003800000 */
.L_x_10560:
[----:B------:R-:W-:Y:S01]  /*2a80*/  LEA R5, R0, 0x3b800000, 0x17 ;  /* 0x3b80000000057811 */ /* 0x000fe200078eb8ff */
[----:B------:R-:W-:-:S05]  /*2a90*/  IMAD.SHL.U32 R0, R3, 0x100000, RZ ;  /* 0x0010000003007824 */ /* 0x000fca00078e00ff */
[----:B------:R-:W-:-:S07]  /*2aa0*/  LOP3.LUT R0, R5, R0, R6, 0xfe, !PT ;  /* 0x0000000005007212 */ /* 0x000fce00078efe06 */
.L_x_10559:
[----:B------:R-:W-:Y:S05]  /*2ab0*/  BSYNC B0 ;  /* 0x0000000000007941 */ /* 0x000fea0003800000 */
.L_x_10558:
[----:B------:R-:W-:-:S04]  /*2ac0*/  FMUL.FTZ R0, R0, 1 ;  /* 0x3f80000000007820 */ /* 0x000fc80000410000 */
[----:B------:R3:W0:Y:S01]  /*2ad0*/  F2F.F64.F32 R16, R0 ;  /* 0x0000000000107310 */ /* 0x0006220000201800 */
[----:B------:R-:W-:Y:S05]  /*2ae0*/  BRA `(.L_x_10543) ;  /* 0x0000000400187947 */ /* 0x000fea0003800000 */
.L_x_10556:
        /* <DEDUP_REMOVED lines=21> */
.L_x_10565:
[----:B------:R-:W-:Y:S05]  /*2c40*/  BSYNC B1 ;  /* 0x0000000000017941 */ /* 0x000fea0003800000 */
.L_x_10564:
[----:B------:R-:W-:Y:S01]  /*2c50*/  LEA R5, R0, 0x37800000, 0x17 ;  /* 0x3780000000057811 */ /* 0x000fe200078eb8ff */
[----:B------:R-:W-:-:S05]  /*2c60*/  IMAD.SHL.U32 R0, R3, 0x200000, RZ ;  /* 0x0020000003007824 */ /* 0x000fca00078e00ff */
[----:B------:R-:W-:-:S07]  /*2c70*/  LOP3.LUT R0, R5, R0, R6, 0xfe, !PT ;  /* 0x0000000005007212 */ /* 0x000fce00078efe06 */
.L_x_10563:
[----:B------:R-:W-:Y:S05]  /*2c80*/  BSYNC B0 ;  /* 0x0000000000007941 */ /* 0x000fea0003800000 */
.L_x_10562:
[----:B------:R-:W-:-:S04]  /*2c90*/  FMUL.FTZ R0, R0, 1 ;  /* 0x3f80000000007820 */ /* 0x000fc80000410000 */
[----:B------:R0:W1:Y:S01]  /*2ca0*/  F2F.F64.F32 R16, R0 ;  /* 0x0000000000107310 */ /* 0x0000620000201800 */
[----:B------:R-:W-:Y:S05]  /*2cb0*/  BRA `(.L_x_10543) ;  /* 0x0000000000a47947 */ /* 0x000fea0003800000 */
.L_x_10555:
        /* <DEDUP_REMOVED lines=14> */
.L_x_10569:
[----:B------:R-:W-:Y:S05]  /*2da0*/  BSYNC B0 ;  /* 0x0000000000007941 */ /* 0x000fea0003800000 */
.L_x_10568:
[----:B------:R-:W-:-:S04]  /*2db0*/  FMUL.FTZ R0, R0, 1 ;  /* 0x3f80000000007820 */ /* 0x000fc80000410000 */
[----:B------:R0:W1:Y:S01]  /*2dc0*/  F2F.F64.F32 R16, R0 ;  /* 0x0000000000107310 */ /* 0x0000620000201800 */
[----:B------:R-:W-:Y:S05]  /*2dd0*/  BRA `(.L_x_10543) ;  /* 0x00000000005c7947 */ /* 0x000fea0003800000 */
.L_x_10542:
        /* <DEDUP_REMOVED lines=16> */
.L_x_10570:
[----:B------:R-:W-:Y:S01]  /*2ee0*/  CS2R R16, SRZ ;  /* 0x0000000000107805 */ /* 0x000fe2000001ff00 */
[----:B------:R-:W-:Y:S06]  /*2ef0*/  BRA `(.L_x_10543) ;  /* 0x0000000000147947 */ /* 0x000fec0003800000 */
.L_x_10567:
[----:B------:R-:W3:Y:S02]  /*2f00*/  LDG.E.64 R16, desc[UR36][R4.64] ;  /* 0x0000002404107981 */ /* 0x000ee4000c1e1b00 */
[----:B---3--:R-:W0:Y:S01]  /*2f10*/  I2F.F64.U64 R16, R16 ;  /* 0x0000001000107312 */ /* 0x008e220000301800 */
[----:B------:R-:W-:Y:S05]  /*2f20*/  BRA `(.L_x_10543) ;  /* 0x0000000000087947 */ /* 0x000fea0003800000 */
.L_x_10566:
[----:B------:R-:W3:Y:S02]  /*2f30*/  LDG.E R4, desc[UR36][R4.64] ;  /* 0x0000002404047981 */ /* 0x000ee4000c1e1900 */
[----:B---3--:R0:W1:Y:S02]  /*2f40*/  I2F.F64.U32 R16, R4 ;  /* 0x0000000400107312 */ /* 0x0080640000201800 */
.L_x_10543:
[----:B------:R-:W-:-:S07]  /*2f50*/  VIADD R29, R29, 0x80 ;  /* 0x000000801d1d7836 */ /* 0x000fce0000000000 */
.L_x_10537:
[----:B------:R-:W-:Y:S05]  /*2f60*/  BSYNC B6 ;  /* 0x0000000000067941 */ /* 0x000fea0003800000 */
.L_x_10536:
[----:B------:R-:W-:Y:S01]  /*2f70*/  ISETP.GE.AND P0, PT, R29, R2, PT ;  /* 0x000000021d00720c */ /* 0x000fe20003f06270 */
[----:B------:R-:W-:-:S12]  /*2f80*/  BSSY B6, `(.L_x_10571) ;  /* 0x00000f4000067945 */ /* 0x000fd80003800000 */
[----:B------:R-:W-:Y:S05]  /*2f90*/  @P0 BRA `(.L_x_10572) ;  /* 0x0000000c00c80947 */ /* 0x000fea0003800000 */
[----:B01----:R-:W0:Y:S01]  /*2fa0*/  LDC.64 R4, c[0x0][0x220] ;  /* 0x00008800ff047b82 */ /* 0x003e220000000a00 */
[----:B---3--:R-:W-:Y:S01]  /*2fb0*/  PRMT R0, R23, 0x9910, RZ ;  /* 0x0000991017007816 */ /* 0x008fe200000000ff */
        /* <DEDUP_REMOVED lines=18> */
.L_x_10576:
[----:B------:R-:W3:Y:S02]  /*30e0*/  LDG.E.U8 R4, desc[UR36][R4.64] ;  /* 0x0000002404047981 */ /* 0x000ee4000c1e1100 */
[----:B---3--:R0:W1:Y:S01]  /*30f0*/  I2F.F64.U16 R18, R4 ;  /* 0x0000000400127312 */ /* 0x0080620000101800 */
[----:B------:R-:W-:Y:S05]  /*3100*/  BRA `(.L_x_10572) ;  /* 0x0000000c006c7947 */ /* 0x000fea0003800000 */
.L_x_10575:
        /* <DEDUP_REMOVED lines=9> */
.L_x_10579:
[----:B------:R-:W3:Y:S02]  /*31a0*/  LDG.E R4, desc[UR36][R4.64] ;  /* 0x0000002404047981 */ /* 0x000ee4000c1e1900 */
[----:B---3--:R0:W1:Y:S01]  /*31b0*/  I2F.F64 R18, R4 ;  /* 0x0000000400127312 */ /* 0x0080620000201c00 */
[----:B------:R-:W-:Y:S05]  /*31c0*/  BRA `(.L_x_10572) ;  /* 0x0000000c003c7947 */ /* 0x000fea0003800000 */
.L_x_10578:
[----:B------:R-:W3:Y:S02]  /*31d0*/  LDG.E.U16 R4, desc[UR36][R4.64] ;  /* 0x0000002404047981 */ /* 0x000ee4000c1e1500 */
[----:B---3--:R0:W1:Y:S01]  /*31e0*/  I2F.F64.S16 R18, R4 ;  /* 0x0000000400127312 */ /* 0x0080620000101c00 */
[----:B------:R-:W-:Y:S05]  /*31f0*/  BRA `(.L_x_10572) ;  /* 0x0000000c00307947 */ /* 0x000fea0003800000 */
.L_x_10574:
        /* <DEDUP_REMOVED lines=10> */
.L_x_10581:
[----:B------:R-:W3:Y:S02]  /*32a0*/  LDG.E.U16 R0, desc[UR36][R4.64] ;  /* 0x0000002404007981 */ /* 0x000ee4000c1e1500 */
[----:B---3--:R-:W-:-:S05]  /*32b0*/  HADD2.F32 R0, -RZ, R0.H0_H0 ;  /* 0x20000000ff007230 */ /* 0x008fca0000004100 */
[----:B------:R-:W-:-:S04]  /*32c0*/  FMUL.FTZ R0, R0, 1 ;  /* 0x3f80000000007820 */ /* 0x000fc80000410000 */
[----:B------:R0:W1:Y:S01]  /*32d0*/  F2F.F64.F32 R18, R0 ;  /* 0x0000000000127310 */ /* 0x0000620000201800 */
[----:B------:R-:W-:Y:S05]  /*32e0*/  BRA `(.L_x_10572) ;  /* 0x0000000800f47947 */ /* 0x000fea0003800000 */
.L_x_10580:
        /* <DEDUP_REMOVED lines=10> */
.L_x_10583:
[----:B------:R-:W3:Y:S02]  /*3390*/  LDG.E.U16 R4, desc[UR36][R4.64] ;  /* 0x0000002404047981 */ /* 0x000ee4000c1e1500 */
[----:B---3--:R-:W-:-:S05]  /*33a0*/  HADD2.F32 R0, -RZ, R4.H0_H0 ;  /* 0x20000004ff007230 */ /* 0x008fca0000004100 */
[----:B------:R-:W-:-:S04]  /*33b0*/  FMUL.FTZ R0, R0, 1 ;  /* 0x3f80000000007820 */ /* 0x000fc80000410000 */
[----:B------:R0:W1:Y:S01]  /*33c0*/  F2F.F64.F32 R18, R0 ;  /* 0x0000000000127310 */ /* 0x0000620000201800 */
[----:B------:R-:W-:Y:S05]  /*33d0*/  BRA `(.L_x_10572) ;  /* 0x0000000800b87947 */ /* 0x000fea0003800000 */
.L_x_10582:
[----:B------:R0:W5:Y:S01]  /*33e0*/  LDG.E.64 R18, desc[UR36][R4.64] ;  /* 0x0000002404127981 */ /* 0x000162000c1e1b00 */
[----:B------:R-:W-:Y:S05]  /*33f0*/  BRA `(.L_x_10572) ;  /* 0x0000000800b07947 */ /* 0x000fea0003800000 */
.L_x_10573:
        /* <DEDUP_REMOVED lines=13> */
.L_x_10586:
[----:B------:R0:W5:Y:S01]  /*34d0*/  LDG.E.64 R18, desc[UR36][R4.64] ;  /* 0x0000002404127981 */ /* 0x000162000c1e1b00 */
[----:B------:R-:W-:Y:S05]  /*34e0*/  BRA `(.L_x_10572) ;  /* 0x0000000800747947 */ /* 0x000fea0003800000 */
.L_x_10585:
        /* <DEDUP_REMOVED lines=28> */
.L_x_10588:
        /* <DEDUP_REMOVED lines=15> */
.L_x_10587:
[----:B------:R-:W3:Y:S02]  /*37a0*/  LDG.E.U16 R0, desc[UR36][R4.64] ;  /* 0x0000002404007981 */ /* 0x000ee4000c1e1500 */
[----:B---3--:R-:W-:-:S04]  /*37b0*/  IMAD.U32 R0, R0, 0x10000, RZ ;  /* 0x0001000000007824 */ /* 0x008fc800078e00ff */
[----:B------:R-:W-:-:S04]  /*37c0*/  FMUL.FTZ R0, R0, 1 ;  /* 0x3f80000000007820 */ /* 0x000fc80000410000 */
[----:B------:R0:W1:Y:S01]  /*37d0*/  F2F.F64.F32 R18, R0 ;  /* 0x0000000000127310 */ /* 0x0000620000201800 */
[----:B------:R-:W-:Y:S05]  /*37e0*/  BRA `(.L_x_10572) ;  /* 0x0000000400b47947 */ /* 0x000fea0003800000 */
.L_x_10584:
        /* <DEDUP_REMOVED lines=11> */
.L_x_10591:
        /* <DEDUP_REMOVED lines=21> */
.L_x_10595:
[----:B------:R-:W-:Y:S05]  /*39f0*/  BSYNC B1 ;  /* 0x0000000000017941 */ /* 0x000fea0003800000 */
.L_x_10594:
[----:B------:R-:W-:Y:S01]  /*3a00*/  LEA R5, R0, 0x3b800000, 0x17 ;  /* 0x3b80000000057811 */ /* 0x000fe200078eb8ff */
[----:B------:R-:W-:-:S05]  /*3a10*/  IMAD.SHL.U32 R0, R3, 0x100000, RZ ;  /* 0x0010000003007824 */ /* 0x000fca00078e00ff */
[----:B------:R-:W-:-:S07]  /*3a20*/  LOP3.LUT R0, R5, R0, R6, 0xfe, !PT ;  /* 0x0000000005007212 */ /* 0x000fce00078efe06 */
.L_x_10593:
[----:B------:R-:W-:Y:S05]  /*3a30*/  BSYNC B0 ;  /* 0x0000000000007941 */ /* 0x000fea0003800000 */
.L_x_10592:
[----:B------:R-:W-:-:S04]  /*3a40*/  FMUL.FTZ R0, R0, 1 ;  /* 0x3f80000000007820 */ /* 0x000fc80000410000 */
[----:B------:R0:W1:Y:S01]  /*3a50*/  F2F.F64.F32 R18, R0 ;  /* 0x0000000000127310 */ /* 0x0000620000201800 */
[----:B------:R-:W-:Y:S05]  /*3a60*/  BRA `(.L_x_10572) ;  /* 0x0000000400147947 */ /* 0x000fea0003800000 */
.L_x_10590:
        /* <DEDUP_REMOVED lines=21> */
.L_x_10599:
[----:B------:R-:W-:Y:S05]  /*3bc0*/  BSYNC B1 ;  /* 0x0000000000017941 */ /* 0x000fea0003800000 */
.L_x_10598:
[----:B------:R-:W-:Y:S01]  /*3bd0*/  LEA R5, R0, 0x37800000, 0x17 ;  /* 0x3780000000057811 */ /* 0x000fe200078eb8ff */
[----:B------:R-:W-:-:S05]  /*3be0*/  IMAD.SHL.U32 R0, R3, 0x200000, RZ ;  /* 0x0020000003007824 */ /* 0x000fca00078e00ff */
[----:B------:R-:W-:-:S07]  /*3bf0*/  LOP3.LUT R0, R5, R0, R6, 0xfe, !PT ;  /* 0x0000000005007212 */ /* 0x000fce00078efe06 */
.L_x_10597:
[----:B------:R-:W-:Y:S05]  /*3c00*/  BSYNC B0 ;  /* 0x0000000000007941 */ /* 0x000fea0003800000 */
.L_x_10596:
[----:B------:R-:W-:-:S04]  /*3c10*/  FMUL.FTZ R0, R0, 1 ;  /* 0x3f80000000007820 */ /* 0x000fc80000410000 */
[----:B------:R0:W1:Y:S01]  /*3c20*/  F2F.F64.F32 R18, R0 ;  /* 0x0000000000127310 */ /* 0x0000620000201800 */
[----:B------:R-:W-:Y:S05]  /*3c30*/  BRA `(.L_x_10572) ;  /* 0x0000000000a07947 */ /* 0x000fea0003800000 */
.L_x_10589:
        /* <DEDUP_REMOVED lines=14> */
.L_x_10603:
[----:B------:R-:W-:Y:S05]  /*3d20*/  BSYNC B0 ;  /* 0x0000000000007941 */ /* 0x000fea0003800000 */
.L_x_10602:
[----:B------:R-:W-:-:S04]  /*3d30*/  FMUL.FTZ R0, R0, 1 ;  /* 0x3f80000000007820 */ /* 0x000fc80000410000 */
[----:B------:R0:W1:Y:S01]  /*3d40*/  F2F.F64.F32 R18, R0 ;  /* 0x0000000000127310 */ /* 0x0000620000201800 */
[----:B------:R-:W-:Y:S05]  /*3d50*/  BRA `(.L_x_10572) ;  /* 0x0000000000587947 */ /* 0x000fea0003800000 */
.L_x_10577:
        /* <DEDUP_REMOVED lines=16> */
.L_x_10604:
[----:B------:R-:W-:Y:S05]  /*3e60*/  BRA `(.L_x_10572) ;  /* 0x0000000000147947 */ /* 0x000fea0003800000 */
.L_x_10601:
[----:B------:R-:W3:Y:S02]  /*3e70*/  LDG.E.64 R18, desc[UR36][R4.64] ;  /* 0x0000002404127981 */ /* 0x000ee4000c1e1b00 */
[----:B---3--:R-:W0:Y:S01]  /*3e80*/  I2F.F64.U64 R18, R18 ;  /* 0x0000001200127312 */ /* 0x008e220000301800 */
[----:B------:R-:W-:Y:S05]  /*3e90*/  BRA `(.L_x_10572) ;  /* 0x0000000000087947 */ /* 0x000fea0003800000 */
.L_x_10600:
[----:B------:R-:W3:Y:S02]  /*3ea0*/  LDG.E R4, desc[UR36][R4.64] ;  /* 0x0000002404047981 */ /* 0x000ee4000c1e1900 */
[----:B---3--:R0:W1:Y:S02]  /*3eb0*/  I2F.F64.U32 R18, R4 ;  /* 0x0000000400127312 */ /* 0x0080640000201800 */
.L_x_10572:
[----:B------:R-:W-:Y:S05]  /*3ec0*/  BSYNC B6 ;  /* 0x0000000000067941 */ /* 0x000fea0003800000 */
.L_x_10571:
[----:B------:R-:W2:Y:S01]  /*3ed0*/  S2R R23, SR_TID.X ;  /* 0x0000000000177919 */ /* 0x000ea20000002100 */
[----:B------:R-:W-:Y:S01]  /*3ee0*/  BSSY B0, `(.L_x_10605) ;  /* 0x0000056000007945 */ /* 0x000fe20003800000 */
[----:B--2---:R-:W-:-:S13]  /*3ef0*/  ISETP.GE.AND P1, PT, R23, R2, PT ;  /* 0x000000021700720c */ /* 0x004fda0003f26270 */
[----:B------:R-:W-:Y:S05]  /*3f00*/  @P1 BRA `(.L_x_10606) ;  /* 0x00000004004c1947 */ /* 0x000fea0003800000 */
[----:B01----:R-:W-:Y:S01]  /*3f10*/  IMAD.MOV.U32 R4, RZ, RZ, 0x652b82fe ;  /* 0x652b82feff047424 */ /* 0x003fe200078e00ff */
[----:B------:R-:W-:Y:S01]  /*3f20*/  UMOV UR4, 0xfefa39ef ;  /* 0xfefa39ef00047882 */ /* 0x000fe20000000000 */
[----:B------:R-:W-:Y:S01]  /*3f30*/  IMAD.MOV.U32 R5, RZ, RZ, 0x3ff71547 ;  /* 0x3ff71547ff057424 */ /* 0x000fe200078e00ff */
[----:B------:R-:W-:Y:S01]  /*3f40*/  UMOV UR5, 0x3fe62e42 ;  /* 0x3fe62e4200057882 */ /* 0x000fe20000000000 */
[----:B----45:R-:W-:Y:S01]  /*3f50*/  DADD R10, -RZ, -R26 ;  /* 0x00000000ff0a7229 */ /* 0x030fe2000000091a */
        /* <DEDUP_REMOVED lines=46> */
[----:B---3--:R-:W-:Y:S02]  /*4240*/  @!P2 LEA.HI R0, R4, R4, RZ, 0x1 ;  /* 0x000000040400a211 */ /* 0x008fe400078f08ff */
        /* <DEDUP_REMOVED lines=8> */
.L_x_10608:
[----:B------:R-:W-:Y:S05]  /*42d0*/  BSYNC B1 ;  /* 0x0000000000017941 */ /* 0x000fea0003800000 */
.L_x_10607:
[----:B------:R-:W-:Y:S01]  /*42e0*/  DADD R6, R6, 1 ;  /* 0x3ff0000006067429 */ /* 0x000fe20000000000 */
[----:B------:R-:W-:Y:S01]  /*42f0*/  IMAD.MOV.U32 R4, RZ, RZ, 0x1 ;  /* 0x00000001ff047424 */ /* 0x000fe200078e00ff */
[----:B------:R-:W-:-:S04]  /*4300*/  FSETP.GEU.AND P2, PT, |R27|, 6.5827683646048100446e-37, PT ;  /* 0x036000001b00780b */ /* 0x000fc80003f4e200 */
        /* <DEDUP_REMOVED lines=9> */
[----:B---3--:R-:W-:-:S05]  /*43a0*/  FFMA R0, RZ, R7, R5 ;  /* 0x00000007ff007223 */ /* 0x008fca0000000005 */
[----:B------:R-:W-:-:S13]  /*43b0*/  FSETP.GT.AND P0, PT, |R0|, 1.469367938527859385e-39, PT ;  /* 0x001000000000780b */ /* 0x000fda0003f04200 */
[----:B------:R-:W-:Y:S05]  /*43c0*/  @P0 BRA P2, `(.L_x_10606) ;  /* 0x00000000001c0947 */ /* 0x000fea0001000000 */
[----:B------:R-:W-:Y:S01]  /*43d0*/  IMAD.MOV.U32 R0, RZ, RZ, R26 ;  /* 0x000000ffff007224 */ /* 0x000fe200078e001a */
[----:B------:R-:W-:Y:S01]  /*43e0*/  MOV R26, 0x4420 ;  /* 0x00004420001a7802 */ /* 0x000fe20000000f00 */
[----:B------:R-:W-:Y:S02]  /*43f0*/  IMAD.MOV.U32 R3, RZ, RZ, R27 ;  /* 0x000000ffff037224 */ /* 0x000fe400078e001b */
[----:B------:R-:W-:-:S07]  /*4400*/  IMAD.MOV.U32 R9, RZ, RZ, R7 ;  /* 0x000000ffff097224 */ /* 0x000fce00078e0007 */
[----:B------:R-:W-:Y:S05]  /*4410*/  CALL.REL.NOINC `($__internal_22_$__cuda_sm20_div_rn_f64_full) ;  /* 0x0000005800187944 */ /* 0x000fea0003c00000 */
[----:B------:R-:W-:Y:S02]  /*4420*/  IMAD.MOV.U32 R4, RZ, RZ, R14 ;  /* 0x000000ffff047224 */ /* 0x000fe400078e000e */
[----:B------:R-:W-:-:S07]  /*4430*/  IMAD.MOV.U32 R5, RZ, RZ, R15 ;  /* 0x000000ffff057224 */ /* 0x000fce00078e000f */
.L_x_10606:
[----:B------:R-:W-:Y:S05]  /*4440*/  BSYNC B0 ;  /* 0x0000000000007941 */ /* 0x000fea0003800000 */
.L_x_10605:
[----:B01--45:R-:W-:Y:S01]  /*4450*/  VIADD R27, R23, 0x80 ;  /* 0x00000080171b7836 */ /* 0x033fe20000000000 */
        /* <DEDUP_REMOVED lines=63> */
.L_x_10612:
[----:B------:R-:W-:Y:S05]  /*4850*/  BSYNC B1 ;  /* 0x0000000000017941 */ /* 0x000fea0003800000 */
.L_x_10611:
[----:B------:R-:W-:Y:S01]  /*4860*/  DADD R6, R8, 1 ;  /* 0x3ff0000008067429 */ /* 0x000fe20000000000 */
[----:B------:R-:W-:Y:S01]  /*4870*/  FSETP.GEU.AND P2, PT, |R25|, 6.5827683646048100446e-37, PT ;  /* 0x036000001900780b */ /* 0x000fe20003f4e200 */
[----:B------:R-:W-:-:S04]  /*4880*/  IMAD.MOV.U32 R8, RZ, RZ, 0x1 ;  /* 0x00000001ff087424 */ /* 0x000fc800078e00ff */
        /* <DEDUP_REMOVED lines=19> */
.L_x_10610:
[----:B------:R-:W-:Y:S05]  /*49c0*/  BSYNC B0 ;  /* 0x0000000000007941 */ /* 0x000fea0003800000 */
.L_x_10609:
        /* <DEDUP_REMOVED lines=64> */
.L_x_10616:
[----:B------:R-:W-:Y:S05]  /*4dd0*/  BSYNC B1 ;  /* 0x0000000000017941 */ /* 0x000fea0003800000 */
.L_x_10615:
        /* <DEDUP_REMOVED lines=22> */
.L_x_10614:
[----:B------:R-:W-:Y:S05]  /*4f40*/  BSYNC B0 ;  /* 0x0000000000007941 */ /* 0x000fea0003800000 */
.L_x_10613:
        /* <DEDUP_REMOVED lines=64> */
.L_x_10620:
[----:B------:R-:W-:Y:S05]  /*5350*/  BSYNC B1 ;  /* 0x0000000000017941 */ /* 0x000fea0003800000 */
.L_x_10619:
        /* <DEDUP_REMOVED lines=22> */
.L_x_10618:
[----:B------:R-:W-:Y:S05]  /*54c0*/  BSYNC B0 ;  /* 0x0000000000007941 */ /* 0x000fea0003800000 */
.L_x_10617:
[----:B------:R-:W0:Y:S01]  /*54d0*/  LDC.U8 R18, c[0x0][0x234] ;  /* 0x00008d00ff127b82 */ /* 0x000e220000000000 */
[----:B------:R-:W-:Y:S04]  /*54e0*/  BSSY B6, `(.L_x_10621) ;  /* 0x000012e000067945 */ /* 0x000fe80003800000 */
[----:B------:R-:W-:Y:S05]  /*54f0*/  @P1 BRA `(.L_x_10622) ;  /* 0x0000001000b01947 */ /* 0x000fea0003800000 */
[----:B------:R-:W3:Y:S01]  /*5500*/  S2R R3, SR_TID.X ;  /* 0x0000000000037919 */ /* 0x000ee20000002100 */
[----:B------:R-:W1:Y:S01]  /*5510*/  LDC.64 R8, c[0x0][0x218] ;  /* 0x00008600ff087b82 */ /* 0x000e620000000a00 */
[----:B0-----:R-:W-:Y:S01]  /*5520*/  PRMT R6, R18, 0x9910, RZ ;  /* 0x0000991012067816 */ /* 0x001fe200000000ff */
[----:B------:R-:W-:Y:S01]  /*5530*/  ULDC UR4, c[0x0][0x238] ;  /* 0x00008e0000047ab9 */ /* 0x000fe20000000800 */
[----:B---3--:R-:W-:-:S04]  /*5540*/  IMAD R0, R22, 0x200, R3 ;  /* 0x0000020016007824 */ /* 0x008fc800078e0203 */
        /* <DEDUP_REMOVED lines=18> */
.L_x_10626:
[----:B------:R-:W0:Y:S01]  /*5670*/  F2I.S64.F64.TRUNC R4, R4 ;  /* 0x0000000400047311 */ /* 0x000e22000030d900 */
[----:B------:R-:W-:Y:S02]  /*5680*/  IMAD.MOV.U32 R23, RZ, RZ, R27 ;  /* 0x000000ffff177224 */ /* 0x000fe400078e001b */
[----:B0-----:R-:W-:-:S05]  /*5690*/  IMAD.MOV.U32 R3, RZ, RZ, R4 ;  /* 0x000000ffff037224 */ /* 0x001fca00078e0004 */
[----:B------:R0:W-:Y:S01]  /*56a0*/  STG.E.U8 desc[UR36][R8.64], R3 ;  /* 0x0000000308007986 */ /* 0x0001e2000c101124 */
[----:B------:R-:W-:Y:S05]  /*56b0*/  BRA `(.L_x_10622) ;  /* 0x0000001000407947 */ /* 0x000fea0003800000 */
.L_x_10625:
        /* <DEDUP_REMOVED lines=10> */
.L_x_10629:
[----:B------:R-:W0:Y:S01]  /*5760*/  F2I.F64.TRUNC R5, R4 ;  /* 0x0000000400057311 */ /* 0x000e22000030d100 */
[----:B------:R-:W-:Y:S01]  /*5770*/  IMAD.MOV.U32 R23, RZ, RZ, R27 ;  /* 0x000000ffff177224 */ /* 0x000fe200078e001b */
[----:B0-----:R4:W-:Y:S01]  /*5780*/  STG.E desc[UR36][R8.64], R5 ;  /* 0x0000000508007986 */ /* 0x0019e2000c101924 */
[----:B------:R-:W-:Y:S05]  /*5790*/  BRA `(.L_x_10622) ;  /* 0x0000001000087947 */ /* 0x000fea0003800000 */
.L_x_10628:
[----:B------:R-:W0:Y:S01]  /*57a0*/  F2I.F64.TRUNC R5, R4 ;  /* 0x0000000400057311 */ /* 0x000e22000030d100 */
[----:B------:R-:W-:Y:S01]  /*57b0*/  IMAD.MOV.U32 R23, RZ, RZ, R27 ;  /* 0x000000ffff177224 */ /* 0x000fe200078e001b */
[----:B0-----:R1:W-:Y:S01]  /*57c0*/  STG.E.U16 desc[UR36][R8.64], R5 ;  /* 0x0000000508007986 */ /* 0x0013e2000c101524 */
[----:B------:R-:W-:Y:S05]  /*57d0*/  BRA `(.L_x_10622) ;  /* 0x0000000c00f87947 */ /* 0x000fea0003800000 */
.L_x_10624:
        /* <DEDUP_REMOVED lines=14> */
.L_x_10631:
        /* <DEDUP_REMOVED lines=9> */
.L_x_10630:
        /* <DEDUP_REMOVED lines=15> */
.L_x_10633:
        /* <DEDUP_REMOVED lines=10> */
.L_x_10632:
[----:B------:R0:W-:Y:S01]  /*5ae0*/  STG.E.64 desc[UR36][R8.64], R4 ;  /* 0x0000000408007986 */ /* 0x0001e2000c101b24 */
[----:B------:R-:W-:Y:S01]  /*5af0*/  IMAD.MOV.U32 R23, RZ, RZ, R27 ;  /* 0x000000ffff177224 */ /* 0x000fe200078e001b */
[----:B------:R-:W-:Y:S06]  /*5b00*/  BRA `(.L_x_10622) ;  /* 0x0000000c002c7947 */ /* 0x000fec0003800000 */
.L_x_10623:
        /* <DEDUP_REMOVED lines=13> */
.L_x_10636:
[----:B------:R-:W-:Y:S01]  /*5be0*/  CS2R R6, SRZ ;  /* 0x0000000000067805 */ /* 0x000fe2000001ff00 */
[----:B------:R-:W-:-:S04]  /*5bf0*/  IMAD.MOV.U32 R23, RZ, RZ, R27 ;  /* 0x000000ffff177224 */ /* 0x000fc800078e001b */
[----:B------:R0:W-:Y:S01]  /*5c00*/  STG.E.128 desc[UR36][R8.64], R4 ;  /* 0x0000000408007986 */ /* 0x0001e2000c101d24 */
[----:B------:R-:W-:Y:S05]  /*5c10*/  BRA `(.L_x_10622) ;  /* 0x0000000800e87947 */ /* 0x000fea0003800000 */
.L_x_10635:
        /* <DEDUP_REMOVED lines=25> */
.L_x_10640:
[----:B------:R-:W-:Y:S05]  /*5db0*/  BSYNC B0 ;  /* 0x0000000000007941 */ /* 0x000fea0003800000 */
.L_x_10639:
[----:B------:R-:W-:Y:S01]  /*5dc0*/  LOP3.LUT R7, R0, R7, RZ, 0xfc, !PT ;  /* 0x0000000700077212 */ /* 0x000fe200078efcff */
[----:B------:R-:W-:-:S04]  /*5dd0*/  IMAD.MOV.U32 R23, RZ, RZ, R27 ;  /* 0x000000ffff177224 */ /* 0x000fc800078e001b */
[----:B------:R0:W-:Y:S01]  /*5de0*/  STG.E.U8 desc[UR36][R8.64], R7 ;  /* 0x0000000708007986 */ /* 0x0001e2000c101124 */
[----:B------:R-:W-:Y:S05]  /*5df0*/  BRA `(.L_x_10622) ;  /* 0x0000000800707947 */ /* 0x000fea0003800000 */
.L_x_10638:
        /* <DEDUP_REMOVED lines=17> */
.L_x_10642:
[----:B------:R-:W-:Y:S01]  /*5f10*/  IMAD.MOV.U32 R0, RZ, RZ, 0x7f ;  /* 0x0000007fff007424 */ /* 0x000fe200078e00ff */
[----:B------:R-:W-:-:S04]  /*5f20*/  ISETP.GT.U32.AND P0, PT, R3, 0x7f800000, PT ;  /* 0x7f8000000300780c */ /* 0x000fc80003f04070 */
[----:B------:R-:W-:-:S09]  /*5f30*/  SEL R0, R0, 0x7c, P0 ;  /* 0x0000007c00007807 */ /* 0x000fd20000000000 */
.L_x_10643:
[----:B------:R-:W-:Y:S05]  /*5f40*/  BSYNC B0 ;  /* 0x0000000000007941 */ /* 0x000fea0003800000 */
.L_x_10641:
[----:B------:R-:W-:Y:S01]  /*5f50*/  LOP3.LUT R3, R7, 0x80000000, RZ, 0xc0, !PT ;  /* 0x8000000007037812 */ /* 0x000fe200078ec0ff */
[----:B------:R-:W-:-:S03]  /*5f60*/  IMAD.MOV.U32 R23, RZ, RZ, R27 ;  /* 0x000000ffff177224 */ /* 0x000fc600078e001b */
[----:B------:R-:W-:-:S04]  /*5f70*/  SHF.R.U32.HI R3, RZ, 0x18, R3 ;  /* 0x00000018ff037819 */ /* 0x000fc80000011603 */
[----:B------:R-:W-:-:S05]  /*5f80*/  LOP3.LUT R3, R0, R3, RZ, 0xfc, !PT ;  /* 0x0000000300037212 */ /* 0x000fca00078efcff */
[----:B------:R0:W-:Y:S01]  /*5f90*/  STG.E.U8 desc[UR36][R8.64], R3 ;  /* 0x0000000308007986 */ /* 0x0001e2000c101124 */
[----:B------:R-:W-:Y:S05]  /*5fa0*/  BRA `(.L_x_10622) ;  /* 0x0000000800047947 */ /* 0x000fea0003800000 */
.L_x_10637:
        /* <DEDUP_REMOVED lines=9> */
.L_x_10634:
        /* <DEDUP_REMOVED lines=12> */
.L_x_10646:
        /* <DEDUP_REMOVED lines=21> */
.L_x_10649:
[----:B------:R-:W-:-:S04]  /*6250*/  LOP3.LUT R0, R7, 0x80000000, RZ, 0xc0, !PT ;  /* 0x8000000007007812 */ /* 0x000fc800078ec0ff */
[----:B------:R-:W-:-:S04]  /*6260*/  SHF.R.U32.HI R0, RZ, 0x18, R0 ;  /* 0x00000018ff007819 */ /* 0x000fc80000011600 */
[----:B------:R-:W-:-:S07]  /*6270*/  LOP3.LUT R0, R3, R0, RZ, 0xfc, !PT ;  /* 0x0000000003007212 */ /* 0x000fce00078efcff */
.L_x_10648:
[----:B------:R-:W-:Y:S05]  /*6280*/  BSYNC B0 ;  /* 0x0000000000007941 */ /* 0x000fea0003800000 */
.L_x_10647:
[----:B------:R0:W-:Y:S01]  /*6290*/  STG.E.U8 desc[UR36][R8.64], R0 ;  /* 0x0000000008007986 */ /* 0x0001e2000c101124 */
[----:B------:R-:W-:Y:S01]  /*62a0*/  IMAD.MOV.U32 R23, RZ, RZ, R27 ;  /* 0x000000ffff177224 */ /* 0x000fe200078e001b */
[----:B------:R-:W-:Y:S06]  /*62b0*/  BRA `(.L_x_10622) ;  /* 0x0000000400407947 */ /* 0x000fec0003800000 */
.L_x_10645:
        /* <DEDUP_REMOVED lines=21> */
.L_x_10652:
[----:B------:R-:W-:-:S04]  /*6410*/  LOP3.LUT R0, R7, 0x80000000, RZ, 0xc0, !PT ;  /* 0x8000000007007812 */ /* 0x000fc800078ec0ff */
[----:B------:R-:W-:-:S04]  /*6420*/  SHF.R.U32.HI R0, RZ, 0x18, R0 ;  /* 0x00000018ff007819 */ /* 0x000fc80000011600 */
[----:B------:R-:W-:-:S07]  /*6430*/  LOP3.LUT R0, R3, R0, RZ, 0xfc, !PT ;  /* 0x0000000003007212 */ /* 0x000fce00078efcff */
.L_x_10651:
[----:B------:R-:W-:Y:S05]  /*6440*/  BSYNC B0 ;  /* 0x0000000000007941 */ /* 0x000fea0003800000 */
.L_x_10650:
[----:B------:R0:W-:Y:S01]  /*6450*/  STG.E.U8 desc[UR36][R8.64], R0 ;  /* 0x0000000008007986 */ /* 0x0001e2000c101124 */
[----:B------:R-:W-:Y:S01]  /*6460*/  IMAD.MOV.U32 R23, RZ, RZ, R27 ;  /* 0x000000ffff177224 */ /* 0x000fe200078e001b */
[----:B------:R-:W-:Y:S06]  /*6470*/  BRA `(.L_x_10622) ;  /* 0x0000000000d07947 */ /* 0x000fec0003800000 */
.L_x_10644:
        /* <DEDUP_REMOVED lines=27> */
.L_x_10627:
        /* <DEDUP_REMOVED lines=16> */
.L_x_10655:
[----:B------:R-:W-:Y:S01]  /*6730*/  IMAD.MOV.U32 R23, RZ, RZ, R27 ;  /* 0x000000ffff177224 */ /* 0x000fe200078e001b */
[----:B------:R-:W-:Y:S06]  /*6740*/  BRA `(.L_x_10622) ;  /* 0x00000000001c7947 */ /* 0x000fec0003800000 */
.L_x_10654:
[----:B------:R-:W0:Y:S01]  /*6750*/  F2I.U64.F64.TRUNC R4, R4 ;  /* 0x0000000400047311 */ /* 0x000e22000030d800 */
[----:B------:R-:W-:Y:S01]  /*6760*/  IMAD.MOV.U32 R23, RZ, RZ, R27 ;  /* 0x000000ffff177224 */ /* 0x000fe200078e001b */
[----:B0-----:R0:W-:Y:S01]  /*6770*/  STG.E.64 desc[UR36][R8.64], R4 ;  /* 0x0000000408007986 */ /* 0x0011e2000c101b24 */
[----:B------:R-:W-:Y:S05]  /*6780*/  BRA `(.L_x_10622) ;  /* 0x00000000000c7947 */ /* 0x000fea0003800000 */
.L_x_10653:
[----:B------:R-:W0:Y:S01]  /*6790*/  F2I.U32.F64.TRUNC R5, R4 ;  /* 0x0000000400057311 */ /* 0x000e22000030d000 */
[----:B------:R-:W-:Y:S01]  /*67a0*/  IMAD.MOV.U32 R23, RZ, RZ, R27 ;  /* 0x000000ffff177224 */ /* 0x000fe200078e001b */
[----:B0-----:R0:W-:Y:S06]  /*67b0*/  STG.E desc[UR36][R8.64], R5 ;  /* 0x0000000508007986 */ /* 0x0011ec000c101924 */
.L_x_10622:
[----:B------:R-:W-:Y:S05]  /*67c0*/  BSYNC B6 ;  /* 0x0000000000067941 */ /* 0x000fea0003800000 */
.L_x_10621:
[----:B------:R-:W-:Y:S01]  /*67d0*/  ISETP.GE.AND P0, PT, R23, R2, PT ;  /* 0x000000021700720c */ /* 0x000fe20003f06270 */
[----:B------:R-:W-:-:S12]  /*67e0*/  BSSY B6, `(.L_x_10656) ;  /* 0x0000230000067945 */ /* 0x000fd80003800000 */
[----:B------:R-:W-:Y:S05]  /*67f0*/  @P0 BRA `(.L_x_10657) ;  /* 0x0000002000b80947 */ /* 0x000fea0003800000 */
[----:B012-4-:R-:W0:Y:S01]  /*6800*/  LDC.64 R4, c[0x0][0x218] ;  /* 0x00008600ff047b82 */ /* 0x017e220000000a00 */
        /* <DEDUP_REMOVED lines=20> */
.L_x_10661:
[----:B------:R-:W0:Y:S02]  /*6950*/  F2I.S64.F64.TRUNC R28, R28 ;  /* 0x0000001c001c7311 */ /* 0x000e24000030d900 */
[----:B0-----:R-:W-:-:S05]  /*6960*/  IMAD.MOV.U32 R3, RZ, RZ, R28 ;  /* 0x000000ffff037224 */ /* 0x001fca00078e001c */
[----:B------:R4:W-:Y:S01]  /*6970*/  STG.E.U8 desc[UR36][R4.64], R3 ;  /* 0x0000000304007986 */ /* 0x0009e2000c101124 */
[----:B------:R-:W-:Y:S05]  /*6980*/  BRA `(.L_x_10663) ;  /* 0x0000000c00f07947 */ /* 0x000fea0003800000 */
.L_x_10660:
        /* <DEDUP_REMOVED lines=9> */
.L_x_10665:
[----:B------:R-:W0:Y:S02]  /*6a20*/  F2I.F64.TRUNC R29, R28 ;  /* 0x0000001c001d7311 */ /* 0x000e24000030d100 */
[----:B0-----:R2:W-:Y:S01]  /*6a30*/  STG.E desc[UR36][R4.64], R29 ;  /* 0x0000001d04007986 */ /* 0x0015e2000c101924 */
[----:B------:R-:W-:Y:S05]  /*6a40*/  BRA `(.L_x_10663) ;  /* 0x0000000c00c07947 */ /* 0x000fea0003800000 */
.L_x_10664:
[----:B------:R-:W0:Y:S02]  /*6a50*/  F2I.F64.TRUNC R29, R28 ;  /* 0x0000001c001d7311 */ /* 0x000e24000030d100 */
[----:B0-----:R0:W-:Y:S01]  /*6a60*/  STG.E.U16 desc[UR36][R4.64], R29 ;  /* 0x0000001d04007986 */ /* 0x0011e2000c101524 */
[----:B------:R-:W-:Y:S05]  /*6a70*/  BRA `(.L_x_10663) ;  /* 0x0000000c00b47947 */ /* 0x000fea0003800000 */
.L_x_10659:
        /* <DEDUP_REMOVED lines=13> */
.L_x_10667:
        /* <DEDUP_REMOVED lines=8> */
.L_x_10666:
        /* <DEDUP_REMOVED lines=14> */
.L_x_10669:
        /* <DEDUP_REMOVED lines=9> */
.L_x_10668:
[----:B------:R0:W-:Y:S01]  /*6d40*/  STG.E.64 desc[UR36][R4.64], R28 ;  /* 0x0000001c04007986 */ /* 0x0001e2000c101b24 */
[----:B------:R-:W-:Y:S05]  /*6d50*/  BRA `(.L_x_10663) ;  /* 0x0000000800fc7947 */ /* 0x000fea0003800000 */
.L_x_10658:
        /* <DEDUP_REMOVED lines=12> */
.L_x_10672:
[----:B------:R-:W-:-:S05]  /*6e20*/  CS2R R30, SRZ ;  /* 0x00000000001e7805 */ /* 0x000fca000001ff00 */
[----:B------:R0:W-:Y:S01]  /*6e30*/  STG.E.128 desc[UR36][R4.64], R28 ;  /* 0x0000001c04007986 */ /* 0x0001e2000c101d24 */
[----:B------:R-:W-:Y:S05]  /*6e40*/  BRA `(.L_x_10663) ;  /* 0x0000000800c07947 */ /* 0x000fea0003800000 */
.L_x_10671:
        /* <DEDUP_REMOVED lines=25> */
.L_x_10676:
[----:B------:R-:W-:Y:S05]  /*6fe0*/  BSYNC B0 ;  /* 0x0000000000007941 */ /* 0x000fea0003800000 */
.L_x_10675:
[----:B------:R-:W-:-:S05]  /*6ff0*/  LOP3.LUT R7, R0, R7, RZ, 0xfc, !PT ;  /* 0x0000000700077212 */ /* 0x000fca00078efcff */
[----:B------:R0:W-:Y:S01]  /*7000*/  STG.E.U8 desc[UR36][R4.64], R7 ;  /* 0x0000000704007986 */ /* 0x0001e2000c101124 */
[----:B------:R-:W-:Y:S05]  /*7010*/  BRA `(.L_x_10663) ;  /* 0x00000008004c7947 */ /* 0x000fea0003800000 */
.L_x_10674:
        /* <DEDUP_REMOVED lines=17> */
.L_x_10678:
[----:B------:R-:W-:Y:S01]  /*7130*/  IMAD.MOV.U32 R0, RZ, RZ, 0x7f ;  /* 0x0000007fff007424 */ /* 0x000fe200078e00ff */
[----:B------:R-:W-:-:S04]  /*7140*/  ISETP.GT.U32.AND P0, PT, R3, 0x7f800000, PT ;  /* 0x7f8000000300780c */ /* 0x000fc80003f04070 */
[----:B------:R-:W-:-:S09]  /*7150*/  SEL R0, R0, 0x7c, P0 ;  /* 0x0000007c00007807 */ /* 0x000fd20000000000 */
.L_x_10679:
[----:B------:R-:W-:Y:S05]  /*7160*/  BSYNC B0 ;  /* 0x0000000000007941 */ /* 0x000fea0003800000 */
.L_x_10677:
[----:B------:R-:W-:-:S04]  /*7170*/  LOP3.LUT R3, R7, 0x80000000, RZ, 0xc0, !PT ;  /* 0x8000000007037812 */ /* 0x000fc800078ec0ff */
[----:B------:R-:W-:-:S04]  /*7180*/  SHF.R.U32.HI R3, RZ, 0x18, R3 ;  /* 0x00000018ff037819 */ /* 0x000fc80000011603 */
[----:B------:R-:W-:-:S05]  /*7190*/  LOP3.LUT R3, R0, R3, RZ, 0xfc, !PT ;  /* 0x0000000300037212 */ /* 0x000fca00078efcff */
[----:B------:R0:W-:Y:S01]  /*71a0*/  STG.E.U8 desc[UR36][R4.64], R3 ;  /* 0x0000000304007986 */ /* 0x0001e2000c101124 */
[----:B------:R-:W-:Y:S05]  /*71b0*/  BRA `(.L_x_10663) ;  /* 0x0000000400e47947 */ /* 0x000fea0003800000 */
.L_x_10673:
        /* <DEDUP_REMOVED lines=8> */
.L_x_10670:
        /* <DEDUP_REMOVED lines=11> */
.L_x_10682:
        /* <DEDUP_REMOVED lines=21> */
.L_x_10685:
[----:B------:R-:W-:-:S04]  /*7440*/  LOP3.LUT R0, R7, 0x80000000, RZ, 0xc0, !PT ;  /* 0x8000000007007812 */ /* 0x000fc800078ec0ff */
[----:B------:R-:W-:-:S04]  /*7450*/  SHF.R.U32.HI R0, RZ, 0x18, R0 ;  /* 0x00000018ff007819 */ /* 0x000fc80000011600 */
[----:B------:R-:W-:-:S07]  /*7460*/  LOP3.LUT R0, R3, R0, RZ, 0xfc, !PT ;  /* 0x0000000003007212 */ /* 0x000fce00078efcff */
.L_x_10684:
[----:B------:R-:W-:Y:S05]  /*7470*/  BSYNC B0 ;  /* 0x0000000000007941 */ /* 0x000fea0003800000 */
.L_x_10683:
[----:B------:R0:W-:Y:S01]  /*7480*/  STG.E.U8 desc[UR36][R4.64], R0 ;  /* 0x0000000004007986 */ /* 0x0001e2000c101124 */
[----:B------:R-:W-:Y:S05]  /*7490*/  BRA `(.L_x_10663) ;  /* 0x00000004002c7947 */ /* 0x000fea0003800000 */
.L_x_10681:
        /* <DEDUP_REMOVED lines=21> */
.L_x_10688:
[----:B------:R-:W-:-:S04]  /*75f0*/  LOP3.LUT R0, R7, 0x80000000, RZ, 0xc0, !PT ;  /* 0x8000000007007812 */ /* 0x000fc800078ec0ff */
[----:B------:R-:W-:-:S04]  /*7600*/  SHF.R.U32.HI R0, RZ, 0x18, R0 ;  /* 0x00000018ff007819 */ /* 0x000fc80000011600 */
[----:B------:R-:W-:-:S07]  /*7610*/  LOP3.LUT R0, R3, R0, RZ, 0xfc, !PT ;  /* 0x0000000003007212 */ /* 0x000fce00078efcff */
.L_x_10687:
[----:B------:R-:W-:Y:S05]  /*7620*/  BSYNC B0 ;  /* 0x0000000000007941 */ /* 0x000fea0003800000 */
.L_x_10686:
[----:B------:R0:W-:Y:S01]  /*7630*/  STG.E.U8 desc[UR36][R4.64], R0 ;  /* 0x0000000004007986 */ /* 0x0001e2000c101124 */
[----:B------:R-:W-:Y:S05]  /*7640*/  BRA `(.L_x_10663) ;  /* 0x0000000000c07947 */ /* 0x000fea0003800000 */
.L_x_10680:
        /* <DEDUP_REMOVED lines=26> */
.L_x_10662:
        /* <DEDUP_REMOVED lines=16> */
.L_x_10691:
[----:B------:R-:W-:Y:S05]  /*78f0*/  BRA `(.L_x_10663) ;  /* 0x0000000000147947 */ /* 0x000fea0003800000 */
.L_x_10690:
[----:B------:R-:W0:Y:S02]  /*7900*/  F2I.U64.F64.TRUNC R28, R28 ;  /* 0x0000001c001c7311 */ /* 0x000e24000030d800 */
[----:B0-----:R0:W-:Y:S01]  /*7910*/  STG.E.64 desc[UR36][R4.64], R28 ;  /* 0x0000001c04007986 */ /* 0x0011e2000c101b24 */
[----:B------:R-:W-:Y:S05]  /*7920*/  BRA `(.L_x_10663) ;  /* 0x0000000000087947 */ /* 0x000fea0003800000 */
.L_x_10689:
[----:B------:R-:W0:Y:S02]  /*7930*/  F2I.U32.F64.TRUNC R29, R28 ;  /* 0x0000001c001d7311 */ /* 0x000e24000030d000 */
[----:B0-----:R0:W-:Y:S02]  /*7940*/  STG.E desc[UR36][R4.64], R29 ;  /* 0x0000001d04007986 */ /* 0x0011e4000c101924 */
.L_x_10663:
        /* <DEDUP_REMOVED lines=24> */
.L_x_10695:
[----:B------:R-:W0:Y:S02]  /*7ad0*/  F2I.S64.F64.TRUNC R24, R24 ;  /* 0x0000001800187311 */ /* 0x000e24000030d900 */
[----:B0-----:R-:W-:-:S05]  /*7ae0*/  IMAD.MOV.U32 R3, RZ, RZ, R24 ;  /* 0x000000ffff037224 */ /* 0x001fca00078e0018 */
[----:B------:R0:W-:Y:S01]  /*7af0*/  STG.E.U8 desc[UR36][R4.64], R3 ;  /* 0x0000000304007986 */ /* 0x0001e2000c101124 */
[----:B------:R-:W-:Y:S05]  /*7b00*/  BRA `(.L_x_10697) ;  /* 0x0000000c00f07947 */ /* 0x000fea0003800000 */
.L_x_10694:
        /* <DEDUP_REMOVED lines=9> */
.L_x_10699:
[----:B------:R-:W0:Y:S02]  /*7ba0*/  F2I.F64.TRUNC R25, R24 ;  /* 0x0000001800197311 */ /* 0x000e24000030d100 */
[----:B0-----:R0:W-:Y:S01]  /*7bb0*/  STG.E desc[UR36][R4.64], R25 ;  /* 0x0000001904007986 */ /* 0x0011e2000c101924 */
[----:B------:R-:W-:Y:S05]  /*7bc0*/  BRA `(.L_x_10697) ;  /* 0x0000000c00c07947 */ /* 0x000fea0003800000 */
.L_x_10698:
[----:B------:R-:W0:Y:S02]  /*7bd0*/  F2I.F64.TRUNC R25, R24 ;  /* 0x0000001800197311 */ /* 0x000e24000030d100 */
[----:B0-----:R0:W-:Y:S01]  /*7be0*/  STG.E.U16 desc[UR36][R4.64], R25 ;  /* 0x0000001904007986 */ /* 0x0011e2000c101524 */
[----:B------:R-:W-:Y:S05]  /*7bf0*/  BRA `(.L_x_10697) ;  /* 0x0000000c00b47947 */ /* 0x000fea0003800000 */
.L_x_10693:
        /* <DEDUP_REMOVED lines=13> */
.L_x_10701:
        /* <DEDUP_REMOVED lines=8> */
.L_x_10700:
        /* <DEDUP_REMOVED lines=14> */
.L_x_10703:
        /* <DEDUP_REMOVED lines=9> */
.L_x_10702:
[----:B------:R0:W-:Y:S01]  /*7ec0*/  STG.E.64 desc[UR36][R4.64], R24 ;  /* 0x0000001804007986 */ /* 0x0001e2000c101b24 */
[----:B------:R-:W-:Y:S05]  /*7ed0*/  BRA `(.L_x_10697) ;  /* 0x0000000800fc7947 */ /* 0x000fea0003800000 */
.L_x_10692:
        /* <DEDUP_REMOVED lines=12> */
.L_x_10706:
[----:B------:R-:W-:-:S05]  /*7fa0*/  CS2R R26, SRZ ;  /* 0x00000000001a7805 */ /* 0x000fca000001ff00 */
[----:B------:R0:W-:Y:S01]  /*7fb0*/  STG.E.128 desc[UR36][R4.64], R24 ;  /* 0x0000001804007986 */ /* 0x0001e2000c101d24 */
[----:B------:R-:W-:Y:S05]  /*7fc0*/  BRA `(.L_x_10697) ;  /* 0x0000000800c07947 */ /* 0x000fea0003800000 */
.L_x_10705:
        /* <DEDUP_REMOVED lines=25> */
.L_x_10710:
[----:B------:R-:W-:Y:S05]  /*8160*/  BSYNC B0 ;  /* 0x0000000000007941 */ /* 0x000fea0003800000 */
.L_x_10709:
[----:B------:R-:W-:-:S05]  /*8170*/  LOP3.LUT R7, R0, R7, RZ, 0xfc, !PT ;  /* 0x0000000700077212 */ /* 0x000fca00078efcff */
[----:B------:R0:W-:Y:S01]  /*8180*/  STG.E.U8 desc[UR36][R4.64], R7 ;  /* 0x0000000704007986 */ /* 0x0001e2000c101124 */
[----:B------:R-:W-:Y:S05]  /*8190*/  BRA `(.L_x_10697) ;  /* 0x00000008004c7947 */ /* 0x000fea0003800000 */
.L_x_10708:
        /* <DEDUP_REMOVED lines=17> */
.L_x_10712:
[----:B------:R-:W-:Y:S01]  /*82b0*/  IMAD.MOV.U32 R0, RZ, RZ, 0x7f ;  /* 0x0000007fff007424 */ /* 0x000fe200078e00ff */
[----:B------:R-:W-:-:S04]  /*82c0*/  ISETP.GT.U32.AND P0, PT, R3, 0x7f800000, PT ;  /* 0x7f8000000300780c */ /* 0x000fc80003f04070 */
[----:B------:R-:W-:-:S09]  /*82d0*/  SEL R0, R0, 0x7c, P0 ;  /* 0x0000007c00007807 */ /* 0x000fd20000000000 */
.L_x_10713:
[----:B------:R-:W-:Y:S05]  /*82e0*/  BSYNC B0 ;  /* 0x0000000000007941 */ /* 0x000fea0003800000 */
.L_x_10711:
[----:B------:R-:W-:-:S04]  /*82f0*/  LOP3.LUT R3, R7, 0x80000000, RZ, 0xc0, !PT ;  /* 0x8000000007037812 */ /* 0x000fc800078ec0ff */
[----:B------:R-:W-:-:S04]  /*8300*/  SHF.R.U32.HI R3, RZ, 0x18, R3 ;  /* 0x00000018ff037819 */ /* 0x000fc80000011603 */
[----:B------:R-:W-:-:S05]  /*8310*/  LOP3.LUT R3, R0, R3, RZ, 0xfc, !PT ;  /* 0x0000000300037212 */ /* 0x000fca00078efcff */
[----:B------:R0:W-:Y:S01]  /*8320*/  STG.E.U8 desc[UR36][R4.64], R3 ;  /* 0x0000000304007986 */ /* 0x0001e2000c101124 */
[----:B------:R-:W-:Y:S05]  /*8330*/  BRA `(.L_x_10697) ;  /* 0x0000000400e47947 */ /* 0x000fea0003800000 */
.L_x_10707:
        /* <DEDUP_REMOVED lines=8> */
.L_x_10704:
        /* <DEDUP_REMOVED lines=11> */
.L_x_10716:
        /* <DEDUP_REMOVED lines=21> */
.L_x_10719:
[----:B------:R-:W-:-:S04]  /*85c0*/  LOP3.LUT R0, R7, 0x80000000, RZ, 0xc0, !PT ;  /* 0x8000000007007812 */ /* 0x000fc800078ec0ff */
[----:B------:R-:W-:-:S04]  /*85d0*/  SHF.R.U32.HI R0, RZ, 0x18, R0 ;  /* 0x00000018ff007819 */ /* 0x000fc80000011600 */
[----:B------:R-:W-:-:S07]  /*85e0*/  LOP3.LUT R0, R3, R0, RZ, 0xfc, !PT ;  /* 0x0000000003007212 */ /* 0x000fce00078efcff */
.L_x_10718:
[----:B------:R-:W-:Y:S05]  /*85f0*/  BSYNC B0 ;  /* 0x0000000000007941 */ /* 0x000fea0003800000 */
.L_x_10717:
[----:B------:R0:W-:Y:S01]  /*8600*/  STG.E.U8 desc[UR36][R4.64], R0 ;  /* 0x0000000004007986 */ /* 0x0001e2000c101124 */
[----:B------:R-:W-:Y:S05]  /*8610*/  BRA `(.L_x_10697) ;  /* 0x00000004002c7947 */ /* 0x000fea0003800000 */
.L_x_10715:
        /* <DEDUP_REMOVED lines=21> */
.L_x_10722:
[----:B------:R-:W-:-:S04]  /*8770*/  LOP3.LUT R0, R7, 0x80000000, RZ, 0xc0, !PT ;  /* 0x8000000007007812 */ /* 0x000fc800078ec0ff */
[----:B------:R-:W-:-:S04]  /*8780*/  SHF.R.U32.HI R0, RZ, 0x18, R0 ;  /* 0x00000018ff007819 */ /* 0x000fc80000011600 */
[----:B------:R-:W-:-:S07]  /*8790*/  LOP3.LUT R0, R3, R0, RZ, 0xfc, !PT ;  /* 0x0000000003007212 */ /* 0x000fce00078efcff */
.L_x_10721:
[----:B------:R-:W-:Y:S05]  /*87a0*/  BSYNC B0 ;  /* 0x0000000000007941 */ /* 0x000fea0003800000 */
.L_x_10720:
[----:B------:R3:W-:Y:S01]  /*87b0*/  STG.E.U8 desc[UR36][R4.64], R0 ;  /* 0x0000000004007986 */ /* 0x0007e2000c101124 */
[----:B------:R-:W-:Y:S05]  /*87c0*/  BRA `(.L_x_10697) ;  /* 0x0000000000c07947 */ /* 0x000fea0003800000 */
.L_x_10714:
        /* <DEDUP_REMOVED lines=26> */
.L_x_10696:
        /* <DEDUP_REMOVED lines=16> */
.L_x_10725:
[----:B------:R-:W-:Y:S05]  /*8a70*/  BRA `(.L_x_10697) ;  /* 0x0000000000147947 */ /* 0x000fea0003800000 */
.L_x_10724:
[----:B------:R-:W0:Y:S02]  /*8a80*/  F2I.U64.F64.TRUNC R24, R24 ;  /* 0x0000001800187311 */ /* 0x000e24000030d800 */
[----:B0-----:R2:W-:Y:S01]  /*8a90*/  STG.E.64 desc[UR36][R4.64], R24 ;  /* 0x0000001804007986 */ /* 0x0015e2000c101b24 */
[----:B------:R-:W-:Y:S05]  /*8aa0*/  BRA `(.L_x_10697) ;  /* 0x0000000000087947 */ /* 0x000fea0003800000 */
.L_x_10723:
[----:B------:R-:W0:Y:S02]  /*8ab0*/  F2I.U32.F64.TRUNC R25, R24 ;  /* 0x0000001800197311 */ /* 0x000e24000030d000 */
[----:B0-----:R0:W-:Y:S02]  /*8ac0*/  STG.E desc[UR36][R4.64], R25 ;  /* 0x0000001904007986 */ /* 0x0011e4000c101924 */
.L_x_10697:
[----:B------:R-:W-:-:S07]  /*8ad0*/  VIADD R23, R23, 0x80 ;  /* 0x0000008017177836 */ /* 0x000fce0000000000 */
.L_x_10657:
[----:B------:R-:W-:Y:S05]  /*8ae0*/  BSYNC B6 ;  /* 0x0000000000067941 */ /* 0x000fea0003800000 */
.L_x_10656:
[----:B------:R-:W-:-:S13]  /*8af0*/  ISETP.GE.AND P0, PT, R23, R2, PT ;  /* 0x000000021700720c */ /* 0x000fda0003f06270 */
[----:B------:R-:W-:Y:S05]  /*8b00*/  @P0 EXIT ;  /* 0x000000000000094d */ /* 0x000fea0003800000 */
[----:B01--4-:R-:W0:Y:S01]  /*8b10*/  LDC.64 R2, c[0x0][0x218] ;  /* 0x00008600ff027b82 */ /* 0x013e220000000a00 */
[----:B---3--:R-:W-:Y:S01]  /*8b20*/  PRMT R0, R18, 0x9910, RZ ;  /* 0x0000991012007816 */ /* 0x008fe200000000ff */
        /* <DEDUP_REMOVED lines=18> */
.L_x_10729:
[----:B------:R-:W0:Y:S02]  /*8c50*/  F2I.S64.F64.TRUNC R16, R16 ;  /* 0x0000001000107311 */ /* 0x000e24000030d900 */
[----:B0-----:R-:W-:-:S05]  /*8c60*/  IMAD.MOV.U32 R5, RZ, RZ, R16 ;  /* 0x000000ffff057224 */ /* 0x001fca00078e0010 */
[----:B------:R-:W-:Y:S01]  /*8c70*/  STG.E.U8 desc[UR36][R2.64], R5 ;  /* 0x0000000502007986 */ /* 0x000fe2000c101124 */
[----:B------:R-:W-:Y:S05]  /*8c80*/  EXIT ;  /* 0x000000000000794d */ /* 0x000fea0003800000 */
.L_x_10728:
        /* <DEDUP_REMOVED lines=9> */
.L_x_10732:
[----:B------:R-:W0:Y:S02]  /*8d20*/  F2I.F64.TRUNC R17, R16 ;  /* 0x0000001000117311 */ /* 0x000e24000030d100 */
[----:B0-----:R-:W-:Y:S01]  /*8d30*/  STG.E desc[UR36][R2.64], R17 ;  /* 0x0000001102007986 */ /* 0x001fe2000c101924 */
[----:B------:R-:W-:Y:S05]  /*8d40*/  EXIT ;  /* 0x000000000000794d */ /* 0x000fea0003800000 */
.L_x_10731:
[----:B------:R-:W0:Y:S02]  /*8d50*/  F2I.F64.TRUNC R17, R16 ;  /* 0x0000001000117311 */ /* 0x000e24000030d100 */
[----:B0-----:R-:W-:Y:S01]  /*8d60*/  STG.E.U16 desc[UR36][R2.64], R17 ;  /* 0x0000001102007986 */ /* 0x001fe2000c101524 */
[----:B------:R-:W-:Y:S05]  /*8d70*/  EXIT ;  /* 0x000000000000794d */ /* 0x000fea0003800000 */
.L_x_10727:
        /* <DEDUP_REMOVED lines=13> */
.L_x_10734:
        /* <DEDUP_REMOVED lines=8> */
.L_x_10733:
        /* <DEDUP_REMOVED lines=14> */
.L_x_10736:
        /* <DEDUP_REMOVED lines=9> */
.L_x_10735:
[----:B------:R-:W-:Y:S01]  /*9040*/  STG.E.64 desc[UR36][R2.64], R16 ;  /* 0x0000001002007986 */ /* 0x000fe2000c101b24 */
[----:B------:R-:W-:Y:S05]  /*9050*/  EXIT ;  /* 0x000000000000794d */ /* 0x000fea0003800000 */
.L_x_10726:
        /* <DEDUP_REMOVED lines=12> */
.L_x_10739:
[----:B------:R-:W-:-:S05]  /*9120*/  CS2R R18, SRZ ;  /* 0x0000000000127805 */ /* 0x000fca000001ff00 */
[----:B------:R-:W-:Y:S01]  /*9130*/  STG.E.128 desc[UR36][R2.64], R16 ;  /* 0x0000001002007986 */ /* 0x000fe2000c101d24 */
[----:B------:R-:W-:Y:S05]  /*9140*/  EXIT ;  /* 0x000000000000794d */ /* 0x000fea0003800000 */
.L_x_10738:
        /* <DEDUP_REMOVED lines=25> */
.L_x_10743:
[----:B------:R-:W-:Y:S05]  /*92e0*/  BSYNC B0 ;  /* 0x0000000000007941 */ /* 0x000fea0003800000 */
.L_x_10742:
[----:B------:R-:W-:-:S05]  /*92f0*/  LOP3.LUT R5, R0, R5, RZ, 0xfc, !PT ;  /* 0x0000000500057212 */ /* 0x000fca00078efcff */
[----:B------:R-:W-:Y:S01]  /*9300*/  STG.E.U8 desc[UR36][R2.64], R5 ;  /* 0x0000000502007986 */ /* 0x000fe2000c101124 */
[----:B------:R-:W-:Y:S05]  /*9310*/  EXIT ;  /* 0x000000000000794d */ /* 0x000fea0003800000 */
.L_x_10741:
        /* <DEDUP_REMOVED lines=17> */
.L_x_10745:
[----:B------:R-:W-:Y:S01]  /*9430*/  IMAD.MOV.U32 R0, RZ, RZ, 0x7f ;  /* 0x0000007fff007424 */ /* 0x000fe200078e00ff */
[----:B------:R-:W-:-:S04]  /*9440*/  ISETP.GT.U32.AND P0, PT, R4, 0x7f800000, PT ;  /* 0x7f8000000400780c */ /* 0x000fc80003f04070 */
[----:B------:R-:W-:-:S09]  /*9450*/  SEL R0, R0, 0x7c, P0 ;  /* 0x0000007c00007807 */ /* 0x000fd20000000000 */
.L_x_10746:
[----:B------:R-:W-:Y:S05]  /*9460*/  BSYNC B0 ;  /* 0x0000000000007941 */ /* 0x000fea0003800000 */
.L_x_10744:
[----:B------:R-:W-:-:S04]  /*9470*/  LOP3.LUT R4, R5, 0x80000000, RZ, 0xc0, !PT ;  /* 0x8000000005047812 */ /* 0x000fc800078ec0ff */
[----:B------:R-:W-:-:S04]  /*9480*/  SHF.R.U32.HI R5, RZ, 0x18, R4 ;  /* 0x00000018ff057819 */ /* 0x000fc80000011604 */
[----:B------:R-:W-:-:S05]  /*9490*/  LOP3.LUT R5, R0, R5, RZ, 0xfc, !PT ;  /* 0x0000000500057212 */ /* 0x000fca00078efcff */
[----:B------:R-:W-:Y:S01]  /*94a0*/  STG.E.U8 desc[UR36][R2.64], R5 ;  /* 0x0000000502007986 */ /* 0x000fe2000c101124 */
[----:B------:R-:W-:Y:S05]  /*94b0*/  EXIT ;  /* 0x000000000000794d */ /* 0x000fea0003800000 */
.L_x_10740:
        /* <DEDUP_REMOVED lines=8> */
.L_x_10737:
        /* <DEDUP_REMOVED lines=11> */
.L_x_10749:
        /* <DEDUP_REMOVED lines=21> */
.L_x_10752:
[----:B------:R-:W-:-:S04]  /*9740*/  LOP3.LUT R0, R7, 0x80000000, RZ, 0xc0, !PT ;  /* 0x8000000007007812 */ /* 0x000fc800078ec0ff */
[----:B------:R-:W-:-:S04]  /*9750*/  SHF.R.U32.HI R5, RZ, 0x18, R0 ;  /* 0x00000018ff057819 */ /* 0x000fc80000011600 */
[----:B------:R-:W-:-:S04]  /*9760*/  LOP3.LUT R4, R4, R5, RZ, 0xfc, !PT ;  /* 0x0000000504047212 */ /* 0x000fc800078efcff */
[----:B------:R-:W-:-:S07]  /*9770*/  PRMT R0, R4, 0x7610, R0 ;  /* 0x0000761004007816 */ /* 0x000fce0000000000 */
.L_x_10751:
[----:B------:R-:W-:Y:S05]  /*9780*/  BSYNC B0 ;  /* 0x0000000000007941 */ /* 0x000fea0003800000 */
.L_x_10750:
[----:B------:R-:W-:Y:S01]  /*9790*/  STG.E.U8 desc[UR36][R2.64], R0 ;  /* 0x0000000002007986 */ /* 0x000fe2000c101124 */
[----:B------:R-:W-:Y:S05]  /*97a0*/  EXIT ;  /* 0x000000000000794d */ /* 0x000fea0003800000 */
.L_x_10748:
        /* <DEDUP_REMOVED lines=21> */
.L_x_10755:
[----:B------:R-:W-:-:S04]  /*9900*/  LOP3.LUT R0, R7, 0x80000000, RZ, 0xc0, !PT ;  /* 0x8000000007007812 */ /* 0x000fc800078ec0ff */
[----:B------:R-:W-:-:S04]  /*9910*/  SHF.R.U32.HI R5, RZ, 0x18, R0 ;  /* 0x00000018ff057819 */ /* 0x000fc80000011600 */
[----:B------:R-:W-:-:S04]  /*9920*/  LOP3.LUT R4, R4, R5, RZ, 0xfc, !PT ;  /* 0x0000000504047212 */ /* 0x000fc800078efcff */
[----:B------:R-:W-:-:S07]  /*9930*/  PRMT R0, R4, 0x7610, R0 ;  /* 0x0000761004007816 */ /* 0x000fce0000000000 */
.L_x_10754:
[----:B------:R-:W-:Y:S05]  /*9940*/  BSYNC B0 ;  /* 0x0000000000007941 */ /* 0x000fea0003800000 */
.L_x_10753:
[----:B------:R-:W-:Y:S01]  /*9950*/  STG.E.U8 desc[UR36][R2.64], R0 ;  /* 0x0000000002007986 */ /* 0x000fe2000c101124 */
[----:B------:R-:W-:Y:S05]  /*9960*/  EXIT ;  /* 0x000000000000794d */ /* 0x000fea0003800000 */
.L_x_10747:
        /* <DEDUP_REMOVED lines=26> */
.L_x_10730:
        /* <DEDUP_REMOVED lines=16> */
.L_x_10758:
[----:B------:R-:W-:Y:S05]  /*9c10*/  EXIT ;  /* 0x000000000000794d */ /* 0x000fea0003800000 */
.L_x_10757:
[----:B------:R-:W0:Y:S02]  /*9c20*/  F2I.U64.F64.TRUNC R16, R16 ;  /* 0x0000001000107311 */ /* 0x000e24000030d800 */
[----:B0-----:R-:W-:Y:S01]  /*9c30*/  STG.E.64 desc[UR36][R2.64], R16 ;  /* 0x0000001002007986 */ /* 0x001fe2000c101b24 */
[----:B------:R-:W-:Y:S05]  /*9c40*/  EXIT ;  /* 0x000000000000794d */ /* 0x000fea0003800000 */
.L_x_10756:
[----:B------:R-:W0:Y:S02]  /*9c50*/  F2I.U32.F64.TRUNC R17, R16 ;  /* 0x0000001000117311 */ /* 0x000e24000030d000 */
[----:B0-----:R-:W-:Y:S01]  /*9c60*/  STG.E desc[UR36][R2.64], R17 ;  /* 0x0000001102007986 */ /* 0x001fe2000c101924 */
[----:B------:R-:W-:Y:S05]  /*9c70*/  EXIT ;  /* 0x000000000000794d */ /* 0x000fea0003800000 */
        .weak           $__internal_22_$__cuda_sm20_div_rn_f64_full
        .type           $__internal_22_$__cuda_sm20_div_rn_f64_full,@function
        .size           $__internal_22_$__cuda_sm20_div_rn_f64_full,(.L_x_11075 - $__internal_22_$__cuda_sm20_div_rn_f64_full)
$__internal_22_$__cuda_sm20_div_rn_f64_full:
[C---:B------:R-:W-:Y:S01]  /*9c80*/  FSETP.GEU.AND P0, PT, |R9|.reuse, 1.469367938527859385e-39, PT ;  /* 0x001000000900780b */ /* 0x040fe20003f0e200 */
[--C-:B------:R-:W-:Y:S01]  /*9c90*/  IMAD.MOV.U32 R8, RZ, RZ, R6.reuse ;  /* 0x000000ffff087224 */ /* 0x100fe200078e0006 */
[C---:B------:R-:W-:Y:S01]  /*9ca0*/  LOP3.LUT R10, R9.reuse, 0x800fffff, RZ, 0xc0, !PT ;  /* 0x800fffff090a7812 */ /* 0x040fe200078ec0ff */
[----:B------:R-:W-:Y:S01]  /*9cb0*/  IMAD.MOV.U32 R7, RZ, RZ, R3 ;  /* 0x000000ffff077224 */ /* 0x000fe200078e0003 */
[----:B------:R-:W-:Y:S01]  /*9cc0*/  LOP3.LUT R33, R9, 0x7ff00000, RZ, 0xc0, !PT ;  /* 0x7ff0000009217812 */ /* 0x000fe200078ec0ff */
[----:B------:R-:W-:Y:S01]  /*9cd0*/  IMAD.MOV.U32 R12, RZ, RZ, 0x1 ;  /* 0x00000001ff0c7424 */ /* 0x000fe200078e00ff */
[----:B------:R-:W-:Y:S01]  /*9ce0*/  LOP3.LUT R11, R10, 0x3ff00000, RZ, 0xfc, !PT ;  /* 0x3ff000000a0b7812 */ /* 0x000fe200078efcff */
[----:B------:R-:W-:Y:S01]  /*9cf0*/  IMAD.MOV.U32 R10, RZ, RZ, R6 ;  /* 0x000000ffff0a7224 */ /* 0x000fe200078e0006 */
[C---:B------:R-:W-:Y:S01]  /*9d00*/  FSETP.GEU.AND P3, PT, |R7|.reuse, 1.469367938527859385e-39, PT ;  /* 0x001000000700780b */ /* 0x040fe20003f6e200 */
[----:B------:R-:W-:Y:S01]  /*9d10*/  IMAD.MOV.U32 R6, RZ, RZ, R0 ;  /* 0x000000ffff067224 */ /* 0x000fe200078e0000 */
[----:B------:R-:W-:Y:S01]  /*9d20*/  LOP3.LUT R0, R7, 0x7ff00000, RZ, 0xc0, !PT ;  /* 0x7ff0000007007812 */ /* 0x000fe200078ec0ff */
[----:B------:R-:W-:Y:S02]  /*9d30*/  BSSY B1, `(.L_x_10759) ;  /* 0x000004f000017945 */ /* 0x000fe40003800000 */
[----:B------:R-:W-:Y:S01]  /*9d40*/  @!P0 DMUL R10, R8, 8.98846567431157953865e+307 ;  /* 0x7fe00000080a8828 */ /* 0x000fe20000000000 */
[----:B------:R-:W-:-:S05]  /*9d50*/  ISETP.GE.U32.AND P2, PT, R0, R33, PT ;  /* 0x000000210000720c */ /* 0x000fca0003f46070 */
[----:B------:R-:W0:Y:S02]  /*9d60*/  MUFU.RCP64H R13, R11 ;  /* 0x0000000b000d7308 */ /* 0x000e240000001800 */
[----:B------:R-:W-:Y:S02]  /*9d70*/  @!P3 LOP3.LUT R3, R9, 0x7ff00000, RZ, 0xc0, !PT ;  /* 0x7ff000000903b812 */ /* 0x000fe400078ec0ff */
[----:B------:R-:W-:Y:S02]  /*9d80*/  @!P0 LOP3.LUT R33, R11, 0x7ff00000, RZ, 0xc0, !PT ;  /* 0x7ff000000b218812 */ /* 0x000fe400078ec0ff */
[----:B------:R-:W-:Y:S01]  /*9d90*/  @!P3 ISETP.GE.U32.AND P4, PT, R0, R3, PT ;  /* 0x000000030000b20c */ /* 0x000fe20003f86070 */
[----:B------:R-:W-:-:S05]  /*9da0*/  IMAD.MOV.U32 R3, RZ, RZ, 0x1ca00000 ;  /* 0x1ca00000ff037424 */ /* 0x000fca00078e00ff */
[----:B------:R-:W-:-:S04]  /*9db0*/  @!P3 SEL R15, R3, 0x63400000, !P4 ;  /* 0x63400000030fb807 */ /* 0x000fc80006000000 */
[----:B------:R-:W-:Y:S01]  /*9dc0*/  @!P3 LOP3.LUT R30, R15, 0x80000000, R7, 0xf8, !PT ;  /* 0x800000000f1eb812 */ /* 0x000fe200078ef807 */
[----:B0-----:R-:W-:-:S03]  /*9dd0*/  DFMA R20, R12, -R10, 1 ;  /* 0x3ff000000c14742b */ /* 0x001fc6000000080a */
[----:B------:R-:W-:Y:S01]  /*9de0*/  @!P3 LOP3.LUT R31, R30, 0x100000, RZ, 0xfc, !PT ;  /* 0x001000001e1fb812 */ /* 0x000fe200078efcff */
[----:B------:R-:W-:-:S04]  /*9df0*/  @!P3 IMAD.MOV.U32 R30, RZ, RZ, RZ ;  /* 0x000000ffff1eb224 */ /* 0x000fc800078e00ff */
[----:B------:R-:W-:-:S08]  /*9e00*/  DFMA R20, R20, R20, R20 ;  /* 0x000000141414722b */ /* 0x000fd00000000014 */
[----:B------:R-:W-:Y:S01]  /*9e10*/  DFMA R20, R12, R20, R12 ;  /* 0x000000140c14722b */ /* 0x000fe2000000000c */
[----:B------:R-:W-:Y:S01]  /*9e20*/  SEL R13, R3, 0x63400000, !P2 ;  /* 0x63400000030d7807 */ /* 0x000fe20005000000 */
[----:B------:R-:W-:-:S03]  /*9e30*/  IMAD.MOV.U32 R12, RZ, RZ, R6 ;  /* 0x000000ffff0c7224 */ /* 0x000fc600078e0006 */
[----:B------:R-:W-:-:S03]  /*9e40*/  LOP3.LUT R13, R13, 0x800fffff, R7, 0xf8, !PT ;  /* 0x800fffff0d0d7812 */ /* 0x000fc600078ef807 */
[----:B------:R-:W-:-:S03]  /*9e50*/  DFMA R14, R20, -R10, 1 ;  /* 0x3ff00000140e742b */ /* 0x000fc6000000080a */
[----:B------:R-:W-:-:S05]  /*9e60*/  @!P3 DFMA R12, R12, 2, -R30 ;  /* 0x400000000c0cb82b */ /* 0x000fca000000081e */
[----:B------:R-:W-:-:S08]  /*9e70*/  DFMA R14, R20, R14, R20 ;  /* 0x0000000e140e722b */ /* 0x000fd00000000014 */
[----:B------:R-:W-:-:S08]  /*9e80*/  DMUL R20, R14, R12 ;  /* 0x0000000c0e147228 */ /* 0x000fd00000000000 */
[----:B------:R-:W-:-:S08]  /*9e90*/  DFMA R30, R20, -R10, R12 ;  /* 0x8000000a141e722b */ /* 0x000fd0000000000c */
[----:B------:R-:W-:Y:S01]  /*9ea0*/  DFMA R30, R14, R30, R20 ;  /* 0x0000001e0e1e722b */ /* 0x000fe20000000014 */
[----:B------:R-:W-:Y:S01]  /*9eb0*/  IMAD.MOV.U32 R20, RZ, RZ, R0 ;  /* 0x000000ffff147224 */ /* 0x000fe200078e0000 */
[----:B------:R-:W-:Y:S01]  /*9ec0*/  @!P3 LOP3.LUT R20, R13, 0x7ff00000, RZ, 0xc0, !PT ;  /* 0x7ff000000d14b812 */ /* 0x000fe200078ec0ff */
[----:B------:R-:W-:-:S04]  /*9ed0*/  VIADD R15, R33, 0xffffffff ;  /* 0xffffffff210f7836 */ /* 0x000fc80000000000 */
[----:B------:R-:W-:-:S05]  /*9ee0*/  VIADD R14, R20, 0xffffffff ;  /* 0xffffffff140e7836 */ /* 0x000fca0000000000 */
[----:B------:R-:W-:-:S04]  /*9ef0*/  ISETP.GT.U32.AND P0, PT, R14, 0x7feffffe, PT ;  /* 0x7feffffe0e00780c */ /* 0x000fc80003f04070 */
[----:B------:R-:W-:-:S13]  /*9f00*/  ISETP.GT.U32.OR P0, PT, R15, 0x7feffffe, P0 ;  /* 0x7feffffe0f00780c */ /* 0x000fda0000704470 */
[----:B------:R-:W-:Y:S05]  /*9f10*/  @P0 BRA `(.L_x_10760) ;  /* 0x00000000006c0947 */ /* 0x000fea0003800000 */
[----:B------:R-:W-:-:S04]  /*9f20*/  LOP3.LUT R7, R9, 0x7ff00000, RZ, 0xc0, !PT ;  /* 0x7ff0000009077812 */ /* 0x000fc800078ec0ff */
[CC--:B------:R-:W-:Y:S02]  /*9f30*/  VIADDMNMX R6, R0.reuse, -R7.reuse, 0xb9600000, !PT ;  /* 0xb960000000067446 */ /* 0x0c0fe40007800907 */
[----:B------:R-:W-:Y:S02]  /*9f40*/  ISETP.GE.U32.AND P0, PT, R0, R7, PT ;  /* 0x000000070000720c */ /* 0x000fe40003f06070 */
[----:B------:R-:W-:Y:S01]  /*9f50*/  VIMNMX R0, R6, 0x46a00000, PT ;  /* 0x46a0000006007848 */ /* 0x000fe20003fe0100 */
[----:B------:R-:W-:Y:S01]  /*9f60*/  IMAD.MOV.U32 R6, RZ, RZ, RZ ;  /* 0x000000ffff067224 */ /* 0x000fe200078e00ff */
        /* <DEDUP_REMOVED lines=22> */
.L_x_10760:
        /* <DEDUP_REMOVED lines=16> */
.L_x_10763:
[----:B------:R-:W-:Y:S01]  /*a1d0*/  LOP3.LUT R15, R9, 0x80000, RZ, 0xfc, !PT ;  /* 0x00080000090f7812 */ /* 0x000fe200078efcff */
[----:B------:R-:W-:Y:S01]  /*a1e0*/  IMAD.MOV.U32 R14, RZ, RZ, R8 ;  /* 0x000000ffff0e7224 */ /* 0x000fe200078e0008 */
[----:B------:R-:W-:Y:S06]  /*a1f0*/  BRA `(.L_x_10761) ;  /* 0x0000000000087947 */ /* 0x000fec0003800000 */
.L_x_10762:
[----:B------:R-:W-:Y:S01]  /*a200*/  LOP3.LUT R15, R7, 0x80000, RZ, 0xfc, !PT ;  /* 0x00080000070f7812 */ /* 0x000fe200078efcff */
[----:B------:R-:W-:-:S07]  /*a210*/  IMAD.MOV.U32 R14, RZ, RZ, R6 ;  /* 0x000000ffff0e7224 */ /* 0x000fce00078e0006 */
.L_x_10761:
[----:B------:R-:W-:Y:S05]  /*a220*/  BSYNC B1 ;  /* 0x0000000000017941 */ /* 0x000fea0003800000 */
.L_x_10759:
[----:B------:R-:W-:Y:S02]  /*a230*/  IMAD.MOV.U32 R6, RZ, RZ, R26 ;  /* 0x000000ffff067224 */ /* 0x000fe400078e001a */
[----:B------:R-:W-:-:S04]  /*a240*/  IMAD.MOV.U32 R7, RZ, RZ, 0x0 ;  /* 0x00000000ff077424 */ /* 0x000fc800078e00ff */
[----:B------:R-:W-:Y:S05]  /*a250*/  RET.REL.NODEC R6 `(_ZN2at6native27unrolled_elementwise_kernelIZZZNS0_61_GLOBAL__N__132982cb_23_ActivationSiluKernel_cu_1520ed90_292411silu_kernelERNS_18TensorIteratorBaseEENKUlvE_clEvENKUlvE_clEvEUldE_St5arrayIPcLm2EELi4E23TrivialOffsetCalculatorILi1EjESC_NS0_6memory12LoadWithCastILi1EEENSD_13StoreWithCastILi1EEEEEviT_T0_T2_T3_T4_T5_) ;  /* 0xffffff5c06687950 */ /* 0x000fea0003c3ffff */
.L_x_10764:
        /* <DEDUP_REMOVED lines=10> */
.L_x_11075:


//--------------------- .text._ZN2at6native18elementwise_kernelILi128ELi2EZNS0_22gpu_kernel_impl_nocastIZZZNS0_61_GLOBAL__N__132982cb_23_ActivationSiluKernel_cu_1520ed90_292411silu_kernelERNS_18TensorIteratorBaseEENKUlvE_clEvENKUlvE_clEvEUldE_EEvS5_RKT_EUliE_EEviT1_ --------------------------
	.section	.text._ZN2at6native18elementwise_kernelILi128ELi2EZNS0_22gpu_kernel_impl_nocastIZZZNS0_61_GLOBAL__N__132982cb_23_ActivationSiluKernel_cu_1520ed90_292411silu_kernelERNS_18TensorIteratorBaseEENKUlvE_clEvENKUlvE_clEvEUldE_EEvS5_RKT_EUliE_EEviT1_,"ax",@progbits
	.align	128
        .global         _ZN2at6native18elementwise_kernelILi128ELi2EZNS0_22gpu_kernel_impl_nocastIZZZNS0_61_GLOBAL__N__132982cb_23_ActivationSiluKernel_cu_1520ed90_292411silu_kernelERNS_18TensorIteratorBaseEENKUlvE_clEvENKUlvE_clEvEUldE_EEvS5_RKT_EUliE_EEviT1_
        .type           _ZN2at6native18elementwise_kernelILi128ELi2EZNS0_22gpu_kernel_impl_nocastIZZZNS0_61_GLOBAL__N__132982cb_23_ActivationSiluKernel_cu_1520ed90_292411silu_kernelERNS_18TensorIteratorBaseEENKUlvE_clEvENKUlvE_clEvEUldE_EEvS5_RKT_EUliE_EEviT1_,@function
        .size           _ZN2at6native18elementwise_kernelILi128ELi2EZNS0_22gpu_kernel_impl_nocastIZZZNS0_61_GLOBAL__N__132982cb_23_ActivationSiluKernel_cu_1520ed90_292411silu_kernelERNS_18TensorIteratorBaseEENKUlvE_clEvENKUlvE_clEvEUldE_EEvS5_RKT_EUliE_EEviT1_,(.L_x_11076 - _ZN2at6native18elementwise_kernelILi128ELi2EZNS0_22gpu_kernel_impl_nocastIZZZNS0_61_GLOBAL__N__132982cb_23_ActivationSiluKernel_cu_1520ed90_292411silu_kernelERNS_18TensorIteratorBaseEENKUlvE_clEvENKUlvE_clEvEUldE_EEvS5_RKT_EUliE_EEviT1_)
        .other          _ZN2at6native18elementwise_kernelILi128ELi2EZNS0_22gpu_kernel_impl_nocastIZZZNS0_61_GLOBAL__N__132982cb_23_ActivationSiluKernel_cu_1520ed90_292411silu_kernelERNS_18TensorIteratorBaseEENKUlvE_clEvENKUlvE_clEvEUldE_EEvS5_RKT_EUliE_EEviT1_,@"STO_CUDA_ENTRY STV_DEFAULT"
_ZN2at6native18elementwise_kernelILi128ELi2EZNS0_22gpu_kernel_impl_nocastIZZZNS0_61_GLOBAL__N__132982cb_23_ActivationSiluKernel_cu_1520ed90_292411silu_kernelERNS_18TensorIteratorBaseEENKUlvE_clEvENKUlvE_clEvEUldE_EEvS5_RKT_EUliE_EEviT1_:
.text._ZN2at6native18elementwise_kernelILi128ELi2EZNS0_22gpu_kernel_impl_nocastIZZZNS0_61_GLOBAL__N__132982cb_23_ActivationSiluKernel_cu_1520ed90_292411silu_kernelERNS_18TensorIteratorBaseEENKUlvE_clEvENKUlvE_clEvEUldE_EEvS5_RKT_EUliE_EEviT1_:
        /* <DEDUP_REMOVED lines=299> */
[----:B------:R-:W-:Y:S02]  /*12b0*/  ULDC.64 UR6, c[0x0][0x400] ;  /* 0x0001000000067ab9 */ /* 0x000fe40000000a00 */
[C---:B------:R-:W-:Y:S01]  /*12c0*/  IADD3 R11, -R9.reuse, RZ, RZ ;  /* 0x000000ff090b7210 */ /* 0x040fe20007ffe1ff */
[----:B------:R-:W1:Y:S08]  /*12d0*/  @P0 LDC R15, c[0x0][0x33c] ;  /* 0x0000cf00ff0f0b82 */ /* 0x000e700000000800 */
        /* <DEDUP_REMOVED lines=10> */
.L_x_10767:
[----:B------:R-:W-:Y:S02]  /*1380*/  ULDC.64 UR6, c[0x0][0x418] ;  /* 0x0001060000067ab9 */ /* 0x000fe40000000a00 */
[----:B------:R-:W-:-:S04]  /*1390*/  IADD3 R6, P0, R0, UR6, RZ ;  /* 0x0000000600067c10 */ /* 0x000fc8000ff1e0ff */
[----:B------:R-:W-:-:S06]  /*13a0*/  IADD3.X R7, RZ, UR7, RZ, P0, !PT ;  /* 0x00000007ff077c10 */ /* 0x000fcc00087fe4ff */
[----:B------:R-:W2:Y:S01]  /*13b0*/  LDG.E.64 R6, desc[UR4][R6.64] ;  /* 0x0000000406067981 */ /* 0x000ea2000c1e1b00 */
[----:B------:R-:W-:Y:S01]  /*13c0*/  IMAD.MOV.U32 R2, RZ, RZ, 0x652b82fe ;  /* 0x652b82feff027424 */ /* 0x000fe200078e00ff */
[----:B------:R-:W-:Y:S01]  /*13d0*/  MOV R3, 0x3ff71547 ;  /* 0x3ff7154700037802 */ /* 0x000fe20000000f00 */
[----:B------:R-:W-:Y:S01]  /*13e0*/  UMOV UR6, 0xfefa39ef ;  /* 0xfefa39ef00067882 */ /* 0x000fe20000000000 */
[----:B------:R-:W-:Y:S01]  /*13f0*/  UMOV UR7, 0x3fe62e42 ;  /* 0x3fe62e4200077882 */ /* 0x000fe20000000000 */
[----:B------:R-:W-:Y:S03]  /*1400*/  BSSY B1, `(.L_x_10768) ;  /* 0x000003b000017945 */ /* 0x000fe60003800000 */
        /* <DEDUP_REMOVED lines=54> */
[----:B------:R-:W-:Y:S02]  /*1770*/  @!P1 LEA R11, R2, 0x3ff00000, 0x14 ;  /* 0x3ff00000020b9811 */ /* 0x000fe400078ea0ff */
[----:B------:R-:W-:Y:S02]  /*1780*/  @!P1 MOV R2, R10 ;  /* 0x0000000a00029202 */ /* 0x000fe40000000f00 */
[----:B------:R-:W-:-:S06]  /*1790*/  @!P1 MOV R10, RZ ;  /* 0x000000ff000a9202 */ /* 0x000fcc0000000f00 */
[----:B------:R-:W-:-:S11]  /*17a0*/  @!P1 DMUL R8, R2, R10 ;  /* 0x0000000a02089228 */ /* 0x000fd60000000000 */
.L_x_10769:
[----:B------:R-:W-:Y:S05]  /*17b0*/  BSYNC B1 ;  /* 0x0000000000017941 */ /* 0x000fea0003800000 */
.L_x_10768:
        /* <DEDUP_REMOVED lines=18> */
[----:B------:R-:W-:Y:S02]  /*18e0*/  MOV R0, R6 ;  /* 0x0000000600007202 */ /* 0x000fe40000000f00 */
[----:B------:R-:W-:-:S07]  /*18f0*/  MOV R16, 0x1910 ;  /* 0x0000191000107802 */ /* 0x000fce0000000f00 */
[----:B------:R-:W-:Y:S05]  /*1900*/  CALL.REL.NOINC `($__internal_23_$__cuda_sm20_div_rn_f64_full) ;  /* 0x00000018004c7944 */ /* 0x000fea0003c00000 */
.L_x_10771:
[----:B------:R-:W-:Y:S05]  /*1910*/  BSYNC B1 ;  /* 0x0000000000017941 */ /* 0x000fea0003800000 */
.L_x_10770:
[----:B------:R0:W-:Y:S01]  /*1920*/  STG.E.64 desc[UR4][R4.64], R2 ;  /* 0x0000000204007986 */ /* 0x0001e2000c101b04 */
[----:B------:R-:W-:-:S04]  /*1930*/  LEA R7, R14, R13, 0x8 ;  /* 0x0000000d0e077211 */ /* 0x000fc800078e40ff */
[----:B------:R-:W-:-:S07]  /*1940*/  IADD3 R7, R7, 0x80, RZ ;  /* 0x0000008007077810 */ /* 0x000fce0007ffe0ff */
.L_x_10766:
[----:B------:R-:W-:Y:S05]  /*1950*/  BSYNC B0 ;  /* 0x0000000000007941 */ /* 0x000fea0003800000 */
.L_x_10765:
[----:B------:R-:W-:Y:S02]  /*1960*/  ULDC UR6, c[0x0][0x210] ;  /* 0x0000840000067ab9 */ /* 0x000fe40000000800 */
[----:B------:R-:W-:-:S13]  /*1970*/  ISETP.GE.AND P0, PT, R7, UR6, PT ;  /* 0x0000000607007c0c */ /* 0x000fda000bf06270 */
[----:B------:R-:W-:Y:S05]  /*1980*/  @P0 EXIT ;  /* 0x000000000000094d */ /* 0x000fea0003800000 */
[----:B0-----:R-:W0:Y:S01]  /*1990*/  LDC R4, c[0x0][0x218] ;  /* 0x00008600ff047b82 */ /* 0x001e220000000800 */
[----:B------:R-:W-:Y:S01]  /*19a0*/  IMAD.MOV.U32 R0, RZ, RZ, RZ ;  /* 0x000000ffff007224 */ /* 0x000fe200078e00ff */
[----:B------:R-:W-:Y:S02]  /*19b0*/  MOV R5, RZ ;  /* 0x000000ff00057202 */ /* 0x000fe40000000f00 */
[----:B0-----:R-:W-:-:S13]  /*19c0*/  ISETP.NE.AND P0, PT, R4, RZ, PT ;  /* 0x000000ff0400720c */ /* 0x001fda0003f05270 */
[----:B------:R-:W-:Y:S05]  /*19d0*/  @!P0 BRA `(.L_x_10772) ;  /* 0x0000001000a88947 */ /* 0x000fea0003800000 */
[----:B------:R-:W-:Y:S01]  /*19e0*/  HFMA2.MMA R2, -RZ, RZ, 0, 0 ;  /* 0x00000000ff027435 */ /* 0x000fe200000001ff */
[----:B------:R-:W-:Y:S01]  /*19f0*/  IMAD.MOV.U32 R3, RZ, RZ, R7 ;  /* 0x000000ffff037224 */ /* 0x000fe200078e0007 */
        /* <DEDUP_REMOVED lines=283> */
[----:B------:R-:W-:-:S03]  /*2bb0*/  @P0 MOV R6, RZ ;  /* 0x000000ff00060202 */ /* 0x000fc60000000f00 */
[----:B------:R-:W1:Y:S01]  /*2bc0*/  @P0 LDC R13, c[0x0][0x33c] ;  /* 0x0000cf00ff0d0b82 */ /* 0x000e620000000800 */
[----:B------:R-:W-:-:S07]  /*2bd0*/  IMAD.MOV R9, RZ, RZ, -R7 ;  /* 0x000000ffff097224 */ /* 0x000fce00078e0a07 */
[----:B------:R-:W2:Y:S01]  /*2be0*/  @P0 LDC.64 R14, c[0x0][0x408] ;  /* 0x00010200ff0e0b82 */ /* 0x000ea20000000a00 */
[----:B0-----:R-:W-:-:S05]  /*2bf0*/  @P0 IMAD.HI.U32 R2, R7, R10, R6 ;  /* 0x0000000a07020227 */ /* 0x001fca00078e0006 */
[----:B------:R-:W-:Y:S01]  /*2c00*/  @P0 SHF.R.U32.HI R4, RZ, R11, R2 ;  /* 0x0000000bff040219 */ /* 0x000fe20000011602 */
[----:B------:R-:W-:-:S03]  /*2c10*/  IMAD R2, R9, UR8, R3 ;  /* 0x0000000809027c24 */ /* 0x000fc6000f8e0203 */
[----:B------:R-:W-:Y:S01]  /*2c20*/  @P0 IADD3 R6, -R4, RZ, RZ ;  /* 0x000000ff04060210 */ /* 0x000fe20007ffe1ff */
[C---:B------:R-:W-:Y:S02]  /*2c30*/  IMAD R5, R2.reuse, UR6, R5 ;  /* 0x0000000602057c24 */ /* 0x040fe4000f8e0205 */
[----:B------:R-:W-:Y:S02]  /*2c40*/  IMAD R0, R2, UR7, R0 ;  /* 0x0000000702007c24 */ /* 0x000fe4000f8e0200 */
[----:B-1----:R-:W-:-:S04]  /*2c50*/  @P0 IMAD R6, R13, R6, R7 ;  /* 0x000000060d060224 */ /* 0x002fc800078e0207 */
[C---:B--2---:R-:W-:Y:S02]  /*2c60*/  @P0 IMAD R5, R6.reuse, R14, R5 ;  /* 0x0000000e06050224 */ /* 0x044fe400078e0205 */
[----:B------:R-:W-:-:S07]  /*2c70*/  @P0 IMAD R0, R6, R15, R0 ;  /* 0x0000000f06000224 */ /* 0x000fce00078e0200 */
.L_x_10772:
        /* <DEDUP_REMOVED lines=63> */
[----:B------:R-:W-:Y:S01]  /*3070*/  @!P1 LEA R11, R2, 0x3ff00000, 0x14 ;  /* 0x3ff00000020b9811 */ /* 0x000fe200078ea0ff */
[----:B------:R-:W-:Y:S01]  /*3080*/  @!P1 IMAD.MOV.U32 R2, RZ, RZ, R10 ;  /* 0x000000ffff029224 */ /* 0x000fe200078e000a */
[----:B------:R-:W-:-:S06]  /*3090*/  @!P1 MOV R10, RZ ;  /* 0x000000ff000a9202 */ /* 0x000fcc0000000f00 */
[----:B------:R-:W-:-:S11]  /*30a0*/  @!P1 DMUL R8, R2, R10 ;  /* 0x0000000a02089228 */ /* 0x000fd60000000000 */
.L_x_10774:
[----:B------:R-:W-:Y:S05]  /*30b0*/  BSYNC B0 ;  /* 0x0000000000007941 */ /* 0x000fea0003800000 */
.L_x_10773:
[----:B------:R-:W-:Y:S01]  /*30c0*/  DADD R8, R8, 1 ;  /* 0x3ff0000008087429 */ /* 0x000fe20000000000 */
[----:B------:R-:W-:Y:S01]  /*30d0*/  MOV R2, 0x1 ;  /* 0x0000000100027802 */ /* 0x000fe20000000f00 */
[----:B------:R-:W-:Y:S01]  /*30e0*/  BSSY B0, `(.L_x_10775) ;  /* 0x0000013000007945 */ /* 0x000fe20003800000 */
[----:B------:R-:W-:-:S03]  /*30f0*/  FSETP.GEU.AND P1, PT, |R7|, 6.5827683646048100446e-37, PT ;  /* 0x036000000700780b */ /* 0x000fc60003f2e200 */
        /* <DEDUP_REMOVED lines=17> */
.L_x_10776:
[----:B------:R-:W-:Y:S05]  /*3210*/  BSYNC B0 ;  /* 0x0000000000007941 */ /* 0x000fea0003800000 */
.L_x_10775:
[----:B------:R-:W-:Y:S01]  /*3220*/  STG.E.64 desc[UR4][R4.64], R2 ;  /* 0x0000000204007986 */ /* 0x000fe2000c101b04 */
[----:B------:R-:W-:Y:S05]  /*3230*/  EXIT ;  /* 0x000000000000794d */ /* 0x000fea0003800000 */
        .weak           $__internal_23_$__cuda_sm20_div_rn_f64_full
        .type           $__internal_23_$__cuda_sm20_div_rn_f64_full,@function
        .size           $__internal_23_$__cuda_sm20_div_rn_f64_full,(.L_x_11076 - $__internal_23_$__cuda_sm20_div_rn_f64_full)
$__internal_23_$__cuda_sm20_div_rn_f64_full:
[C---:B------:R-:W-:Y:S01]  /*3240*/  FSETP.GEU.AND P0, PT, |R7|.reuse, 1.469367938527859385e-39, PT ;  /* 0x001000000700780b */ /* 0x040fe20003f0e200 */
[----:B------:R-:W-:Y:S01]  /*3250*/  IMAD.MOV.U32 R6, RZ, RZ, R8 ;  /* 0x000000ffff067224 */ /* 0x000fe200078e0008 */
[C---:B------:R-:W-:Y:S01]  /*3260*/  LOP3.LUT R2, R7.reuse, 0x800fffff, RZ, 0xc0, !PT ;  /* 0x800fffff07027812 */ /* 0x040fe200078ec0ff */
[----:B------:R-:W-:Y:S01]  /*3270*/  IMAD.MOV.U32 R9, RZ, RZ, R11 ;  /* 0x000000ffff097224 */ /* 0x000fe200078e000b */
[----:B------:R-:W-:Y:S01]  /*3280*/  HFMA2.MMA R18, -RZ, RZ, 0, 5.9604644775390625e-08 ;  /* 0x00000001ff127435 */ /* 0x000fe200000001ff */
[----:B------:R-:W-:Y:S01]  /*3290*/  LOP3.LUT R15, R7, 0x7ff00000, RZ, 0xc0, !PT ;  /* 0x7ff00000070f7812 */ /* 0x000fe200078ec0ff */
[----:B------:R-:W-:Y:S01]  /*32a0*/  BSSY B2, `(.L_x_10777) ;  /* 0x0000054000027945 */ /* 0x000fe20003800000 */
[----:B------:R-:W-:Y:S02]  /*32b0*/  LOP3.LUT R3, R2, 0x3ff00000, RZ, 0xfc, !PT ;  /* 0x3ff0000002037812 */ /* 0x000fe400078efcff */
[----:B------:R-:W-:Y:S02]  /*32c0*/  MOV R2, R8 ;  /* 0x0000000800027202 */ /* 0x000fe40000000f00 */
[----:B------:R-:W-:-:S02]  /*32d0*/  FSETP.GEU.AND P2, PT, |R9|, 1.469367938527859385e-39, PT ;  /* 0x001000000900780b */ /* 0x000fc40003f4e200 */
[----:B------:R-:W-:Y:S01]  /*32e0*/  @!P0 DMUL R2, R6, 8.98846567431157953865e+307 ;  /* 0x7fe0000006028828 */ /* 0x000fe20000000000 */
[----:B------:R-:W-:Y:S02]  /*32f0*/  LOP3.LUT R12, R9, 0x7ff00000, RZ, 0xc0, !PT ;  /* 0x7ff00000090c7812 */ /* 0x000fe400078ec0ff */
[----:B------:R-:W-:Y:S02]  /*3300*/  MOV R8, R0 ;  /* 0x0000000000087202 */ /* 0x000fe40000000f00 */
[----:B------:R-:W-:Y:S01]  /*3310*/  MOV R0, 0x1ca00000 ;  /* 0x1ca0000000007802 */ /* 0x000fe20000000f00 */
[----:B------:R-:W0:Y:S01]  /*3320*/  MUFU.RCP64H R19, R3 ;  /* 0x0000000300137308 */ /* 0x000e220000001800 */
[----:B------:R-:W-:-:S03]  /*3330*/  ISETP.GE.U32.AND P1, PT, R12, R15, PT ;  /* 0x0000000f0c00720c */ /* 0x000fc60003f26070 */
[----:B------:R-:W-:Y:S02]  /*3340*/  @!P0 LOP3.LUT R15, R3, 0x7ff00000, RZ, 0xc0, !PT ;  /* 0x7ff00000030f8812 */ /* 0x000fe400078ec0ff */
[----:B------:R-:W-:Y:S02]  /*3350*/  @!P2 LOP3.LUT R17, R7, 0x7ff00000, RZ, 0xc0, !PT ;  /* 0x7ff000000711a812 */ /* 0x000fe400078ec0ff */
[----:B------:R-:W-:Y:S02]  /*3360*/  @!P2 MOV R22, RZ ;  /* 0x000000ff0016a202 */ /* 0x000fe40000000f00 */
[----:B------:R-:W-:Y:S02]  /*3370*/  @!P2 ISETP.GE.U32.AND P3, PT, R12, R17, PT ;  /* 0x000000110c00a20c */ /* 0x000fe40003f66070 */
[----:B------:R-:W-:Y:S02]  /*3380*/  IADD3 R25, R15, -0x1, RZ ;  /* 0xffffffff0f197810 */ /* 0x000fe40007ffe0ff */
[----:B------:R-:W-:Y:S01]  /*3390*/  @!P2 SEL R17, R0, 0x63400000, !P3 ;  /* 0x634000000011a807 */ /* 0x000fe20005800000 */
[----:B0-----:R-:W-:-:S03]  /*33a0*/  DFMA R10, R18, -R2, 1 ;  /* 0x3ff00000120a742b */ /* 0x001fc60000000802 */
[----:B------:R-:W-:-:S04]  /*33b0*/  @!P2 LOP3.LUT R17, R17, 0x80000000, R9, 0xf8, !PT ;  /* 0x800000001111a812 */ /* 0x000fc800078ef809 */
[----:B------:R-:W-:Y:S02]  /*33c0*/  @!P2 LOP3.LUT R23, R17, 0x100000, RZ, 0xfc, !PT ;  /* 0x001000001117a812 */ /* 0x000fe400078efcff */
[----:B------:R-:W-:Y:S01]  /*33d0*/  MOV R17, R12 ;  /* 0x0000000c00117202 */ /* 0x000fe20000000f00 */
[----:B------:R-:W-:-:S08]  /*33e0*/  DFMA R10, R10, R10, R10 ;  /* 0x0000000a0a0a722b */ /* 0x000fd0000000000a */
[----:B------:R-:W-:Y:S01]  /*33f0*/  DFMA R18, R18, R10, R18 ;  /* 0x0000000a1212722b */ /* 0x000fe20000000012 */
[----:B------:R-:W-:Y:S01]  /*3400*/  SEL R11, R0, 0x63400000, !P1 ;  /* 0x63400000000b7807 */ /* 0x000fe20004800000 */
[----:B------:R-:W-:-:S03]  /*3410*/  IMAD.MOV.U32 R10, RZ, RZ, R8 ;  /* 0x000000ffff0a7224 */ /* 0x000fc600078e0008 */
[----:B------:R-:W-:-:S03]  /*3420*/  LOP3.LUT R11, R11, 0x800fffff, R9, 0xf8, !PT ;  /* 0x800fffff0b0b7812 */ /* 0x000fc600078ef809 */
[----:B------:R-:W-:-:S03]  /*3430*/  DFMA R20, R18, -R2, 1 ;  /* 0x3ff000001214742b */ /* 0x000fc60000000802 */
[----:B------:R-:W-:-:S05]  /*3440*/  @!P2 DFMA R10, R10, 2, -R22 ;  /* 0x400000000a0aa82b */ /* 0x000fca0000000816 */
[----:B------:R-:W-:-:S05]  /*3450*/  DFMA R20, R18, R20, R18 ;  /* 0x000000141214722b */ /* 0x000fca0000000012 */
[----:B------:R-:W-:-:S03]  /*3460*/  @!P2 LOP3.LUT R17, R11, 0x7ff00000, RZ, 0xc0, !PT ;  /* 0x7ff000000b11a812 */ /* 0x000fc600078ec0ff */
[----:B------:R-:W-:Y:S02]  /*3470*/  DMUL R18, R20, R10 ;  /* 0x0000000a14127228 */ /* 0x000fe40000000000 */
[----:B------:R-:W-:-:S05]  /*3480*/  VIADD R24, R17, 0xffffffff ;  /* 0xffffffff11187836 */ /* 0x000fca0000000000 */
[----:B------:R-:W-:Y:S01]  /*3490*/  ISETP.GT.U32.AND P0, PT, R24, 0x7feffffe, PT ;  /* 0x7feffffe1800780c */ /* 0x000fe20003f04070 */
[----:B------:R-:W-:-:S03]  /*34a0*/  DFMA R22, R18, -R2, R10 ;  /* 0x800000021216722b */ /* 0x000fc6000000000a */
[----:B------:R-:W-:-:S05]  /*34b0*/  ISETP.GT.U32.OR P0, PT, R25, 0x7feffffe, P0 ;  /* 0x7feffffe1900780c */ /* 0x000fca0000704470 */
[----:B------:R-:W-:-:S08]  /*34c0*/  DFMA R22, R20, R22, R18 ;  /* 0x000000161416722b */ /* 0x000fd00000000012 */
[----:B------:R-:W-:Y:S05]  /*34d0*/  @P0 BRA `(.L_x_10778) ;  /* 0x00000000006c0947 */ /* 0x000fea0003800000 */
[----:B------:R-:W-:-:S04]  /*34e0*/  LOP3.LUT R9, R7, 0x7ff00000, RZ, 0xc0, !PT ;  /* 0x7ff0000007097812 */ /* 0x000fc800078ec0ff */
[CC--:B------:R-:W-:Y:S02]  /*34f0*/  VIADDMNMX R8, R12.reuse, -R9.reuse, 0xb9600000, !PT ;  /* 0xb96000000c087446 */ /* 0x0c0fe40007800909 */
[----:B------:R-:W-:Y:S02]  /*3500*/  ISETP.GE.U32.AND P0, PT, R12, R9, PT ;  /* 0x000000090c00720c */ /* 0x000fe40003f06070 */
[----:B------:R-:W-:Y:S02]  /*3510*/  VIMNMX R8, R8, 0x46a00000, PT ;  /* 0x46a0000008087848 */ /* 0x000fe40003fe0100 */
[----:B------:R-:W-:-:S04]  /*3520*/  SEL R9, R0, 0x63400000, !P0 ;  /* 0x6340000000097807 */ /* 0x000fc80004000000 */
[----:B------:R-:W-:Y:S02]  /*3530*/  IADD3 R0, -R9, R8, RZ ;  /* 0x0000000809007210 */ /* 0x000fe40007ffe1ff */
[----:B------:R-:W-:-:S03]  /*3540*/  MOV R8, RZ ;  /* 0x000000ff00087202 */ /* 0x000fc60000000f00 */
        /* <DEDUP_REMOVED lines=11> */
[----:B------:R-:W-:Y:S01]  /*3600*/  MOV R2, RZ ;  /* 0x000000ff00027202 */ /* 0x000fe20000000f00 */
[----:B------:R-:W-:-:S05]  /*3610*/  DMUL.RP R8, R22, R8 ;  /* 0x0000000816087228 */ /* 0x000fca0000008000 */
[----:B------:R-:W-:-:S05]  /*3620*/  DFMA R2, R18, -R2, R22 ;  /* 0x800000021202722b */ /* 0x000fca0000000016 */
[----:B------:R-:W-:Y:S02]  /*3630*/  LOP3.LUT R7, R9, R7, RZ, 0x3c, !PT ;  /* 0x0000000709077212 */ /* 0x000fe400078e3cff */
[----:B------:R-:W-:-:S04]  /*3640*/  IADD3 R2, -R0, -0x43300000, RZ ;  /* 0xbcd0000000027810 */ /* 0x000fc80007ffe1ff */
[----:B------:R-:W-:-:S04]  /*3650*/  FSETP.NEU.AND P0, PT, |R3|, R2, PT ;  /* 0x000000020300720b */ /* 0x000fc80003f0d200 */
[----:B------:R-:W-:Y:S02]  /*3660*/  FSEL R18, R8, R18, !P0 ;  /* 0x0000001208127208 */ /* 0x000fe40004000000 */
[----:B------:R-:W-:Y:S01]  /*3670*/  FSEL R19, R7, R19, !P0 ;  /* 0x0000001307137208 */ /* 0x000fe20004000000 */
[----:B------:R-:W-:Y:S06]  /*3680*/  BRA `(.L_x_10779) ;  /* 0x0000000000547947 */ /* 0x000fec0003800000 */
.L_x_10778:
        /* <DEDUP_REMOVED lines=11> */
[----:B------:R-:W-:Y:S02]  /*3740*/  @P0 LOP3.LUT R0, R19, 0x7ff00000, RZ, 0xfc, !PT ;  /* 0x7ff0000013000812 */ /* 0x000fe400078efcff */
[----:B------:R-:W-:Y:S02]  /*3750*/  @!P0 MOV R18, RZ ;  /* 0x000000ff00128202 */ /* 0x000fe40000000f00 */
[----:B------:R-:W-:Y:S01]  /*3760*/  @P0 MOV R18, RZ ;  /* 0x000000ff00120202 */ /* 0x000fe20000000f00 */
[----:B------:R-:W-:Y:S01]  /*3770*/  @P0 IMAD.MOV.U32 R19, RZ, RZ, R0 ;  /* 0x000000ffff130224 */ /* 0x000fe200078e0000 */
[----:B------:R-:W-:Y:S06]  /*3780*/  BRA `(.L_x_10779) ;  /* 0x0000000000147947 */ /* 0x000fec0003800000 */
.L_x_10781:
[----:B------:R-:W-:Y:S02]  /*3790*/  LOP3.LUT R19, R7, 0x80000, RZ, 0xfc, !PT ;  /* 0x0008000007137812 */ /* 0x000fe400078efcff */
[----:B------:R-:W-:Y:S01]  /*37a0*/  MOV R18, R6 ;  /* 0x0000000600127202 */ /* 0x000fe20000000f00 */
[----:B------:R-:W-:Y:S06]  /*37b0*/  BRA `(.L_x_10779) ;  /* 0x0000000000087947 */ /* 0x000fec0003800000 */
.L_x_10780:
[----:B------:R-:W-:Y:S02]  /*37c0*/  LOP3.LUT R19, R9, 0x80000, RZ, 0xfc, !PT ;  /* 0x0008000009137812 */ /* 0x000fe400078efcff */
[----:B------:R-:W-:-:S07]  /*37d0*/  MOV R18, R8 ;  /* 0x0000000800127202 */ /* 0x000fce0000000f00 */
.L_x_10779:
[----:B------:R-:W-:Y:S05]  /*37e0*/  BSYNC B2 ;  /* 0x0000000000027941 */ /* 0x000fea0003800000 */
.L_x_10777:
[----:B------:R-:W-:Y:S01]  /*37f0*/  HFMA2.MMA R17, -RZ, RZ, 0, 0 ;  /* 0x00000000ff117435 */ /* 0x000fe200000001ff */
[----:B------:R-:W-:Y:S01]  /*3800*/  IMAD.MOV.U32 R2, RZ, RZ, R18 ;  /* 0x000000ffff027224 */ /* 0x000fe200078e0012 */
[----:B------:R-:W-:-:S04]  /*3810*/  MOV R3, R19 ;  /* 0x0000001300037202 */ /* 0x000fc80000000f00 */
[----:B------:R-:W-:Y:S05]  /*3820*/  RET.REL.NODEC R16 `(_ZN2at6native18elementwise_kernelILi128ELi2EZNS0_22gpu_kernel_impl_nocastIZZZNS0_61_GLOBAL__N__132982cb_23_ActivationSiluKernel_cu_1520ed90_292411silu_kernelERNS_18TensorIteratorBaseEENKUlvE_clEvENKUlvE_clEvEUldE_EEvS5_RKT_EUliE_EEviT1_) ;  /* 0xffffffc410f47950 */ /* 0x000fea0003c3ffff */
.L_x_10782:
        /* <DEDUP_REMOVED lines=13> */
.L_x_11076:


//--------------------- .text._ZN2at6native27unrolled_elementwise_kernelIZZZNS0_61_GLOBAL__N__132982cb_23_ActivationSiluKernel_cu_1520ed90_292411silu_kernelERNS_18TensorIteratorBaseEENKUlvE_clEvENKUlvE_clEvEUldE_St5arrayIPcLm2EELi4E23TrivialOffsetCalculatorILi1EjESC_NS0_6memory15LoadWithoutCastENSD_16StoreWithoutCastEEEviT_T0_T2_T3_T4_T5_ --------------------------
	.section	.text._ZN2at6native27unrolled_elementwise_kernelIZZZNS0_61_GLOBAL__N__132982cb_23_ActivationSiluKernel_cu_1520ed90_292411silu_kernelERNS_18TensorIteratorBaseEENKUlvE_clEvENKUlvE_clEvEUldE_St5arrayIPcLm2EELi4E23TrivialOffsetCalculatorILi1EjESC_NS0_6memory15LoadWithoutCastENSD_16StoreWithoutCastEEEviT_T0_T2_T3_T4_T5_,"ax",@progbits
	.align	128
        .global         _ZN2at6native27unrolled_elementwise_kernelIZZZNS0_61_GLOBAL__N__132982cb_23_ActivationSiluKernel_cu_1520ed90_292411silu_kernelERNS_18TensorIteratorBaseEENKUlvE_clEvENKUlvE_clEvEUldE_St5arrayIPcLm2EELi4E23TrivialOffsetCalculatorILi1EjESC_NS0_6memory15LoadWithoutCastENSD_16StoreWithoutCastEEEviT_T0_T2_T3_T4_T5_
        .type           _ZN2at6native27unrolled_elementwise_kernelIZZZNS0_61_GLOBAL__N__132982cb_23_ActivationSiluKernel_cu_1520ed90_292411silu_kernelERNS_18TensorIteratorBaseEENKUlvE_clEvENKUlvE_clEvEUldE_St5arrayIPcLm2EELi4E23TrivialOffsetCalculatorILi1EjESC_NS0_6memory15LoadWithoutCastENSD_16StoreWithoutCastEEEviT_T0_T2_T3_T4_T5_,@function
        .size           _ZN2at6native27unrolled_elementwise_kernelIZZZNS0_61_GLOBAL__N__132982cb_23_ActivationSiluKernel_cu_1520ed90_292411silu_kernelERNS_18TensorIteratorBaseEENKUlvE_clEvENKUlvE_clEvEUldE_St5arrayIPcLm2EELi4E23TrivialOffsetCalculatorILi1EjESC_NS0_6memory15LoadWithoutCastENSD_16StoreWithoutCastEEEviT_T0_T2_T3_T4_T5_,(.L_x_11077 - _ZN2at6native27unrolled_elementwise_kernelIZZZNS0_61_GLOBAL__N__132982cb_23_ActivationSiluKernel_cu_1520ed90_292411silu_kernelERNS_18TensorIteratorBaseEENKUlvE_clEvENKUlvE_clEvEUldE_St5arrayIPcLm2EELi4E23TrivialOffsetCalculatorILi1EjESC_NS0_6memory15LoadWithoutCastENSD_16StoreWithoutCastEEEviT_T0_T2_T3_T4_T5_)
        .other          _ZN2at6native27unrolled_elementwise_kernelIZZZNS0_61_GLOBAL__N__132982cb_23_ActivationSiluKernel_cu_1520ed90_292411silu_kernelERNS_18TensorIteratorBaseEENKUlvE_clEvENKUlvE_clEvEUldE_St5arrayIPcLm2EELi4E23TrivialOffsetCalculatorILi1EjESC_NS0_6memory15LoadWithoutCastENSD_16StoreWithoutCastEEEviT_T0_T2_T3_T4_T5_,@"STO_CUDA_ENTRY STV_DEFAULT"
_ZN2at6native27unrolled_elementwise_kernelIZZZNS0_61_GLOBAL__N__132982cb_23_ActivationSiluKernel_cu_1520ed90_292411silu_kernelERNS_18TensorIteratorBaseEENKUlvE_clEvENKUlvE_clEvEUldE_St5arrayIPcLm2EELi4E23TrivialOffsetCalculatorILi1EjESC_NS0_6memory15LoadWithoutCastENSD_16StoreWithoutCastEEEviT_T0_T2_T3_T4_T5_:
.text._ZN2at6native27unrolled_elementwise_kernelIZZZNS0_61_GLOBAL__N__132982cb_23_ActivationSiluKernel_cu_1520ed90_292411silu_kernelERNS_18TensorIteratorBaseEENKUlvE_clEvENKUlvE_clEvEUldE_St5arrayIPcLm2EELi4E23TrivialOffsetCalculatorILi1EjESC_NS0_6memory15LoadWithoutCastENSD_16StoreWithoutCastEEEviT_T0_T2_T3_T4_T5_:
        /* <DEDUP_REMOVED lines=11> */
[----:B------:R-:W-:-:S13]  /*00b0*/  ISETP.GE.AND P0, PT, R9, R10, PT ;  /* 0x0000000a0900720c */ /* 0x000fda0003f06270 */
[----:B------:R-:W-:Y:S01]  /*00c0*/  @!P0 IMAD R15, R0, 0x200, R9 ;  /* 0x00000200000f8824 */ /* 0x000fe200078e0209 */
[----:B------:R-:W1:Y:S01]  /*00d0*/  @!P0 LDC.64 R4, c[0x0][0x220] ;  /* 0x00008800ff048b82 */ /* 0x000e620000000a00 */
[----:B------:R-:W-:Y:S02]  /*00e0*/  @!P0 VIADD R9, R9, 0x80 ;  /* 0x0000008009098836 */ /* 0x000fe40000000000 */
[----:B0-----:R-:W-:-:S03]  /*00f0*/  @!P2 IMAD.WIDE.U32 R2, R11, 0x8, R2 ;  /* 0x000000080b02a825 */ /* 0x001fc600078e0002 */
[----:B------:R-:W-:-:S13]  /*0100*/  ISETP.GE.AND P3, PT, R9, R10, PT ;  /* 0x0000000a0900720c */ /* 0x000fda0003f66270 */
[----:B------:R-:W-:Y:S01]  /*0110*/  @!P3 IMAD R19, R0, 0x200, R9 ;  /* 0x000002000013b824 */ /* 0x000fe200078e0209 */
[----:B------:R-:W0:Y:S01]  /*0120*/  @!P3 LDC.64 R6, c[0x0][0x220] ;  /* 0x00008800ff06bb82 */ /* 0x000e220000000a00 */
[----:B------:R-:W-:Y:S02]  /*0130*/  @!P3 VIADD R9, R9, 0x80 ;  /* 0x000000800909b836 */ /* 0x000fe40000000000 */
[----:B-1----:R-:W-:Y:S01]  /*0140*/  @!P0 IMAD.WIDE.U32 R14, R15, 0x8, R4 ;  /* 0x000000080f0e8825 */ /* 0x002fe200078e0004 */
[----:B------:R-:W-:Y:S02]  /*0150*/  CS2R R4, SRZ ;  /* 0x0000000000047805 */ /* 0x000fe4000001ff00 */
[----:B------:R-:W-:-:S04]  /*0160*/  ISETP.GE.AND P1, PT, R9, R10, PT ;  /* 0x0000000a0900720c */ /* 0x000fc80003f26270 */
[----:B------:R1:W5:Y:S09]  /*0170*/  @!P2 LDG.E.64 R4, desc[UR4][R2.64] ;  /* 0x000000040204a981 */ /* 0x000372000c1e1b00 */
[----:B------:R-:W2:Y:S01]  /*0180*/  @!P1 LDC.64 R12, c[0x0][0x220] ;  /* 0x00008800ff0c9b82 */ /* 0x000ea20000000a00 */
[----:B------:R-:W-:-:S02]  /*0190*/  @!P1 IMAD R9, R0, 0x200, R9 ;  /* 0x0000020000099824 */ /* 0x000fc400078e0209 */
[----:B0-----:R-:W-:Y:S01]  /*01a0*/  @!P3 IMAD.WIDE.U32 R18, R19, 0x8, R6 ;  /* 0x000000081312b825 */ /* 0x001fe200078e0006 */
[----:B------:R-:W-:-:S06]  /*01b0*/  CS2R R6, SRZ ;  /* 0x0000000000067805 */ /* 0x000fcc000001ff00 */
[----:B------:R1:W5:Y:S01]  /*01c0*/  @!P0 LDG.E.64 R6, desc[UR4][R14.64] ;  /* 0x000000040e068981 */ /* 0x000362000c1e1b00 */
[----:B--2---:R-:W-:Y:S01]  /*01d0*/  @!P1 IMAD.WIDE.U32 R12, R9, 0x8, R12 ;  /* 0x00000008090c9825 */ /* 0x004fe200078e000c */
[----:B------:R-:W-:-:S04]  /*01e0*/  CS2R R8, SRZ ;  /* 0x0000000000087805 */ /* 0x000fc8000001ff00 */
[----:B------:R1:W5:Y:S04]  /*01f0*/  @!P1 LDG.E.64 R16, desc[UR4][R12.64] ;  /* 0x000000040c109981 */ /* 0x000368000c1e1b00 */
[----:B------:R1:W5:Y:S01]  /*0200*/  @!P3 LDG.E.64 R8, desc[UR4][R18.64] ;  /* 0x000000041208b981 */ /* 0x000362000c1e1b00 */
[----:B------:R-:W-:Y:S04]  /*0210*/  BSSY B0, `(.L_x_10783) ;  /* 0x0000055000007945 */ /* 0x000fe80003800000 */
[----:B------:R-:W-:Y:S05]  /*0220*/  @P2 BRA `(.L_x_10784) ;  /* 0x00000004004c2947 */ /* 0x000fea0003800000 */
[----:B-1----:R-:W-:Y:S01]  /*0230*/  HFMA2.MMA R3, -RZ, RZ, 1.9912109375, 0.00128841400146484375 ;  /* 0x3ff71547ff037435 */ /* 0x002fe200000001ff */
[----:B------:R-:W-:Y:S01]  /*0240*/  IMAD.MOV.U32 R2, RZ, RZ, 0x652b82fe ;  /* 0x652b82feff027424 */ /* 0x000fe200078e00ff */
[----:B------:R-:W-:Y:S01]  /*0250*/  UMOV UR6, 0xfefa39ef ;  /* 0xfefa39ef00067882 */ /* 0x000fe20000000000 */
        /* <DEDUP_REMOVED lines=57> */
.L_x_10786:
[----:B------:R-:W-:Y:S05]  /*05f0*/  BSYNC B1 ;  /* 0x0000000000017941 */ /* 0x000fea0003800000 */
.L_x_10785:
        /* <DEDUP_REMOVED lines=19> */
[----:B------:R-:W-:Y:S05]  /*0730*/  CALL.REL.NOINC `($__internal_24_$__cuda_sm20_div_rn_f64_full) ;  /* 0x0000001000b87944 */ /* 0x000fea0003c00000 */
[----:B------:R-:W-:Y:S02]  /*0740*/  IMAD.MOV.U32 R2, RZ, RZ, R12 ;  /* 0x000000ffff027224 */ /* 0x000fe400078e000c */
[----:B------:R-:W-:-:S07]  /*0750*/  IMAD.MOV.U32 R3, RZ, RZ, R13 ;  /* 0x000000ffff037224 */ /* 0x000fce00078e000d */
.L_x_10784:
[----:B------:R-:W-:Y:S05]  /*0760*/  BSYNC B0 ;  /* 0x0000000000007941 */ /* 0x000fea0003800000 */
.L_x_10783:
[----:B------:R-:W0:Y:S01]  /*0770*/  S2R R11, SR_TID.X ;  /* 0x00000000000b7919 */ /* 0x000e220000002100 */
[----:B------:R-:W-:Y:S01]  /*0780*/  BSSY B0, `(.L_x_10787) ;  /* 0x0000057000007945 */ /* 0x000fe20003800000 */
[----:B0----5:R-:W-:-:S05]  /*0790*/  VIADD R5, R11, 0x80 ;  /* 0x000000800b057836 */ /* 0x021fca0000000000 */
[----:B------:R-:W-:-:S13]  /*07a0*/  ISETP.GE.AND P0, PT, R5, R10, PT ;  /* 0x0000000a0500720c */ /* 0x000fda0003f06270 */
[----:B------:R-:W-:Y:S05]  /*07b0*/  @P0 BRA `(.L_x_10788) ;  /* 0x00000004004c0947 */ /* 0x000fea0003800000 */
[----:B------:R-:W-:Y:S01]  /*07c0*/  MOV R4, 0x652b82fe ;  /* 0x652b82fe00047802 */ /* 0x000fe20000000f00 */
[----:B------:R-:W-:Y:S01]  /*07d0*/  IMAD.MOV.U32 R5, RZ, RZ, 0x3ff71547 ;  /* 0x3ff71547ff057424 */ /* 0x000fe200078e00ff */
[----:B------:R-:W-:Y:S01]  /*07e0*/  UMOV UR6, 0xfefa39ef ;  /* 0xfefa39ef00067882 */ /* 0x000fe20000000000 */
[----:B------:R-:W-:Y:S01]  /*07f0*/  UMOV UR7, 0x3fe62e42 ;  /* 0x3fe62e4200077882 */ /* 0x000fe20000000000 */
[----:B-1----:R-:W-:Y:S01]  /*0800*/  DADD R18, -RZ, -R6 ;  /* 0x00000000ff127229 */ /* 0x002fe20000000906 */
        /* <DEDUP_REMOVED lines=55> */
.L_x_10790:
[----:B------:R-:W-:Y:S05]  /*0b80*/  BSYNC B1 ;  /* 0x0000000000017941 */ /* 0x000fea0003800000 */
.L_x_10789:
        /* <DEDUP_REMOVED lines=22> */
.L_x_10788:
[----:B------:R-:W-:Y:S05]  /*0cf0*/  BSYNC B0 ;  /* 0x0000000000007941 */ /* 0x000fea0003800000 */
.L_x_10787:
        /* <DEDUP_REMOVED lines=8> */
[----:B-1----:R-:W-:Y:S01]  /*0d80*/  DADD R18, -RZ, -R8 ;  /* 0x00000000ff127229 */ /* 0x002fe20000000908 */
        /* <DEDUP_REMOVED lines=55> */
.L_x_10794:
[----:B------:R-:W-:Y:S05]  /*1100*/  BSYNC B1 ;  /* 0x0000000000017941 */ /* 0x000fea0003800000 */
.L_x_10793:
        /* <DEDUP_REMOVED lines=20> */
[----:B------:R-:W-:Y:S01]  /*1250*/  IMAD.MOV.U32 R6, RZ, RZ, R12 ;  /* 0x000000ffff067224 */ /* 0x000fe200078e000c */
[----:B------:R-:W-:-:S07]  /*1260*/  MOV R7, R13 ;  /* 0x0000000d00077202 */ /* 0x000fce0000000f00 */
.L_x_10792:
[----:B------:R-:W-:Y:S05]  /*1270*/  BSYNC B0 ;  /* 0x0000000000007941 */ /* 0x000fea0003800000 */
.L_x_10791:
        /* <DEDUP_REMOVED lines=64> */
.L_x_10798:
[----:B------:R-:W-:Y:S05]  /*1680*/  BSYNC B1 ;  /* 0x0000000000017941 */ /* 0x000fea0003800000 */
.L_x_10797:
        /* <DEDUP_REMOVED lines=19> */
[----:B------:R-:W-:Y:S05]  /*17c0*/  CALL.REL.NOINC `($__internal_24_$__cuda_sm20_div_rn_f64_full) ;  /* 0x0000000000947944 */ /* 0x000fea0003c00000 */
[----:B------:R-:W-:Y:S02]  /*17d0*/  IMAD.MOV.U32 R8, RZ, RZ, R12 ;  /* 0x000000ffff087224 */ /* 0x000fe400078e000c */
[----:B------:R-:W-:-:S07]  /*17e0*/  IMAD.MOV.U32 R9, RZ, RZ, R13 ;  /* 0x000000ffff097224 */ /* 0x000fce00078e000d */
.L_x_10796:
[----:B------:R-:W-:Y:S05]  /*17f0*/  BSYNC B0 ;  /* 0x0000000000007941 */ /* 0x000fea0003800000 */
.L_x_10795:
[----:B------:R-:W-:Y:S01]  /*1800*/  ISETP.GE.AND P0, PT, R11, R10, PT ;  /* 0x0000000a0b00720c */ /* 0x000fe20003f06270 */
[----:B------:R-:W-:Y:S04]  /*1810*/  BSSY B0, `(.L_x_10799) ;  /* 0x0000018000007945 */ /* 0x000fe80003800000 */
[----:B------:R-:W-:Y:S08]  /*1820*/  BSSY B1, `(.L_x_10800) ;  /* 0x0000010000017945 */ /* 0x000ff00003800000 */
[----:B------:R-:W-:Y:S05]  /*1830*/  @P0 BRA `(.L_x_10801) ;  /* 0x0000000000380947 */ /* 0x000fea0003800000 */
[----:B-1----:R-:W0:Y:S01]  /*1840*/  S2R R15, SR_TID.X ;  /* 0x00000000000f7919 */ /* 0x002e220000002100 */
[----:B------:R-:W1:Y:S01]  /*1850*/  LDC.64 R12, c[0x0][0x218] ;  /* 0x00008600ff0c7b82 */ /* 0x000e620000000a00 */
[----:B0-----:R-:W-:-:S04]  /*1860*/  IMAD R11, R0, 0x200, R15 ;  /* 0x00000200000b7824 */ /* 0x001fc800078e020f */
[----:B-1----:R-:W-:-:S04]  /*1870*/  IMAD.WIDE.U32 R12, R11, 0x8, R12 ;  /* 0x000000080b0c7825 */ /* 0x002fc800078e000c */
[----:B------:R-:W-:Y:S01]  /*1880*/  VIADD R11, R15, 0x80 ;  /* 0x000000800f0b7836 */ /* 0x000fe20000000000 */
[----:B------:R0:W-:Y:S04]  /*1890*/  STG.E.64 desc[UR4][R12.64], R2 ;  /* 0x000000020c007986 */ /* 0x0001e8000c101b04 */
[----:B------:R-:W-:-:S13]  /*18a0*/  ISETP.GE.AND P0, PT, R11, R10, PT ;  /* 0x0000000a0b00720c */ /* 0x000fda0003f06270 */
[----:B------:R-:W-:Y:S05]  /*18b0*/  @P0 BREAK B1 ;  /* 0x0000000000010942 */ /* 0x000fea0003800000 */
[----:B0-----:R-:W-:Y:S05]  /*18c0*/  @P0 BRA `(.L_x_10802) ;  /* 0x0000000000300947 */ /* 0x001fea0003800000 */
[----:B------:R-:W0:Y:S01]  /*18d0*/  LDC.64 R2, c[0x0][0x218] ;  /* 0x00008600ff027b82 */ /* 0x000e220000000a00 */
[----:B------:R-:W-:Y:S01]  /*18e0*/  IMAD R13, R0, 0x200, R11 ;  /* 0x00000200000d7824 */ /* 0x000fe200078e020b */
[----:B------:R-:W-:-:S03]  /*18f0*/  IADD3 R11, R11, 0x80, RZ ;  /* 0x000000800b0b7810 */ /* 0x000fc60007ffe0ff */
[----:B0-----:R-:W-:-:S05]  /*1900*/  IMAD.WIDE.U32 R2, R13, 0x8, R2 ;  /* 0x000000080d027825 */ /* 0x001fca00078e0002 */
[----:B------:R0:W-:Y:S02]  /*1910*/  STG.E.64 desc[UR4][R2.64], R4 ;  /* 0x0000000402007986 */ /* 0x0001e4000c101b04 */
.L_x_10801:
[----:B------:R-:W-:Y:S05]  /*1920*/  BSYNC B1 ;  /* 0x0000000000017941 */ /* 0x000fea0003800000 */
.L_x_10800:
[----:B------:R-:W-:-:S13]  /*1930*/  ISETP.GE.AND P0, PT, R11, R10, PT ;  /* 0x0000000a0b00720c */ /* 0x000fda0003f06270 */
[----:B01----:R-:W0:Y:S01]  /*1940*/  @!P0 LDC.64 R2, c[0x0][0x218] ;  /* 0x00008600ff028b82 */ /* 0x003e220000000a00 */
[----:B------:R-:W-:Y:S02]  /*1950*/  @!P0 IMAD R5, R0, 0x200, R11 ;  /* 0x0000020000058824 */ /* 0x000fe400078e020b */
[----:B------:R-:W-:Y:S02]  /*1960*/  @!P0 VIADD R11, R11, 0x80 ;  /* 0x000000800b0b8836 */ /* 0x000fe40000000000 */
[----:B0-----:R-:W-:-:S05]  /*1970*/  @!P0 IMAD.WIDE.U32 R2, R5, 0x8, R2 ;  /* 0x0000000805028825 */ /* 0x001fca00078e0002 */
[----:B------:R0:W-:Y:S02]  /*1980*/  @!P0 STG.E.64 desc[UR4][R2.64], R6 ;  /* 0x0000000602008986 */ /* 0x0001e4000c101b04 */
.L_x_10802:
[----:B------:R-:W-:Y:S05]  /*1990*/  BSYNC B0 ;  /* 0x0000000000007941 */ /* 0x000fea0003800000 */
.L_x_10799:
[----:B------:R-:W-:Y:S05]  /*19a0*/  WARPSYNC.ALL ;  /* 0x0000000000007948 */ /* 0x000fea0003800000 */
[----:B------:R-:W-:-:S13]  /*19b0*/  ISETP.GE.AND P0, PT, R11, R10, PT ;  /* 0x0000000a0b00720c */ /* 0x000fda0003f06270 */
[----:B------:R-:W-:Y:S05]  /*19c0*/  @P0 EXIT ;  /* 0x000000000000094d */ /* 0x000fea0003800000 */
[----:B0-----:R-:W0:Y:S01]  /*19d0*/  LDC.64 R2, c[0x0][0x218] ;  /* 0x00008600ff027b82 */ /* 0x001e220000000a00 */
[----:B------:R-:W-:-:S04]  /*19e0*/  IMAD R11, R0, 0x200, R11 ;  /* 0x00000200000b7824 */ /* 0x000fc800078e020b */
[----:B0-----:R-:W-:-:S05]  /*19f0*/  IMAD.WIDE.U32 R2, R11, 0x8, R2 ;  /* 0x000000080b027825 */ /* 0x001fca00078e0002 */
[----:B------:R-:W-:Y:S01]  /*1a00*/  STG.E.64 desc[UR4][R2.64], R8 ;  /* 0x0000000802007986 */ /* 0x000fe2000c101b04 */
[----:B------:R-:W-:Y:S05]  /*1a10*/  EXIT ;  /* 0x000000000000794d */ /* 0x000fea0003800000 */
        .weak           $__internal_24_$__cuda_sm20_div_rn_f64_full
        .type           $__internal_24_$__cuda_sm20_div_rn_f64_full,@function
        .size           $__internal_24_$__cuda_sm20_div_rn_f64_full,(.L_x_11077 - $__internal_24_$__cuda_sm20_div_rn_f64_full)
$__internal_24_$__cuda_sm20_div_rn_f64_full:
[C---:B------:R-:W-:Y:S01]  /*1a20*/  FSETP.GEU.AND P0, PT, |R21|.reuse, 1.469367938527859385e-39, PT ;  /* 0x001000001500780b */ /* 0x040fe20003f0e200 */
[--C-:B------:R-:W-:Y:S01]  /*1a30*/  IMAD.MOV.U32 R20, RZ, RZ, R12.reuse ;  /* 0x000000ffff147224 */ /* 0x100fe200078e000c */
[----:B------:R-:W-:Y:S01]  /*1a40*/  LOP3.LUT R18, R21, 0x800fffff, RZ, 0xc0, !PT ;  /* 0x800fffff15127812 */ /* 0x000fe200078ec0ff */
[----:B------:R-:W-:Y:S01]  /*1a50*/  IMAD.MOV.U32 R24, RZ, RZ, 0x1 ;  /* 0x00000001ff187424 */ /* 0x000fe200078e00ff */
[C---:B------:R-:W-:Y:S01]  /*1a60*/  FSETP.GEU.AND P2, PT, |R23|.reuse, 1.469367938527859385e-39, PT ;  /* 0x001000001700780b */ /* 0x040fe20003f4e200 */
[----:B------:R-:W-:Y:S01]  /*1a70*/  BSSY B1, `(.L_x_10803) ;  /* 0x0000053000017945 */ /* 0x000fe20003800000 */
[----:B------:R-:W-:Y:S01]  /*1a80*/  LOP3.LUT R19, R18, 0x3ff00000, RZ, 0xfc, !PT ;  /* 0x3ff0000012137812 */ /* 0x000fe200078efcff */
[----:B------:R-:W-:Y:S01]  /*1a90*/  IMAD.MOV.U32 R18, RZ, RZ, R12 ;  /* 0x000000ffff127224 */ /* 0x000fe200078e000c */
[----:B------:R-:W-:Y:S02]  /*1aa0*/  LOP3.LUT R12, R23, 0x7ff00000, RZ, 0xc0, !PT ;  /* 0x7ff00000170c7812 */ /* 0x000fe400078ec0ff */
[----:B------:R-:W-:-:S03]  /*1ab0*/  LOP3.LUT R15, R21, 0x7ff00000, RZ, 0xc0, !PT ;  /* 0x7ff00000150f7812 */ /* 0x000fc600078ec0ff */
[----:B------:R-:W-:Y:S01]  /*1ac0*/  @!P0 DMUL R18, R20, 8.98846567431157953865e+307 ;  /* 0x7fe0000014128828 */ /* 0x000fe20000000000 */
[C---:B------:R-:W-:Y:S01]  /*1ad0*/  ISETP.GE.U32.AND P1, PT, R12.reuse, R15, PT ;  /* 0x0000000f0c00720c */ /* 0x040fe20003f26070 */
[----:B------:R-:W-:Y:S02]  /*1ae0*/  IMAD.MOV.U32 R32, RZ, RZ, R12 ;  /* 0x000000ffff207224 */ /* 0x000fe400078e000c */
[----:B------:R-:W-:Y:S01]  /*1af0*/  @!P2 LOP3.LUT R13, R21, 0x7ff00000, RZ, 0xc0, !PT ;  /* 0x7ff00000150da812 */ /* 0x000fe200078ec0ff */
[----:B------:R-:W-:Y:S01]  /*1b00*/  @!P2 IMAD.MOV.U32 R28, RZ, RZ, RZ ;  /* 0x000000ffff1ca224 */ /* 0x000fe200078e00ff */
[----:B------:R-:W0:Y:S02]  /*1b10*/  MUFU.RCP64H R25, R19 ;  /* 0x0000001300197308 */ /* 0x000e240000001800 */
[----:B------:R-:W-:Y:S02]  /*1b20*/  @!P2 ISETP.GE.U32.AND P3, PT, R12, R13, PT ;  /* 0x0000000d0c00a20c */ /* 0x000fe40003f66070 */
[----:B------:R-:W-:-:S02]  /*1b30*/  MOV R13, 0x1ca00000 ;  /* 0x1ca00000000d7802 */ /* 0x000fc40000000f00 */
[----:B------:R-:W-:Y:S02]  /*1b40*/  @!P0 LOP3.LUT R15, R19, 0x7ff00000, RZ, 0xc0, !PT ;  /* 0x7ff00000130f8812 */ /* 0x000fe400078ec0ff */
[----:B------:R-:W-:-:S03]  /*1b50*/  @!P2 SEL R29, R13, 0x63400000, !P3 ;  /* 0x634000000d1da807 */ /* 0x000fc60005800000 */
[----:B------:R-:W-:Y:S01]  /*1b60*/  VIADD R33, R15, 0xffffffff ;  /* 0xffffffff0f217836 */ /* 0x000fe20000000000 */
[----:B------:R-:W-:-:S04]  /*1b70*/  @!P2 LOP3.LUT R29, R29, 0x80000000, R23, 0xf8, !PT ;  /* 0x800000001d1da812 */ /* 0x000fc800078ef817 */
[----:B------:R-:W-:Y:S01]  /*1b80*/  @!P2 LOP3.LUT R29, R29, 0x100000, RZ, 0xfc, !PT ;  /* 0x001000001d1da812 */ /* 0x000fe200078efcff */
[----:B0-----:R-:W-:-:S08]  /*1b90*/  DFMA R26, R24, -R18, 1 ;  /* 0x3ff00000181a742b */ /* 0x001fd00000000812 */
        /* <DEDUP_REMOVED lines=16> */
[----:B------:R-:W-:Y:S01]  /*1ca0*/  LOP3.LUT R23, R21, 0x7ff00000, RZ, 0xc0, !PT ;  /* 0x7ff0000015177812 */ /* 0x000fe200078ec0ff */
[----:B------:R-:W-:-:S03]  /*1cb0*/  IMAD.MOV.U32 R22, RZ, RZ, RZ ;  /* 0x000000ffff167224 */ /* 0x000fc600078e00ff */
[CC--:B------:R-:W-:Y:S02]  /*1cc0*/  VIADDMNMX R15, R12.reuse, -R23.reuse, 0xb9600000, !PT ;  /* 0xb96000000c0f7446 */ /* 0x0c0fe40007800917 */
[----:B------:R-:W-:Y:S02]  /*1cd0*/  ISETP.GE.U32.AND P0, PT, R12, R23, PT ;  /* 0x000000170c00720c */ /* 0x000fe40003f06070 */
[----:B------:R-:W-:Y:S02]  /*1ce0*/  VIMNMX R15, R15, 0x46a00000, PT ;  /* 0x46a000000f0f7848 */ /* 0x000fe40003fe0100 */
[----:B------:R-:W-:-:S05]  /*1cf0*/  SEL R12, R13, 0x63400000, !P0 ;  /* 0x634000000d0c7807 */ /* 0x000fca0004000000 */
[----:B------:R-:W-:-:S05]  /*1d00*/  IMAD.IADD R15, R15, 0x1, -R12 ;  /* 0x000000010f0f7824 */ /* 0x000fca00078e0a0c */
        /* <DEDUP_REMOVED lines=12> */
[----:B------:R-:W-:Y:S01]  /*1dd0*/  IMAD.MOV.U32 R18, RZ, RZ, RZ ;  /* 0x000000ffff127224 */ /* 0x000fe200078e00ff */
[----:B------:R-:W-:-:S05]  /*1de0*/  IADD3 R15, -R15, -0x43300000, RZ ;  /* 0xbcd000000f0f7810 */ /* 0x000fca0007ffe1ff */
[----:B------:R-:W-:-:S03]  /*1df0*/  DFMA R18, R12, -R18, R28 ;  /* 0x800000120c12722b */ /* 0x000fc6000000001c */
[----:B------:R-:W-:-:S07]  /*1e00*/  LOP3.LUT R21, R23, R21, RZ, 0x3c, !PT ;  /* 0x0000001517157212 */ /* 0x000fce00078e3cff */
[----:B------:R-:W-:-:S04]  /*1e10*/  FSETP.NEU.AND P0, PT, |R19|, R15, PT ;  /* 0x0000000f1300720b */ /* 0x000fc80003f0d200 */
[----:B------:R-:W-:Y:S02]  /*1e20*/  FSEL R12, R22, R12, !P0 ;  /* 0x0000000c160c7208 */ /* 0x000fe40004000000 */
[----:B------:R-:W-:Y:S01]  /*1e30*/  FSEL R13, R21, R13, !P0 ;  /* 0x0000000d150d7208 */ /* 0x000fe20004000000 */
[----:B------:R-:W-:Y:S06]  /*1e40*/  BRA `(.L_x_10805) ;  /* 0x0000000000547947 */ /* 0x000fec0003800000 */
.L_x_10804:
        /* <DEDUP_REMOVED lines=11> */
[----:B------:R-:W-:Y:S02]  /*1f00*/  @P0 LOP3.LUT R15, R13, 0x7ff00000, RZ, 0xfc, !PT ;  /* 0x7ff000000d0f0812 */ /* 0x000fe400078efcff */
[----:B------:R-:W-:Y:S01]  /*1f10*/  @!P0 MOV R12, RZ ;  /* 0x000000ff000c8202 */ /* 0x000fe20000000f00 */
[----:B------:R-:W-:Y:S02]  /*1f20*/  @P0 IMAD.MOV.U32 R12, RZ, RZ, RZ ;  /* 0x000000ffff0c0224 */ /* 0x000fe400078e00ff */
[----:B------:R-:W-:Y:S01]  /*1f30*/  @P0 IMAD.MOV.U32 R13, RZ, RZ, R15 ;  /* 0x000000ffff0d0224 */ /* 0x000fe200078e000f */
[----:B------:R-:W-:Y:S06]  /*1f40*/  BRA `(.L_x_10805) ;  /* 0x0000000000147947 */ /* 0x000fec0003800000 */
.L_x_10807:
[----:B------:R-:W-:Y:S01]  /*1f50*/  LOP3.LUT R13, R21, 0x80000, RZ, 0xfc, !PT ;  /* 0x00080000150d7812 */ /* 0x000fe200078efcff */
[----:B------:R-:W-:Y:S01]  /*1f60*/  IMAD.MOV.U32 R12, RZ, RZ, R20 ;  /* 0x000000ffff0c7224 */ /* 0x000fe200078e0014 */
[----:B------:R-:W-:Y:S06]  /*1f70*/  BRA `(.L_x_10805) ;  /* 0x0000000000087947 */ /* 0x000fec0003800000 */
.L_x_10806:
[----:B------:R-:W-:Y:S01]  /*1f80*/  LOP3.LUT R13, R23, 0x80000, RZ, 0xfc, !PT ;  /* 0x00080000170d7812 */ /* 0x000fe200078efcff */
[----:B------:R-:W-:-:S07]  /*1f90*/  IMAD.MOV.U32 R12, RZ, RZ, R22 ;  /* 0x000000ffff0c7224 */ /* 0x000fce00078e0016 */
.L_x_10805:
[----:B------:R-:W-:Y:S05]  /*1fa0*/  BSYNC B1 ;  /* 0x0000000000017941 */ /* 0x000fea0003800000 */
.L_x_10803:
[----:B------:R-:W-:-:S04]  /*1fb0*/  IMAD.MOV.U32 R15, RZ, RZ, 0x0 ;  /* 0x00000000ff0f7424 */ /* 0x000fc800078e00ff */
[----:B------:R-:W-:Y:S05]  /*1fc0*/  RET.REL.NODEC R14 `(_ZN2at6native27unrolled_elementwise_kernelIZZZNS0_61_GLOBAL__N__132982cb_23_ActivationSiluKernel_cu_1520ed90_292411silu_kernelERNS_18TensorIteratorBaseEENKUlvE_clEvENKUlvE_clEvEUldE_St5arrayIPcLm2EELi4E23TrivialOffsetCalculatorILi1EjESC_NS0_6memory15LoadWithoutCastENSD_16StoreWithoutCastEEEviT_T0_T2_T3_T4_T5_) ;  /* 0xffffffe00e0c7950 */ /* 0x000fea0003c3ffff */
.L_x_10808:
        /* <DEDUP_REMOVED lines=11> */
.L_x_11077:


//--------------------- .text._ZN2at6native29vectorized_elementwise_kernelILi2EZZZNS0_61_GLOBAL__N__132982cb_23_ActivationSiluKernel_cu_1520ed90_292411silu_kernelERNS_18TensorIteratorBaseEENKUlvE_clEvENKUlvE_clEvEUldE_St5arrayIPcLm2EEEEviT0_T1_ --------------------------
	.section	.text._ZN2at6native29vectorized_elementwise_kernelILi2EZZZNS0_61_GLOBAL__N__132982cb_23_ActivationSiluKernel_cu_1520ed90_292411silu_kernelERNS_18TensorIteratorBaseEENKUlvE_clEvENKUlvE_clEvEUldE_St5arrayIPcLm2EEEEviT0_T1_,"ax",@progbits
	.align	128
        .global         _ZN2at6native29vectorized_elementwise_kernelILi2EZZZNS0_61_GLOBAL__N__132982cb_23_ActivationSiluKernel_cu_1520ed90_292411silu_kernelERNS_18TensorIteratorBaseEENKUlvE_clEvENKUlvE_clEvEUldE_St5arrayIPcLm2EEEEviT0_T1_
        .type           _ZN2at6native29vectorized_elementwise_kernelILi2EZZZNS0_61_GLOBAL__N__132982cb_23_ActivationSiluKernel_cu_1520ed90_292411silu_kernelERNS_18TensorIteratorBaseEENKUlvE_clEvENKUlvE_clEvEUldE_St5arrayIPcLm2EEEEviT0_T1_,@function
        .size           _ZN2at6native29vectorized_elementwise_kernelILi2EZZZNS0_61_GLOBAL__N__132982cb_23_ActivationSiluKernel_cu_1520ed90_292411silu_kernelERNS_18TensorIteratorBaseEENKUlvE_clEvENKUlvE_clEvEUldE_St5arrayIPcLm2EEEEviT0_T1_,(.L_x_11078 - _ZN2at6native29vectorized_elementwise_kernelILi2EZZZNS0_61_GLOBAL__N__132982cb_23_ActivationSiluKernel_cu_1520ed90_292411silu_kernelERNS_18TensorIteratorBaseEENKUlvE_clEvENKUlvE_clEvEUldE_St5arrayIPcLm2EEEEviT0_T1_)
        .other          _ZN2at6native29vectorized_elementwise_kernelILi2EZZZNS0_61_GLOBAL__N__132982cb_23_ActivationSiluKernel_cu_1520ed90_292411silu_kernelERNS_18TensorIteratorBaseEENKUlvE_clEvENKUlvE_clEvEUldE_St5arrayIPcLm2EEEEviT0_T1_,@"STO_CUDA_ENTRY STV_DEFAULT"
_ZN2at6native29vectorized_elementwise_kernelILi2EZZZNS0_61_GLOBAL__N__132982cb_23_ActivationSiluKernel_cu_1520ed90_292411silu_kernelERNS_18TensorIteratorBaseEENKUlvE_clEvENKUlvE_clEvEUldE_St5arrayIPcLm2EEEEviT0_T1_:
.text._ZN2at6native29vectorized_elementwise_kernelILi2EZZZNS0_61_GLOBAL__N__132982cb_23_ActivationSiluKernel_cu_1520ed90_292411silu_kernelERNS_18TensorIteratorBaseEENKUlvE_clEvENKUlvE_clEvEUldE_St5arrayIPcLm2EEEEviT0_T1_:
        /* <DEDUP_REMOVED lines=12> */
[----:B------:R-:W2:Y:S01]  /*00c0*/  LDG.E.128 R8, desc[UR4][R4.64] ;  /* 0x0000000404087981 */ /* 0x000ea2000c1e1d00 */
[----:B------:R-:W-:Y:S02]  /*00d0*/  IMAD.MOV.U32 R2, RZ, RZ, 0x652b82fe ;  /* 0x652b82feff027424 */ /* 0x000fe400078e00ff */
[----:B------:R-:W-:Y:S01]  /*00e0*/  IMAD.MOV.U32 R3, RZ, RZ, 0x3ff71547 ;  /* 0x3ff71547ff037424 */ /* 0x000fe200078e00ff */
[----:B------:R-:W-:Y:S01]  /*00f0*/  UMOV UR6, 0xfefa39ef ;  /* 0xfefa39ef00067882 */ /* 0x000fe20000000000 */
[----:B------:R-:W-:Y:S01]  /*0100*/  UMOV UR7, 0x3fe62e42 ;  /* 0x3fe62e4200077882 */ /* 0x000fe20000000000 */
[----:B------:R-:W5:Y:S04]  /*0110*/  LDG.E.128 R12, desc[UR4][R4.64+0x800] ;  /* 0x00080004040c7981 */ /* 0x000f68000c1e1d00 */
[----:B------:R-:W5:Y:S04]  /*0120*/  LDG.E.128 R32, desc[UR4][R4.64+0x1000] ;  /* 0x0010000404207981 */ /* 0x000f68000c1e1d00 */
[----:B------:R0:W5:Y:S01]  /*0130*/  LDG.E.128 R28, desc[UR4][R4.64+0x1800] ;  /* 0x00180004041c7981 */ /* 0x000162000c1e1d00 */
[----:B------:R-:W-:Y:S01]  /*0140*/  BSSY B0, `(.L_x_10810) ;  /* 0x0000038000007945 */ /* 0x000fe20003800000 */
[----:B--2---:R-:W-:-:S02]  /*0150*/  DFMA R2, -R8, R2, 6.75539944105574400000e+15 ;  /* 0x433800000802742b */ /* 0x004fc40000000102 */
[----:B0-----:R-:W-:-:S06]  /*0160*/  DADD R4, -RZ, -R8 ;  /* 0x00000000ff047229 */ /* 0x001fcc0000000908 */
[----:B------:R-:W-:-:S04]  /*0170*/  DADD R6, R2, -6.75539944105574400000e+15 ;  /* 0xc338000002067429 */ /* 0x000fc80000000000 */
[----:B------:R-:W-:-:S04]  /*0180*/  MOV R0, R5 ;  /* 0x0000000500007202 */ /* 0x000fc80000000f00 */
[----:B------:R-:W-:Y:S01]  /*0190*/  DFMA R16, R6, -UR6, -R8 ;  /* 0x8000000606107c2b */ /* 0x000fe20008000808 */
[----:B------:R-:W-:Y:S01]  /*01a0*/  UMOV UR6, 0x3b39803f ;  /* 0x3b39803f00067882 */ /* 0x000fe20000000000 */
[----:B------:R-:W-:Y:S01]  /*01b0*/  UMOV UR7, 0x3c7abc9e ;  /* 0x3c7abc9e00077882 */ /* 0x000fe20000000000 */
[----:B------:R-:W-:-:S05]  /*01c0*/  FSETP.GEU.FTZ.AND P0, PT, |R0|, 4.1917929649353027344, PT ;  /* 0x4086232b0000780b */ /* 0x000fca0003f1e200 */
        /* <DEDUP_REMOVED lines=47> */
.L_x_10811:
[----:B------:R-:W-:Y:S05]  /*04c0*/  BSYNC B0 ;  /* 0x0000000000007941 */ /* 0x000fea0003800000 */
.L_x_10810:
        /* <DEDUP_REMOVED lines=19> */
[----:B-----5:R-:W-:Y:S05]  /*0600*/  CALL.REL.NOINC `($__internal_25_$__cuda_sm20_div_rn_f64_full) ;  /* 0x0000005400f47944 */ /* 0x020fea0003c00000 */
[----:B------:R-:W-:Y:S02]  /*0610*/  IMAD.MOV.U32 R4, RZ, RZ, R18 ;  /* 0x000000ffff047224 */ /* 0x000fe400078e0012 */
[----:B------:R-:W-:-:S07]  /*0620*/  IMAD.MOV.U32 R5, RZ, RZ, R19 ;  /* 0x000000ffff057224 */ /* 0x000fce00078e0013 */
.L_x_10813:
[----:B------:R-:W-:Y:S05]  /*0630*/  BSYNC B1 ;  /* 0x0000000000017941 */ /* 0x000fea0003800000 */
.L_x_10812:
        /* <DEDUP_REMOVED lines=59> */
.L_x_10815:
[----:B------:R-:W-:Y:S05]  /*09f0*/  BSYNC B0 ;  /* 0x0000000000007941 */ /* 0x000fea0003800000 */
.L_x_10814:
        /* <DEDUP_REMOVED lines=20> */
[----:B------:R-:W-:Y:S01]  /*0b40*/  IMAD.MOV.U32 R6, RZ, RZ, R18 ;  /* 0x000000ffff067224 */ /* 0x000fe200078e0012 */
[----:B------:R-:W-:-:S07]  /*0b50*/  MOV R7, R19 ;  /* 0x0000001300077202 */ /* 0x000fce0000000f00 */
.L_x_10817:
[----:B------:R-:W-:Y:S05]  /*0b60*/  BSYNC B1 ;  /* 0x0000000000017941 */ /* 0x000fea0003800000 */
.L_x_10816:
[----:B------:R-:W-:Y:S01]  /*0b70*/  IMAD.MOV.U32 R2, RZ, RZ, 0x652b82fe ;  /* 0x652b82feff027424 */ /* 0x000fe200078e00ff */
        /* <DEDUP_REMOVED lines=58> */
.L_x_10819:
[----:B------:R-:W-:Y:S05]  /*0f20*/  BSYNC B0 ;  /* 0x0000000000007941 */ /* 0x000fea0003800000 */
.L_x_10818:
        /* <DEDUP_REMOVED lines=17> */
[----:B------:R-:W-:Y:S02]  /*1040*/  MOV R19, R13 ;  /* 0x0000000d00137202 */ /* 0x000fe40000000f00 */
[----:B------:R-:W-:-:S07]  /*1050*/  MOV R20, 0x1070 ;  /* 0x0000107000147802 */ /* 0x000fce0000000f00 */
[----:B------:R-:W-:Y:S05]  /*1060*/  CALL.REL.NOINC `($__internal_25_$__cuda_sm20_div_rn_f64_full) ;  /* 0x0000004c005c7944 */ /* 0x000fea0003c00000 */
[----:B------:R-:W-:Y:S02]  /*1070*/  IMAD.MOV.U32 R8, RZ, RZ, R18 ;  /* 0x000000ffff087224 */ /* 0x000fe400078e0012 */
[----:B------:R-:W-:-:S07]  /*1080*/  IMAD.MOV.U32 R9, RZ, RZ, R19 ;  /* 0x000000ffff097224 */ /* 0x000fce00078e0013 */
.L_x_10821:
[----:B------:R-:W-:Y:S05]  /*1090*/  BSYNC B1 ;  /* 0x0000000000017941 */ /* 0x000fea0003800000 */
.L_x_10820:
        /* <DEDUP_REMOVED lines=59> */
.L_x_10823:
[----:B------:R-:W-:Y:S05]  /*1450*/  BSYNC B0 ;  /* 0x0000000000007941 */ /* 0x000fea0003800000 */
.L_x_10822:
        /* <DEDUP_REMOVED lines=19> */
[----:B------:R-:W-:Y:S05]  /*1590*/  CALL.REL.NOINC `($__internal_25_$__cuda_sm20_div_rn_f64_full) ;  /* 0x0000004800107944 */ /* 0x000fea0003c00000 */
[----:B------:R-:W-:Y:S02]  /*15a0*/  IMAD.MOV.U32 R10, RZ, RZ, R18 ;  /* 0x000000ffff0a7224 */ /* 0x000fe400078e0012 */
[----:B------:R-:W-:-:S07]  /*15b0*/  IMAD.MOV.U32 R11, RZ, RZ, R19 ;  /* 0x000000ffff0b7224 */ /* 0x000fce00078e0013 */
.L_x_10825:
[----:B------:R-:W-:Y:S05]  /*15c0*/  BSYNC B1 ;  /* 0x0000000000017941 */ /* 0x000fea0003800000 */
.L_x_10824:
        /* <DEDUP_REMOVED lines=59> */
.L_x_10827:
[----:B------:R-:W-:Y:S05]  /*1980*/  BSYNC B0 ;  /* 0x0000000000007941 */ /* 0x000fea0003800000 */
.L_x_10826:
        /* <DEDUP_REMOVED lines=20> */
[----:B------:R-:W-:Y:S01]  /*1ad0*/  IMAD.MOV.U32 R12, RZ, RZ, R18 ;  /* 0x000000ffff0c7224 */ /* 0x000fe200078e0012 */
[----:B------:R-:W-:-:S07]  /*1ae0*/  MOV R13, R19 ;  /* 0x00000013000d7202 */ /* 0x000fce0000000f00 */
.L_x_10829:
[----:B------:R-:W-:Y:S05]  /*1af0*/  BSYNC B1 ;  /* 0x0000000000017941 */ /* 0x000fea0003800000 */
.L_x_10828:
        /* <DEDUP_REMOVED lines=59> */
.L_x_10831:
[----:B------:R-:W-:Y:S05]  /*1eb0*/  BSYNC B0 ;  /* 0x0000000000007941 */ /* 0x000fea0003800000 */
.L_x_10830:
        /* <DEDUP_REMOVED lines=22> */
.L_x_10833:
[----:B------:R-:W-:Y:S05]  /*2020*/  BSYNC B1 ;  /* 0x0000000000017941 */ /* 0x000fea0003800000 */
.L_x_10832:
        /* <DEDUP_REMOVED lines=59> */
.L_x_10835:
[----:B------:R-:W-:Y:S05]  /*23e0*/  BSYNC B0 ;  /* 0x0000000000007941 */ /* 0x000fea0003800000 */
.L_x_10834:
        /* <DEDUP_REMOVED lines=22> */
.L_x_10837:
[----:B------:R-:W-:Y:S05]  /*2550*/  BSYNC B1 ;  /* 0x0000000000017941 */ /* 0x000fea0003800000 */
.L_x_10836:
        /* <DEDUP_REMOVED lines=59> */
.L_x_10839:
[----:B------:R-:W-:Y:S05]  /*2910*/  BSYNC B0 ;  /* 0x0000000000007941 */ /* 0x000fea0003800000 */
.L_x_10838:
[----:B------:R-:W-:Y:S01]  /*2920*/  DADD R24, R24, 1 ;  /* 0x3ff0000018187429 */ /* 0x000fe20000000000 */
[----:B------:R-:W-:Y:S01]  /*2930*/  IMAD.MOV.U32 R2, RZ, RZ, 0x1 ;  /* 0x00000001ff027424 */ /* 0x000fe200078e00ff */
[----:B------:R-:W0:Y:S01]  /*2940*/  S2R R0, SR_CTAID.X ;  /* 0x0000000000007919 */ /* 0x000e220000002500 */
[----:B------:R-:W1:Y:S01]  /*2950*/  LDC.64 R22, c[0x0][0x218] ;  /* 0x00008600ff167b82 */ /* 0x000e620000000a00 */
[----:B------:R-:W-:Y:S01]  /*2960*/  FSETP.GEU.AND P1, PT, |R31|, 6.5827683646048100446e-37, PT ;  /* 0x036000001f00780b */ /* 0x000fe20003f2e200 */
[----:B------:R-:W-:Y:S01]  /*2970*/  BSSY B1, `(.L_x_10840) ;  /* 0x0000018000017945 */ /* 0x000fe20003800000 */
[----:B------:R-:W2:Y:S01]  /*2980*/  MUFU.RCP64H R3, R25 ;  /* 0x0000001900037308 */ /* 0x000ea20000001800 */
[----:B------:R-:W3:Y:S01]  /*2990*/  S2R R27, SR_TID.X ;  /* 0x00000000001b7919 */ /* 0x000ee20000002100 */
[----:B--2---:R-:W-:-:S08]  /*29a0*/  DFMA R18, -R24, R2, 1 ;  /* 0x3ff000001812742b */ /* 0x004fd00000000102 */
[----:B------:R-:W-:-:S08]  /*29b0*/  DFMA R18, R18, R18, R18 ;  /* 0x000000121212722b */ /* 0x000fd00000000012 */
[----:B------:R-:W-:-:S08]  /*29c0*/  DFMA R18, R2, R18, R2 ;  /* 0x000000120212722b */ /* 0x000fd00000000002 */
[----:B------:R-:W-:-:S08]  /*29d0*/  DFMA R2, -R24, R18, 1 ;  /* 0x3ff000001802742b */ /* 0x000fd00000000112 */
[----:B------:R-:W-:Y:S01]  /*29e0*/  DFMA R18, R18, R2, R18 ;  /* 0x000000021212722b */ /* 0x000fe20000000012 */
[----:B0-----:R-:W-:-:S04]  /*29f0*/  IMAD.SHL.U32 R3, R0, 0x400, RZ ;  /* 0x0000040000037824 */ /* 0x001fc800078e00ff */
[----:B-1----:R-:W-:-:S03]  /*2a00*/  IMAD.WIDE.U32 R2, R3, 0x8, R22 ;  /* 0x0000000803027825 */ /* 0x002fc600078e0016 */
[----:B------:R-:W-:Y:S01]  /*2a10*/  DMUL R20, R30, R18 ;  /* 0x000000121e147228 */ /* 0x000fe20000000000 */
[----:B---3--:R-:W-:-:S07]  /*2a20*/  IMAD.WIDE R2, R27, 0x10, R2 ;  /* 0x000000101b027825 */ /* 0x008fce00078e0202 */
[----:B------:R-:W-:Y:S01]  /*2a30*/  DFMA R22, -R24, R20, R30 ;  /* 0x000000141816722b */ /* 0x000fe2000000011e */
[----:B------:R0:W-:Y:S04]  /*2a40*/  STG.E.128 desc[UR4][R2.64], R4 ;  /* 0x0000000402007986 */ /* 0x0001e8000c101d04 */
[----:B------:R0:W-:Y:S03]  /*2a50*/  STG.E.128 desc[UR4][R2.64+0x800], R8 ;  /* 0x0008000802007986 */ /* 0x0001e6000c101d04 */
[----:B------:R-:W-:Y:S01]  /*2a60*/  DFMA R18, R18, R22, R20 ;  /* 0x000000161212722b */ /* 0x000fe20000000014 */
[----:B------:R0:W-:Y:S09]  /*2a70*/  STG.E.128 desc[UR4][R2.64+0x1000], R12 ;  /* 0x0010000c02007986 */ /* 0x0001f2000c101d04 */
[----:B------:R-:W-:-:S05]  /*2a80*/  FFMA R0, RZ, R25, R19 ;  /* 0x00000019ff007223 */ /* 0x000fca0000000013 */
[----:B------:R-:W-:-:S13]  /*2a90*/  FSETP.GT.AND P0, PT, |R0|, 1.469367938527859385e-39, PT ;  /* 0x001000000000780b */ /* 0x000fda0003f04200 */
[----:B0-----:R-:W-:Y:S05]  /*2aa0*/  @P0 BRA P1, `(.L_x_10841) ;  /* 0x0000000000100947 */ /* 0x001fea0000800000 */
[----:B------:R-:W-:Y:S01]  /*2ab0*/  IMAD.MOV.U32 R0, RZ, RZ, R30 ;  /* 0x000000ffff007224 */ /* 0x000fe200078e001e */
[----:B------:R-:W-:Y:S01]  /*2ac0*/  MOV R20, 0x2af0 ;  /* 0x00002af000147802 */ /* 0x000fe20000000f00 */
[----:B------:R-:W-:-:S07]  /*2ad0*/  IMAD.MOV.U32 R19, RZ, RZ, R31 ;  /* 0x000000ffff137224 */ /* 0x000fce00078e001f */
[----:B------:R-:W-:Y:S05]  /*2ae0*/  CALL.REL.NOINC `($__internal_25_$__cuda_sm20_div_rn_f64_full) ;  /* 0x0000003000bc7944 */ /* 0x000fea0003c00000 */
.L_x_10841:
[----:B------:R-:W-:Y:S05]  /*2af0*/  BSYNC B1 ;  /* 0x0000000000017941 */ /* 0x000fea0003800000 */
.L_x_10840:
[----:B------:R-:W-:Y:S01]  /*2b00*/  STG.E.128 desc[UR4][R2.64+0x1800], R16 ;  /* 0x0018001002007986 */ /* 0x000fe2000c101d04 */
[----:B------:R-:W-:Y:S05]  /*2b10*/  EXIT ;  /* 0x000000000000794d */ /* 0x000fea0003800000 */
.L_x_10809:
[----:B------:R-:W0:Y:S01]  /*2b20*/  S2R R0, SR_TID.X ;  /* 0x0000000000007919 */ /* 0x000e220000002100 */
[----:B------:R-:W-:Y:S02]  /*2b30*/  CS2R R6, SRZ ;  /* 0x0000000000067805 */ /* 0x000fe4000001ff00 */
[----:B0-----:R-:W-:-:S13]  /*2b40*/  ISETP.GE.AND P0, PT, R0, R31, PT ;  /* 0x0000001f0000720c */ /* 0x001fda0003f06270 */
[----:B------:R-:W-:Y:S01]  /*2b50*/  @!P0 IADD3 R33, R30, R0, RZ ;  /* 0x000000001e218210 */ /* 0x000fe20007ffe0ff */
[----:B------:R-:W-:-:S05]  /*2b60*/  @!P0 VIADD R0, R0, 0x80 ;  /* 0x0000008000008836 */ /* 0x000fca0000000000 */
[----:B------:R-:W-:-:S13]  /*2b70*/  ISETP.GE.AND P6, PT, R0, R31, PT ;  /* 0x0000001f0000720c */ /* 0x000fda0003fc6270 */
[----:B------:R-:W-:Y:S01]  /*2b80*/  @!P6 IMAD.IADD R5, R30, 0x1, R0 ;  /* 0x000000011e05e824 */ /* 0x000fe200078e0200 */
[----:B------:R-:W0:Y:S01]  /*2b90*/  @!P6 LDC.64 R2, c[0x0][0x220] ;  /* 0x00008800ff02eb82 */ /* 0x000e220000000a00 */
[----:B------:R-:W-:-:S05]  /*2ba0*/  @!P6 VIADD R0, R0, 0x80 ;  /* 0x000000800000e836 */ /* 0x000fca0000000000 */
[----:B------:R-:W-:-:S13]  /*2bb0*/  ISETP.GE.AND P5, PT, R0, R31, PT ;  /* 0x0000001f0000720c */ /* 0x000fda0003fa6270 */
[----:B------:R-:W-:Y:S01]  /*2bc0*/  @!P5 IMAD.IADD R19, R30, 0x1, R0 ;  /* 0x000000011e13d824 */ /* 0x000fe200078e0200 */
[----:B------:R-:W1:Y:S01]  /*2bd0*/  @!P5 LDC.64 R8, c[0x0][0x220] ;  /* 0x00008800ff08db82 */ /* 0x000e620000000a00 */
[----:B------:R-:W-:Y:S02]  /*2be0*/  @!P5 VIADD R0, R0, 0x80 ;  /* 0x000000800000d836 */ /* 0x000fe40000000000 */
[----:B0-----:R-:W-:-:S03]  /*2bf0*/  @!P6 IMAD.WIDE.U32 R4, R5, 0x8, R2 ;  /* 0x000000080504e825 */ /* 0x001fc600078e0002 */
[-C--:B------:R-:W-:Y:S02]  /*2c00*/  ISETP.GE.AND P4, PT, R0, R31.reuse, PT ;  /* 0x0000001f0000720c */ /* 0x080fe40003f86270 */
[----:B------:R-:W0:Y:S01]  /*2c10*/  @!P0 LDC.64 R2, c[0x0][0x220] ;  /* 0x00008800ff028b82 */ /* 0x000e220000000a00 */
[----:B------:R2:W5:Y:S10]  /*2c20*/  @!P6 LDG.E.64 R6, desc[UR4][R4.64] ;  /* 0x000000040406e981 */ /* 0x000574000c1e1b00 */
[----:B------:R-:W-:Y:S01]  /*2c30*/  @!P4 IADD3 R21, R30, R0, RZ ;  /* 0x000000001e15c210 */ /* 0x000fe20007ffe0ff */
[----:B------:R-:W-:Y:S01]  /*2c40*/  @!P4 VIADD R0, R0, 0x80 ;  /* 0x000000800000c836 */ /* 0x000fe20000000000 */
[----:B------:R-:W3:Y:S04]  /*2c50*/  @!P4 LDC.64 R10, c[0x0][0x220] ;  /* 0x00008800ff0acb82 */ /* 0x000ee80000000a00 */
[----:B------:R-:W-:-:S13]  /*2c60*/  ISETP.GE.AND P3, PT, R0, R31, PT ;  /* 0x0000001f0000720c */ /* 0x000fda0003f66270 */
[----:B------:R-:W-:Y:S01]  /*2c70*/  @!P3 IMAD.IADD R23, R30, 0x1, R0 ;  /* 0x000000011e17b824 */ /* 0x000fe200078e0200 */
[----:B------:R-:W4:Y:S01]  /*2c80*/  @!P3 LDC.64 R12, c[0x0][0x220] ;  /* 0x00008800ff0cbb82 */ /* 0x000f220000000a00 */
[----:B------:R-:W-:-:S05]  /*2c90*/  @!P3 VIADD R0, R0, 0x80 ;  /* 0x000000800000b836 */ /* 0x000fca0000000000 */
[----:B------:R-:W-:-:S13]  /*2ca0*/  ISETP.GE.AND P2, PT, R0, R31, PT ;  /* 0x0000001f0000720c */ /* 0x000fda0003f46270 */
[----:B------:R-:W-:Y:S01]  /*2cb0*/  @!P2 IMAD.IADD R25, R30, 0x1, R0 ;  /* 0x000000011e19a824 */ /* 0x000fe200078e0200 */
[----:B------:R-:W0:Y:S01]  /*2cc0*/  @!P2 LDC.64 R14, c[0x0][0x220] ;  /* 0x00008800ff0eab82 */ /* 0x000e220000000a00 */
[----:B------:R-:W-:-:S05]  /*2cd0*/  @!P2 VIADD R0, R0, 0x80 ;  /* 0x000000800000a836 */ /* 0x000fca0000000000 */
[----:B------:R-:W-:-:S13]  /*2ce0*/  ISETP.GE.AND P1, PT, R0, R31, PT ;  /* 0x0000001f0000720c */ /* 0x000fda0003f26270 */
[----:B------:R-:W-:Y:S01]  /*2cf0*/  @!P1 IADD3 R27, R30, R0, RZ ;  /* 0x000000001e1b9210 */ /* 0x000fe20007ffe0ff */
[----:B------:R-:W-:Y:S01]  /*2d00*/  @!P1 VIADD R0, R0, 0x80 ;  /* 0x0000008000009836 */ /* 0x000fe20000000000 */
[----:B------:R-:W0:Y:S04]  /*2d10*/  @!P1 LDC.64 R16, c[0x0][0x220] ;  /* 0x00008800ff109b82 */ /* 0x000e280000000a00 */
[----:B------:R-:W-:-:S13]  /*2d20*/  ISETP.GE.AND P6, PT, R0, R31, PT ;  /* 0x0000001f0000720c */ /* 0x000fda0003fc6270 */
[----:B------:R-:W0:Y:S01]  /*2d30*/  @!P6 LDC.64 R28, c[0x0][0x220] ;  /* 0x00008800ff1ceb82 */ /* 0x000e220000000a00 */
[----:B-1----:R-:W-:Y:S01]  /*2d40*/  @!P5 IMAD.WIDE.U32 R18, R19, 0x8, R8 ;  /* 0x000000081312d825 */ /* 0x002fe200078e0008 */
[----:B------:R-:W-:-:S03]  /*2d50*/  CS2R R8, SRZ ;  /* 0x0000000000087805 */ /* 0x000fc6000001ff00 */
[----:B--2---:R-:W-:Y:S02]  /*2d60*/  @!P6 IMAD.IADD R5, R30, 0x1, R0 ;  /* 0x000000011e05e824 */ /* 0x004fe400078e0200 */
[----:B---3--:R-:W-:Y:S01]  /*2d70*/  @!P4 IMAD.WIDE.U32 R20, R21, 0x8, R10 ;  /* 0x000000081514c825 */ /* 0x008fe200078e000a */
[----:B------:R1:W5:Y:S01]  /*2d80*/  @!P5 LDG.E.64 R8, desc[UR4][R18.64] ;  /* 0x000000041208d981 */ /* 0x000362000c1e1b00 */
[----:B------:R-:W-:Y:S02]  /*2d90*/  CS2R R10, SRZ ;  /* 0x00000000000a7805 */ /* 0x000fe4000001ff00 */
[----:B----4-:R-:W-:Y:S01]  /*2da0*/  @!P3 IMAD.WIDE.U32 R22, R23, 0x8, R12 ;  /* 0x000000081716b825 */ /* 0x010fe200078e000c */
[----:B------:R-:W-:-:S03]  /*2db0*/  CS2R R12, SRZ ;  /* 0x00000000000c7805 */ /* 0x000fc6000001ff00 */
[----:B0-----:R-:W-:Y:S01]  /*2dc0*/  @!P2 IMAD.WIDE.U32 R24, R25, 0x8, R14 ;  /* 0x000000081918a825 */ /* 0x001fe200078e000e */
[----:B------:R-:W-:Y:S01]  /*2dd0*/  CS2R R14, SRZ ;  /* 0x00000000000e7805 */ /* 0x000fe2000001ff00 */
[----:B------:R0:W5:Y:S01]  /*2de0*/  @!P4 LDG.E.64 R10, desc[UR4][R20.64] ;  /* 0x00000004140ac981 */ /* 0x000162000c1e1b00 */
[----:B-1----:R-:W-:Y:S01]  /*2df0*/  CS2R R18, SRZ ;  /* 0x0000000000127805 */ /* 0x002fe2000001ff00 */
[----:B------:R-:W-:Y:S01]  /*2e00*/  @!P1 IMAD.WIDE.U32 R26, R27, 0x8, R16 ;  /* 0x000000081b1a9825 */ /* 0x000fe200078e0010 */
[----:B------:R-:W-:Y:S01]  /*2e10*/  CS2R R16, SRZ ;  /* 0x0000000000107805 */ /* 0x000fe2000001ff00 */
[----:B------:R0:W5:Y:S02]  /*2e20*/  @!P3 LDG.E.64 R12, desc[UR4][R22.64] ;  /* 0x00000004160cb981 */ /* 0x000164000c1e1b00 */
[----:B------:R-:W-:Y:S01]  /*2e30*/  @!P6 IMAD.WIDE.U32 R4, R5, 0x8, R28 ;  /* 0x000000080504e825 */ /* 0x000fe200078e001c */
[----:B------:R-:W-:Y:S01]  /*2e40*/  CS2R R28, SRZ ;  /* 0x00000000001c7805 */ /* 0x000fe2000001ff00 */
[----:B------:R0:W5:Y:S02]  /*2e50*/  @!P2 LDG.E.64 R14, desc[UR4][R24.64] ;  /* 0x00000004180ea981 */ /* 0x000164000c1e1b00 */
[----:B------:R-:W-:-:S02]  /*2e60*/  @!P0 IMAD.WIDE.U32 R2, R33, 0x8, R2 ;  /* 0x0000000821028825 */ /* 0x000fc400078e0002 */
        /* <DEDUP_REMOVED lines=65> */
.L_x_10845:
[----:B------:R-:W-:Y:S05]  /*3280*/  BSYNC B0 ;  /* 0x0000000000007941 */ /* 0x000fea0003800000 */
.L_x_10844:
        /* <DEDUP_REMOVED lines=16> */
[----:B------:R-:W-:-:S07]  /*3390*/  MOV R20, 0x33b0 ;  /* 0x000033b000147802 */ /* 0x000fce0000000f00 */
[----:B------:R-:W-:Y:S05]  /*33a0*/  CALL.REL.NOINC `($__internal_25_$__cuda_sm20_div_rn_f64_full) ;  /* 0x00000028008c7944 */ /* 0x000fea0003c00000 */
[----:B------:R-:W-:Y:S02]  /*33b0*/  IMAD.MOV.U32 R2, RZ, RZ, R18 ;  /* 0x000000ffff027224 */ /* 0x000fe400078e0012 */
[----:B------:R-:W-:-:S07]  /*33c0*/  IMAD.MOV.U32 R3, RZ, RZ, R19 ;  /* 0x000000ffff037224 */ /* 0x000fce00078e0013 */
.L_x_10843:
[----:B------:R-:W-:Y:S05]  /*33d0*/  BSYNC B1 ;  /* 0x0000000000017941 */ /* 0x000fea0003800000 */
.L_x_10842:
[----:B------:R-:W1:Y:S01]  /*33e0*/  S2R R32, SR_TID.X ;  /* 0x0000000000207919 */ /* 0x000e620000002100 */
[----:B------:R-:W-:Y:S01]  /*33f0*/  BSSY B1, `(.L_x_10846) ;  /* 0x0000056000017945 */ /* 0x000fe20003800000 */
[----:B-1----:R-:W-:-:S05]  /*3400*/  VIADD R0, R32, 0x80 ;  /* 0x0000008020007836 */ /* 0x002fca0000000000 */
[----:B------:R-:W-:-:S13]  /*3410*/  ISETP.GE.AND P0, PT, R0, R31, PT ;  /* 0x0000001f0000720c */ /* 0x000fda0003f06270 */
[----:B------:R-:W-:Y:S05]  /*3420*/  @P0 BRA `(.L_x_10847) ;  /* 0x0000000400480947 */ /* 0x000fea0003800000 */
[----:B0-----:R-:W-:Y:S01]  /*3430*/  MOV R4, 0x652b82fe ;  /* 0x652b82fe00047802 */ /* 0x001fe20000000f00 */
[----:B------:R-:W-:Y:S01]  /*3440*/  IMAD.MOV.U32 R5, RZ, RZ, 0x3ff71547 ;  /* 0x3ff71547ff057424 */ /* 0x000fe200078e00ff */
        /* <DEDUP_REMOVED lines=58> */
.L_x_10849:
[----:B------:R-:W-:Y:S05]  /*37f0*/  BSYNC B0 ;  /* 0x0000000000007941 */ /* 0x000fea0003800000 */
.L_x_10848:
        /* <DEDUP_REMOVED lines=21> */
.L_x_10847:
[----:B------:R-:W-:Y:S05]  /*3950*/  BSYNC B1 ;  /* 0x0000000000017941 */ /* 0x000fea0003800000 */
.L_x_10846:
[----:B------:R-:W-:Y:S01]  /*3960*/  VIADD R0, R32, 0x100 ;  /* 0x0000010020007836 */ /* 0x000fe20000000000 */
[----:B------:R-:W-:Y:S04]  /*3970*/  BSSY B1, `(.L_x_10850) ;  /* 0x0000055000017945 */ /* 0x000fe80003800000 */
[----:B------:R-:W-:-:S13]  /*3980*/  ISETP.GE.AND P0, PT, R0, R31, PT ;  /* 0x0000001f0000720c */ /* 0x000fda0003f06270 */
[----:B------:R-:W-:Y:S05]  /*3990*/  @P0 BRA `(.L_x_10851) ;  /* 0x0000000400480947 */ /* 0x000fea0003800000 */
[----:B-----5:R-:W-:Y:S01]  /*39a0*/  IMAD.MOV.U32 R6, RZ, RZ, 0x652b82fe ;  /* 0x652b82feff067424 */ /* 0x020fe200078e00ff */
[----:B------:R-:W-:Y:S01]  /*39b0*/  UMOV UR6, 0xfefa39ef ;  /* 0xfefa39ef00067882 */ /* 0x000fe20000000000 */
[----:B------:R-:W-:Y:S01]  /*39c0*/  IMAD.MOV.U32 R7, RZ, RZ, 0x3ff71547 ;  /* 0x3ff71547ff077424 */ /* 0x000fe200078e00ff */
[----:B------:R-:W-:Y:S01]  /*39d0*/  UMOV UR7, 0x3fe62e42 ;  /* 0x3fe62e4200077882 */ /* 0x000fe20000000000 */
[----:B0-----:R-:W-:Y:S01]  /*39e0*/  DADD R22, -RZ, -R8 ;  /* 0x00000000ff167229 */ /* 0x001fe20000000908 */
        /* <DEDUP_REMOVED lines=55> */
.L_x_10853:
[----:B------:R-:W-:Y:S05]  /*3d60*/  BSYNC B0 ;  /* 0x0000000000007941 */ /* 0x000fea0003800000 */
.L_x_10852:
        /* <DEDUP_REMOVED lines=21> */
.L_x_10851:
[----:B------:R-:W-:Y:S05]  /*3ec0*/  BSYNC B1 ;  /* 0x0000000000017941 */ /* 0x000fea0003800000 */
.L_x_10850:
        /* <DEDUP_REMOVED lines=64> */
.L_x_10857:
[----:B------:R-:W-:Y:S05]  /*42d0*/  BSYNC B0 ;  /* 0x0000000000007941 */ /* 0x000fea0003800000 */
.L_x_10856:
[----:B------:R-:W-:Y:S01]  /*42e0*/  DADD R24, R18, 1 ;  /* 0x3ff0000012187429 */ /* 0x000fe20000000000 */
[----:B------:R-:W-:Y:S02]  /*42f0*/  MOV R8, 0x1 ;  /* 0x0000000100087802 */ /* 0x000fe40000000f00 */
        /* <DEDUP_REMOVED lines=19> */
.L_x_10855:
[----:B------:R-:W-:Y:S05]  /*4430*/  BSYNC B1 ;  /* 0x0000000000017941 */ /* 0x000fea0003800000 */
.L_x_10854:
[----:B------:R-:W-:Y:S01]  /*4440*/  VIADD R0, R32, 0x200 ;  /* 0x0000020020007836 */ /* 0x000fe20000000000 */
[----:B------:R-:W-:Y:S04]  /*4450*/  BSSY B1, `(.L_x_10858) ;  /* 0x0000055000017945 */ /* 0x000fe80003800000 */
[----:B------:R-:W-:-:S13]  /*4460*/  ISETP.GE.AND P0, PT, R0, R31, PT ;  /* 0x0000001f0000720c */ /* 0x000fda0003f06270 */
[----:B------:R-:W-:Y:S05]  /*4470*/  @P0 BRA `(.L_x_10859) ;  /* 0x0000000400480947 */ /* 0x000fea0003800000 */
[----:B-----5:R-:W-:Y:S01]  /*4480*/  MOV R10, 0x652b82fe ;  /* 0x652b82fe000a7802 */ /* 0x020fe20000000f00 */
[----:B------:R-:W-:Y:S01]  /*4490*/  IMAD.MOV.U32 R11, RZ, RZ, 0x3ff71547 ;  /* 0x3ff71547ff0b7424 */ /* 0x000fe200078e00ff */
[----:B------:R-:W-:Y:S01]  /*44a0*/  UMOV UR6, 0xfefa39ef ;  /* 0xfefa39ef00067882 */ /* 0x000fe20000000000 */
[----:B------:R-:W-:Y:S01]  /*44b0*/  UMOV UR7, 0x3fe62e42 ;  /* 0x3fe62e4200077882 */ /* 0x000fe20000000000 */
[----:B0-----:R-:W-:Y:S01]  /*44c0*/  DADD R22, -RZ, -R12 ;  /* 0x00000000ff167229 */ /* 0x001fe2000000090c */
        /* <DEDUP_REMOVED lines=55> */
.L_x_10861:
[----:B------:R-:W-:Y:S05]  /*4840*/  BSYNC B0 ;  /* 0x0000000000007941 */ /* 0x000fea0003800000 */
.L_x_10860:
        /* <DEDUP_REMOVED lines=21> */
.L_x_10859:
[----:B------:R-:W-:Y:S05]  /*49a0*/  BSYNC B1 ;  /* 0x0000000000017941 */ /* 0x000fea0003800000 */
.L_x_10858:
[----:B------:R-:W-:Y:S01]  /*49b0*/  IADD3 R0, R32, 0x280, RZ ;  /* 0x0000028020007810 */ /* 0x000fe20007ffe0ff */
[----:B------:R-:W-:Y:S03]  /*49c0*/  BSSY B1, `(.L_x_10862) ;  /* 0x0000055000017945 */ /* 0x000fe60003800000 */
        /* <DEDUP_REMOVED lines=62> */
.L_x_10865:
[----:B------:R-:W-:Y:S05]  /*4db0*/  BSYNC B0 ;  /* 0x0000000000007941 */ /* 0x000fea0003800000 */
.L_x_10864:
        /* <DEDUP_REMOVED lines=21> */
.L_x_10863:
[----:B------:R-:W-:Y:S05]  /*4f10*/  BSYNC B1 ;  /* 0x0000000000017941 */ /* 0x000fea0003800000 */
.L_x_10862:
        /* <DEDUP_REMOVED lines=64> */
.L_x_10869:
[----:B------:R-:W-:Y:S05]  /*5320*/  BSYNC B0 ;  /* 0x0000000000007941 */ /* 0x000fea0003800000 */
.L_x_10868:
        /* <DEDUP_REMOVED lines=19> */
[----:B------:R-:W-:Y:S01]  /*5460*/  MOV R14, R18 ;  /* 0x00000012000e7202 */ /* 0x000fe20000000f00 */
[----:B------:R-:W-:-:S07]  /*5470*/  IMAD.MOV.U32 R15, RZ, RZ, R19 ;  /* 0x000000ffff0f7224 */ /* 0x000fce00078e0013 */
.L_x_10867:
[----:B------:R-:W-:Y:S05]  /*5480*/  BSYNC B1 ;  /* 0x0000000000017941 */ /* 0x000fea0003800000 */
.L_x_10866:
        /* <DEDUP_REMOVED lines=64> */
.L_x_10873:
[----:B------:R-:W-:Y:S05]  /*5890*/  BSYNC B0 ;  /* 0x0000000000007941 */ /* 0x000fea0003800000 */
.L_x_10872:
        /* <DEDUP_REMOVED lines=21> */
.L_x_10871:
[----:B------:R-:W-:Y:S05]  /*59f0*/  BSYNC B1 ;  /* 0x0000000000017941 */ /* 0x000fea0003800000 */
.L_x_10870:
[----:B------:R-:W-:Y:S01]  /*5a00*/  ISETP.GE.AND P0, PT, R32, R31, PT ;  /* 0x0000001f2000720c */ /* 0x000fe20003f06270 */
[----:B------:R-:W-:Y:S04]  /*5a10*/  BSSY B0, `(.L_x_10874) ;  /* 0x0000034000007945 */ /* 0x000fe80003800000 */
[----:B------:R-:W-:Y:S08]  /*5a20*/  BSSY B1, `(.L_x_10875) ;  /* 0x000002c000017945 */ /* 0x000ff00003800000 */
[----:B------:R-:W-:Y:S05]  /*5a30*/  @P0 BRA `(.L_x_10876) ;  /* 0x0000000000340947 */ /* 0x000fea0003800000 */
[----:B0-----:R-:W0:Y:S01]  /*5a40*/  S2R R23, SR_TID.X ;  /* 0x0000000000177919 */ /* 0x001e220000002100 */
[----:B-----5:R-:W1:Y:S01]  /*5a50*/  LDC.64 R18, c[0x0][0x218] ;  /* 0x00008600ff127b82 */ /* 0x020e620000000a00 */
[----:B0-----:R-:W-:Y:S02]  /*5a60*/  IMAD.IADD R21, R30, 0x1, R23 ;  /* 0x000000011e157824 */ /* 0x001fe400078e0217 */
[----:B------:R-:W-:Y:S02]  /*5a70*/  VIADD R32, R23, 0x80 ;  /* 0x0000008017207836 */ /* 0x000fe40000000000 */
[----:B-1----:R-:W-:-:S03]  /*5a80*/  IMAD.WIDE.U32 R18, R21, 0x8, R18 ;  /* 0x0000000815127825 */ /* 0x002fc600078e0012 */
[----:B------:R-:W-:Y:S02]  /*5a90*/  ISETP.GE.AND P0, PT, R32, R31, PT ;  /* 0x0000001f2000720c */ /* 0x000fe40003f06270 */
[----:B------:R0:W-:Y:S11]  /*5aa0*/  STG.E.64 desc[UR4][R18.64], R2 ;  /* 0x0000000212007986 */ /* 0x0001f6000c101b04 */
[----:B------:R-:W-:Y:S05]  /*5ab0*/  @P0 BRA `(.L_x_10877) ;  /* 0x0000000000300947 */ /* 0x000fea0003800000 */
[----:B0-----:R-:W0:Y:S01]  /*5ac0*/  LDC.64 R2, c[0x0][0x218] ;  /* 0x00008600ff027b82 */ /* 0x001e220000000a00 */
[----:B------:R-:W-:Y:S01]  /*5ad0*/  IADD3 R19, R30, R32, RZ ;  /* 0x000000201e137210 */ /* 0x000fe20007ffe0ff */
[----:B------:R-:W-:-:S04]  /*5ae0*/  VIADD R32, R32, 0x80 ;  /* 0x0000008020207836 */ /* 0x000fc80000000000 */
[----:B0-----:R-:W-:-:S05]  /*5af0*/  IMAD.WIDE.U32 R2, R19, 0x8, R2 ;  /* 0x0000000813027825 */ /* 0x001fca00078e0002 */
[----:B------:R1:W-:Y:S02]  /*5b00*/  STG.E.64 desc[UR4][R2.64], R4 ;  /* 0x0000000402007986 */ /* 0x0003e4000c101b04 */
.L_x_10876:
[----:B------:R-:W-:-:S13]  /*5b10*/  ISETP.GE.AND P0, PT, R32, R31, PT ;  /* 0x0000001f2000720c */ /* 0x000fda0003f06270 */
[----:B------:R-:W-:Y:S05]  /*5b20*/  @P0 BRA `(.L_x_10878) ;  /* 0x0000000000300947 */ /* 0x000fea0003800000 */
[----:B01----:R-:W0:Y:S01]  /*5b30*/  LDC.64 R2, c[0x0][0x218] ;  /* 0x00008600ff027b82 */ /* 0x003e220000000a00 */
[----:B------:R-:W-:Y:S02]  /*5b40*/  IMAD.IADD R5, R30, 0x1, R32 ;  /* 0x000000011e057824 */ /* 0x000fe400078e0220 */
[----:B------:R-:W-:Y:S02]  /*5b50*/  VIADD R32, R32, 0x80 ;  /* 0x0000008020207836 */ /* 0x000fe40000000000 */
[----:B0-----:R-:W-:-:S05]  /*5b60*/  IMAD.WIDE.U32 R2, R5, 0x8, R2 ;  /* 0x0000000805027825 */ /* 0x001fca00078e0002 */
[----:B-----5:R1:W-:Y:S02]  /*5b70*/  STG.E.64 desc[UR4][R2.64], R6 ;  /* 0x0000000602007986 */ /* 0x0203e4000c101b04 */
.L_x_10877:
[----:B------:R-:W-:-:S13]  /*5b80*/  ISETP.GE.AND P0, PT, R32, R31, PT ;  /* 0x0000001f2000720c */ /* 0x000fda0003f06270 */
[----:B------:R-:W-:Y:S05]  /*5b90*/  @P0 BRA `(.L_x_10879) ;  /* 0x0000000000300947 */ /* 0x000fea0003800000 */
[----:B01----:R-:W0:Y:S01]  /*5ba0*/  LDC.64 R2, c[0x0][0x218] ;  /* 0x00008600ff027b82 */ /* 0x003e220000000a00 */
[----:B------:R-:W-:Y:S01]  /*5bb0*/  IMAD.IADD R5, R30, 0x1, R32 ;  /* 0x000000011e057824 */ /* 0x000fe200078e0220 */
[----:B------:R-:W-:-:S03]  /*5bc0*/  IADD3 R32, R32, 0x80, RZ ;  /* 0x0000008020207810 */ /* 0x000fc60007ffe0ff */
[----:B0-----:R-:W-:-:S05]  /*5bd0*/  IMAD.WIDE.U32 R2, R5, 0x8, R2 ;  /* 0x0000000805027825 */ /* 0x001fca00078e0002 */
[----:B------:R2:W-:Y:S02]  /*5be0*/  STG.E.64 desc[UR4][R2.64], R8 ;  /* 0x0000000802007986 */ /* 0x0005e4000c101b04 */
.L_x_10878:
[----:B------:R-:W-:-:S13]  /*5bf0*/  ISETP.GE.AND P0, PT, R32, R31, PT ;  /* 0x0000001f2000720c */ /* 0x000fda0003f06270 */
[----:B------:R-:W-:Y:S05]  /*5c00*/  @P0 BRA `(.L_x_10880) ;  /* 0x0000000000340947 */ /* 0x000fea0003800000 */
[----:B012---:R-:W0:Y:S01]  /*5c10*/  LDC.64 R2, c[0x0][0x218] ;  /* 0x00008600ff027b82 */ /* 0x007e220000000a00 */
[----:B------:R-:W-:Y:S02]  /*5c20*/  IMAD.IADD R5, R30, 0x1, R32 ;  /* 0x000000011e057824 */ /* 0x000fe400078e0220 */
[----:B------:R-:W-:Y:S02]  /*5c30*/  VIADD R32, R32, 0x80 ;  /* 0x0000008020207836 */ /* 0x000fe40000000000 */
[----:B0-----:R-:W-:-:S05]  /*5c40*/  IMAD.WIDE.U32 R2, R5, 0x8, R2 ;  /* 0x0000000805027825 */ /* 0x001fca00078e0002 */
[----:B-----5:R2:W-:Y:S02]  /*5c50*/  STG.E.64 desc[UR4][R2.64], R10 ;  /* 0x0000000a02007986 */ /* 0x0205e4000c101b04 */
.L_x_10879:
[----:B------:R-:W-:-:S13]  /*5c60*/  ISETP.GE.AND P0, PT, R32, R31, PT ;  /* 0x0000001f2000720c */ /* 0x000fda0003f06270 */
[----:B------:R-:W-:Y:S05]  /*5c70*/  @P0 BREAK B1 ;  /* 0x0000000000010942 */ /* 0x000fea0003800000 */
[----:B------:R-:W-:Y:S05]  /*5c80*/  @P0 BRA `(.L_x_10881) ;  /* 0x0000000000300947 */ /* 0x000fea0003800000 */
[----:B012---:R-:W0:Y:S01]  /*5c90*/  LDC.64 R2, c[0x0][0x218] ;  /* 0x00008600ff027b82 */ /* 0x007e220000000a00 */
[----:B------:R-:W-:Y:S02]  /*5ca0*/  IMAD.IADD R5, R30, 0x1, R32 ;  /* 0x000000011e057824 */ /* 0x000fe400078e0220 */
[----:B------:R-:W-:Y:S02]  /*5cb0*/  VIADD R32, R32, 0x80 ;  /* 0x0000008020207836 */ /* 0x000fe40000000000 */
[----:B0-----:R-:W-:-:S05]  /*5cc0*/  IMAD.WIDE.U32 R2, R5, 0x8, R2 ;  /* 0x0000000805027825 */ /* 0x001fca00078e0002 */
[----:B------:R3:W-:Y:S02]  /*5cd0*/  STG.E.64 desc[UR4][R2.64], R12 ;  /* 0x0000000c02007986 */ /* 0x0007e4000c101b04 */
.L_x_10880:
[----:B------:R-:W-:Y:S05]  /*5ce0*/  BSYNC B1 ;  /* 0x0000000000017941 */ /* 0x000fea0003800000 */
.L_x_10875:
[----:B------:R-:W-:-:S13]  /*5cf0*/  ISETP.GE.AND P0, PT, R32, R31, PT ;  /* 0x0000001f2000720c */ /* 0x000fda0003f06270 */
[----:B0123--:R-:W0:Y:S01]  /*5d00*/  @!P0 LDC.64 R2, c[0x0][0x218] ;  /* 0x00008600ff028b82 */ /* 0x00fe220000000a00 */
[----:B------:R-:W-:Y:S01]  /*5d10*/  @!P0 IADD3 R5, R30, R32, RZ ;  /* 0x000000201e058210 */ /* 0x000fe20007ffe0ff */
[----:B------:R-:W-:-:S04]  /*5d20*/  @!P0 VIADD R32, R32, 0x80 ;  /* 0x0000008020208836 */ /* 0x000fc80000000000 */
[----:B0-----:R-:W-:-:S05]  /*5d30*/  @!P0 IMAD.WIDE.U32 R2, R5, 0x8, R2 ;  /* 0x0000000805028825 */ /* 0x001fca00078e0002 */
[----:B-----5:R3:W-:Y:S02]  /*5d40*/  @!P0 STG.E.64 desc[UR4][R2.64], R14 ;  /* 0x0000000e02008986 */ /* 0x0207e4000c101b04 */
.L_x_10881:
[----:B------:R-:W-:Y:S05]  /*5d50*/  BSYNC B0 ;  /* 0x0000000000007941 */ /* 0x000fea0003800000 */
.L_x_10874:
        /* <DEDUP_REMOVED lines=8> */
        .weak           $__internal_25_$__cuda_sm20_div_rn_f64_full
        .type           $__internal_25_$__cuda_sm20_div_rn_f64_full,@function
        .size           $__internal_25_$__cuda_sm20_div_rn_f64_full,(.L_x_11078 - $__internal_25_$__cuda_sm20_div_rn_f64_full)
$__internal_25_$__cuda_sm20_div_rn_f64_full:
[C---:B------:R-:W-:Y:S01]  /*5de0*/  FSETP.GEU.AND P0, PT, |R25|.reuse, 1.469367938527859385e-39, PT ;  /* 0x001000001900780b */ /* 0x040fe20003f0e200 */
[----:B------:R-:W-:Y:S01]  /*5df0*/  IMAD.MOV.U32 R36, RZ, RZ, 0x1 ;  /* 0x00000001ff247424 */ /* 0x000fe200078e00ff */
        /* <DEDUP_REMOVED lines=11> */
[----:B------:R-:W-:-:S03]  /*5eb0*/  @!P0 DMUL R22, R24, 8.98846567431157953865e+307 ;  /* 0x7fe0000018168828 */ /* 0x000fc60000000000 */
[----:B------:R-:W-:-:S03]  /*5ec0*/  ISETP.GE.U32.AND P1, PT, R19, R21, PT ;  /* 0x000000151300720c */ /* 0x000fc60003f26070 */
[----:B------:R-:W0:Y:S02]  /*5ed0*/  MUFU.RCP64H R37, R23 ;  /* 0x0000001700257308 */ /* 0x000e240000001800 */
[----:B------:R-:W-:Y:S02]  /*5ee0*/  @!P2 LOP3.LUT R0, R25, 0x7ff00000, RZ, 0xc0, !PT ;  /* 0x7ff000001900a812 */ /* 0x000fe400078ec0ff */
[----:B------:R-:W-:Y:S02]  /*5ef0*/  @!P0 LOP3.LUT R21, R23, 0x7ff00000, RZ, 0xc0, !PT ;  /* 0x7ff0000017158812 */ /* 0x000fe400078ec0ff */
[----:B------:R-:W-:-:S04]  /*5f00*/  @!P2 ISETP.GE.U32.AND P3, PT, R19, R0, PT ;  /* 0x000000001300a20c */ /* 0x000fc80003f66070 */
[----:B------:R-:W-:-:S04]  /*5f10*/  @!P2 SEL R0, R18, 0x63400000, !P3 ;  /* 0x634000001200a807 */ /* 0x000fc80005800000 */
[----:B------:R-:W-:Y:S01]  /*5f20*/  @!P2 LOP3.LUT R0, R0, 0x80000000, R39, 0xf8, !PT ;  /* 0x800000000000a812 */ /* 0x000fe200078ef827 */
[----:B0-----:R-:W-:-:S08]  /*5f30*/  DFMA R26, R36, -R22, 1 ;  /* 0x3ff00000241a742b */ /* 0x001fd00000000816 */
[----:B------:R-:W-:-:S08]  /*5f40*/  DFMA R26, R26, R26, R26 ;  /* 0x0000001a1a1a722b */ /* 0x000fd0000000001a */
[----:B------:R-:W-:Y:S01]  /*5f50*/  DFMA R36, R36, R26, R36 ;  /* 0x0000001a2424722b */ /* 0x000fe20000000024 */
[----:B------:R-:W-:Y:S02]  /*5f60*/  SEL R26, R18, 0x63400000, !P1 ;  /* 0x63400000121a7807 */ /* 0x000fe40004800000 */
[----:B------:R-:W-:Y:S02]  /*5f70*/  @!P2 LOP3.LUT R27, R0, 0x100000, RZ, 0xfc, !PT ;  /* 0x00100000001ba812 */ /* 0x000fe400078efcff */
[----:B------:R-:W-:Y:S01]  /*5f80*/  LOP3.LUT R41, R26, 0x800fffff, R39, 0xf8, !PT ;  /* 0x800fffff1a297812 */ /* 0x000fe200078ef827 */
[----:B------:R-:W-:Y:S02]  /*5f90*/  @!P2 IMAD.MOV.U32 R26, RZ, RZ, RZ ;  /* 0x000000ffff1aa224 */ /* 0x000fe400078e00ff */
[----:B------:R-:W-:Y:S01]  /*5fa0*/  DFMA R42, R36, -R22, 1 ;  /* 0x3ff00000242a742b */ /* 0x000fe20000000816 */
[----:B------:R-:W-:-:S03]  /*5fb0*/  MOV R0, R19 ;  /* 0x0000001300007202 */ /* 0x000fc60000000f00 */
[----:B------:R-:W-:-:S04]  /*5fc0*/  @!P2 DFMA R40, R40, 2, -R26 ;  /* 0x400000002828a82b */ /* 0x000fc8000000081a */
[----:B------:R-:W-:-:S06]  /*5fd0*/  DFMA R42, R36, R42, R36 ;  /* 0x0000002a242a722b */ /* 0x000fcc0000000024 */
[----:B------:R-:W-:Y:S02]  /*5fe0*/  @!P2 LOP3.LUT R0, R41, 0x7ff00000, RZ, 0xc0, !PT ;  /* 0x7ff000002900a812 */ /* 0x000fe400078ec0ff */
[----:B------:R-:W-:-:S08]  /*5ff0*/  DMUL R26, R42, R40 ;  /* 0x000000282a1a7228 */ /* 0x000fd00000000000 */
[----:B------:R-:W-:-:S08]  /*6000*/  DFMA R36, R26, -R22, R40 ;  /* 0x800000161a24722b */ /* 0x000fd00000000028 */
[----:B------:R-:W-:Y:S01]  /*6010*/  DFMA R36, R42, R36, R26 ;  /* 0x000000242a24722b */ /* 0x000fe2000000001a */
[----:B------:R-:W-:Y:S02]  /*6020*/  VIADD R26, R0, 0xffffffff ;  /* 0xffffffff001a7836 */ /* 0x000fe40000000000 */
[----:B------:R-:W-:-:S03]  /*6030*/  VIADD R27, R21, 0xffffffff ;  /* 0xffffffff151b7836 */ /* 0x000fc60000000000 */
[----:B------:R-:W-:-:S04]  /*6040*/  ISETP.GT.U32.AND P0, PT, R26, 0x7feffffe, PT ;  /* 0x7feffffe1a00780c */ /* 0x000fc80003f04070 */
[----:B------:R-:W-:-:S13]  /*6050*/  ISETP.GT.U32.OR P0, PT, R27, 0x7feffffe, P0 ;  /* 0x7feffffe1b00780c */ /* 0x000fda0000704470 */
[----:B------:R-:W-:Y:S05]  /*6060*/  @P0 BRA `(.L_x_10883) ;  /* 0x0000000000740947 */ /* 0x000fea0003800000 */
[----:B------:R-:W-:Y:S02]  /*6070*/  LOP3.LUT R0, R25, 0x7ff00000, RZ, 0xc0, !PT ;  /* 0x7ff0000019007812 */ /* 0x000fe400078ec0ff */
[----:B------:R-:W-:Y:S02]  /*6080*/  MOV R38, RZ ;  /* 0x000000ff00267202 */ /* 0x000fe40000000f00 */
[CC--:B------:R-:W-:Y:S02]  /*6090*/  VIADDMNMX R21, R19.reuse, -R0.reuse, 0xb9600000, !PT ;  /* 0xb960000013157446 */ /* 0x0c0fe40007800900 */
[----:B------:R-:W-:Y:S02]  /*60a0*/  ISETP.GE.U32.AND P0, PT, R19, R0, PT ;  /* 0x000000001300720c */ /* 0x000fe40003f06070 */
        /* <DEDUP_REMOVED lines=25> */
.L_x_10883:
        /* <DEDUP_REMOVED lines=12> */
[----:B------:R-:W-:Y:S01]  /*6300*/  @!P0 IMAD.MOV.U32 R26, RZ, RZ, RZ ;  /* 0x000000ffff1a8224 */ /* 0x000fe200078e00ff */
[----:B------:R-:W-:Y:S01]  /*6310*/  @P0 MOV R26, RZ ;  /* 0x000000ff001a0202 */ /* 0x000fe20000000f00 */
[----:B------:R-:W-:Y:S02]  /*6320*/  @!P0 IMAD.MOV.U32 R27, RZ, RZ, R25 ;  /* 0x000000ffff1b8224 */ /* 0x000fe400078e0019 */
[----:B------:R-:W-:Y:S01]  /*6330*/  @P0 IMAD.MOV.U32 R27, RZ, RZ, R0 ;  /* 0x000000ffff1b0224 */ /* 0x000fe200078e0000 */
[----:B------:R-:W-:Y:S06]  /*6340*/  BRA `(.L_x_10884) ;  /* 0x00000000001c7947 */ /* 0x000fec0003800000 */
.L_x_10886:
[----:B------:R-:W-:Y:S01]  /*6350*/  LOP3.LUT R19, R25, 0x80000, RZ, 0xfc, !PT ;  /* 0x0008000019137812 */ /* 0x000fe200078efcff */
[----:B------:R-:W-:-:S04]  /*6360*/  IMAD.MOV.U32 R26, RZ, RZ, R24 ;  /* 0x000000ffff1a7224 */ /* 0x000fc800078e0018 */
[----:B------:R-:W-:Y:S01]  /*6370*/  IMAD.MOV.U32 R27, RZ, RZ, R19 ;  /* 0x000000ffff1b7224 */ /* 0x000fe200078e0013 */
[----:B------:R-:W-:Y:S06]  /*6380*/  BRA `(.L_x_10884) ;  /* 0x00000000000c7947 */ /* 0x000fec0003800000 */
.L_x_10885:
[----:B------:R-:W-:Y:S01]  /*6390*/  LOP3.LUT R19, R39, 0x80000, RZ, 0xfc, !PT ;  /* 0x0008000027137812 */ /* 0x000fe200078efcff */
[----:B------:R-:W-:-:S03]  /*63a0*/  IMAD.MOV.U32 R26, RZ, RZ, R38 ;  /* 0x000000ffff1a7224 */ /* 0x000fc600078e0026 */
[----:B------:R-:W-:-:S07]  /*63b0*/  MOV R27, R19 ;  /* 0x00000013001b7202 */ /* 0x000fce0000000f00 */
.L_x_10884:
[----:B------:R-:W-:Y:S05]  /*63c0*/  BSYNC B0 ;  /* 0x0000000000007941 */ /* 0x000fea0003800000 */
.L_x_10882:
[----:B------:R-:W-:Y:S02]  /*63d0*/  IMAD.MOV.U32 R21, RZ, RZ, 0x0 ;  /* 0x00000000ff157424 */ /* 0x000fe400078e00ff */
[----:B------:R-:W-:Y:S02]  /*63e0*/  IMAD.MOV.U32 R18, RZ, RZ, R26 ;  /* 0x000000ffff127224 */ /* 0x000fe400078e001a */
[----:B------:R-:W-:Y:S01]  /*63f0*/  IMAD.MOV.U32 R19, RZ, RZ, R27 ;  /* 0x000000ffff137224 */ /* 0x000fe200078e001b */
[----:B------:R-:W-:Y:S06]  /*6400*/  RET.REL.NODEC R20 `(_ZN2at6native29vectorized_elementwise_kernelILi2EZZZNS0_61_GLOBAL__N__132982cb_23_ActivationSiluKernel_cu_1520ed90_292411silu_kernelERNS_18TensorIteratorBaseEENKUlvE_clEvENKUlvE_clEvEUldE_St5arrayIPcLm2EEEEviT0_T1_) ;  /* 0xffffff9814fc7950 */ /* 0x000fec0003c3ffff */
.L_x_10887:
        /* <DEDUP_REMOVED lines=15> */
.L_x_11078:


//--------------------- .text._ZN2at6native29vectorized_elementwise_kernelILi4EZZZNS0_61_GLOBAL__N__132982cb_23_ActivationSiluKernel_cu_1520ed90_292411silu_kernelERNS_18TensorIteratorBaseEENKUlvE_clEvENKUlvE_clEvEUldE_St5arrayIPcLm2EEEEviT0_T1_ --------------------------
	.section	.text._ZN2at6native29vectorized_elementwise_kernelILi4EZZZNS0_61_GLOBAL__N__132982cb_23_ActivationSiluKernel_cu_1520ed90_292411silu_kernelERNS_18TensorIteratorBaseEENKUlvE_clEvENKUlvE_clEvEUldE_St5arrayIPcLm2EEEEviT0_T1_,"ax",@progbits
	.align	128
        .global         _ZN2at6native29vectorized_elementwise_kernelILi4EZZZNS0_61_GLOBAL__N__132982cb_23_ActivationSiluKernel_cu_1520ed90_292411silu_kernelERNS_18TensorIteratorBaseEENKUlvE_clEvENKUlvE_clEvEUldE_St5arrayIPcLm2EEEEviT0_T1_
        .type           _ZN2at6native29vectorized_elementwise_kernelILi4EZZZNS0_61_GLOBAL__N__132982cb_23_ActivationSiluKernel_cu_1520ed90_292411silu_kernelERNS_18TensorIteratorBaseEENKUlvE_clEvENKUlvE_clEvEUldE_St5arrayIPcLm2EEEEviT0_T1_,@function
        .size           _ZN2at6native29vectorized_elementwise_kernelILi4EZZZNS0_61_GLOBAL__N__132982cb_23_ActivationSiluKernel_cu_1520ed90_292411silu_kernelERNS_18TensorIteratorBaseEENKUlvE_clEvENKUlvE_clEvEUldE_St5arrayIPcLm2EEEEviT0_T1_,(.L_x_11079 - _ZN2at6native29vectorized_elementwise_kernelILi4EZZZNS0_61_GLOBAL__N__132982cb_23_ActivationSiluKernel_cu_1520ed90_292411silu_kernelERNS_18TensorIteratorBaseEENKUlvE_clEvENKUlvE_clEvEUldE_St5arrayIPcLm2EEEEviT0_T1_)
        .other          _ZN2at6native29vectorized_elementwise_kernelILi4EZZZNS0_61_GLOBAL__N__132982cb_23_ActivationSiluKernel_cu_1520ed90_292411silu_kernelERNS_18TensorIteratorBaseEENKUlvE_clEvENKUlvE_clEvEUldE_St5arrayIPcLm2EEEEviT0_T1_,@"STO_CUDA_ENTRY STV_DEFAULT"
_ZN2at6native29vectorized_elementwise_kernelILi4EZZZNS0_61_GLOBAL__N__132982cb_23_ActivationSiluKernel_cu_1520ed90_292411silu_kernelERNS_18TensorIteratorBaseEENKUlvE_clEvENKUlvE_clEvEUldE_St5arrayIPcLm2EEEEviT0_T1_:
.text._ZN2at6native29vectorized_elementwise_kernelILi4EZZZNS0_61_GLOBAL__N__132982cb_23_ActivationSiluKernel_cu_1520ed90_292411silu_kernelERNS_18TensorIteratorBaseEENKUlvE_clEvENKUlvE_clEvEUldE_St5arrayIPcLm2EEEEviT0_T1_:
        /* <DEDUP_REMOVED lines=76> */
.L_x_10890:
[----:B------:R-:W-:Y:S05]  /*04c0*/  BSYNC B0 ;  /* 0x0000000000007941 */ /* 0x000fea0003800000 */
.L_x_10889:
        /* <DEDUP_REMOVED lines=19> */
[----:B-----5:R-:W-:Y:S05]  /*0600*/  CALL.REL.NOINC `($__internal_26_$__cuda_sm20_div_rn_f64_full) ;  /* 0x0000005400f47944 */ /* 0x020fea0003c00000 */
[----:B------:R-:W-:Y:S02]  /*0610*/  IMAD.MOV.U32 R4, RZ, RZ, R18 ;  /* 0x000000ffff047224 */ /* 0x000fe400078e0012 */
[----:B------:R-:W-:-:S07]  /*0620*/  IMAD.MOV.U32 R5, RZ, RZ, R19 ;  /* 0x000000ffff057224 */ /* 0x000fce00078e0013 */
.L_x_10892:
[----:B------:R-:W-:Y:S05]  /*0630*/  BSYNC B1 ;  /* 0x0000000000017941 */ /* 0x000fea0003800000 */
.L_x_10891:
        /* <DEDUP_REMOVED lines=59> */
.L_x_10894:
[----:B------:R-:W-:Y:S05]  /*09f0*/  BSYNC B0 ;  /* 0x0000000000007941 */ /* 0x000fea0003800000 */
.L_x_10893:
        /* <DEDUP_REMOVED lines=20> */
[----:B------:R-:W-:Y:S01]  /*0b40*/  IMAD.MOV.U32 R6, RZ, RZ, R18 ;  /* 0x000000ffff067224 */ /* 0x000fe200078e0012 */
[----:B------:R-:W-:-:S07]  /*0b50*/  MOV R7, R19 ;  /* 0x0000001300077202 */ /* 0x000fce0000000f00 */
.L_x_10896:
[----:B------:R-:W-:Y:S05]  /*0b60*/  BSYNC B1 ;  /* 0x0000000000017941 */ /* 0x000fea0003800000 */
.L_x_10895:
        /* <DEDUP_REMOVED lines=59> */
.L_x_10898:
[----:B------:R-:W-:Y:S05]  /*0f20*/  BSYNC B0 ;  /* 0x0000000000007941 */ /* 0x000fea0003800000 */
.L_x_10897:
        /* <DEDUP_REMOVED lines=19> */
[----:B------:R-:W-:Y:S05]  /*1060*/  CALL.REL.NOINC `($__internal_26_$__cuda_sm20_div_rn_f64_full) ;  /* 0x0000004c005c7944 */ /* 0x000fea0003c00000 */
[----:B------:R-:W-:Y:S02]  /*1070*/  IMAD.MOV.U32 R8, RZ, RZ, R18 ;  /* 0x000000ffff087224 */ /* 0x000fe400078e0012 */
[----:B------:R-:W-:-:S07]  /*1080*/  IMAD.MOV.U32 R9, RZ, RZ, R19 ;  /* 0x000000ffff097224 */ /* 0x000fce00078e0013 */
.L_x_10900:
[----:B------:R-:W-:Y:S05]  /*1090*/  BSYNC B1 ;  /* 0x0000000000017941 */ /* 0x000fea0003800000 */
.L_x_10899:
        /* <DEDUP_REMOVED lines=59> */
.L_x_10902:
[----:B------:R-:W-:Y:S05]  /*1450*/  BSYNC B0 ;  /* 0x0000000000007941 */ /* 0x000fea0003800000 */
.L_x_10901:
        /* <DEDUP_REMOVED lines=19> */
[----:B------:R-:W-:Y:S05]  /*1590*/  CALL.REL.NOINC `($__internal_26_$__cuda_sm20_div_rn_f64_full) ;  /* 0x0000004800107944 */ /* 0x000fea0003c00000 */
[----:B------:R-:W-:Y:S02]  /*15a0*/  IMAD.MOV.U32 R10, RZ, RZ, R18 ;  /* 0x000000ffff0a7224 */ /* 0x000fe400078e0012 */
[----:B------:R-:W-:-:S07]  /*15b0*/  IMAD.MOV.U32 R11, RZ, RZ, R19 ;  /* 0x000000ffff0b7224 */ /* 0x000fce00078e0013 */
.L_x_10904:
[----:B------:R-:W-:Y:S05]  /*15c0*/  BSYNC B1 ;  /* 0x0000000000017941 */ /* 0x000fea0003800000 */
.L_x_10903:
        /* <DEDUP_REMOVED lines=59> */
.L_x_10906:
[----:B------:R-:W-:Y:S05]  /*1980*/  BSYNC B0 ;  /* 0x0000000000007941 */ /* 0x000fea0003800000 */
.L_x_10905:
        /* <DEDUP_REMOVED lines=20> */
[----:B------:R-:W-:Y:S01]  /*1ad0*/  IMAD.MOV.U32 R12, RZ, RZ, R18 ;  /* 0x000000ffff0c7224 */ /* 0x000fe200078e0012 */
[----:B------:R-:W-:-:S07]  /*1ae0*/  MOV R13, R19 ;  /* 0x00000013000d7202 */ /* 0x000fce0000000f00 */
.L_x_10908:
[----:B------:R-:W-:Y:S05]  /*1af0*/  BSYNC B1 ;  /* 0x0000000000017941 */ /* 0x000fea0003800000 */
.L_x_10907:
        /* <DEDUP_REMOVED lines=59> */
.L_x_10910:
[----:B------:R-:W-:Y:S05]  /*1eb0*/  BSYNC B0 ;  /* 0x0000000000007941 */ /* 0x000fea0003800000 */
.L_x_10909:
        /* <DEDUP_REMOVED lines=22> */
.L_x_10912:
[----:B------:R-:W-:Y:S05]  /*2020*/  BSYNC B1 ;  /* 0x0000000000017941 */ /* 0x000fea0003800000 */
.L_x_10911:
        /* <DEDUP_REMOVED lines=59> */
.L_x_10914:
[----:B------:R-:W-:Y:S05]  /*23e0*/  BSYNC B0 ;  /* 0x0000000000007941 */ /* 0x000fea0003800000 */
.L_x_10913:
        /* <DEDUP_REMOVED lines=22> */
.L_x_10916:
[----:B------:R-:W-:Y:S05]  /*2550*/  BSYNC B1 ;  /* 0x0000000000017941 */ /* 0x000fea0003800000 */
.L_x_10915:
        /* <DEDUP_REMOVED lines=59> */
.L_x_10918:
[----:B------:R-:W-:Y:S05]  /*2910*/  BSYNC B0 ;  /* 0x0000000000007941 */ /* 0x000fea0003800000 */
.L_x_10917:
        /* <DEDUP_REMOVED lines=28> */
[----:B------:R-:W-:Y:S05]  /*2ae0*/  CALL.REL.NOINC `($__internal_26_$__cuda_sm20_div_rn_f64_full) ;  /* 0x0000003000bc7944 */ /* 0x000fea0003c00000 */
.L_x_10920:
[----:B------:R-:W-:Y:S05]  /*2af0*/  BSYNC B1 ;  /* 0x0000000000017941 */ /* 0x000fea0003800000 */
.L_x_10919:
[----:B------:R-:W-:Y:S01]  /*2b00*/  STG.E.128 desc[UR4][R2.64+0x1010], R16 ;  /* 0x0010101002007986 */ /* 0x000fe2000c101d04 */
[----:B------:R-:W-:Y:S05]  /*2b10*/  EXIT ;  /* 0x000000000000794d */ /* 0x000fea0003800000 */
.L_x_10888:
        /* <DEDUP_REMOVED lines=118> */
.L_x_10924:
[----:B------:R-:W-:Y:S05]  /*3280*/  BSYNC B0 ;  /* 0x0000000000007941 */ /* 0x000fea0003800000 */
.L_x_10923:
        /* <DEDUP_REMOVED lines=17> */
[----:B------:R-:W-:Y:S05]  /*33a0*/  CALL.REL.NOINC `($__internal_26_$__cuda_sm20_div_rn_f64_full) ;  /* 0x00000028008c7944 */ /* 0x000fea0003c00000 */
[----:B------:R-:W-:Y:S02]  /*33b0*/  IMAD.MOV.U32 R2, RZ, RZ, R18 ;  /* 0x000000ffff027224 */ /* 0x000fe400078e0012 */
[----:B------:R-:W-:-:S07]  /*33c0*/  IMAD.MOV.U32 R3, RZ, RZ, R19 ;  /* 0x000000ffff037224 */ /* 0x000fce00078e0013 */
.L_x_10922:
[----:B------:R-:W-:Y:S05]  /*33d0*/  BSYNC B1 ;  /* 0x0000000000017941 */ /* 0x000fea0003800000 */
.L_x_10921:
        /* <DEDUP_REMOVED lines=65> */
.L_x_10928:
[----:B------:R-:W-:Y:S05]  /*37f0*/  BSYNC B0 ;  /* 0x0000000000007941 */ /* 0x000fea0003800000 */
.L_x_10927:
        /* <DEDUP_REMOVED lines=21> */
.L_x_10926:
[----:B------:R-:W-:Y:S05]  /*3950*/  BSYNC B1 ;  /* 0x0000000000017941 */ /* 0x000fea0003800000 */
.L_x_10925:
        /* <DEDUP_REMOVED lines=64> */
.L_x_10932:
[----:B------:R-:W-:Y:S05]  /*3d60*/  BSYNC B0 ;  /* 0x0000000000007941 */ /* 0x000fea0003800000 */
.L_x_10931:
        /* <DEDUP_REMOVED lines=21> */
.L_x_10930:
[----:B------:R-:W-:Y:S05]  /*3ec0*/  BSYNC B1 ;  /* 0x0000000000017941 */ /* 0x000fea0003800000 */
.L_x_10929:
        /* <DEDUP_REMOVED lines=64> */
.L_x_10936:
[----:B------:R-:W-:Y:S05]  /*42d0*/  BSYNC B0 ;  /* 0x0000000000007941 */ /* 0x000fea0003800000 */
.L_x_10935:
        /* <DEDUP_REMOVED lines=21> */
.L_x_10934:
[----:B------:R-:W-:Y:S05]  /*4430*/  BSYNC B1 ;  /* 0x0000000000017941 */ /* 0x000fea0003800000 */
.L_x_10933:
        /* <DEDUP_REMOVED lines=64> */
.L_x_10940:
[----:B------:R-:W-:Y:S05]  /*4840*/  BSYNC B0 ;  /* 0x0000000000007941 */ /* 0x000fea0003800000 */
.L_x_10939:
        /* <DEDUP_REMOVED lines=21> */
.L_x_10938:
[----:B------:R-:W-:Y:S05]  /*49a0*/  BSYNC B1 ;  /* 0x0000000000017941 */ /* 0x000fea0003800000 */
.L_x_10937:
        /* <DEDUP_REMOVED lines=64> */
.L_x_10944:
[----:B------:R-:W-:Y:S05]  /*4db0*/  BSYNC B0 ;  /* 0x0000000000007941 */ /* 0x000fea0003800000 */
.L_x_10943:
        /* <DEDUP_REMOVED lines=21> */
.L_x_10942:
[----:B------:R-:W-:Y:S05]  /*4f10*/  BSYNC B1 ;  /* 0x0000000000017941 */ /* 0x000fea0003800000 */
.L_x_10941:
        /* <DEDUP_REMOVED lines=64> */
.L_x_10948:
[----:B------:R-:W-:Y:S05]  /*5320*/  BSYNC B0 ;  /* 0x0000000000007941 */ /* 0x000fea0003800000 */
.L_x_10947:
        /* <DEDUP_REMOVED lines=19> */
[----:B------:R-:W-:Y:S01]  /*5460*/  MOV R14, R18 ;  /* 0x00000012000e7202 */ /* 0x000fe20000000f00 */
[----:B------:R-:W-:-:S07]  /*5470*/  IMAD.MOV.U32 R15, RZ, RZ, R19 ;  /* 0x000000ffff0f7224 */ /* 0x000fce00078e0013 */
.L_x_10946:
[----:B------:R-:W-:Y:S05]  /*5480*/  BSYNC B1 ;  /* 0x0000000000017941 */ /* 0x000fea0003800000 */
.L_x_10945:
        /* <DEDUP_REMOVED lines=64> */
.L_x_10952:
[----:B------:R-:W-:Y:S05]  /*5890*/  BSYNC B0 ;  /* 0x0000000000007941 */ /* 0x000fea0003800000 */
.L_x_10951:
        /* <DEDUP_REMOVED lines=21> */
.L_x_10950:
[----:B------:R-:W-:Y:S05]  /*59f0*/  BSYNC B1 ;  /* 0x0000000000017941 */ /* 0x000fea0003800000 */
.L_x_10949:
        /* <DEDUP_REMOVED lines=17> */
.L_x_10955:
[----:B------:R-:W-:-:S13]  /*5b10*/  ISETP.GE.AND P0, PT, R32, R31, PT ;  /* 0x0000001f2000720c */ /* 0x000fda0003f06270 */
[----:B------:R-:W-:Y:S05]  /*5b20*/  @P0 BRA `(.L_x_10957) ;  /* 0x0000000000300947 */ /* 0x000fea0003800000 */
[----:B01----:R-:W0:Y:S01]  /*5b30*/  LDC.64 R2, c[0x0][0x218] ;  /* 0x00008600ff027b82 */ /* 0x003e220000000a00 */
[----:B------:R-:W-:Y:S02]  /*5b40*/  IMAD.IADD R5, R30, 0x1, R32 ;  /* 0x000000011e057824 */ /* 0x000fe400078e0220 */
[----:B------:R-:W-:Y:S02]  /*5b50*/  VIADD R32, R32, 0x80 ;  /* 0x0000008020207836 */ /* 0x000fe40000000000 */
[----:B0-----:R-:W-:-:S05]  /*5b60*/  IMAD.WIDE.U32 R2, R5, 0x8, R2 ;  /* 0x0000000805027825 */ /* 0x001fca00078e0002 */
[----:B-----5:R1:W-:Y:S02]  /*5b70*/  STG.E.64 desc[UR4][R2.64], R6 ;  /* 0x0000000602007986 */ /* 0x0203e4000c101b04 */
.L_x_10956:
[----:B------:R-:W-:-:S13]  /*5b80*/  ISETP.GE.AND P0, PT, R32, R31, PT ;  /* 0x0000001f2000720c */ /* 0x000fda0003f06270 */
[----:B------:R-:W-:Y:S05]  /*5b90*/  @P0 BRA `(.L_x_10958) ;  /* 0x0000000000300947 */ /* 0x000fea0003800000 */
[----:B01----:R-:W0:Y:S01]  /*5ba0*/  LDC.64 R2, c[0x0][0x218] ;  /* 0x00008600ff027b82 */ /* 0x003e220000000a00 */
[----:B------:R-:W-:Y:S01]  /*5bb0*/  IMAD.IADD R5, R30, 0x1, R32 ;  /* 0x000000011e057824 */ /* 0x000fe200078e0220 */
[----:B------:R-:W-:-:S03]  /*5bc0*/  IADD3 R32, R32, 0x80, RZ ;  /* 0x0000008020207810 */ /* 0x000fc60007ffe0ff */
[----:B0-----:R-:W-:-:S05]  /*5bd0*/  IMAD.WIDE.U32 R2, R5, 0x8, R2 ;  /* 0x0000000805027825 */ /* 0x001fca00078e0002 */
[----:B------:R2:W-:Y:S02]  /*5be0*/  STG.E.64 desc[UR4][R2.64], R8 ;  /* 0x0000000802007986 */ /* 0x0005e4000c101b04 */
.L_x_10957:
[----:B------:R-:W-:-:S13]  /*5bf0*/  ISETP.GE.AND P0, PT, R32, R31, PT ;  /* 0x0000001f2000720c */ /* 0x000fda0003f06270 */
[----:B------:R-:W-:Y:S05]  /*5c00*/  @P0 BRA `(.L_x_10959) ;  /* 0x0000000000340947 */ /* 0x000fea0003800000 */
[----:B012---:R-:W0:Y:S01]  /*5c10*/  LDC.64 R2, c[0x0][0x218] ;  /* 0x00008600ff027b82 */ /* 0x007e220000000a00 */
[----:B------:R-:W-:Y:S02]  /*5c20*/  IMAD.IADD R5, R30, 0x1, R32 ;  /* 0x000000011e057824 */ /* 0x000fe400078e0220 */
[----:B------:R-:W-:Y:S02]  /*5c30*/  VIADD R32, R32, 0x80 ;  /* 0x0000008020207836 */ /* 0x000fe40000000000 */
[----:B0-----:R-:W-:-:S05]  /*5c40*/  IMAD.WIDE.U32 R2, R5, 0x8, R2 ;  /* 0x0000000805027825 */ /* 0x001fca00078e0002 */
[----:B-----5:R2:W-:Y:S02]  /*5c50*/  STG.E.64 desc[UR4][R2.64], R10 ;  /* 0x0000000a02007986 */ /* 0x0205e4000c101b04 */
.L_x_10958:
        /* <DEDUP_REMOVED lines=8> */
.L_x_10959:
[----:B------:R-:W-:Y:S05]  /*5ce0*/  BSYNC B1 ;  /* 0x0000000000017941 */ /* 0x000fea0003800000 */
.L_x_10954:
[----:B------:R-:W-:-:S13]  /*5cf0*/  ISETP.GE.AND P0, PT, R32, R31, PT ;  /* 0x0000001f2000720c */ /* 0x000fda0003f06270 */
[----:B0123--:R-:W0:Y:S01]  /*5d00*/  @!P0 LDC.64 R2, c[0x0][0x218] ;  /* 0x00008600ff028b82 */ /* 0x00fe220000000a00 */
[----:B------:R-:W-:Y:S01]  /*5d10*/  @!P0 IADD3 R5, R30, R32, RZ ;  /* 0x000000201e058210 */ /* 0x000fe20007ffe0ff */
[----:B------:R-:W-:-:S04]  /*5d20*/  @!P0 VIADD R32, R32, 0x80 ;  /* 0x0000008020208836 */ /* 0x000fc80000000000 */
[----:B0-----:R-:W-:-:S05]  /*5d30*/  @!P0 IMAD.WIDE.U32 R2, R5, 0x8, R2 ;  /* 0x0000000805028825 */ /* 0x001fca00078e0002 */
[----:B-----5:R3:W-:Y:S02]  /*5d40*/  @!P0 STG.E.64 desc[UR4][R2.64], R14 ;  /* 0x0000000e02008986 */ /* 0x0207e4000c101b04 */
.L_x_10960:
[----:B------:R-:W-:Y:S05]  /*5d50*/  BSYNC B0 ;  /* 0x0000000000007941 */ /* 0x000fea0003800000 */
.L_x_10953:
        /* <DEDUP_REMOVED lines=8> */
        .weak           $__internal_26_$__cuda_sm20_div_rn_f64_full
        .type           $__internal_26_$__cuda_sm20_div_rn_f64_full,@function
        .size           $__internal_26_$__cuda_sm20_div_rn_f64_full,(.L_x_11079 - $__internal_26_$__cuda_sm20_div_rn_f64_full)
$__internal_26_$__cuda_sm20_div_rn_f64_full:
        /* <DEDUP_REMOVED lines=70> */
.L_x_10962:
        /* <DEDUP_REMOVED lines=17> */
.L_x_10965:
[----:B------:R-:W-:Y:S01]  /*6350*/  LOP3.LUT R19, R25, 0x80000, RZ, 0xfc, !PT ;  /* 0x0008000019137812 */ /* 0x000fe200078efcff */
[----:B------:R-:W-:-:S04]  /*6360*/  IMAD.MOV.U32 R26, RZ, RZ, R24 ;  /* 0x000000ffff1a7224 */ /* 0x000fc800078e0018 */
[----:B------:R-:W-:Y:S01]  /*6370*/  IMAD.MOV.U32 R27, RZ, RZ, R19 ;  /* 0x000000ffff1b7224 */ /* 0x000fe200078e0013 */
[----:B------:R-:W-:Y:S06]  /*6380*/  BRA `(.L_x_10963) ;  /* 0x00000000000c7947 */ /* 0x000fec0003800000 */
.L_x_10964:
[----:B------:R-:W-:Y:S01]  /*6390*/  LOP3.LUT R19, R39, 0x80000, RZ, 0xfc, !PT ;  /* 0x0008000027137812 */ /* 0x000fe200078efcff */
[----:B------:R-:W-:-:S03]  /*63a0*/  IMAD.MOV.U32 R26, RZ, RZ, R38 ;  /* 0x000000ffff1a7224 */ /* 0x000fc600078e0026 */
[----:B------:R-:W-:-:S07]  /*63b0*/  MOV R27, R19 ;  /* 0x00000013001b7202 */ /* 0x000fce0000000f00 */
.L_x_10963:
[----:B------:R-:W-:Y:S05]  /*63c0*/  BSYNC B0 ;  /* 0x0000000000007941 */ /* 0x000fea0003800000 */
.L_x_10961:
[----:B------:R-:W-:Y:S02]  /*63d0*/  IMAD.MOV.U32 R21, RZ, RZ, 0x0 ;  /* 0x00000000ff157424 */ /* 0x000fe400078e00ff */
[----:B------:R-:W-:Y:S02]  /*63e0*/  IMAD.MOV.U32 R18, RZ, RZ, R26 ;  /* 0x000000ffff127224 */ /* 0x000fe400078e001a */
[----:B------:R-:W-:Y:S01]  /*63f0*/  IMAD.MOV.U32 R19, RZ, RZ, R27 ;  /* 0x000000ffff137224 */ /* 0x000fe200078e001b */
[----:B------:R-:W-:Y:S06]  /*6400*/  RET.REL.NODEC R20 `(_ZN2at6native29vectorized_elementwise_kernelILi4EZZZNS0_61_GLOBAL__N__132982cb_23_ActivationSiluKernel_cu_1520ed90_292411silu_kernelERNS_18TensorIteratorBaseEENKUlvE_clEvENKUlvE_clEvEUldE_St5arrayIPcLm2EEEEviT0_T1_) ;  /* 0xffffff9814fc7950 */ /* 0x000fec0003c3ffff */
.L_x_10966:
        /* <DEDUP_REMOVED lines=15> */
.L_x_11079:


//--------------------- .text._ZN2at6native29vectorized_elementwise_kernelILi8EZZZNS0_61_GLOBAL__N__132982cb_23_ActivationSiluKernel_cu_1520ed90_292411silu_kernelERNS_18TensorIteratorBaseEENKUlvE_clEvENKUlvE_clEvEUldE_St5arrayIPcLm2EEEEviT0_T1_ --------------------------
	.section	.text._ZN2at6native29vectorized_elementwise_kernelILi8EZZZNS0_61_GLOBAL__N__132982cb_23_ActivationSiluKernel_cu_1520ed90_292411silu_kernelERNS_18TensorIteratorBaseEENKUlvE_clEvENKUlvE_clEvEUldE_St5arrayIPcLm2EEEEviT0_T1_,"ax",@progbits
	.align	128
        .global         _ZN2at6native29vectorized_elementwise_kernelILi8EZZZNS0_61_GLOBAL__N__132982cb_23_ActivationSiluKernel_cu_1520ed90_292411silu_kernelERNS_18TensorIteratorBaseEENKUlvE_clEvENKUlvE_clEvEUldE_St5arrayIPcLm2EEEEviT0_T1_
        .type           _ZN2at6native29vectorized_elementwise_kernelILi8EZZZNS0_61_GLOBAL__N__132982cb_23_ActivationSiluKernel_cu_1520ed90_292411silu_kernelERNS_18TensorIteratorBaseEENKUlvE_clEvENKUlvE_clEvEUldE_St5arrayIPcLm2EEEEviT0_T1_,@function
        .size           _ZN2at6native29vectorized_elementwise_kernelILi8EZZZNS0_61_GLOBAL__N__132982cb_23_ActivationSiluKernel_cu_1520ed90_292411silu_kernelERNS_18TensorIteratorBaseEENKUlvE_clEvENKUlvE_clEvEUldE_St5arrayIPcLm2EEEEviT0_T1_,(.L_x_11080 - _ZN2at6native29vectorized_elementwise_kernelILi8EZZZNS0_61_GLOBAL__N__132982cb_23_ActivationSiluKernel_cu_1520ed90_292411silu_kernelERNS_18TensorIteratorBaseEENKUlvE_clEvENKUlvE_clEvEUldE_St5arrayIPcLm2EEEEviT0_T1_)
        .other          _ZN2at6native29vectorized_elementwise_kernelILi8EZZZNS0_61_GLOBAL__N__132982cb_23_ActivationSiluKernel_cu_1520ed90_292411silu_kernelERNS_18TensorIteratorBaseEENKUlvE_clEvENKUlvE_clEvEUldE_St5arrayIPcLm2EEEEviT0_T1_,@"STO_CUDA_ENTRY STV_DEFAULT"
_ZN2at6native29vectorized_elementwise_kernelILi8EZZZNS0_61_GLOBAL__N__132982cb_23_ActivationSiluKernel_cu_1520ed90_292411silu_kernelERNS_18TensorIteratorBaseEENKUlvE_clEvENKUlvE_clEvEUldE_St5arrayIPcLm2EEEEviT0_T1_:
.text._ZN2at6native29vectorized_elementwise_kernelILi8EZZZNS0_61_GLOBAL__N__132982cb_23_ActivationSiluKernel_cu_1520ed90_292411silu_kernelERNS_18TensorIteratorBaseEENKUlvE_clEvENKUlvE_clEvEUldE_St5arrayIPcLm2EEEEviT0_T1_:
        /* <DEDUP_REMOVED lines=76> */
.L_x_10969:
[----:B------:R-:W-:Y:S05]  /*04c0*/  BSYNC B0 ;  /* 0x0000000000007941 */ /* 0x000fea0003800000 */
.L_x_10968:
        /* <DEDUP_REMOVED lines=19> */
[----:B-----5:R-:W-:Y:S05]  /*0600*/  CALL.REL.NOINC `($__internal_27_$__cuda_sm20_div_rn_f64_full) ;  /* 0x0000005400f47944 */ /* 0x020fea0003c00000 */
[----:B------:R-:W-:Y:S02]  /*0610*/  IMAD.MOV.U32 R4, RZ, RZ, R18 ;  /* 0x000000ffff047224 */ /* 0x000fe400078e0012 */
[----:B------:R-:W-:-:S07]  /*0620*/  IMAD.MOV.U32 R5, RZ, RZ, R19 ;  /* 0x000000ffff057224 */ /* 0x000fce00078e0013 */
.L_x_10971:
[----:B------:R-:W-:Y:S05]  /*0630*/  BSYNC B1 ;  /* 0x0000000000017941 */ /* 0x000fea0003800000 */
.L_x_10970:
        /* <DEDUP_REMOVED lines=59> */
.L_x_10973:
[----:B------:R-:W-:Y:S05]  /*09f0*/  BSYNC B0 ;  /* 0x0000000000007941 */ /* 0x000fea0003800000 */
.L_x_10972:
        /* <DEDUP_REMOVED lines=20> */
[----:B------:R-:W-:Y:S01]  /*0b40*/  IMAD.MOV.U32 R6, RZ, RZ, R18 ;  /* 0x000000ffff067224 */ /* 0x000fe200078e0012 */
[----:B------:R-:W-:-:S07]  /*0b50*/  MOV R7, R19 ;  /* 0x0000001300077202 */ /* 0x000fce0000000f00 */
.L_x_10975:
[----:B------:R-:W-:Y:S05]  /*0b60*/  BSYNC B1 ;  /* 0x0000000000017941 */ /* 0x000fea0003800000 */
.L_x_10974:
        /* <DEDUP_REMOVED lines=59> */
.L_x_10977:
[----:B------:R-:W-:Y:S05]  /*0f20*/  BSYNC B0 ;  /* 0x0000000000007941 */ /* 0x000fea0003800000 */
.L_x_10976:
        /* <DEDUP_REMOVED lines=19> */
[----:B------:R-:W-:Y:S05]  /*1060*/  CALL.REL.NOINC `($__internal_27_$__cuda_sm20_div_rn_f64_full) ;  /* 0x0000004c005c7944 */ /* 0x000fea0003c00000 */
[----:B------:R-:W-:Y:S02]  /*1070*/  IMAD.MOV.U32 R8, RZ, RZ, R18 ;  /* 0x000000ffff087224 */ /* 0x000fe400078e0012 */
[----:B------:R-:W-:-:S07]  /*1080*/  IMAD.MOV.U32 R9, RZ, RZ, R19 ;  /* 0x000000ffff097224 */ /* 0x000fce00078e0013 */
.L_x_10979:
[----:B------:R-:W-:Y:S05]  /*1090*/  BSYNC B1 ;  /* 0x0000000000017941 */ /* 0x000fea0003800000 */
.L_x_10978:
        /* <DEDUP_REMOVED lines=59> */
.L_x_10981:
[----:B------:R-:W-:Y:S05]  /*1450*/  BSYNC B0 ;  /* 0x0000000000007941 */ /* 0x000fea0003800000 */
.L_x_10980:
        /* <DEDUP_REMOVED lines=19> */
[----:B------:R-:W-:Y:S05]  /*1590*/  CALL.REL.NOINC `($__internal_27_$__cuda_sm20_div_rn_f64_full) ;  /* 0x0000004800107944 */ /* 0x000fea0003c00000 */
[----:B------:R-:W-:Y:S02]  /*15a0*/  IMAD.MOV.U32 R10, RZ, RZ, R18 ;  /* 0x000000ffff0a7224 */ /* 0x000fe400078e0012 */
[----:B------:R-:W-:-:S07]  /*15b0*/  IMAD.MOV.U32 R11, RZ, RZ, R19 ;  /* 0x000000ffff0b7224 */ /* 0x000fce00078e0013 */
.L_x_10983:
[----:B------:R-:W-:Y:S05]  /*15c0*/  BSYNC B1 ;  /* 0x0000000000017941 */ /* 0x000fea0003800000 */
.L_x_10982:
        /* <DEDUP_REMOVED lines=59> */
.L_x_10985:
[----:B------:R-:W-:Y:S05]  /*1980*/  BSYNC B0 ;  /* 0x0000000000007941 */ /* 0x000fea0003800000 */
.L_x_10984:
        /* <DEDUP_REMOVED lines=20> */
[----:B------:R-:W-:Y:S01]  /*1ad0*/  IMAD.MOV.U32 R12, RZ, RZ, R18 ;  /* 0x000000ffff0c7224 */ /* 0x000fe200078e0012 */
[----:B------:R-:W-:-:S07]  /*1ae0*/  MOV R13, R19 ;  /* 0x00000013000d7202 */ /* 0x000fce0000000f00 */
.L_x_10987:
[----:B------:R-:W-:Y:S05]  /*1af0*/  BSYNC B1 ;  /* 0x0000000000017941 */ /* 0x000fea0003800000 */
.L_x_10986:
        /* <DEDUP_REMOVED lines=59> */
.L_x_10989:
[----:B------:R-:W-:Y:S05]  /*1eb0*/  BSYNC B0 ;  /* 0x0000000000007941 */ /* 0x000fea0003800000 */
.L_x_10988:
        /* <DEDUP_REMOVED lines=22> */
.L_x_10991:
[----:B------:R-:W-:Y:S05]  /*2020*/  BSYNC B1 ;  /* 0x0000000000017941 */ /* 0x000fea0003800000 */
.L_x_10990:
        /* <DEDUP_REMOVED lines=59> */
.L_x_10993:
[----:B------:R-:W-:Y:S05]  /*23e0*/  BSYNC B0 ;  /* 0x0000000000007941 */ /* 0x000fea0003800000 */
.L_x_10992:
        /* <DEDUP_REMOVED lines=22> */
.L_x_10995:
[----:B------:R-:W-:Y:S05]  /*2550*/  BSYNC B1 ;  /* 0x0000000000017941 */ /* 0x000fea0003800000 */
.L_x_10994:
        /* <DEDUP_REMOVED lines=59> */
.L_x_10997:
[----:B------:R-:W-:Y:S05]  /*2910*/  BSYNC B0 ;  /* 0x0000000000007941 */ /* 0x000fea0003800000 */
.L_x_10996:
        /* <DEDUP_REMOVED lines=28> */
[----:B------:R-:W-:Y:S05]  /*2ae0*/  CALL.REL.NOINC `($__internal_27_$__cuda_sm20_div_rn_f64_full) ;  /* 0x0000003000bc7944 */ /* 0x000fea0003c00000 */
.L_x_10999:
[----:B------:R-:W-:Y:S05]  /*2af0*/  BSYNC B1 ;  /* 0x0000000000017941 */ /* 0x000fea0003800000 */
.L_x_10998:
[----:B------:R-:W-:Y:S01]  /*2b00*/  STG.E.128 desc[UR4][R2.64+0x30], R16 ;  /* 0x0000301002007986 */ /* 0x000fe2000c101d04 */
[----:B------:R-:W-:Y:S05]  /*2b10*/  EXIT ;  /* 0x000000000000794d */ /* 0x000fea0003800000 */
.L_x_10967:
        /* <DEDUP_REMOVED lines=118> */
.L_x_11003:
[----:B------:R-:W-:Y:S05]  /*3280*/  BSYNC B0 ;  /* 0x0000000000007941 */ /* 0x000fea0003800000 */
.L_x_11002:
        /* <DEDUP_REMOVED lines=17> */
[----:B------:R-:W-:Y:S05]  /*33a0*/  CALL.REL.NOINC `($__internal_27_$__cuda_sm20_div_rn_f64_full) ;  /* 0x00000028008c7944 */ /* 0x000fea0003c00000 */
[----:B------:R-:W-:Y:S02]  /*33b0*/  IMAD.MOV.U32 R2, RZ, RZ, R18 ;  /* 0x000000ffff027224 */ /* 0x000fe400078e0012 */
[----:B------:R-:W-:-:S07]  /*33c0*/  IMAD.MOV.U32 R3, RZ, RZ, R19 ;  /* 0x000000ffff037224 */ /* 0x000fce00078e0013 */
.L_x_11001:
[----:B------:R-:W-:Y:S05]  /*33d0*/  BSYNC B1 ;  /* 0x0000000000017941 */ /* 0x000fea0003800000 */
.L_x_11000:
        /* <DEDUP_REMOVED lines=65> */
.L_x_11007:
[----:B------:R-:W-:Y:S05]  /*37f0*/  BSYNC B0 ;  /* 0x0000000000007941 */ /* 0x000fea0003800000 */
.L_x_11006:
        /* <DEDUP_REMOVED lines=21> */
.L_x_11005:
[----:B------:R-:W-:Y:S05]  /*3950*/  BSYNC B1 ;  /* 0x0000000000017941 */ /* 0x000fea0003800000 */
.L_x_11004:
        /* <DEDUP_REMOVED lines=64> */
.L_x_11011:
[----:B------:R-:W-:Y:S05]  /*3d60*/  BSYNC B0 ;  /* 0x0000000000007941 */ /* 0x000fea0003800000 */
.L_x_11010:
        /* <DEDUP_REMOVED lines=21> */
.L_x_11009:
[----:B------:R-:W-:Y:S05]  /*3ec0*/  BSYNC B1 ;  /* 0x0000000000017941 */ /* 0x000fea0003800000 */
.L_x_11008:
        /* <DEDUP_REMOVED lines=64> */
.L_x_11015:
[----:B------:R-:W-:Y:S05]  /*42d0*/  BSYNC B0 ;  /* 0x0000000000007941 */ /* 0x000fea0003800000 */
.L_x_11014:
        /* <DEDUP_REMOVED lines=21> */
.L_x_11013:
[----:B------:R-:W-:Y:S05]  /*4430*/  BSYNC B1 ;  /* 0x0000000000017941 */ /* 0x000fea0003800000 */
.L_x_11012:
        /* <DEDUP_REMOVED lines=64> */
.L_x_11019:
[----:B------:R-:W-:Y:S05]  /*4840*/  BSYNC B0 ;  /* 0x0000000000007941 */ /* 0x000fea0003800000 */
.L_x_11018:
        /* <DEDUP_REMOVED lines=21> */
.L_x_11017:
[----:B------:R-:W-:Y:S05]  /*49a0*/  BSYNC B1 ;  /* 0x0000000000017941 */ /* 0x000fea0003800000 */
.L_x_11016:
        /* <DEDUP_REMOVED lines=64> */
.L_x_11023:
[----:B------:R-:W-:Y:S05]  /*4db0*/  BSYNC B0 ;  /* 0x0000000000007941 */ /* 0x000fea0003800000 */
.L_x_11022:
        /* <DEDUP_REMOVED lines=21> */
.L_x_11021:
[----:B------:R-:W-:Y:S05]  /*4f10*/  BSYNC B1 ;  /* 0x0000000000017941 */ /* 0x000fea0003800000 */
.L_x_11020:
        /* <DEDUP_REMOVED lines=64> */
.L_x_11027:
[----:B------:R-:W-:Y:S05]  /*5320*/  BSYNC B0 ;  /* 0x0000000000007941 */ /* 0x000fea0003800000 */
.L_x_11026:
        /* <DEDUP_REMOVED lines=19> */
[----:B------:R-:W-:Y:S01]  /*5460*/  MOV R14, R18 ;  /* 0x00000012000e7202 */ /* 0x000fe20000000f00 */
[----:B------:R-:W-:-:S07]  /*5470*/  IMAD.MOV.U32 R15, RZ, RZ, R19 ;  /* 0x000000ffff0f7224 */ /* 0x000fce00078e0013 */
.L_x_11025:
[----:B------:R-:W-:Y:S05]  /*5480*/  BSYNC B1 ;  /* 0x0000000000017941 */ /* 0x000fea0003800000 */
.L_x_11024:
        /* <DEDUP_REMOVED lines=64> */
.L_x_11031:
[----:B------:R-:W-:Y:S05]  /*5890*/  BSYNC B0 ;  /* 0x0000000000007941 */ /* 0x000fea0003800000 */
.L_x_11030:
        /* <DEDUP_REMOVED lines=21> */
.L_x_11029:
[----:B------:R-:W-:Y:S05]  /*59f0*/  BSYNC B1 ;  /* 0x0000000000017941 */ /* 0x000fea0003800000 */
.L_x_11028:
        /* <DEDUP_REMOVED lines=17> */
.L_x_11034:
[----:B------:R-:W-:-:S13]  /*5b10*/  ISETP.GE.AND P0, PT, R32, R31, PT ;  /* 0x0000001f2000720c */ /* 0x000fda0003f06270 */
[----:B------:R-:W-:Y:S05]  /*5b20*/  @P0 BRA `(.L_x_11036) ;  /* 0x0000000000300947 */ /* 0x000fea0003800000 */
[----:B01----:R-:W0:Y:S01]  /*5b30*/  LDC.64 R2, c[0x0][0x218] ;  /* 0x00008600ff027b82 */ /* 0x003e220000000a00 */
[----:B------:R-:W-:Y:S02]  /*5b40*/  IMAD.IADD R5, R30, 0x1, R32 ;  /* 0x000000011e057824 */ /* 0x000fe400078e0220 */
[----:B------:R-:W-:Y:S02]  /*5b50*/  VIADD R32, R32, 0x80 ;  /* 0x0000008020207836 */ /* 0x000fe40000000000 */
[----:B0-----:R-:W-:-:S05]  /*5b60*/  IMAD.WIDE.U32 R2, R5, 0x8, R2 ;  /* 0x0000000805027825 */ /* 0x001fca00078e0002 */
[----:B-----5:R1:W-:Y:S02]  /*5b70*/  STG.E.64 desc[UR4][R2.64], R6 ;  /* 0x0000000602007986 */ /* 0x0203e4000c101b04 */
.L_x_11035:
[----:B------:R-:W-:-:S13]  /*5b80*/  ISETP.GE.AND P0, PT, R32, R31, PT ;  /* 0x0000001f2000720c */ /* 0x000fda0003f06270 */
[----:B------:R-:W-:Y:S05]  /*5b90*/  @P0 BRA `(.L_x_11037) ;  /* 0x0000000000300947 */ /* 0x000fea0003800000 */
[----:B01----:R-:W0:Y:S01]  /*5ba0*/  LDC.64 R2, c[0x0][0x218] ;  /* 0x00008600ff027b82 */ /* 0x003e220000000a00 */
[----:B------:R-:W-:Y:S01]  /*5bb0*/  IMAD.IADD R5, R30, 0x1, R32 ;  /* 0x000000011e057824 */ /* 0x000fe200078e0220 */
[----:B------:R-:W-:-:S03]  /*5bc0*/  IADD3 R32, R32, 0x80, RZ ;  /* 0x0000008020207810 */ /* 0x000fc60007ffe0ff */
[----:B0-----:R-:W-:-:S05]  /*5bd0*/  IMAD.WIDE.U32 R2, R5, 0x8, R2 ;  /* 0x0000000805027825 */ /* 0x001fca00078e0002 */
[----:B------:R2:W-:Y:S02]  /*5be0*/  STG.E.64 desc[UR4][R2.64], R8 ;  /* 0x0000000802007986 */ /* 0x0005e4000c101b04 */
.L_x_11036:
[----:B------:R-:W-:-:S13]  /*5bf0*/  ISETP.GE.AND P0, PT, R32, R31, PT ;  /* 0x0000001f2000720c */ /* 0x000fda0003f06270 */
[----:B------:R-:W-:Y:S05]  /*5c00*/  @P0 BRA `(.L_x_11038) ;  /* 0x0000000000340947 */ /* 0x000fea0003800000 */
[----:B012---:R-:W0:Y:S01]  /*5c10*/  LDC.64 R2, c[0x0][0x218] ;  /* 0x00008600ff027b82 */ /* 0x007e220000000a00 */
[----:B------:R-:W-:Y:S02]  /*5c20*/  IMAD.IADD R5, R30, 0x1, R32 ;  /* 0x000000011e057824 */ /* 0x000fe400078e0220 */
[----:B------:R-:W-:Y:S02]  /*5c30*/  VIADD R32, R32, 0x80 ;  /* 0x0000008020207836 */ /* 0x000fe40000000000 */
[----:B0-----:R-:W-:-:S05]  /*5c40*/  IMAD.WIDE.U32 R2, R5, 0x8, R2 ;  /* 0x0000000805027825 */ /* 0x001fca00078e0002 */
[----:B-----5:R2:W-:Y:S02]  /*5c50*/  STG.E.64 desc[UR4][R2.64], R10 ;  /* 0x0000000a02007986 */ /* 0x0205e4000c101b04 */
.L_x_11037:
        /* <DEDUP_REMOVED lines=8> */
.L_x_11038:
[----:B------:R-:W-:Y:S05]  /*5ce0*/  BSYNC B1 ;  /* 0x0000000000017941 */ /* 0x000fea0003800000 */
.L_x_11033:
[----:B------:R-:W-:-:S13]  /*5cf0*/  ISETP.GE.AND P0, PT, R32, R31, PT ;  /* 0x0000001f2000720c */ /* 0x000fda0003f06270 */
[----:B0123--:R-:W0:Y:S01]  /*5d00*/  @!P0 LDC.64 R2, c[0x0][0x218] ;  /* 0x00008600ff028b82 */ /* 0x00fe220000000a00 */
[----:B------:R-:W-:Y:S01]  /*5d10*/  @!P0 IADD3 R5, R30, R32, RZ ;  /* 0x000000201e058210 */ /* 0x000fe20007ffe0ff */
[----:B------:R-:W-:-:S04]  /*5d20*/  @!P0 VIADD R32, R32, 0x80 ;  /* 0x0000008020208836 */ /* 0x000fc80000000000 */
[----:B0-----:R-:W-:-:S05]  /*5d30*/  @!P0 IMAD.WIDE.U32 R2, R5, 0x8, R2 ;  /* 0x0000000805028825 */ /* 0x001fca00078e0002 */
[----:B-----5:R3:W-:Y:S02]  /*5d40*/  @!P0 STG.E.64 desc[UR4][R2.64], R14 ;  /* 0x0000000e02008986 */ /* 0x0207e4000c101b04 */
.L_x_11039:
[----:B------:R-:W-:Y:S05]  /*5d50*/  BSYNC B0 ;  /* 0x0000000000007941 */ /* 0x000fea0003800000 */
.L_x_11032:
        /* <DEDUP_REMOVED lines=8> */
        .weak           $__internal_27_$__cuda_sm20_div_rn_f64_full
        .type           $__internal_27_$__cuda_sm20_div_rn_f64_full,@function
        .size           $__internal_27_$__cuda_sm20_div_rn_f64_full,(.L_x_11080 - $__internal_27_$__cuda_sm20_div_rn_f64_full)
$__internal_27_$__cuda_sm20_div_rn_f64_full:
        /* <DEDUP_REMOVED lines=70> */
.L_x_11041:
        /* <DEDUP_REMOVED lines=17> */
.L_x_11044:
[----:B------:R-:W-:Y:S01]  /*6350*/  LOP3.LUT R19, R25, 0x80000, RZ, 0xfc, !PT ;  /* 0x0008000019137812 */ /* 0x000fe200078efcff */
[----:B------:R-:W-:-:S04]  /*6360*/  IMAD.MOV.U32 R26, RZ, RZ, R24 ;  /* 0x000000ffff1a7224 */ /* 0x000fc800078e0018 */
[----:B------:R-:W-:Y:S01]  /*6370*/  IMAD.MOV.U32 R27, RZ, RZ, R19 ;  /* 0x000000ffff1b7224 */ /* 0x000fe200078e0013 */
[----:B------:R-:W-:Y:S06]  /*6380*/  BRA `(.L_x_11042) ;  /* 0x00000000000c7947 */ /* 0x000fec0003800000 */
.L_x_11043:
[----:B------:R-:W-:Y:S01]  /*6390*/  LOP3.LUT R19, R39, 0x80000, RZ, 0xfc, !PT ;  /* 0x0008000027137812 */ /* 0x000fe200078efcff */
[----:B------:R-:W-:-:S03]  /*63a0*/  IMAD.MOV.U32 R26, RZ, RZ, R38 ;  /* 0x000000ffff1a7224 */ /* 0x000fc600078e0026 */
[----:B------:R-:W-:-:S07]  /*63b0*/  MOV R27, R19 ;  /* 0x00000013001b7202 */ /* 0x000fce0000000f00 */
.L_x_11042:
[----:B------:R-:W-:Y:S05]  /*63c0*/  BSYNC B0 ;  /* 0x0000000000007941 */ /* 0x000fea0003800000 */
.L_x_11040:
[----:B------:R-:W-:Y:S02]  /*63d0*/  IMAD.MOV.U32 R21, RZ, RZ, 0x0 ;  /* 0x00000000ff157424 */ /* 0x000fe400078e00ff */
[----:B------:R-:W-:Y:S02]  /*63e0*/  IMAD.MOV.U32 R18, RZ, RZ, R26 ;  /* 0x000000ffff127224 */ /* 0x000fe400078e001a */
[----:B------:R-:W-:Y:S01]  /*63f0*/  IMAD.MOV.U32 R19, RZ, RZ, R27 ;  /* 0x000000ffff137224 */ /* 0x000fe200078e001b */
[----:B------:R-:W-:Y:S06]  /*6400*/  RET.REL.NODEC R20 `(_ZN2at6native29vectorized_elementwise_kernelILi8EZZZNS0_61_GLOBAL__N__132982cb_23_ActivationSiluKernel_cu_1520ed90_292411silu_kernelERNS_18TensorIteratorBaseEENKUlvE_clEvENKUlvE_clEvEUldE_St5arrayIPcLm2EEEEviT0_T1_) ;  /* 0xffffff9814fc7950 */ /* 0x000fec0003c3ffff */
.L_x_11045:
        /* <DEDUP_REMOVED lines=15> */
.L_x_11080:


//--------------------- .nv.global.init           --------------------------
	.section	.nv.global.init,"aw",@progbits
	.align	16
.nv.global.init:
	.type		__cudart_sin_cos_coeffs,@object
	.size		__cudart_sin_cos_coeffs,(__cudart_i2opi_d - __cudart_sin_cos_coeffs)
__cudart_sin_cos_coeffs:
        /*0000*/ 	.byte	0x46, 0xd2, 0xb0, 0x2c, 0xf1, 0xe5, 0x5a, 0xbe, 0x92, 0xe3, 0xac, 0x69, 0xe3, 0x1d, 0xc7, 0x3e
        /*0010*/ 	.byte	0xa1, 0x62, 0xdb, 0x19, 0xa0, 0x01, 0x2a, 0xbf, 0x18, 0x08, 0x11, 0x11, 0x11, 0x11, 0x81, 0x3f
        /*0020*/ 	.byte	0x54, 0x55, 0x55, 0x55, 0x55, 0x55, 0xc5, 0xbf, 0x00, 0x00, 0x00, 0x00, 0x00, 0x00, 0x00, 0x00
        /*0030*/ 	.byte	0x00, 0x00, 0x00, 0x00, 0x00, 0x00, 0x00, 0x00, 0x64, 0x81, 0xfd, 0x20, 0x83, 0xff, 0xa8, 0xbd
        /*0040*/ 	.byte	0x28, 0x85, 0xef, 0xc1, 0xa7, 0xee, 0x21, 0x3e, 0xd9, 0xe6, 0x06, 0x8e, 0x4f, 0x7e, 0x92, 0xbe
        /*0050*/ 	.byte	0xe9, 0xbc, 0xdd, 0x19, 0xa0, 0x01, 0xfa, 0x3e, 0x47, 0x5d, 0xc1, 0x16, 0x6c, 0xc1, 0x56, 0xbf
        /*0060*/ 	.byte	0x51, 0x55, 0x55, 0x55, 0x55, 0x55, 0xa5, 0x3f, 0x00, 0x00, 0x00, 0x00, 0x00, 0x00, 0xe0, 0xbf
        /*0070*/ 	.byte	0x00, 0x00, 0x00, 0x00, 0x00, 0x00, 0xf0, 0x3f, 0x00, 0x00, 0x00, 0x00, 0x00, 0x00, 0x00, 0x00
	.type		__cudart_i2opi_d,@object
	.size		__cudart_i2opi_d,($str$6 - __cudart_i2opi_d)
__cudart_i2opi_d:
        /* <DEDUP_REMOVED lines=9> */
	.type		$str$6,@object
	.size		$str$6,(__unnamed_11 - $str$6)
$str$6:
        /*0110*/ 	.byte	0x66, 0x61, 0x6c, 0x73, 0x65, 0x00
	.type		__unnamed_11,@object
	.size		__unnamed_11,(__unnamed_3 - __unnamed_11)
__unnamed_11:
        /*0116*/ 	.byte	0x66, 0x65, 0x74, 0x63, 0x68, 0x5f, 0x61, 0x6e, 0x64, 0x5f, 0x63, 0x61, 0x73, 0x74, 0x00
	.type		__unnamed_3,@object
	.size		__unnamed_3,(__unnamed_7 - __unnamed_3)
__unnamed_3:
        /*0125*/ 	.byte	0x66, 0x65, 0x74, 0x63, 0x68, 0x5f, 0x61, 0x6e, 0x64, 0x5f, 0x63, 0x61, 0x73, 0x74, 0x00
	.type		__unnamed_7,@object
	.size		__unnamed_7,(__unnamed_9 - __unnamed_7)
__unnamed_7:
        /*0134*/ 	.byte	0x66, 0x65, 0x74, 0x63, 0x68, 0x5f, 0x61, 0x6e, 0x64, 0x5f, 0x63, 0x61, 0x73, 0x74, 0x00
	.type		__unnamed_9,@object
	.size		__unnamed_9,(__unnamed_1 - __unnamed_9)
__unnamed_9:
        /*0143*/ 	.byte	0x66, 0x65, 0x74, 0x63, 0x68, 0x5f, 0x61, 0x6e, 0x64, 0x5f, 0x63, 0x61, 0x73, 0x74, 0x00
	.type		__unnamed_1,@object
	.size		__unnamed_1,(__unnamed_5 - __unnamed_1)
__unnamed_1:
        /*0152*/ 	.byte	0x66, 0x65, 0x74, 0x63, 0x68, 0x5f, 0x61, 0x6e, 0x64, 0x5f, 0x63, 0x61, 0x73, 0x74, 0x00
	.type		__unnamed_5,@object
	.size		__unnamed_5,(__unnamed_12 - __unnamed_5)
__unnamed_5:
        /*0161*/ 	.byte	0x66, 0x65, 0x74, 0x63, 0x68, 0x5f, 0x61, 0x6e, 0x64, 0x5f, 0x63, 0x61, 0x73, 0x74, 0x00
	.type		__unnamed_12,@object
	.size		__unnamed_12,(__unnamed_4 - __unnamed_12)
__unnamed_12:
        /*0170*/ 	.byte	0x63, 0x61, 0x73, 0x74, 0x5f, 0x61, 0x6e, 0x64, 0x5f, 0x73, 0x74, 0x6f, 0x72, 0x65, 0x00
	.type		__unnamed_4,@object
	.size		__unnamed_4,(__unnamed_8 - __unnamed_4)
__unnamed_4:
        /*017f*/ 	.byte	0x63, 0x61, 0x73, 0x74, 0x5f, 0x61, 0x6e, 0x64, 0x5f, 0x73, 0x74, 0x6f, 0x72, 0x65, 0x00
	.type		__unnamed_8,@object
	.size		__unnamed_8,(__unnamed_10 - __unnamed_8)
__unnamed_8:
        /*018e*/ 	.byte	0x63, 0x61, 0x73, 0x74, 0x5f, 0x61, 0x6e, 0x64, 0x5f, 0x73, 0x74, 0x6f, 0x72, 0x65, 0x00
	.type		__unnamed_10,@object
	.size		__unnamed_10,(__unnamed_2 - __unnamed_10)
__unnamed_10:
        /*019d*/ 	.byte	0x63, 0x61, 0x73, 0x74, 0x5f, 0x61, 0x6e, 0x64, 0x5f, 0x73, 0x74, 0x6f, 0x72, 0x65, 0x00
	.type		__unnamed_2,@object
	.size		__unnamed_2,(__unnamed_6 - __unnamed_2)
__unnamed_2:
        /*01ac*/ 	.byte	0x63, 0x61, 0x73, 0x74, 0x5f, 0x61, 0x6e, 0x64, 0x5f, 0x73, 0x74, 0x6f, 0x72, 0x65, 0x00
	.type		__unnamed_6,@object
	.size		__unnamed_6,($str$7 - __unnamed_6)
__unnamed_6:
        /*01bb*/ 	.byte	0x63, 0x61, 0x73, 0x74, 0x5f, 0x61, 0x6e, 0x64, 0x5f, 0x73, 0x74, 0x6f, 0x72, 0x65, 0x00
	.type		$str$7,@object
	.size		$str$7,(.L_41 - $str$7)
$str$7:
        /*01ca*/ 	.byte	0x2f, 0x72, 0x6f, 0x6f, 0x74, 0x2f, 0x2e, 0x70, 0x79, 0x65, 0x6e, 0x76, 0x2f, 0x76, 0x65, 0x72
        /*01da*/ 	.byte	0x73, 0x69, 0x6f, 0x6e, 0x73, 0x2f, 0x33, 0x2e, 0x31, 0x33, 0x2e, 0x31, 0x32, 0x2f, 0x6c, 0x69
        /*01ea*/ 	.byte	0x62, 0x2f, 0x70, 0x79, 0x74, 0x68, 0x6f, 0x6e, 0x33, 0x2e, 0x31, 0x33, 0x2f, 0x73, 0x69, 0x74
        /*01fa*/ 	.byte	0x65, 0x2d, 0x70, 0x61, 0x63, 0x6b, 0x61, 0x67, 0x65, 0x73, 0x2f, 0x74, 0x6f, 0x72, 0x63, 0x68
        /*020a*/ 	.byte	0x2f, 0x69, 0x6e, 0x63, 0x6c, 0x75, 0x64, 0x65, 0x2f, 0x63, 0x31, 0x30, 0x2f, 0x63, 0x6f, 0x72
        /*021a*/ 	.byte	0x65, 0x2f, 0x44, 0x79, 0x6e, 0x61, 0x6d, 0x69, 0x63, 0x43, 0x61, 0x73, 0x74, 0x2e, 0x68, 0x00
.L_41:


//--------------------- .nv.shared.reserved.0     --------------------------
	.section	.nv.shared.reserved.0,"aw",@nobits
	.weak		__nv_reservedSMEM_offset_0_alias
	.size		__nv_reservedSMEM_offset_0_alias, 0, 0
	.other		__nv_reservedSMEM_offset_0_alias,@"STO_CUDA_RESERVED_SHARED STV_DEFAULT"
__nv_reservedSMEM_offset_0_alias:
	.zero		0


//--------------------- .nv.global                --------------------------
	.section	.nv.global,"aw",@nobits
.nv.global:
	.type		_ZN59_INTERNAL_132982cb_23_ActivationSiluKernel_cu_1520ed90_29244cuda3std3__48in_placeE,@object
	.size		_ZN59_INTERNAL_132982cb_23_ActivationSiluKernel_cu_1520ed90_29244cuda3std3__48in_placeE,(_ZN59_INTERNAL_132982cb_23_ActivationSiluKernel_cu_1520ed90_29244cuda3std6ranges3__45__cpo8distanceE - _ZN59_INTERNAL_132982cb_23_ActivationSiluKernel_cu_1520ed90_29244cuda3std3__48in_placeE)
_ZN59_INTERNAL_132982cb_23_ActivationSiluKernel_cu_1520ed90_29244cuda3std3__48in_placeE:
	.zero		1
	.type		_ZN59_INTERNAL_132982cb_23_ActivationSiluKernel_cu_1520ed90_29244cuda3std6ranges3__45__cpo8distanceE,@object
	.size		_ZN59_INTERNAL_132982cb_23_ActivationSiluKernel_cu_1520ed90_29244cuda3std6ranges3__45__cpo8distanceE,(_ZN59_INTERNAL_132982cb_23_ActivationSiluKernel_cu_1520ed90_29244cuda3std3__45__cpo3endE - _ZN59_INTERNAL_132982cb_23_ActivationSiluKernel_cu_1520ed90_29244cuda3std6ranges3__45__cpo8distanceE)
_ZN59_INTERNAL_132982cb_23_ActivationSiluKernel_cu_1520ed90_29244cuda3std6ranges3__45__cpo8distanceE:
	.zero		1
	.type		_ZN59_INTERNAL_132982cb_23_ActivationSiluKernel_cu_1520ed90_29244cuda3std3__45__cpo3endE,@object
	.size		_ZN59_INTERNAL_132982cb_23_ActivationSiluKernel_cu_1520ed90_29244cuda3std3__45__cpo3endE,(_ZN59_INTERNAL_132982cb_23_ActivationSiluKernel_cu_1520ed90_29244cuda3std6ranges3__45__cpo7advanceE - _ZN59_INTERNAL_132982cb_23_ActivationSiluKernel_cu_1520ed90_29244cuda3std3__45__cpo3endE)
_ZN59_INTERNAL_132982cb_23_ActivationSiluKernel_cu_1520ed90_29244cuda3std3__45__cpo3endE:
	.zero		1
	.type		_ZN59_INTERNAL_132982cb_23_ActivationSiluKernel_cu_1520ed90_29244cuda3std6ranges3__45__cpo7advanceE,@object
	.size		_ZN59_INTERNAL_132982cb_23_ActivationSiluKernel_cu_1520ed90_29244cuda3std6ranges3__45__cpo7advanceE,(_ZN59_INTERNAL_132982cb_23_ActivationSiluKernel_cu_1520ed90_29244cuda3std3__45__cpo4rendE - _ZN59_INTERNAL_132982cb_23_ActivationSiluKernel_cu_1520ed90_29244cuda3std6ranges3__45__cpo7advanceE)
_ZN59_INTERNAL_132982cb_23_ActivationSiluKernel_cu_1520ed90_29244cuda3std6ranges3__45__cpo7advanceE:
	.zero		1
	.type		_ZN59_INTERNAL_132982cb_23_ActivationSiluKernel_cu_1520ed90_29244cuda3std3__45__cpo4rendE,@object
	.size		_ZN59_INTERNAL_132982cb_23_ActivationSiluKernel_cu_1520ed90_29244cuda3std3__45__cpo4rendE,(_ZN59_INTERNAL_132982cb_23_ActivationSiluKernel_cu_1520ed90_29244cuda3std6ranges3__45__cpo4dataE - _ZN59_INTERNAL_132982cb_23_ActivationSiluKernel_cu_1520ed90_29244cuda3std3__45__cpo4rendE)
_ZN59_INTERNAL_132982cb_23_ActivationSiluKernel_cu_1520ed90_29244cuda3std3__45__cpo4rendE:
	.zero		1
	.type		_ZN59_INTERNAL_132982cb_23_ActivationSiluKernel_cu_1520ed90_29244cuda3std6ranges3__45__cpo4dataE,@object
	.size		_ZN59_INTERNAL_132982cb_23_ActivationSiluKernel_cu_1520ed90_29244cuda3std6ranges3__45__cpo4dataE,(_ZN59_INTERNAL_132982cb_23_ActivationSiluKernel_cu_1520ed90_29244cuda3std6ranges3__45__cpo5beginE - _ZN59_INTERNAL_132982cb_23_ActivationSiluKernel_cu_1520ed90_29244cuda3std6ranges3__45__cpo4dataE)
_ZN59_INTERNAL_132982cb_23_ActivationSiluKernel_cu_1520ed90_29244cuda3std6ranges3__45__cpo4dataE:
	.zero		1
	.type		_ZN59_INTERNAL_132982cb_23_ActivationSiluKernel_cu_1520ed90_29244cuda3std6ranges3__45__cpo5beginE,@object
	.size		_ZN59_INTERNAL_132982cb_23_ActivationSiluKernel_cu_1520ed90_29244cuda3std6ranges3__45__cpo5beginE,(_ZN59_INTERNAL_132982cb_23_ActivationSiluKernel_cu_1520ed90_29244cuda3std3__45__cpo5crendE - _ZN59_INTERNAL_132982cb_23_ActivationSiluKernel_cu_1520ed90_29244cuda3std6ranges3__45__cpo5beginE)
_ZN59_INTERNAL_132982cb_23_ActivationSiluKernel_cu_1520ed90_29244cuda3std6ranges3__45__cpo5beginE:
	.zero		1
	.type		_ZN59_INTERNAL_132982cb_23_ActivationSiluKernel_cu_1520ed90_29244cuda3std3__45__cpo5crendE,@object
	.size		_ZN59_INTERNAL_132982cb_23_ActivationSiluKernel_cu_1520ed90_29244cuda3std3__45__cpo5crendE,(_ZN59_INTERNAL_132982cb_23_ActivationSiluKernel_cu_1520ed90_29244cuda3std6ranges3__45__cpo4sizeE - _ZN59_INTERNAL_132982cb_23_ActivationSiluKernel_cu_1520ed90_29244cuda3std3__45__cpo5crendE)
_ZN59_INTERNAL_132982cb_23_ActivationSiluKernel_cu_1520ed90_29244cuda3std3__45__cpo5crendE:
	.zero		1
	.type		_ZN59_INTERNAL_132982cb_23_ActivationSiluKernel_cu_1520ed90_29244cuda3std6ranges3__45__cpo4sizeE,@object
	.size		_ZN59_INTERNAL_132982cb_23_ActivationSiluKernel_cu_1520ed90_29244cuda3std6ranges3__45__cpo4sizeE,(_ZN59_INTERNAL_132982cb_23_ActivationSiluKernel_cu_1520ed90_29244cuda3std3__461_GLOBAL__N__132982cb_23_ActivationSiluKernel_cu_1520ed90_29246ignoreE - _ZN59_INTERNAL_132982cb_23_ActivationSiluKernel_cu_1520ed90_29244cuda3std6ranges3__45__cpo4sizeE)
_ZN59_INTERNAL_132982cb_23_ActivationSiluKernel_cu_1520ed90_29244cuda3std6ranges3__45__cpo4sizeE:
	.zero		1
	.type		_ZN59_INTERNAL_132982cb_23_ActivationSiluKernel_cu_1520ed90_29244cuda3std3__461_GLOBAL__N__132982cb_23_ActivationSiluKernel_cu_1520ed90_29246ignoreE,@object
	.size		_ZN59_INTERNAL_132982cb_23_ActivationSiluKernel_cu_1520ed90_29244cuda3std3__461_GLOBAL__N__132982cb_23_ActivationSiluKernel_cu_1520ed90_29246ignoreE,(_ZN59_INTERNAL_132982cb_23_ActivationSiluKernel_cu_1520ed90_29244cuda3std6ranges3__45__cpo6cbeginE - _ZN59_INTERNAL_132982cb_23_ActivationSiluKernel_cu_1520ed90_29244cuda3std3__461_GLOBAL__N__132982cb_23_ActivationSiluKernel_cu_1520ed90_29246ignoreE)
_ZN59_INTERNAL_132982cb_23_ActivationSiluKernel_cu_1520ed90_29244cuda3std3__461_GLOBAL__N__132982cb_23_ActivationSiluKernel_cu_1520ed90_29246ignoreE:
	.zero		1
	.type		_ZN59_INTERNAL_132982cb_23_ActivationSiluKernel_cu_1520ed90_29244cuda3std6ranges3__45__cpo6cbeginE,@object
	.size		_ZN59_INTERNAL_132982cb_23_ActivationSiluKernel_cu_1520ed90_29244cuda3std6ranges3__45__cpo6cbeginE,(_ZN59_INTERNAL_132982cb_23_ActivationSiluKernel_cu_1520ed90_29244cuda3std3__45__cpo4cendE - _ZN59_INTERNAL_132982cb_23_ActivationSiluKernel_cu_1520ed90_29244cuda3std6ranges3__45__cpo6cbeginE)
_ZN59_INTERNAL_132982cb_23_ActivationSiluKernel_cu_1520ed90_29244cuda3std6ranges3__45__cpo6cbeginE:
	.zero		1
	.type		_ZN59_INTERNAL_132982cb_23_ActivationSiluKernel_cu_1520ed90_29244cuda3std3__45__cpo4cendE,@object
	.size		_ZN59_INTERNAL_132982cb_23_ActivationSiluKernel_cu_1520ed90_29244cuda3std3__45__cpo4cendE,(_ZN59_INTERNAL_132982cb_23_ActivationSiluKernel_cu_1520ed90_29244cuda3std6ranges3__45__cpo4nextE - _ZN59_INTERNAL_132982cb_23_ActivationSiluKernel_cu_1520ed90_29244cuda3std3__45__cpo4cendE)
_ZN59_INTERNAL_132982cb_23_ActivationSiluKernel_cu_1520ed90_29244cuda3std3__45__cpo4cendE:
	.zero		1
	.type		_ZN59_INTERNAL_132982cb_23_ActivationSiluKernel_cu_1520ed90_29244cuda3std6ranges3__45__cpo4nextE,@object
	.size		_ZN59_INTERNAL_132982cb_23_ActivationSiluKernel_cu_1520ed90_29244cuda3std6ranges3__45__cpo4nextE,(_ZN59_INTERNAL_132982cb_23_ActivationSiluKernel_cu_1520ed90_29244cuda3std6ranges3__45__cpo4swapE - _ZN59_INTERNAL_132982cb_23_ActivationSiluKernel_cu_1520ed90_29244cuda3std6ranges3__45__cpo4nextE)
_ZN59_INTERNAL_132982cb_23_ActivationSiluKernel_cu_1520ed90_29244cuda3std6ranges3__45__cpo4nextE:
	.zero		1
	.type		_ZN59_INTERNAL_132982cb_23_ActivationSiluKernel_cu_1520ed90_29244cuda3std6ranges3__45__cpo4swapE,@object
	.size		_ZN59_INTERNAL_132982cb_23_ActivationSiluKernel_cu_1520ed90_29244cuda3std6ranges3__45__cpo4swapE,(_ZN59_INTERNAL_132982cb_23_ActivationSiluKernel_cu_1520ed90_29244cuda3std3__420unreachable_sentinelE - _ZN59_INTERNAL_132982cb_23_ActivationSiluKernel_cu_1520ed90_29244cuda3std6ranges3__45__cpo4swapE)
_ZN59_INTERNAL_132982cb_23_ActivationSiluKernel_cu_1520ed90_29244cuda3std6ranges3__45__cpo4swapE:
	.zero		1
	.type		_ZN59_INTERNAL_132982cb_23_ActivationSiluKernel_cu_1520ed90_29244cuda3std3__420unreachable_sentinelE,@object
	.size		_ZN59_INTERNAL_132982cb_23_ActivationSiluKernel_cu_1520ed90_29244cuda3std3__420unreachable_sentinelE,(_ZN59_INTERNAL_132982cb_23_ActivationSiluKernel_cu_1520ed90_29246thrust23THRUST_300001_SM_900_NS6system6detail10sequential3seqE - _ZN59_INTERNAL_132982cb_23_ActivationSiluKernel_cu_1520ed90_29244cuda3std3__420unreachable_sentinelE)
_ZN59_INTERNAL_132982cb_23_ActivationSiluKernel_cu_1520ed90_29244cuda3std3__420unreachable_sentinelE:
	.zero		1
	.type		_ZN59_INTERNAL_132982cb_23_ActivationSiluKernel_cu_1520ed90_29246thrust23THRUST_300001_SM_900_NS6system6detail10sequential3seqE,@object
	.size		_ZN59_INTERNAL_132982cb_23_ActivationSiluKernel_cu_1520ed90_29246thrust23THRUST_300001_SM_900_NS6system6detail10sequential3seqE,(_ZN59_INTERNAL_132982cb_23_ActivationSiluKernel_cu_1520ed90_29244cuda3std3__45__cpo6cbeginE - _ZN59_INTERNAL_132982cb_23_ActivationSiluKernel_cu_1520ed90_29246thrust23THRUST_300001_SM_900_NS6system6detail10sequential3seqE)
_ZN59_INTERNAL_132982cb_23_ActivationSiluKernel_cu_1520ed90_29246thrust23THRUST_300001_SM_900_NS6system6detail10sequential3seqE:
	.zero		1
	.type		_ZN59_INTERNAL_132982cb_23_ActivationSiluKernel_cu_1520ed90_29244cuda3std3__45__cpo6cbeginE,@object
	.size		_ZN59_INTERNAL_132982cb_23_ActivationSiluKernel_cu_1520ed90_29244cuda3std3__45__cpo6cbeginE,(_ZN59_INTERNAL_132982cb_23_ActivationSiluKernel_cu_1520ed90_29244cuda3std6ranges3__45__cpo9iter_swapE - _ZN59_INTERNAL_132982cb_23_ActivationSiluKernel_cu_1520ed90_29244cuda3std3__45__cpo6cbeginE)
_ZN59_INTERNAL_132982cb_23_ActivationSiluKernel_cu_1520ed90_29244cuda3std3__45__cpo6cbeginE:
	.zero		1
	.type		_ZN59_INTERNAL_132982cb_23_ActivationSiluKernel_cu_1520ed90_29244cuda3std6ranges3__45__cpo9iter_swapE,@object
	.size		_ZN59_INTERNAL_132982cb_23_ActivationSiluKernel_cu_1520ed90_29244cuda3std6ranges3__45__cpo9iter_swapE,(_ZN59_INTERNAL_132982cb_23_ActivationSiluKernel_cu_1520ed90_29244cuda3std3__45__cpo7crbeginE - _ZN59_INTERNAL_132982cb_23_ActivationSiluKernel_cu_1520ed90_29244cuda3std6ranges3__45__cpo9iter_swapE)
_ZN59_INTERNAL_132982cb_23_ActivationSiluKernel_cu_1520ed90_29244cuda3std6ranges3__45__cpo9iter_swapE:
	.zero		1
	.type		_ZN59_INTERNAL_132982cb_23_ActivationSiluKernel_cu_1520ed90_29244cuda3std3__45__cpo7crbeginE,@object
	.size		_ZN59_INTERNAL_132982cb_23_ActivationSiluKernel_cu_1520ed90_29244cuda3std3__45__cpo7crbeginE,(_ZN59_INTERNAL_132982cb_23_ActivationSiluKernel_cu_1520ed90_29244cuda3std6ranges3__45__cpo5cdataE - _ZN59_INTERNAL_132982cb_23_ActivationSiluKernel_cu_1520ed90_29244cuda3std3__45__cpo7crbeginE)
_ZN59_INTERNAL_132982cb_23_ActivationSiluKernel_cu_1520ed90_29244cuda3std3__45__cpo7crbeginE:
	.zero		1
	.type		_ZN59_INTERNAL_132982cb_23_ActivationSiluKernel_cu_1520ed90_29244cuda3std6ranges3__45__cpo5cdataE,@object
	.size		_ZN59_INTERNAL_132982cb_23_ActivationSiluKernel_cu_1520ed90_29244cuda3std6ranges3__45__cpo5cdataE,(_ZN59_INTERNAL_132982cb_23_ActivationSiluKernel_cu_1520ed90_29244cuda3std6ranges3__45__cpo3endE - _ZN59_INTERNAL_132982cb_23_ActivationSiluKernel_cu_1520ed90_29244cuda3std6ranges3__45__cpo5cdataE)
_ZN59_INTERNAL_132982cb_23_ActivationSiluKernel_cu_1520ed90_29244cuda3std6ranges3__45__cpo5cdataE:
	.zero		1
	.type		_ZN59_INTERNAL_132982cb_23_ActivationSiluKernel_cu_1520ed90_29244cuda3std6ranges3__45__cpo3endE,@object
	.size		_ZN59_INTERNAL_132982cb_23_ActivationSiluKernel_cu_1520ed90_29244cuda3std6ranges3__45__cpo3endE,(_ZN59_INTERNAL_132982cb_23_ActivationSiluKernel_cu_1520ed90_29244cuda3std3__419piecewise_constructE - _ZN59_INTERNAL_132982cb_23_ActivationSiluKernel_cu_1520ed90_29244cuda3std6ranges3__45__cpo3endE)
_ZN59_INTERNAL_132982cb_23_ActivationSiluKernel_cu_1520ed90_29244cuda3std6ranges3__45__cpo3endE:
	.zero		1
	.type		_ZN59_INTERNAL_132982cb_23_ActivationSiluKernel_cu_1520ed90_29244cuda3std3__419piecewise_constructE,@object
	.size		_ZN59_INTERNAL_132982cb_23_ActivationSiluKernel_cu_1520ed90_29244cuda3std3__419piecewise_constructE,(_ZN59_INTERNAL_132982cb_23_ActivationSiluKernel_cu_1520ed90_29244cuda3std6ranges3__45__cpo5ssizeE - _ZN59_INTERNAL_132982cb_23_ActivationSiluKernel_cu_1520ed90_29244cuda3std3__419piecewise_constructE)
_ZN59_INTERNAL_132982cb_23_ActivationSiluKernel_cu_1520ed90_29244cuda3std3__419piecewise_constructE:
	.zero		1
	.type		_ZN59_INTERNAL_132982cb_23_ActivationSiluKernel_cu_1520ed90_29244cuda3std6ranges3__45__cpo5ssizeE,@object
	.size		_ZN59_INTERNAL_132982cb_23_ActivationSiluKernel_cu_1520ed90_29244cuda3std6ranges3__45__cpo5ssizeE,(_ZN59_INTERNAL_132982cb_23_ActivationSiluKernel_cu_1520ed90_29244cuda3std3__45__cpo5beginE - _ZN59_INTERNAL_132982cb_23_ActivationSiluKernel_cu_1520ed90_29244cuda3std6ranges3__45__cpo5ssizeE)
_ZN59_INTERNAL_132982cb_23_ActivationSiluKernel_cu_1520ed90_29244cuda3std6ranges3__45__cpo5ssizeE:
	.zero		1
	.type		_ZN59_INTERNAL_132982cb_23_ActivationSiluKernel_cu_1520ed90_29244cuda3std3__45__cpo5beginE,@object
	.size		_ZN59_INTERNAL_132982cb_23_ActivationSiluKernel_cu_1520ed90_29244cuda3std3__45__cpo5beginE,(_ZN59_INTERNAL_132982cb_23_ActivationSiluKernel_cu_1520ed90_29244cuda3std6ranges3__45__cpo4cendE - _ZN59_INTERNAL_132982cb_23_ActivationSiluKernel_cu_1520ed90_29244cuda3std3__45__cpo5beginE)
_ZN59_INTERNAL_132982cb_23_ActivationSiluKernel_cu_1520ed90_29244cuda3std3__45__cpo5beginE:
	.zero		1
	.type		_ZN59_INTERNAL_132982cb_23_ActivationSiluKernel_cu_1520ed90_29244cuda3std6ranges3__45__cpo4cendE,@object
	.size		_ZN59_INTERNAL_132982cb_23_ActivationSiluKernel_cu_1520ed90_29244cuda3std6ranges3__45__cpo4cendE,(_ZN59_INTERNAL_132982cb_23_ActivationSiluKernel_cu_1520ed90_29244cuda3std3__45__cpo6rbeginE - _ZN59_INTERNAL_132982cb_23_ActivationSiluKernel_cu_1520ed90_29244cuda3std6ranges3__45__cpo4cendE)
_ZN59_INTERNAL_132982cb_23_ActivationSiluKernel_cu_1520ed90_29244cuda3std6ranges3__45__cpo4cendE:
	.zero		1
	.type		_ZN59_INTERNAL_132982cb_23_ActivationSiluKernel_cu_1520ed90_29244cuda3std3__45__cpo6rbeginE,@object
	.size		_ZN59_INTERNAL_132982cb_23_ActivationSiluKernel_cu_1520ed90_29244cuda3std3__45__cpo6rbeginE,(_ZN59_INTERNAL_132982cb_23_ActivationSiluKernel_cu_1520ed90_29244cuda3std6ranges3__45__cpo4prevE - _ZN59_INTERNAL_132982cb_23_ActivationSiluKernel_cu_1520ed90_29244cuda3std3__45__cpo6rbeginE)
_ZN59_INTERNAL_132982cb_23_ActivationSiluKernel_cu_1520ed90_29244cuda3std3__45__cpo6rbeginE:
	.zero		1
	.type		_ZN59_INTERNAL_132982cb_23_ActivationSiluKernel_cu_1520ed90_29244cuda3std6ranges3__45__cpo4prevE,@object
	.size		_ZN59_INTERNAL_132982cb_23_ActivationSiluKernel_cu_1520ed90_29244cuda3std6ranges3__45__cpo4prevE,(_ZN59_INTERNAL_132982cb_23_ActivationSiluKernel_cu_1520ed90_29244cuda3std6ranges3__45__cpo9iter_moveE - _ZN59_INTERNAL_132982cb_23_ActivationSiluKernel_cu_1520ed90_29244cuda3std6ranges3__45__cpo4prevE)
_ZN59_INTERNAL_132982cb_23_ActivationSiluKernel_cu_1520ed90_29244cuda3std6ranges3__45__cpo4prevE:
	.zero		1
	.type		_ZN59_INTERNAL_132982cb_23_ActivationSiluKernel_cu_1520ed90_29244cuda3std6ranges3__45__cpo9iter_moveE,@object
	.size		_ZN59_INTERNAL_132982cb_23_ActivationSiluKernel_cu_1520ed90_29244cuda3std6ranges3__45__cpo9iter_moveE,(.L_25 - _ZN59_INTERNAL_132982cb_23_ActivationSiluKernel_cu_1520ed90_29244cuda3std6ranges3__45__cpo9iter_moveE)
_ZN59_INTERNAL_132982cb_23_ActivationSiluKernel_cu_1520ed90_29244cuda3std6ranges3__45__cpo9iter_moveE:
	.zero		1
.L_25:


//--------------------- .nv.constant0._ZN2at6native18elementwise_kernelILi128ELi4EZNS0_15gpu_kernel_implIZZZNS0_61_GLOBAL__N__132982cb_23_ActivationSiluKernel_cu_1520ed90_292420silu_backward_kernelERNS_18TensorIteratorBaseEENKUlvE_clEvENKUlvE2_clEvEUlN3c108BFloat16ES9_E_EEvS5_RKT_EUliE_EEviT1_ --------------------------
	.section	.nv.constant0._ZN2at6native18elementwise_kernelILi128ELi4EZNS0_15gpu_kernel_implIZZZNS0_61_GLOBAL__N__132982cb_23_ActivationSiluKernel_cu_1520ed90_292420silu_backward_kernelERNS_18TensorIteratorBaseEENKUlvE_clEvENKUlvE2_clEvEUlN3c108BFloat16ES9_E_EEvS5_RKT_EUliE_EEviT1_,"a",@progbits
	.sectionflags	@""
	.align	4
.nv.constant0._ZN2at6native18elementwise_kernelILi128ELi4EZNS0_15gpu_kernel_implIZZZNS0_61_GLOBAL__N__132982cb_23_ActivationSiluKernel_cu_1520ed90_292420silu_backward_kernelERNS_18TensorIteratorBaseEENKUlvE_clEvENKUlvE2_clEvEUlN3c108BFloat16ES9_E_EEvS5_RKT_EUliE_EEviT1_:
	.zero		1184


//--------------------- .nv.constant0._ZN2at6native27unrolled_elementwise_kernelIZZZNS0_61_GLOBAL__N__132982cb_23_ActivationSiluKernel_cu_1520ed90_292420silu_backward_kernelERNS_18TensorIteratorBaseEENKUlvE_clEvENKUlvE2_clEvEUlN3c108BFloat16ES8_E_St5arrayIPcLm3EELi4E23TrivialOffsetCalculatorILi2EjESD_ILi1EjENS0_6memory12LoadWithCastILi2EEENSG_13StoreWithCastILi1EEEEEviT_T0_T2_T3_T4_T5_ --------------------------
	.section	.nv.constant0._ZN2at6native27unrolled_elementwise_kernelIZZZNS0_61_GLOBAL__N__132982cb_23_ActivationSiluKernel_cu_1520ed90_292420silu_backward_kernelERNS_18TensorIteratorBaseEENKUlvE_clEvENKUlvE2_clEvEUlN3c108BFloat16ES8_E_St5arrayIPcLm3EELi4E23TrivialOffsetCalculatorILi2EjESD_ILi1EjENS0_6memory12LoadWithCastILi2EEENSG_13StoreWithCastILi1EEEEEviT_T0_T2_T3_T4_T5_,"a",@progbits
	.sectionflags	@""
	.align	4
.nv.constant0._ZN2at6native27unrolled_elementwise_kernelIZZZNS0_61_GLOBAL__N__132982cb_23_ActivationSiluKernel_cu_1520ed90_292420silu_backward_kernelERNS_18TensorIteratorBaseEENKUlvE_clEvENKUlvE2_clEvEUlN3c108BFloat16ES8_E_St5arrayIPcLm3EELi4E23TrivialOffsetCalculatorILi2EjESD_ILi1EjENS0_6memory12LoadWithCastILi2EEENSG_13StoreWithCastILi1EEEEEviT_T0_T2_T3_T4_T5_:
	.zero		584


//--------------------- .nv.constant0._ZN2at6native18elementwise_kernelILi128ELi4EZNS0_22gpu_kernel_impl_nocastIZZZNS0_61_GLOBAL__N__132982cb_23_ActivationSiluKernel_cu_1520ed90_292420silu_backward_kernelERNS_18TensorIteratorBaseEENKUlvE_clEvENKUlvE2_clEvEUlN3c108BFloat16ES9_E_EEvS5_RKT_EUliE_EEviT1_ --------------------------
	.section	.nv.constant0._ZN2at6native18elementwise_kernelILi128ELi4EZNS0_22gpu_kernel_impl_nocastIZZZNS0_61_GLOBAL__N__132982cb_23_ActivationSiluKernel_cu_1520ed90_292420silu_backward_kernelERNS_18TensorIteratorBaseEENKUlvE_clEvENKUlvE2_clEvEUlN3c108BFloat16ES9_E_EEvS5_RKT_EUliE_EEviT1_,"a",@progbits
	.sectionflags	@""
	.align	4
.nv.constant0._ZN2at6native18elementwise_kernelILi128ELi4EZNS0_22gpu_kernel_impl_nocastIZZZNS0_61_GLOBAL__N__132982cb_23_ActivationSiluKernel_cu_1520ed90_292420silu_backward_kernelERNS_18TensorIteratorBaseEENKUlvE_clEvENKUlvE2_clEvEUlN3c108BFloat16ES9_E_EEvS5_RKT_EUliE_EEviT1_:
	.zero		1184


//--------------------- .nv.constant0._ZN2at6native27unrolled_elementwise_kernelIZZZNS0_61_GLOBAL__N__132982cb_23_ActivationSiluKernel_cu_1520ed90_292420silu_backward_kernelERNS_18TensorIteratorBaseEENKUlvE_clEvENKUlvE2_clEvEUlN3c108BFloat16ES8_E_St5arrayIPcLm3EELi4E23TrivialOffsetCalculatorILi2EjESD_ILi1EjENS0_6memory15LoadWithoutCastENSG_16StoreWithoutCastEEEviT_T0_T2_T3_T4_T5_ --------------------------
	.section	.nv.constant0._ZN2at6native27unrolled_elementwise_kernelIZZZNS0_61_GLOBAL__N__132982cb_23_ActivationSiluKernel_cu_1520ed90_292420silu_backward_kernelERNS_18TensorIteratorBaseEENKUlvE_clEvENKUlvE2_clEvEUlN3c108BFloat16ES8_E_St5arrayIPcLm3EELi4E23TrivialOffsetCalculatorILi2EjESD_ILi1EjENS0_6memory15LoadWithoutCastENSG_16StoreWithoutCastEEEviT_T0_T2_T3_T4_T5_,"a",@progbits
	.sectionflags	@""
	.align	4
.nv.constant0._ZN2at6native27unrolled_elementwise_kernelIZZZNS0_61_GLOBAL__N__132982cb_23_ActivationSiluKernel_cu_1520ed90_292420silu_backward_kernelERNS_18TensorIteratorBaseEENKUlvE_clEvENKUlvE2_clEvEUlN3c108BFloat16ES8_E_St5arrayIPcLm3EELi4E23TrivialOffsetCalculatorILi2EjESD_ILi1EjENS0_6memory15LoadWithoutCastENSG_16StoreWithoutCastEEEviT_T0_T2_T3_T4_T5_:
	.zero		564


//--------------------- .nv.constant0._ZN2at6native29vectorized_elementwise_kernelILi2EZZZNS0_61_GLOBAL__N__132982cb_23_ActivationSiluKernel_cu_1520ed90_292420silu_backward_kernelERNS_18TensorIteratorBaseEENKUlvE_clEvENKUlvE2_clEvEUlN3c108BFloat16ES8_E_St5arrayIPcLm3EEEEviT0_T1_ --------------------------
	.section	.nv.constant0._ZN2at6native29vectorized_elementwise_kernelILi2EZZZNS0_61_GLOBAL__N__132982cb_23_ActivationSiluKernel_cu_1520ed90_292420silu_backward_kernelERNS_18TensorIteratorBaseEENKUlvE_clEvENKUlvE2_clEvEUlN3c108BFloat16ES8_E_St5arrayIPcLm3EEEEviT0_T1_,"a",@progbits
	.sectionflags	@""
	.align	4
.nv.constant0._ZN2at6native29vectorized_elementwise_kernelILi2EZZZNS0_61_GLOBAL__N__132982cb_23_ActivationSiluKernel_cu_1520ed90_292420silu_backward_kernelERNS_18TensorIteratorBaseEENKUlvE_clEvENKUlvE2_clEvEUlN3c108BFloat16ES8_E_St5arrayIPcLm3EEEEviT0_T1_:
	.zero		560


//--------------------- .nv.constant0._ZN2at6native29vectorized_elementwise_kernelILi4EZZZNS0_61_GLOBAL__N__132982cb_23_ActivationSiluKernel_cu_1520ed90_292420silu_backward_kernelERNS_18TensorIteratorBaseEENKUlvE_clEvENKUlvE2_clEvEUlN3c108BFloat16ES8_E_St5arrayIPcLm3EEEEviT0_T1_ --------------------------
	.section	.nv.constant0._ZN2at6native29vectorized_elementwise_kernelILi4EZZZNS0_61_GLOBAL__N__132982cb_23_ActivationSiluKernel_cu_1520ed90_292420silu_backward_kernelERNS_18TensorIteratorBaseEENKUlvE_clEvENKUlvE2_clEvEUlN3c108BFloat16ES8_E_St5arrayIPcLm3EEEEviT0_T1_,"a",@progbits
	.sectionflags	@""
	.align	4
.nv.constant0._ZN2at6native29vectorized_elementwise_kernelILi4EZZZNS0_61_GLOBAL__N__132982cb_23_ActivationSiluKernel_cu_1520ed90_292420silu_backward_kernelERNS_18TensorIteratorBaseEENKUlvE_clEvENKUlvE2_clEvEUlN3c108BFloat16ES8_E_St5arrayIPcLm3EEEEviT0_T1_:
	.zero		560


//--------------------- .nv.constant0._ZN2at6native29vectorized_elementwise_kernelILi8EZZZNS0_61_GLOBAL__N__132982cb_23_ActivationSiluKernel_cu_1520ed90_292420silu_backward_kernelERNS_18TensorIteratorBaseEENKUlvE_clEvENKUlvE2_clEvEUlN3c108BFloat16ES8_E_St5arrayIPcLm3EEEEviT0_T1_ --------------------------
	.section	.nv.constant0._ZN2at6native29vectorized_elementwise_kernelILi8EZZZNS0_61_GLOBAL__N__132982cb_23_ActivationSiluKernel_cu_1520ed90_292420silu_backward_kernelERNS_18TensorIteratorBaseEENKUlvE_clEvENKUlvE2_clEvEUlN3c108BFloat16ES8_E_St5arrayIPcLm3EEEEviT0_T1_,"a",@progbits
	.sectionflags	@""
	.align	4
.nv.constant0._ZN2at6native29vectorized_elementwise_kernelILi8EZZZNS0_61_GLOBAL__N__132982cb_23_ActivationSiluKernel_cu_1520ed90_292420silu_backward_kernelERNS_18TensorIteratorBaseEENKUlvE_clEvENKUlvE2_clEvEUlN3c108BFloat16ES8_E_St5arrayIPcLm3EEEEviT0_T1_:
	.zero		560


//--------------------- .nv.constant0._ZN2at6native18elementwise_kernelILi128ELi4EZNS0_15gpu_kernel_implIZZZNS0_61_GLOBAL__N__132982cb_23_ActivationSiluKernel_cu_1520ed90_292420silu_backward_kernelERNS_18TensorIteratorBaseEENKUlvE_clEvENKUlvE1_clEvEUlN3c104HalfES9_E_EEvS5_RKT_EUliE_EEviT1_ --------------------------
	.section	.nv.constant0._ZN2at6native18elementwise_kernelILi128ELi4EZNS0_15gpu_kernel_implIZZZNS0_61_GLOBAL__N__132982cb_23_ActivationSiluKernel_cu_1520ed90_292420silu_backward_kernelERNS_18TensorIteratorBaseEENKUlvE_clEvENKUlvE1_clEvEUlN3c104HalfES9_E_EEvS5_RKT_EUliE_EEviT1_,"a",@progbits
	.sectionflags	@""
	.align	4
.nv.constant0._ZN2at6native18elementwise_kernelILi128ELi4EZNS0_15gpu_kernel_implIZZZNS0_61_GLOBAL__N__132982cb_23_ActivationSiluKernel_cu_1520ed90_292420silu_backward_kernelERNS_18TensorIteratorBaseEENKUlvE_clEvENKUlvE1_clEvEUlN3c104HalfES9_E_EEvS5_RKT_EUliE_EEviT1_:
	.zero		1184


//--------------------- .nv.constant0._ZN2at6native27unrolled_elementwise_kernelIZZZNS0_61_GLOBAL__N__132982cb_23_ActivationSiluKernel_cu_1520ed90_292420silu_backward_kernelERNS_18TensorIteratorBaseEENKUlvE_clEvENKUlvE1_clEvEUlN3c104HalfES8_E_St5arrayIPcLm3EELi4E23TrivialOffsetCalculatorILi2EjESD_ILi1EjENS0_6memory12LoadWithCastILi2EEENSG_13StoreWithCastILi1EEEEEviT_T0_T2_T3_T4_T5_ --------------------------
	.section	.nv.constant0._ZN2at6native27unrolled_elementwise_kernelIZZZNS0_61_GLOBAL__N__132982cb_23_ActivationSiluKernel_cu_1520ed90_292420silu_backward_kernelERNS_18TensorIteratorBaseEENKUlvE_clEvENKUlvE1_clEvEUlN3c104HalfES8_E_St5arrayIPcLm3EELi4E23TrivialOffsetCalculatorILi2EjESD_ILi1EjENS0_6memory12LoadWithCastILi2EEENSG_13StoreWithCastILi1EEEEEviT_T0_T2_T3_T4_T5_,"a",@progbits
	.sectionflags	@""
	.align	4
.nv.constant0._ZN2at6native27unrolled_elementwise_kernelIZZZNS0_61_GLOBAL__N__132982cb_23_ActivationSiluKernel_cu_1520ed90_292420silu_backward_kernelERNS_18TensorIteratorBaseEENKUlvE_clEvENKUlvE1_clEvEUlN3c104HalfES8_E_St5arrayIPcLm3EELi4E23TrivialOffsetCalculatorILi2EjESD_ILi1EjENS0_6memory12LoadWithCastILi2EEENSG_13StoreWithCastILi1EEEEEviT_T0_T2_T3_T4_T5_:
	.zero		584


//--------------------- .nv.constant0._ZN2at6native18elementwise_kernelILi128ELi4EZNS0_22gpu_kernel_impl_nocastIZZZNS0_61_GLOBAL__N__132982cb_23_ActivationSiluKernel_cu_1520ed90_292420silu_backward_kernelERNS_18TensorIteratorBaseEENKUlvE_clEvENKUlvE1_clEvEUlN3c104HalfES9_E_EEvS5_RKT_EUliE_EEviT1_ --------------------------
	.section	.nv.constant0._ZN2at6native18elementwise_kernelILi128ELi4EZNS0_22gpu_kernel_impl_nocastIZZZNS0_61_GLOBAL__N__132982cb_23_ActivationSiluKernel_cu_1520ed90_292420silu_backward_kernelERNS_18TensorIteratorBaseEENKUlvE_clEvENKUlvE1_clEvEUlN3c104HalfES9_E_EEvS5_RKT_EUliE_EEviT1_,"a",@progbits
	.sectionflags	@""
	.align	4
.nv.constant0._ZN2at6native18elementwise_kernelILi128ELi4EZNS0_22gpu_kernel_impl_nocastIZZZNS0_61_GLOBAL__N__132982cb_23_ActivationSiluKernel_cu_1520ed90_292420silu_backward_kernelERNS_18TensorIteratorBaseEENKUlvE_clEvENKUlvE1_clEvEUlN3c104HalfES9_E_EEvS5_RKT_EUliE_EEviT1_:
	.zero		1184


//--------------------- .nv.constant0._ZN2at6native27unrolled_elementwise_kernelIZZZNS0_61_GLOBAL__N__132982cb_23_ActivationSiluKernel_cu_1520ed90_292420silu_backward_kernelERNS_18TensorIteratorBaseEENKUlvE_clEvENKUlvE1_clEvEUlN3c104HalfES8_E_St5arrayIPcLm3EELi4E23TrivialOffsetCalculatorILi2EjESD_ILi1EjENS0_6memory15LoadWithoutCastENSG_16StoreWithoutCastEEEviT_T0_T2_T3_T4_T5_ --------------------------
	.section	.nv.constant0._ZN2at6native27unrolled_elementwise_kernelIZZZNS0_61_GLOBAL__N__132982cb_23_ActivationSiluKernel_cu_1520ed90_292420silu_backward_kernelERNS_18TensorIteratorBaseEENKUlvE_clEvENKUlvE1_clEvEUlN3c104HalfES8_E_St5arrayIPcLm3EELi4E23TrivialOffsetCalculatorILi2EjESD_ILi1EjENS0_6memory15LoadWithoutCastENSG_16StoreWithoutCastEEEviT_T0_T2_T3_T4_T5_,"a",@progbits
	.sectionflags	@""
	.align	4
.nv.constant0._ZN2at6native27unrolled_elementwise_kernelIZZZNS0_61_GLOBAL__N__132982cb_23_ActivationSiluKernel_cu_1520ed90_292420silu_backward_kernelERNS_18TensorIteratorBaseEENKUlvE_clEvENKUlvE1_clEvEUlN3c104HalfES8_E_St5arrayIPcLm3EELi4E23TrivialOffsetCalculatorILi2EjESD_ILi1EjENS0_6memory15LoadWithoutCastENSG_16StoreWithoutCastEEEviT_T0_T2_T3_T4_T5_:
	.zero		564


//--------------------- .nv.constant0._ZN2at6native29vectorized_elementwise_kernelILi2EZZZNS0_61_GLOBAL__N__132982cb_23_ActivationSiluKernel_cu_1520ed90_292420silu_backward_kernelERNS_18TensorIteratorBaseEENKUlvE_clEvENKUlvE1_clEvEUlN3c104HalfES8_E_St5arrayIPcLm3EEEEviT0_T1_ --------------------------
	.section	.nv.constant0._ZN2at6native29vectorized_elementwise_kernelILi2EZZZNS0_61_GLOBAL__N__132982cb_23_ActivationSiluKernel_cu_1520ed90_292420silu_backward_kernelERNS_18TensorIteratorBaseEENKUlvE_clEvENKUlvE1_clEvEUlN3c104HalfES8_E_St5arrayIPcLm3EEEEviT0_T1_,"a",@progbits
	.sectionflags	@""
	.align	4
.nv.constant0._ZN2at6native29vectorized_elementwise_kernelILi2EZZZNS0_61_GLOBAL__N__132982cb_23_ActivationSiluKernel_cu_1520ed90_292420silu_backward_kernelERNS_18TensorIteratorBaseEENKUlvE_clEvENKUlvE1_clEvEUlN3c104HalfES8_E_St5arrayIPcLm3EEEEviT0_T1_:
	.zero		560


//--------------------- .nv.constant0._ZN2at6native29vectorized_elementwise_kernelILi4EZZZNS0_61_GLOBAL__N__132982cb_23_ActivationSiluKernel_cu_1520ed90_292420silu_backward_kernelERNS_18TensorIteratorBaseEENKUlvE_clEvENKUlvE1_clEvEUlN3c104HalfES8_E_St5arrayIPcLm3EEEEviT0_T1_ --------------------------
	.section	.nv.constant0._ZN2at6native29vectorized_elementwise_kernelILi4EZZZNS0_61_GLOBAL__N__132982cb_23_ActivationSiluKernel_cu_1520ed90_292420silu_backward_kernelERNS_18TensorIteratorBaseEENKUlvE_clEvENKUlvE1_clEvEUlN3c104HalfES8_E_St5arrayIPcLm3EEEEviT0_T1_,"a",@progbits
	.sectionflags	@""
	.align	4
.nv.constant0._ZN2at6native29vectorized_elementwise_kernelILi4EZZZNS0_61_GLOBAL__N__132982cb_23_ActivationSiluKernel_cu_1520ed90_292420silu_backward_kernelERNS_18TensorIteratorBaseEENKUlvE_clEvENKUlvE1_clEvEUlN3c104HalfES8_E_St5arrayIPcLm3EEEEviT0_T1_:
	.zero		560


//--------------------- .nv.constant0._ZN2at6native29vectorized_elementwise_kernelILi8EZZZNS0_61_GLOBAL__N__132982cb_23_ActivationSiluKernel_cu_1520ed90_292420silu_backward_kernelERNS_18TensorIteratorBaseEENKUlvE_clEvENKUlvE1_clEvEUlN3c104HalfES8_E_St5arrayIPcLm3EEEEviT0_T1_ --------------------------
	.section	.nv.constant0._ZN2at6native29vectorized_elementwise_kernelILi8EZZZNS0_61_GLOBAL__N__132982cb_23_ActivationSiluKernel_cu_1520ed90_292420silu_backward_kernelERNS_18TensorIteratorBaseEENKUlvE_clEvENKUlvE1_clEvEUlN3c104HalfES8_E_St5arrayIPcLm3EEEEviT0_T1_,"a",@progbits
	.sectionflags	@""
	.align	4
.nv.constant0._ZN2at6native29vectorized_elementwise_kernelILi8EZZZNS0_61_GLOBAL__N__132982cb_23_ActivationSiluKernel_cu_1520ed90_292420silu_backward_kernelERNS_18TensorIteratorBaseEENKUlvE_clEvENKUlvE1_clEvEUlN3c104HalfES8_E_St5arrayIPcLm3EEEEviT0_T1_:
	.zero		560


//--------------------- .nv.constant0._ZN2at6native18elementwise_kernelILi128ELi4EZNS0_15gpu_kernel_implIZZZNS0_61_GLOBAL__N__132982cb_23_ActivationSiluKernel_cu_1520ed90_292420silu_backward_kernelERNS_18TensorIteratorBaseEENKUlvE_clEvENKUlvE0_clEvEUlffE_EEvS5_RKT_EUliE_EEviT1_ --------------------------
	.section	.nv.constant0._ZN2at6native18elementwise_kernelILi128ELi4EZNS0_15gpu_kernel_implIZZZNS0_61_GLOBAL__N__132982cb_23_ActivationSiluKernel_cu_1520ed90_292420silu_backward_kernelERNS_18TensorIteratorBaseEENKUlvE_clEvENKUlvE0_clEvEUlffE_EEvS5_RKT_EUliE_EEviT1_,"a",@progbits
	.sectionflags	@""
	.align	4
.nv.constant0._ZN2at6native18elementwise_kernelILi128ELi4EZNS0_15gpu_kernel_implIZZZNS0_61_GLOBAL__N__132982cb_23_ActivationSiluKernel_cu_1520ed90_292420silu_backward_kernelERNS_18TensorIteratorBaseEENKUlvE_clEvENKUlvE0_clEvEUlffE_EEvS5_RKT_EUliE_EEviT1_:
	.zero		1184


//--------------------- .nv.constant0._ZN2at6native27unrolled_elementwise_kernelIZZZNS0_61_GLOBAL__N__132982cb_23_ActivationSiluKernel_cu_1520ed90_292420silu_backward_kernelERNS_18TensorIteratorBaseEENKUlvE_clEvENKUlvE0_clEvEUlffE_St5arrayIPcLm3EELi4E23TrivialOffsetCalculatorILi2EjESB_ILi1EjENS0_6memory12LoadWithCastILi2EEENSE_13StoreWithCastILi1EEEEEviT_T0_T2_T3_T4_T5_ --------------------------
	.section	.nv.constant0._ZN2at6native27unrolled_elementwise_kernelIZZZNS0_61_GLOBAL__N__132982cb_23_ActivationSiluKernel_cu_1520ed90_292420silu_backward_kernelERNS_18TensorIteratorBaseEENKUlvE_clEvENKUlvE0_clEvEUlffE_St5arrayIPcLm3EELi4E23TrivialOffsetCalculatorILi2EjESB_ILi1EjENS0_6memory12LoadWithCastILi2EEENSE_13StoreWithCastILi1EEEEEviT_T0_T2_T3_T4_T5_,"a",@progbits
	.sectionflags	@""
	.align	4
.nv.constant0._ZN2at6native27unrolled_elementwise_kernelIZZZNS0_61_GLOBAL__N__132982cb_23_ActivationSiluKernel_cu_1520ed90_292420silu_backward_kernelERNS_18TensorIteratorBaseEENKUlvE_clEvENKUlvE0_clEvEUlffE_St5arrayIPcLm3EELi4E23TrivialOffsetCalculatorILi2EjESB_ILi1EjENS0_6memory12LoadWithCastILi2EEENSE_13StoreWithCastILi1EEEEEviT_T0_T2_T3_T4_T5_:
	.zero		584


//--------------------- .nv.constant0._ZN2at6native18elementwise_kernelILi128ELi2EZNS0_22gpu_kernel_impl_nocastIZZZNS0_61_GLOBAL__N__132982cb_23_ActivationSiluKernel_cu_1520ed90_292420silu_backward_kernelERNS_18TensorIteratorBaseEENKUlvE_clEvENKUlvE0_clEvEUlffE_EEvS5_RKT_EUliE_EEviT1_ --------------------------
	.section	.nv.constant0._ZN2at6native18elementwise_kernelILi128ELi2EZNS0_22gpu_kernel_impl_nocastIZZZNS0_61_GLOBAL__N__132982cb_23_ActivationSiluKernel_cu_1520ed90_292420silu_backward_kernelERNS_18TensorIteratorBaseEENKUlvE_clEvENKUlvE0_clEvEUlffE_EEvS5_RKT_EUliE_EEviT1_,"a",@progbits
	.sectionflags	@""
	.align	4
.nv.constant0._ZN2at6native18elementwise_kernelILi128ELi2EZNS0_22gpu_kernel_impl_nocastIZZZNS0_61_GLOBAL__N__132982cb_23_ActivationSiluKernel_cu_1520ed90_292420silu_backward_kernelERNS_18TensorIteratorBaseEENKUlvE_clEvENKUlvE0_clEvEUlffE_EEvS5_RKT_EUliE_EEviT1_:
	.zero		1184


//--------------------- .nv.constant0._ZN2at6native27unrolled_elementwise_kernelIZZZNS0_61_GLOBAL__N__132982cb_23_ActivationSiluKernel_cu_1520ed90_292420silu_backward_kernelERNS_18TensorIteratorBaseEENKUlvE_clEvENKUlvE0_clEvEUlffE_St5arrayIPcLm3EELi4E23TrivialOffsetCalculatorILi2EjESB_ILi1EjENS0_6memory15LoadWithoutCastENSE_16StoreWithoutCastEEEviT_T0_T2_T3_T4_T5_ --------------------------
	.section	.nv.constant0._ZN2at6native27unrolled_elementwise_kernelIZZZNS0_61_GLOBAL__N__132982cb_23_ActivationSiluKernel_cu_1520ed90_292420silu_backward_kernelERNS_18TensorIteratorBaseEENKUlvE_clEvENKUlvE0_clEvEUlffE_St5arrayIPcLm3EELi4E23TrivialOffsetCalculatorILi2EjESB_ILi1EjENS0_6memory15LoadWithoutCastENSE_16StoreWithoutCastEEEviT_T0_T2_T3_T4_T5_,"a",@progbits
	.sectionflags	@""
	.align	4
.nv.constant0._ZN2at6native27unrolled_elementwise_kernelIZZZNS0_61_GLOBAL__N__132982cb_23_ActivationSiluKernel_cu_1520ed90_292420silu_backward_kernelERNS_18TensorIteratorBaseEENKUlvE_clEvENKUlvE0_clEvEUlffE_St5arrayIPcLm3EELi4E23TrivialOffsetCalculatorILi2EjESB_ILi1EjENS0_6memory15LoadWithoutCastENSE_16StoreWithoutCastEEEviT_T0_T2_T3_T4_T5_:
	.zero		564


//--------------------- .nv.constant0._ZN2at6native29vectorized_elementwise_kernelILi2EZZZNS0_61_GLOBAL__N__132982cb_23_ActivationSiluKernel_cu_1520ed90_292420silu_backward_kernelERNS_18TensorIteratorBaseEENKUlvE_clEvENKUlvE0_clEvEUlffE_St5arrayIPcLm3EEEEviT0_T1_ --------------------------
	.section	.nv.constant0._ZN2at6native29vectorized_elementwise_kernelILi2EZZZNS0_61_GLOBAL__N__132982cb_23_ActivationSiluKernel_cu_1520ed90_292420silu_backward_kernelERNS_18TensorIteratorBaseEENKUlvE_clEvENKUlvE0_clEvEUlffE_St5arrayIPcLm3EEEEviT0_T1_,"a",@progbits
	.sectionflags	@""
	.align	4
.nv.constant0._ZN2at6native29vectorized_elementwise_kernelILi2EZZZNS0_61_GLOBAL__N__132982cb_23_ActivationSiluKernel_cu_1520ed90_292420silu_backward_kernelERNS_18TensorIteratorBaseEENKUlvE_clEvENKUlvE0_clEvEUlffE_St5arrayIPcLm3EEEEviT0_T1_:
	.zero		560


//--------------------- .nv.constant0._ZN2at6native29vectorized_elementwise_kernelILi4EZZZNS0_61_GLOBAL__N__132982cb_23_ActivationSiluKernel_cu_1520ed90_292420silu_backward_kernelERNS_18TensorIteratorBaseEENKUlvE_clEvENKUlvE0_clEvEUlffE_St5arrayIPcLm3EEEEviT0_T1_ --------------------------
	.section	.nv.constant0._ZN2at6native29vectorized_elementwise_kernelILi4EZZZNS0_61_GLOBAL__N__132982cb_23_ActivationSiluKernel_cu_1520ed90_292420silu_backward_kernelERNS_18TensorIteratorBaseEENKUlvE_clEvENKUlvE0_clEvEUlffE_St5arrayIPcLm3EEEEviT0_T1_,"a",@progbits
	.sectionflags	@""
	.align	4
.nv.constant0._ZN2at6native29vectorized_elementwise_kernelILi4EZZZNS0_61_GLOBAL__N__132982cb_23_ActivationSiluKernel_cu_1520ed90_292420silu_backward_kernelERNS_18TensorIteratorBaseEENKUlvE_clEvENKUlvE0_clEvEUlffE_St5arrayIPcLm3EEEEviT0_T1_:
	.zero		560


//--------------------- .nv.constant0._ZN2at6native29vectorized_elementwise_kernelILi8EZZZNS0_61_GLOBAL__N__132982cb_23_ActivationSiluKernel_cu_1520ed90_292420silu_backward_kernelERNS_18TensorIteratorBaseEENKUlvE_clEvENKUlvE0_clEvEUlffE_St5arrayIPcLm3EEEEviT0_T1_ --------------------------
	.section	.nv.constant0._ZN2at6native29vectorized_elementwise_kernelILi8EZZZNS0_61_GLOBAL__N__132982cb_23_ActivationSiluKernel_cu_1520ed90_292420silu_backward_kernelERNS_18TensorIteratorBaseEENKUlvE_clEvENKUlvE0_clEvEUlffE_St5arrayIPcLm3EEEEviT0_T1_,"a",@progbits
	.sectionflags	@""
	.align	4
.nv.constant0._ZN2at6native29vectorized_elementwise_kernelILi8EZZZNS0_61_GLOBAL__N__132982cb_23_ActivationSiluKernel_cu_1520ed90_292420silu_backward_kernelERNS_18TensorIteratorBaseEENKUlvE_clEvENKUlvE0_clEvEUlffE_St5arrayIPcLm3EEEEviT0_T1_:
	.zero		560


//--------------------- .nv.constant0._ZN2at6native18elementwise_kernelILi128ELi4EZNS0_15gpu_kernel_implIZZZNS0_61_GLOBAL__N__132982cb_23_ActivationSiluKernel_cu_1520ed90_292420silu_backward_kernelERNS_18TensorIteratorBaseEENKUlvE_clEvENKUlvE_clEvEUlddE_EEvS5_RKT_EUliE_EEviT1_ --------------------------
	.section	.nv.constant0._ZN2at6native18elementwise_kernelILi128ELi4EZNS0_15gpu_kernel_implIZZZNS0_61_GLOBAL__N__132982cb_23_ActivationSiluKernel_cu_1520ed90_292420silu_backward_kernelERNS_18TensorIteratorBaseEENKUlvE_clEvENKUlvE_clEvEUlddE_EEvS5_RKT_EUliE_EEviT1_,"a",@progbits
	.sectionflags	@""
	.align	4
.nv.constant0._ZN2at6native18elementwise_kernelILi128ELi4EZNS0_15gpu_kernel_implIZZZNS0_61_GLOBAL__N__132982cb_23_ActivationSiluKernel_cu_1520ed90_292420silu_backward_kernelERNS_18TensorIteratorBaseEENKUlvE_clEvENKUlvE_clEvEUlddE_EEvS5_RKT_EUliE_EEviT1_:
	.zero		1184


//--------------------- .nv.constant0._ZN2at6native27unrolled_elementwise_kernelIZZZNS0_61_GLOBAL__N__132982cb_23_ActivationSiluKernel_cu_1520ed90_292420silu_backward_kernelERNS_18TensorIteratorBaseEENKUlvE_clEvENKUlvE_clEvEUlddE_St5arrayIPcLm3EELi4E23TrivialOffsetCalculatorILi2EjESB_ILi1EjENS0_6memory12LoadWithCastILi2EEENSE_13StoreWithCastILi1EEEEEviT_T0_T2_T3_T4_T5_ --------------------------
	.section	.nv.constant0._ZN2at6native27unrolled_elementwise_kernelIZZZNS0_61_GLOBAL__N__132982cb_23_ActivationSiluKernel_cu_1520ed90_292420silu_backward_kernelERNS_18TensorIteratorBaseEENKUlvE_clEvENKUlvE_clEvEUlddE_St5arrayIPcLm3EELi4E23TrivialOffsetCalculatorILi2EjESB_ILi1EjENS0_6memory12LoadWithCastILi2EEENSE_13StoreWithCastILi1EEEEEviT_T0_T2_T3_T4_T5_,"a",@progbits
	.sectionflags	@""
	.align	4
.nv.constant0._ZN2at6native27unrolled_elementwise_kernelIZZZNS0_61_GLOBAL__N__132982cb_23_ActivationSiluKernel_cu_1520ed90_292420silu_backward_kernelERNS_18TensorIteratorBaseEENKUlvE_clEvENKUlvE_clEvEUlddE_St5arrayIPcLm3EELi4E23TrivialOffsetCalculatorILi2EjESB_ILi1EjENS0_6memory12LoadWithCastILi2EEENSE_13StoreWithCastILi1EEEEEviT_T0_T2_T3_T4_T5_:
	.zero		584


//--------------------- .nv.constant0._ZN2at6native18elementwise_kernelILi128ELi2EZNS0_22gpu_kernel_impl_nocastIZZZNS0_61_GLOBAL__N__132982cb_23_ActivationSiluKernel_cu_1520ed90_292420silu_backward_kernelERNS_18TensorIteratorBaseEENKUlvE_clEvENKUlvE_clEvEUlddE_EEvS5_RKT_EUliE_EEviT1_ --------------------------
	.section	.nv.constant0._ZN2at6native18elementwise_kernelILi128ELi2EZNS0_22gpu_kernel_impl_nocastIZZZNS0_61_GLOBAL__N__132982cb_23_ActivationSiluKernel_cu_1520ed90_292420silu_backward_kernelERNS_18TensorIteratorBaseEENKUlvE_clEvENKUlvE_clEvEUlddE_EEvS5_RKT_EUliE_EEviT1_,"a",@progbits
	.sectionflags	@""
	.align	4
.nv.constant0._ZN2at6native18elementwise_kernelILi128ELi2EZNS0_22gpu_kernel_impl_nocastIZZZNS0_61_GLOBAL__N__132982cb_23_ActivationSiluKernel_cu_1520ed90_292420silu_backward_kernelERNS_18TensorIteratorBaseEENKUlvE_clEvENKUlvE_clEvEUlddE_EEvS5_RKT_EUliE_EEviT1_:
	.zero		1184


//--------------------- .nv.constant0._ZN2at6native27unrolled_elementwise_kernelIZZZNS0_61_GLOBAL__N__132982cb_23_ActivationSiluKernel_cu_1520ed90_292420silu_backward_kernelERNS_18TensorIteratorBaseEENKUlvE_clEvENKUlvE_clEvEUlddE_St5arrayIPcLm3EELi4E23TrivialOffsetCalculatorILi2EjESB_ILi1EjENS0_6memory15LoadWithoutCastENSE_16StoreWithoutCastEEEviT_T0_T2_T3_T4_T5_ --------------------------
	.section	.nv.constant0._ZN2at6native27unrolled_elementwise_kernelIZZZNS0_61_GLOBAL__N__132982cb_23_ActivationSiluKernel_cu_1520ed90_292420silu_backward_kernelERNS_18TensorIteratorBaseEENKUlvE_clEvENKUlvE_clEvEUlddE_St5arrayIPcLm3EELi4E23TrivialOffsetCalculatorILi2EjESB_ILi1EjENS0_6memory15LoadWithoutCastENSE_16StoreWithoutCastEEEviT_T0_T2_T3_T4_T5_,"a",@progbits
	.sectionflags	@""
	.align	4
.nv.constant0._ZN2at6native27unrolled_elementwise_kernelIZZZNS0_61_GLOBAL__N__132982cb_23_ActivationSiluKernel_cu_1520ed90_292420silu_backward_kernelERNS_18TensorIteratorBaseEENKUlvE_clEvENKUlvE_clEvEUlddE_St5arrayIPcLm3EELi4E23TrivialOffsetCalculatorILi2EjESB_ILi1EjENS0_6memory15LoadWithoutCastENSE_16StoreWithoutCastEEEviT_T0_T2_T3_T4_T5_:
	.zero		564


//--------------------- .nv.constant0._ZN2at6native29vectorized_elementwise_kernelILi2EZZZNS0_61_GLOBAL__N__132982cb_23_ActivationSiluKernel_cu_1520ed90_292420silu_backward_kernelERNS_18TensorIteratorBaseEENKUlvE_clEvENKUlvE_clEvEUlddE_St5arrayIPcLm3EEEEviT0_T1_ --------------------------
	.section	.nv.constant0._ZN2at6native29vectorized_elementwise_kernelILi2EZZZNS0_61_GLOBAL__N__132982cb_23_ActivationSiluKernel_cu_1520ed90_292420silu_backward_kernelERNS_18TensorIteratorBaseEENKUlvE_clEvENKUlvE_clEvEUlddE_St5arrayIPcLm3EEEEviT0_T1_,"a",@progbits
	.sectionflags	@""
	.align	4
.nv.constant0._ZN2at6native29vectorized_elementwise_kernelILi2EZZZNS0_61_GLOBAL__N__132982cb_23_ActivationSiluKernel_cu_1520ed90_292420silu_backward_kernelERNS_18TensorIteratorBaseEENKUlvE_clEvENKUlvE_clEvEUlddE_St5arrayIPcLm3EEEEviT0_T1_:
	.zero		560


//--------------------- .nv.constant0._ZN2at6native29vectorized_elementwise_kernelILi4EZZZNS0_61_GLOBAL__N__132982cb_23_ActivationSiluKernel_cu_1520ed90_292420silu_backward_kernelERNS_18TensorIteratorBaseEENKUlvE_clEvENKUlvE_clEvEUlddE_St5arrayIPcLm3EEEEviT0_T1_ --------------------------
	.section	.nv.constant0._ZN2at6native29vectorized_elementwise_kernelILi4EZZZNS0_61_GLOBAL__N__132982cb_23_ActivationSiluKernel_cu_1520ed90_292420silu_backward_kernelERNS_18TensorIteratorBaseEENKUlvE_clEvENKUlvE_clEvEUlddE_St5arrayIPcLm3EEEEviT0_T1_,"a",@progbits
	.sectionflags	@""
	.align	4
.nv.constant0._ZN2at6native29vectorized_elementwise_kernelILi4EZZZNS0_61_GLOBAL__N__132982cb_23_ActivationSiluKernel_cu_1520ed90_292420silu_backward_kernelERNS_18TensorIteratorBaseEENKUlvE_clEvENKUlvE_clEvEUlddE_St5arrayIPcLm3EEEEviT0_T1_:
	.zero		560


//--------------------- .nv.constant0._ZN2at6native29vectorized_elementwise_kernelILi8EZZZNS0_61_GLOBAL__N__132982cb_23_ActivationSiluKernel_cu_1520ed90_292420silu_backward_kernelERNS_18TensorIteratorBaseEENKUlvE_clEvENKUlvE_clEvEUlddE_St5arrayIPcLm3EEEEviT0_T1_ --------------------------
	.section	.nv.constant0._ZN2at6native29vectorized_elementwise_kernelILi8EZZZNS0_61_GLOBAL__N__132982cb_23_ActivationSiluKernel_cu_1520ed90_292420silu_backward_kernelERNS_18TensorIteratorBaseEENKUlvE_clEvENKUlvE_clEvEUlddE_St5arrayIPcLm3EEEEviT0_T1_,"a",@progbits
	.sectionflags	@""
	.align	4
.nv.constant0._ZN2at6native29vectorized_elementwise_kernelILi8EZZZNS0_61_GLOBAL__N__132982cb_23_ActivationSiluKernel_cu_1520ed90_292420silu_backward_kernelERNS_18TensorIteratorBaseEENKUlvE_clEvENKUlvE_clEvEUlddE_St5arrayIPcLm3EEEEviT0_T1_:
	.zero		560


//--------------------- .nv.constant0._ZN2at6native18elementwise_kernelILi128ELi4EZNS0_15gpu_kernel_implIZZZNS0_61_GLOBAL__N__132982cb_23_ActivationSiluKernel_cu_1520ed90_292411silu_kernelERNS_18TensorIteratorBaseEENKUlvE_clEvENKUlvE4_clEvEUlN3c108BFloat16EE_EEvS5_RKT_EUliE_EEviT1_ --------------------------
	.section	.nv.constant0._ZN2at6native18elementwise_kernelILi128ELi4EZNS0_15gpu_kernel_implIZZZNS0_61_GLOBAL__N__132982cb_23_ActivationSiluKernel_cu_1520ed90_292411silu_kernelERNS_18TensorIteratorBaseEENKUlvE_clEvENKUlvE4_clEvEUlN3c108BFloat16EE_EEvS5_RKT_EUliE_EEviT1_,"a",@progbits
	.sectionflags	@""
	.align	4
.nv.constant0._ZN2at6native18elementwise_kernelILi128ELi4EZNS0_15gpu_kernel_implIZZZNS0_61_GLOBAL__N__132982cb_23_ActivationSiluKernel_cu_1520ed90_292411silu_kernelERNS_18TensorIteratorBaseEENKUlvE_clEvENKUlvE4_clEvEUlN3c108BFloat16EE_EEvS5_RKT_EUliE_EEviT1_:
	.zero		1072


//--------------------- .nv.constant0._ZN2at6native27unrolled_elementwise_kernelIZZZNS0_61_GLOBAL__N__132982cb_23_ActivationSiluKernel_cu_1520ed90_292411silu_kernelERNS_18TensorIteratorBaseEENKUlvE_clEvENKUlvE4_clEvEUlN3c108BFloat16EE_St5arrayIPcLm2EELi4E23TrivialOffsetCalculatorILi1EjESE_NS0_6memory12LoadWithCastILi1EEENSF_13StoreWithCastILi1EEEEEviT_T0_T2_T3_T4_T5_ --------------------------
	.section	.nv.constant0._ZN2at6native27unrolled_elementwise_kernelIZZZNS0_61_GLOBAL__N__132982cb_23_ActivationSiluKernel_cu_1520ed90_292411silu_kernelERNS_18TensorIteratorBaseEENKUlvE_clEvENKUlvE4_clEvEUlN3c108BFloat16EE_St5arrayIPcLm2EELi4E23TrivialOffsetCalculatorILi1EjESE_NS0_6memory12LoadWithCastILi1EEENSF_13StoreWithCastILi1EEEEEviT_T0_T2_T3_T4_T5_,"a",@progbits
	.sectionflags	@""
	.align	4
.nv.constant0._ZN2at6native27unrolled_elementwise_kernelIZZZNS0_61_GLOBAL__N__132982cb_23_ActivationSiluKernel_cu_1520ed90_292411silu_kernelERNS_18TensorIteratorBaseEENKUlvE_clEvENKUlvE4_clEvEUlN3c108BFloat16EE_St5arrayIPcLm2EELi4E23TrivialOffsetCalculatorILi1EjESE_NS0_6memory12LoadWithCastILi1EEENSF_13StoreWithCastILi1EEEEEviT_T0_T2_T3_T4_T5_:
	.zero		572


//--------------------- .nv.constant0._ZN2at6native18elementwise_kernelILi128ELi4EZNS0_22gpu_kernel_impl_nocastIZZZNS0_61_GLOBAL__N__132982cb_23_ActivationSiluKernel_cu_1520ed90_292411silu_kernelERNS_18TensorIteratorBaseEENKUlvE_clEvENKUlvE4_clEvEUlN3c108BFloat16EE_EEvS5_RKT_EUliE_EEviT1_ --------------------------
	.section	.nv.constant0._ZN2at6native18elementwise_kernelILi128ELi4EZNS0_22gpu_kernel_impl_nocastIZZZNS0_61_GLOBAL__N__132982cb_23_ActivationSiluKernel_cu_1520ed90_292411silu_kernelERNS_18TensorIteratorBaseEENKUlvE_clEvENKUlvE4_clEvEUlN3c108BFloat16EE_EEvS5_RKT_EUliE_EEviT1_,"a",@progbits
	.sectionflags	@""
	.align	4
.nv.constant0._ZN2at6native18elementwise_kernelILi128ELi4EZNS0_22gpu_kernel_impl_nocastIZZZNS0_61_GLOBAL__N__132982cb_23_ActivationSiluKernel_cu_1520ed90_292411silu_kernelERNS_18TensorIteratorBaseEENKUlvE_clEvENKUlvE4_clEvEUlN3c108BFloat16EE_EEvS5_RKT_EUliE_EEviT1_:
	.zero		1072


//--------------------- .nv.constant0._ZN2at6native27unrolled_elementwise_kernelIZZZNS0_61_GLOBAL__N__132982cb_23_ActivationSiluKernel_cu_1520ed90_292411silu_kernelERNS_18TensorIteratorBaseEENKUlvE_clEvENKUlvE4_clEvEUlN3c108BFloat16EE_St5arrayIPcLm2EELi4E23TrivialOffsetCalculatorILi1EjESE_NS0_6memory15LoadWithoutCastENSF_16StoreWithoutCastEEEviT_T0_T2_T3_T4_T5_ --------------------------
	.section	.nv.constant0._ZN2at6native27unrolled_elementwise_kernelIZZZNS0_61_GLOBAL__N__132982cb_23_ActivationSiluKernel_cu_1520ed90_292411silu_kernelERNS_18TensorIteratorBaseEENKUlvE_clEvENKUlvE4_clEvEUlN3c108BFloat16EE_St5arrayIPcLm2EELi4E23TrivialOffsetCalculatorILi1EjESE_NS0_6memory15LoadWithoutCastENSF_16StoreWithoutCastEEEviT_T0_T2_T3_T4_T5_,"a",@progbits
	.sectionflags	@""
	.align	4
.nv.constant0._ZN2at6native27unrolled_elementwise_kernelIZZZNS0_61_GLOBAL__N__132982cb_23_ActivationSiluKernel_cu_1520ed90_292411silu_kernelERNS_18TensorIteratorBaseEENKUlvE_clEvENKUlvE4_clEvEUlN3c108BFloat16EE_St5arrayIPcLm2EELi4E23TrivialOffsetCalculatorILi1EjESE_NS0_6memory15LoadWithoutCastENSF_16StoreWithoutCastEEEviT_T0_T2_T3_T4_T5_:
	.zero		556


//--------------------- .nv.constant0._ZN2at6native29vectorized_elementwise_kernelILi2EZZZNS0_61_GLOBAL__N__132982cb_23_ActivationSiluKernel_cu_1520ed90_292411silu_kernelERNS_18TensorIteratorBaseEENKUlvE_clEvENKUlvE4_clEvEUlN3c108BFloat16EE_St5arrayIPcLm2EEEEviT0_T1_ --------------------------
	.section	.nv.constant0._ZN2at6native29vectorized_elementwise_kernelILi2EZZZNS0_61_GLOBAL__N__132982cb_23_ActivationSiluKernel_cu_1520ed90_292411silu_kernelERNS_18TensorIteratorBaseEENKUlvE_clEvENKUlvE4_clEvEUlN3c108BFloat16EE_St5arrayIPcLm2EEEEviT0_T1_,"a",@progbits
	.sectionflags	@""
	.align	4
.nv.constant0._ZN2at6native29vectorized_elementwise_kernelILi2EZZZNS0_61_GLOBAL__N__132982cb_23_ActivationSiluKernel_cu_1520ed90_292411silu_kernelERNS_18TensorIteratorBaseEENKUlvE_clEvENKUlvE4_clEvEUlN3c108BFloat16EE_St5arrayIPcLm2EEEEviT0_T1_:
	.zero		552


//--------------------- .nv.constant0._ZN2at6native29vectorized_elementwise_kernelILi4EZZZNS0_61_GLOBAL__N__132982cb_23_ActivationSiluKernel_cu_1520ed90_292411silu_kernelERNS_18TensorIteratorBaseEENKUlvE_clEvENKUlvE4_clEvEUlN3c108BFloat16EE_St5arrayIPcLm2EEEEviT0_T1_ --------------------------
	.section	.nv.constant0._ZN2at6native29vectorized_elementwise_kernelILi4EZZZNS0_61_GLOBAL__N__132982cb_23_ActivationSiluKernel_cu_1520ed90_292411silu_kernelERNS_18TensorIteratorBaseEENKUlvE_clEvENKUlvE4_clEvEUlN3c108BFloat16EE_St5arrayIPcLm2EEEEviT0_T1_,"a",@progbits
	.sectionflags	@""
	.align	4
.nv.constant0._ZN2at6native29vectorized_elementwise_kernelILi4EZZZNS0_61_GLOBAL__N__132982cb_23_ActivationSiluKernel_cu_1520ed90_292411silu_kernelERNS_18TensorIteratorBaseEENKUlvE_clEvENKUlvE4_clEvEUlN3c108BFloat16EE_St5arrayIPcLm2EEEEviT0_T1_:
	.zero		552


//--------------------- .nv.constant0._ZN2at6native29vectorized_elementwise_kernelILi8EZZZNS0_61_GLOBAL__N__132982cb_23_ActivationSiluKernel_cu_1520ed90_292411silu_kernelERNS_18TensorIteratorBaseEENKUlvE_clEvENKUlvE4_clEvEUlN3c108BFloat16EE_St5arrayIPcLm2EEEEviT0_T1_ --------------------------
	.section	.nv.constant0._ZN2at6native29vectorized_elementwise_kernelILi8EZZZNS0_61_GLOBAL__N__132982cb_23_ActivationSiluKernel_cu_1520ed90_292411silu_kernelERNS_18TensorIteratorBaseEENKUlvE_clEvENKUlvE4_clEvEUlN3c108BFloat16EE_St5arrayIPcLm2EEEEviT0_T1_,"a",@progbits
	.sectionflags	@""
	.align	4
.nv.constant0._ZN2at6native29vectorized_elementwise_kernelILi8EZZZNS0_61_GLOBAL__N__132982cb_23_ActivationSiluKernel_cu_1520ed90_292411silu_kernelERNS_18TensorIteratorBaseEENKUlvE_clEvENKUlvE4_clEvEUlN3c108BFloat16EE_St5arrayIPcLm2EEEEviT0_T1_:
	.zero		552


//--------------------- .nv.constant0._ZN2at6native18elementwise_kernelILi128ELi4EZNS0_15gpu_kernel_implIZZZNS0_61_GLOBAL__N__132982cb_23_ActivationSiluKernel_cu_1520ed90_292411silu_kernelERNS_18TensorIteratorBaseEENKUlvE_clEvENKUlvE3_clEvEUlN3c104HalfEE_EEvS5_RKT_EUliE_EEviT1_ --------------------------
	.section	.nv.constant0._ZN2at6native18elementwise_kernelILi128ELi4EZNS0_15gpu_kernel_implIZZZNS0_61_GLOBAL__N__132982cb_23_ActivationSiluKernel_cu_1520ed90_292411silu_kernelERNS_18TensorIteratorBaseEENKUlvE_clEvENKUlvE3_clEvEUlN3c104HalfEE_EEvS5_RKT_EUliE_EEviT1_,"a",@progbits
	.sectionflags	@""
	.align	4
.nv.constant0._ZN2at6native18elementwise_kernelILi128ELi4EZNS0_15gpu_kernel_implIZZZNS0_61_GLOBAL__N__132982cb_23_ActivationSiluKernel_cu_1520ed90_292411silu_kernelERNS_18TensorIteratorBaseEENKUlvE_clEvENKUlvE3_clEvEUlN3c104HalfEE_EEvS5_RKT_EUliE_EEviT1_:
	.zero		1072


//--------------------- .nv.constant0._ZN2at6native27unrolled_elementwise_kernelIZZZNS0_61_GLOBAL__N__132982cb_23_ActivationSiluKernel_cu_1520ed90_292411silu_kernelERNS_18TensorIteratorBaseEENKUlvE_clEvENKUlvE3_clEvEUlN3c104HalfEE_St5arrayIPcLm2EELi4E23TrivialOffsetCalculatorILi1EjESE_NS0_6memory12LoadWithCastILi1EEENSF_13StoreWithCastILi1EEEEEviT_T0_T2_T3_T4_T5_ --------------------------
	.section	.nv.constant0._ZN2at6native27unrolled_elementwise_kernelIZZZNS0_61_GLOBAL__N__132982cb_23_ActivationSiluKernel_cu_1520ed90_292411silu_kernelERNS_18TensorIteratorBaseEENKUlvE_clEvENKUlvE3_clEvEUlN3c104HalfEE_St5arrayIPcLm2EELi4E23TrivialOffsetCalculatorILi1EjESE_NS0_6memory12LoadWithCastILi1EEENSF_13StoreWithCastILi1EEEEEviT_T0_T2_T3_T4_T5_,"a",@progbits
	.sectionflags	@""
	.align	4
.nv.constant0._ZN2at6native27unrolled_elementwise_kernelIZZZNS0_61_GLOBAL__N__132982cb_23_ActivationSiluKernel_cu_1520ed90_292411silu_kernelERNS_18TensorIteratorBaseEENKUlvE_clEvENKUlvE3_clEvEUlN3c104HalfEE_St5arrayIPcLm2EELi4E23TrivialOffsetCalculatorILi1EjESE_NS0_6memory12LoadWithCastILi1EEENSF_13StoreWithCastILi1EEEEEviT_T0_T2_T3_T4_T5_:
	.zero		572


//--------------------- .nv.constant0._ZN2at6native18elementwise_kernelILi128ELi4EZNS0_22gpu_kernel_impl_nocastIZZZNS0_61_GLOBAL__N__132982cb_23_ActivationSiluKernel_cu_1520ed90_292411silu_kernelERNS_18TensorIteratorBaseEENKUlvE_clEvENKUlvE3_clEvEUlN3c104HalfEE_EEvS5_RKT_EUliE_EEviT1_ --------------------------
	.section	.nv.constant0._ZN2at6native18elementwise_kernelILi128ELi4EZNS0_22gpu_kernel_impl_nocastIZZZNS0_61_GLOBAL__N__132982cb_23_ActivationSiluKernel_cu_1520ed90_292411silu_kernelERNS_18TensorIteratorBaseEENKUlvE_clEvENKUlvE3_clEvEUlN3c104HalfEE_EEvS5_RKT_EUliE_EEviT1_,"a",@progbits
	.sectionflags	@""
	.align	4
.nv.constant0._ZN2at6native18elementwise_kernelILi128ELi4EZNS0_22gpu_kernel_impl_nocastIZZZNS0_61_GLOBAL__N__132982cb_23_ActivationSiluKernel_cu_1520ed90_292411silu_kernelERNS_18TensorIteratorBaseEENKUlvE_clEvENKUlvE3_clEvEUlN3c104HalfEE_EEvS5_RKT_EUliE_EEviT1_:
	.zero		1072


//--------------------- .nv.constant0._ZN2at6native27unrolled_elementwise_kernelIZZZNS0_61_GLOBAL__N__132982cb_23_ActivationSiluKernel_cu_1520ed90_292411silu_kernelERNS_18TensorIteratorBaseEENKUlvE_clEvENKUlvE3_clEvEUlN3c104HalfEE_St5arrayIPcLm2EELi4E23TrivialOffsetCalculatorILi1EjESE_NS0_6memory15LoadWithoutCastENSF_16StoreWithoutCastEEEviT_T0_T2_T3_T4_T5_ --------------------------
	.section	.nv.constant0._ZN2at6native27unrolled_elementwise_kernelIZZZNS0_61_GLOBAL__N__132982cb_23_ActivationSiluKernel_cu_1520ed90_292411silu_kernelERNS_18TensorIteratorBaseEENKUlvE_clEvENKUlvE3_clEvEUlN3c104HalfEE_St5arrayIPcLm2EELi4E23TrivialOffsetCalculatorILi1EjESE_NS0_6memory15LoadWithoutCastENSF_16StoreWithoutCastEEEviT_T0_T2_T3_T4_T5_,"a",@progbits
	.sectionflags	@""
	.align	4
.nv.constant0._ZN2at6native27unrolled_elementwise_kernelIZZZNS0_61_GLOBAL__N__132982cb_23_ActivationSiluKernel_cu_1520ed90_292411silu_kernelERNS_18TensorIteratorBaseEENKUlvE_clEvENKUlvE3_clEvEUlN3c104HalfEE_St5arrayIPcLm2EELi4E23TrivialOffsetCalculatorILi1EjESE_NS0_6memory15LoadWithoutCastENSF_16StoreWithoutCastEEEviT_T0_T2_T3_T4_T5_:
	.zero		556


//--------------------- .nv.constant0._ZN2at6native29vectorized_elementwise_kernelILi2EZZZNS0_61_GLOBAL__N__132982cb_23_ActivationSiluKernel_cu_1520ed90_292411silu_kernelERNS_18TensorIteratorBaseEENKUlvE_clEvENKUlvE3_clEvEUlN3c104HalfEE_St5arrayIPcLm2EEEEviT0_T1_ --------------------------
	.section	.nv.constant0._ZN2at6native29vectorized_elementwise_kernelILi2EZZZNS0_61_GLOBAL__N__132982cb_23_ActivationSiluKernel_cu_1520ed90_292411silu_kernelERNS_18TensorIteratorBaseEENKUlvE_clEvENKUlvE3_clEvEUlN3c104HalfEE_St5arrayIPcLm2EEEEviT0_T1_,"a",@progbits
	.sectionflags	@""
	.align	4
.nv.constant0._ZN2at6native29vectorized_elementwise_kernelILi2EZZZNS0_61_GLOBAL__N__132982cb_23_ActivationSiluKernel_cu_1520ed90_292411silu_kernelERNS_18TensorIteratorBaseEENKUlvE_clEvENKUlvE3_clEvEUlN3c104HalfEE_St5arrayIPcLm2EEEEviT0_T1_:
	.zero		552


//--------------------- .nv.constant0._ZN2at6native29vectorized_elementwise_kernelILi4EZZZNS0_61_GLOBAL__N__132982cb_23_ActivationSiluKernel_cu_1520ed90_292411silu_kernelERNS_18TensorIteratorBaseEENKUlvE_clEvENKUlvE3_clEvEUlN3c104HalfEE_St5arrayIPcLm2EEEEviT0_T1_ --------------------------
	.section	.nv.constant0._ZN2at6native29vectorized_elementwise_kernelILi4EZZZNS0_61_GLOBAL__N__132982cb_23_ActivationSiluKernel_cu_1520ed90_292411silu_kernelERNS_18TensorIteratorBaseEENKUlvE_clEvENKUlvE3_clEvEUlN3c104HalfEE_St5arrayIPcLm2EEEEviT0_T1_,"a",@progbits
	.sectionflags	@""
	.align	4
.nv.constant0._ZN2at6native29vectorized_elementwise_kernelILi4EZZZNS0_61_GLOBAL__N__132982cb_23_ActivationSiluKernel_cu_1520ed90_292411silu_kernelERNS_18TensorIteratorBaseEENKUlvE_clEvENKUlvE3_clEvEUlN3c104HalfEE_St5arrayIPcLm2EEEEviT0_T1_:
	.zero		552


//--------------------- .nv.constant0._ZN2at6native29vectorized_elementwise_kernelILi8EZZZNS0_61_GLOBAL__N__132982cb_23_ActivationSiluKernel_cu_1520ed90_292411silu_kernelERNS_18TensorIteratorBaseEENKUlvE_clEvENKUlvE3_clEvEUlN3c104HalfEE_St5arrayIPcLm2EEEEviT0_T1_ --------------------------
	.section	.nv.constant0._ZN2at6native29vectorized_elementwise_kernelILi8EZZZNS0_61_GLOBAL__N__132982cb_23_ActivationSiluKernel_cu_1520ed90_292411silu_kernelERNS_18TensorIteratorBaseEENKUlvE_clEvENKUlvE3_clEvEUlN3c104HalfEE_St5arrayIPcLm2EEEEviT0_T1_,"a",@progbits
	.sectionflags	@""
	.align	4
.nv.constant0._ZN2at6native29vectorized_elementwise_kernelILi8EZZZNS0_61_GLOBAL__N__132982cb_23_ActivationSiluKernel_cu_1520ed90_292411silu_kernelERNS_18TensorIteratorBaseEENKUlvE_clEvENKUlvE3_clEvEUlN3c104HalfEE_St5arrayIPcLm2EEEEviT0_T1_:
	.zero		552


//--------------------- .nv.constant0._ZN2at6native18elementwise_kernelILi128ELi4EZNS0_15gpu_kernel_implIZZZNS0_61_GLOBAL__N__132982cb_23_ActivationSiluKernel_cu_1520ed90_292411silu_kernelERNS_18TensorIteratorBaseEENKUlvE_clEvENKUlvE2_clEvEUlN3c107complexIfEEE_EEvS5_RKT_EUliE_EEviT1_ --------------------------
	.section	.nv.constant0._ZN2at6native18elementwise_kernelILi128ELi4EZNS0_15gpu_kernel_implIZZZNS0_61_GLOBAL__N__132982cb_23_ActivationSiluKernel_cu_1520ed90_292411silu_kernelERNS_18TensorIteratorBaseEENKUlvE_clEvENKUlvE2_clEvEUlN3c107complexIfEEE_EEvS5_RKT_EUliE_EEviT1_,"a",@progbits
	.sectionflags	@""
	.align	4
.nv.constant0._ZN2at6native18elementwise_kernelILi128ELi4EZNS0_15gpu_kernel_implIZZZNS0_61_GLOBAL__N__132982cb_23_ActivationSiluKernel_cu_1520ed90_292411silu_kernelERNS_18TensorIteratorBaseEENKUlvE_clEvENKUlvE2_clEvEUlN3c107complexIfEEE_EEvS5_RKT_EUliE_EEviT1_:
	.zero		1072


//--------------------- .nv.constant0._ZN2at6native27unrolled_elementwise_kernelIZZZNS0_61_GLOBAL__N__132982cb_23_ActivationSiluKernel_cu_1520ed90_292411silu_kernelERNS_18TensorIteratorBaseEENKUlvE_clEvENKUlvE2_clEvEUlN3c107complexIfEEE_St5arrayIPcLm2EELi4E23TrivialOffsetCalculatorILi1EjESF_NS0_6memory12LoadWithCastILi1EEENSG_13StoreWithCastILi1EEEEEviT_T0_T2_T3_T4_T5_ --------------------------
	.section	.nv.constant0._ZN2at6native27unrolled_elementwise_kernelIZZZNS0_61_GLOBAL__N__132982cb_23_ActivationSiluKernel_cu_1520ed90_292411silu_kernelERNS_18TensorIteratorBaseEENKUlvE_clEvENKUlvE2_clEvEUlN3c107complexIfEEE_St5arrayIPcLm2EELi4E23TrivialOffsetCalculatorILi1EjESF_NS0_6memory12LoadWithCastILi1EEENSG_13StoreWithCastILi1EEEEEviT_T0_T2_T3_T4_T5_,"a",@progbits
	.sectionflags	@""
	.align	4
.nv.constant0._ZN2at6native27unrolled_elementwise_kernelIZZZNS0_61_GLOBAL__N__132982cb_23_ActivationSiluKernel_cu_1520ed90_292411silu_kernelERNS_18TensorIteratorBaseEENKUlvE_clEvENKUlvE2_clEvEUlN3c107complexIfEEE_St5arrayIPcLm2EELi4E23TrivialOffsetCalculatorILi1EjESF_NS0_6memory12LoadWithCastILi1EEENSG_13StoreWithCastILi1EEEEEviT_T0_T2_T3_T4_T5_:
	.zero		572


//--------------------- .nv.constant0._ZN2at6native18elementwise_kernelILi128ELi2EZNS0_22gpu_kernel_impl_nocastIZZZNS0_61_GLOBAL__N__132982cb_23_ActivationSiluKernel_cu_1520ed90_292411silu_kernelERNS_18TensorIteratorBaseEENKUlvE_clEvENKUlvE2_clEvEUlN3c107complexIfEEE_EEvS5_RKT_EUliE_EEviT1_ --------------------------
	.section	.nv.constant0._ZN2at6native18elementwise_kernelILi128ELi2EZNS0_22gpu_kernel_impl_nocastIZZZNS0_61_GLOBAL__N__132982cb_23_ActivationSiluKernel_cu_1520ed90_292411silu_kernelERNS_18TensorIteratorBaseEENKUlvE_clEvENKUlvE2_clEvEUlN3c107complexIfEEE_EEvS5_RKT_EUliE_EEviT1_,"a",@progbits
	.sectionflags	@""
	.align	4
.nv.constant0._ZN2at6native18elementwise_kernelILi128ELi2EZNS0_22gpu_kernel_impl_nocastIZZZNS0_61_GLOBAL__N__132982cb_23_ActivationSiluKernel_cu_1520ed90_292411silu_kernelERNS_18TensorIteratorBaseEENKUlvE_clEvENKUlvE2_clEvEUlN3c107complexIfEEE_EEvS5_RKT_EUliE_EEviT1_:
	.zero		1072


//--------------------- .nv.constant0._ZN2at6native27unrolled_elementwise_kernelIZZZNS0_61_GLOBAL__N__132982cb_23_ActivationSiluKernel_cu_1520ed90_292411silu_kernelERNS_18TensorIteratorBaseEENKUlvE_clEvENKUlvE2_clEvEUlN3c107complexIfEEE_St5arrayIPcLm2EELi4E23TrivialOffsetCalculatorILi1EjESF_NS0_6memory15LoadWithoutCastENSG_16StoreWithoutCastEEEviT_T0_T2_T3_T4_T5_ --------------------------
	.section	.nv.constant0._ZN2at6native27unrolled_elementwise_kernelIZZZNS0_61_GLOBAL__N__132982cb_23_ActivationSiluKernel_cu_1520ed90_292411silu_kernelERNS_18TensorIteratorBaseEENKUlvE_clEvENKUlvE2_clEvEUlN3c107complexIfEEE_St5arrayIPcLm2EELi4E23TrivialOffsetCalculatorILi1EjESF_NS0_6memory15LoadWithoutCastENSG_16StoreWithoutCastEEEviT_T0_T2_T3_T4_T5_,"a",@progbits
	.sectionflags	@""
	.align	4
.nv.constant0._ZN2at6native27unrolled_elementwise_kernelIZZZNS0_61_GLOBAL__N__132982cb_23_ActivationSiluKernel_cu_1520ed90_292411silu_kernelERNS_18TensorIteratorBaseEENKUlvE_clEvENKUlvE2_clEvEUlN3c107complexIfEEE_St5arrayIPcLm2EELi4E23TrivialOffsetCalculatorILi1EjESF_NS0_6memory15LoadWithoutCastENSG_16StoreWithoutCastEEEviT_T0_T2_T3_T4_T5_:
	.zero		556


//--------------------- .nv.constant0._ZN2at6native29vectorized_elementwise_kernelILi2EZZZNS0_61_GLOBAL__N__132982cb_23_ActivationSiluKernel_cu_1520ed90_292411silu_kernelERNS_18TensorIteratorBaseEENKUlvE_clEvENKUlvE2_clEvEUlN3c107complexIfEEE_St5arrayIPcLm2EEEEviT0_T1_ --------------------------
	.section	.nv.constant0._ZN2at6native29vectorized_elementwise_kernelILi2EZZZNS0_61_GLOBAL__N__132982cb_23_ActivationSiluKernel_cu_1520ed90_292411silu_kernelERNS_18TensorIteratorBaseEENKUlvE_clEvENKUlvE2_clEvEUlN3c107complexIfEEE_St5arrayIPcLm2EEEEviT0_T1_,"a",@progbits
	.sectionflags	@""
	.align	4
.nv.constant0._ZN2at6native29vectorized_elementwise_kernelILi2EZZZNS0_61_GLOBAL__N__132982cb_23_ActivationSiluKernel_cu_1520ed90_292411silu_kernelERNS_18TensorIteratorBaseEENKUlvE_clEvENKUlvE2_clEvEUlN3c107complexIfEEE_St5arrayIPcLm2EEEEviT0_T1_:
	.zero		552


//--------------------- .nv.constant0._ZN2at6native29vectorized_elementwise_kernelILi4EZZZNS0_61_GLOBAL__N__132982cb_23_ActivationSiluKernel_cu_1520ed90_292411silu_kernelERNS_18TensorIteratorBaseEENKUlvE_clEvENKUlvE2_clEvEUlN3c107complexIfEEE_St5arrayIPcLm2EEEEviT0_T1_ --------------------------
	.section	.nv.constant0._ZN2at6native29vectorized_elementwise_kernelILi4EZZZNS0_61_GLOBAL__N__132982cb_23_ActivationSiluKernel_cu_1520ed90_292411silu_kernelERNS_18TensorIteratorBaseEENKUlvE_clEvENKUlvE2_clEvEUlN3c107complexIfEEE_St5arrayIPcLm2EEEEviT0_T1_,"a",@progbits
	.sectionflags	@""
	.align	4
.nv.constant0._ZN2at6native29vectorized_elementwise_kernelILi4EZZZNS0_61_GLOBAL__N__132982cb_23_ActivationSiluKernel_cu_1520ed90_292411silu_kernelERNS_18TensorIteratorBaseEENKUlvE_clEvENKUlvE2_clEvEUlN3c107complexIfEEE_St5arrayIPcLm2EEEEviT0_T1_:
	.zero		552


//--------------------- .nv.constant0._ZN2at6native29vectorized_elementwise_kernelILi8EZZZNS0_61_GLOBAL__N__132982cb_23_ActivationSiluKernel_cu_1520ed90_292411silu_kernelERNS_18TensorIteratorBaseEENKUlvE_clEvENKUlvE2_clEvEUlN3c107complexIfEEE_St5arrayIPcLm2EEEEviT0_T1_ --------------------------
	.section	.nv.constant0._ZN2at6native29vectorized_elementwise_kernelILi8EZZZNS0_61_GLOBAL__N__132982cb_23_ActivationSiluKernel_cu_1520ed90_292411silu_kernelERNS_18TensorIteratorBaseEENKUlvE_clEvENKUlvE2_clEvEUlN3c107complexIfEEE_St5arrayIPcLm2EEEEviT0_T1_,"a",@progbits
	.sectionflags	@""
	.align	4
.nv.constant0._ZN2at6native29vectorized_elementwise_kernelILi8EZZZNS0_61_GLOBAL__N__132982cb_23_ActivationSiluKernel_cu_1520ed90_292411silu_kernelERNS_18TensorIteratorBaseEENKUlvE_clEvENKUlvE2_clEvEUlN3c107complexIfEEE_St5arrayIPcLm2EEEEviT0_T1_:
	.zero		552


//--------------------- .nv.constant0._ZN2at6native18elementwise_kernelILi128ELi4EZNS0_15gpu_kernel_implIZZZNS0_61_GLOBAL__N__132982cb_23_ActivationSiluKernel_cu_1520ed90_292411silu_kernelERNS_18TensorIteratorBaseEENKUlvE_clEvENKUlvE1_clEvEUlN3c107complexIdEEE_EEvS5_RKT_EUliE_EEviT1_ --------------------------
	.section	.nv.constant0._ZN2at6native18elementwise_kernelILi128ELi4EZNS0_15gpu_kernel_implIZZZNS0_61_GLOBAL__N__132982cb_23_ActivationSiluKernel_cu_1520ed90_292411silu_kernelERNS_18TensorIteratorBaseEENKUlvE_clEvENKUlvE1_clEvEUlN3c107complexIdEEE_EEvS5_RKT_EUliE_EEviT1_,"a",@progbits
	.sectionflags	@""
	.align	4
.nv.constant0._ZN2at6native18elementwise_kernelILi128ELi4EZNS0_15gpu_kernel_implIZZZNS0_61_GLOBAL__N__132982cb_23_ActivationSiluKernel_cu_1520ed90_292411silu_kernelERNS_18TensorIteratorBaseEENKUlvE_clEvENKUlvE1_clEvEUlN3c107complexIdEEE_EEvS5_RKT_EUliE_EEviT1_:
	.zero		1072


//--------------------- .nv.constant0._ZN2at6native27unrolled_elementwise_kernelIZZZNS0_61_GLOBAL__N__132982cb_23_ActivationSiluKernel_cu_1520ed90_292411silu_kernelERNS_18TensorIteratorBaseEENKUlvE_clEvENKUlvE1_clEvEUlN3c107complexIdEEE_St5arrayIPcLm2EELi4E23TrivialOffsetCalculatorILi1EjESF_NS0_6memory12LoadWithCastILi1EEENSG_13StoreWithCastILi1EEEEEviT_T0_T2_T3_T4_T5_ --------------------------
	.section	.nv.constant0._ZN2at6native27unrolled_elementwise_kernelIZZZNS0_61_GLOBAL__N__132982cb_23_ActivationSiluKernel_cu_1520ed90_292411silu_kernelERNS_18TensorIteratorBaseEENKUlvE_clEvENKUlvE1_clEvEUlN3c107complexIdEEE_St5arrayIPcLm2EELi4E23TrivialOffsetCalculatorILi1EjESF_NS0_6memory12LoadWithCastILi1EEENSG_13StoreWithCastILi1EEEEEviT_T0_T2_T3_T4_T5_,"a",@progbits
	.sectionflags	@""
	.align	4
.nv.constant0._ZN2at6native27unrolled_elementwise_kernelIZZZNS0_61_GLOBAL__N__132982cb_23_ActivationSiluKernel_cu_1520ed90_292411silu_kernelERNS_18TensorIteratorBaseEENKUlvE_clEvENKUlvE1_clEvEUlN3c107complexIdEEE_St5arrayIPcLm2EELi4E23TrivialOffsetCalculatorILi1EjESF_NS0_6memory12LoadWithCastILi1EEENSG_13StoreWithCastILi1EEEEEviT_T0_T2_T3_T4_T5_:
	.zero		572


//--------------------- .nv.constant0._ZN2at6native18elementwise_kernelILi128ELi2EZNS0_22gpu_kernel_impl_nocastIZZZNS0_61_GLOBAL__N__132982cb_23_ActivationSiluKernel_cu_1520ed90_292411silu_kernelERNS_18TensorIteratorBaseEENKUlvE_clEvENKUlvE1_clEvEUlN3c107complexIdEEE_EEvS5_RKT_EUliE_EEviT1_ --------------------------
	.section	.nv.constant0._ZN2at6native18elementwise_kernelILi128ELi2EZNS0_22gpu_kernel_impl_nocastIZZZNS0_61_GLOBAL__N__132982cb_23_ActivationSiluKernel_cu_1520ed90_292411silu_kernelERNS_18TensorIteratorBaseEENKUlvE_clEvENKUlvE1_clEvEUlN3c107complexIdEEE_EEvS5_RKT_EUliE_EEviT1_,"a",@progbits
	.sectionflags	@""
	.align	4
.nv.constant0._ZN2at6native18elementwise_kernelILi128ELi2EZNS0_22gpu_kernel_impl_nocastIZZZNS0_61_GLOBAL__N__132982cb_23_ActivationSiluKernel_cu_1520ed90_292411silu_kernelERNS_18TensorIteratorBaseEENKUlvE_clEvENKUlvE1_clEvEUlN3c107complexIdEEE_EEvS5_RKT_EUliE_EEviT1_:
	.zero		1072


//--------------------- .nv.constant0._ZN2at6native27unrolled_elementwise_kernelIZZZNS0_61_GLOBAL__N__132982cb_23_ActivationSiluKernel_cu_1520ed90_292411silu_kernelERNS_18TensorIteratorBaseEENKUlvE_clEvENKUlvE1_clEvEUlN3c107complexIdEEE_St5arrayIPcLm2EELi4E23TrivialOffsetCalculatorILi1EjESF_NS0_6memory15LoadWithoutCastENSG_16StoreWithoutCastEEEviT_T0_T2_T3_T4_T5_ --------------------------
	.section	.nv.constant0._ZN2at6native27unrolled_elementwise_kernelIZZZNS0_61_GLOBAL__N__132982cb_23_ActivationSiluKernel_cu_1520ed90_292411silu_kernelERNS_18TensorIteratorBaseEENKUlvE_clEvENKUlvE1_clEvEUlN3c107complexIdEEE_St5arrayIPcLm2EELi4E23TrivialOffsetCalculatorILi1EjESF_NS0_6memory15LoadWithoutCastENSG_16StoreWithoutCastEEEviT_T0_T2_T3_T4_T5_,"a",@progbits
	.sectionflags	@""
	.align	4
.nv.constant0._ZN2at6native27unrolled_elementwise_kernelIZZZNS0_61_GLOBAL__N__132982cb_23_ActivationSiluKernel_cu_1520ed90_292411silu_kernelERNS_18TensorIteratorBaseEENKUlvE_clEvENKUlvE1_clEvEUlN3c107complexIdEEE_St5arrayIPcLm2EELi4E23TrivialOffsetCalculatorILi1EjESF_NS0_6memory15LoadWithoutCastENSG_16StoreWithoutCastEEEviT_T0_T2_T3_T4_T5_:
	.zero		556


//--------------------- .nv.constant0._ZN2at6native29vectorized_elementwise_kernelILi2EZZZNS0_61_GLOBAL__N__132982cb_23_ActivationSiluKernel_cu_1520ed90_292411silu_kernelERNS_18TensorIteratorBaseEENKUlvE_clEvENKUlvE1_clEvEUlN3c107complexIdEEE_St5arrayIPcLm2EEEEviT0_T1_ --------------------------
	.section	.nv.constant0._ZN2at6native29vectorized_elementwise_kernelILi2EZZZNS0_61_GLOBAL__N__132982cb_23_ActivationSiluKernel_cu_1520ed90_292411silu_kernelERNS_18TensorIteratorBaseEENKUlvE_clEvENKUlvE1_clEvEUlN3c107complexIdEEE_St5arrayIPcLm2EEEEviT0_T1_,"a",@progbits
	.sectionflags	@""
	.align	4
.nv.constant0._ZN2at6native29vectorized_elementwise_kernelILi2EZZZNS0_61_GLOBAL__N__132982cb_23_ActivationSiluKernel_cu_1520ed90_292411silu_kernelERNS_18TensorIteratorBaseEENKUlvE_clEvENKUlvE1_clEvEUlN3c107complexIdEEE_St5arrayIPcLm2EEEEviT0_T1_:
	.zero		552


//--------------------- .nv.constant0._ZN2at6native29vectorized_elementwise_kernelILi4EZZZNS0_61_GLOBAL__N__132982cb_23_ActivationSiluKernel_cu_1520ed90_292411silu_kernelERNS_18TensorIteratorBaseEENKUlvE_clEvENKUlvE1_clEvEUlN3c107complexIdEEE_St5arrayIPcLm2EEEEviT0_T1_ --------------------------
	.section	.nv.constant0._ZN2at6native29vectorized_elementwise_kernelILi4EZZZNS0_61_GLOBAL__N__132982cb_23_ActivationSiluKernel_cu_1520ed90_292411silu_kernelERNS_18TensorIteratorBaseEENKUlvE_clEvENKUlvE1_clEvEUlN3c107complexIdEEE_St5arrayIPcLm2EEEEviT0_T1_,"a",@progbits
	.sectionflags	@""
	.align	4
.nv.constant0._ZN2at6native29vectorized_elementwise_kernelILi4EZZZNS0_61_GLOBAL__N__132982cb_23_ActivationSiluKernel_cu_1520ed90_292411silu_kernelERNS_18TensorIteratorBaseEENKUlvE_clEvENKUlvE1_clEvEUlN3c107complexIdEEE_St5arrayIPcLm2EEEEviT0_T1_:
	.zero		552


//--------------------- .nv.constant0._ZN2at6native29vectorized_elementwise_kernelILi8EZZZNS0_61_GLOBAL__N__132982cb_23_ActivationSiluKernel_cu_1520ed90_292411silu_kernelERNS_18TensorIteratorBaseEENKUlvE_clEvENKUlvE1_clEvEUlN3c107complexIdEEE_St5arrayIPcLm2EEEEviT0_T1_ --------------------------
	.section	.nv.constant0._ZN2at6native29vectorized_elementwise_kernelILi8EZZZNS0_61_GLOBAL__N__132982cb_23_ActivationSiluKernel_cu_1520ed90_292411silu_kernelERNS_18TensorIteratorBaseEENKUlvE_clEvENKUlvE1_clEvEUlN3c107complexIdEEE_St5arrayIPcLm2EEEEviT0_T1_,"a",@progbits
	.sectionflags	@""
	.align	4
.nv.constant0._ZN2at6native29vectorized_elementwise_kernelILi8EZZZNS0_61_GLOBAL__N__132982cb_23_ActivationSiluKernel_cu_1520ed90_292411silu_kernelERNS_18TensorIteratorBaseEENKUlvE_clEvENKUlvE1_clEvEUlN3c107complexIdEEE_St5arrayIPcLm2EEEEviT0_T1_:
	.zero		552


//--------------------- .nv.constant0._ZN2at6native18elementwise_kernelILi128ELi4EZNS0_15gpu_kernel_implIZZZNS0_61_GLOBAL__N__132982cb_23_ActivationSiluKernel_cu_1520ed90_292411silu_kernelERNS_18TensorIteratorBaseEENKUlvE_clEvENKUlvE0_clEvEUlfE_EEvS5_RKT_EUliE_EEviT1_ --------------------------
	.section	.nv.constant0._ZN2at6native18elementwise_kernelILi128ELi4EZNS0_15gpu_kernel_implIZZZNS0_61_GLOBAL__N__132982cb_23_ActivationSiluKernel_cu_1520ed90_292411silu_kernelERNS_18TensorIteratorBaseEENKUlvE_clEvENKUlvE0_clEvEUlfE_EEvS5_RKT_EUliE_EEviT1_,"a",@progbits
	.sectionflags	@""
	.align	4
.nv.constant0._ZN2at6native18elementwise_kernelILi128ELi4EZNS0_15gpu_kernel_implIZZZNS0_61_GLOBAL__N__132982cb_23_ActivationSiluKernel_cu_1520ed90_292411silu_kernelERNS_18TensorIteratorBaseEENKUlvE_clEvENKUlvE0_clEvEUlfE_EEvS5_RKT_EUliE_EEviT1_:
	.zero		1072


//--------------------- .nv.constant0._ZN2at6native27unrolled_elementwise_kernelIZZZNS0_61_GLOBAL__N__132982cb_23_ActivationSiluKernel_cu_1520ed90_292411silu_kernelERNS_18TensorIteratorBaseEENKUlvE_clEvENKUlvE0_clEvEUlfE_St5arrayIPcLm2EELi4E23TrivialOffsetCalculatorILi1EjESC_NS0_6memory12LoadWithCastILi1EEENSD_13StoreWithCastILi1EEEEEviT_T0_T2_T3_T4_T5_ --------------------------
	.section	.nv.constant0._ZN2at6native27unrolled_elementwise_kernelIZZZNS0_61_GLOBAL__N__132982cb_23_ActivationSiluKernel_cu_1520ed90_292411silu_kernelERNS_18TensorIteratorBaseEENKUlvE_clEvENKUlvE0_clEvEUlfE_St5arrayIPcLm2EELi4E23TrivialOffsetCalculatorILi1EjESC_NS0_6memory12LoadWithCastILi1EEENSD_13StoreWithCastILi1EEEEEviT_T0_T2_T3_T4_T5_,"a",@progbits
	.sectionflags	@""
	.align	4
.nv.constant0._ZN2at6native27unrolled_elementwise_kernelIZZZNS0_61_GLOBAL__N__132982cb_23_ActivationSiluKernel_cu_1520ed90_292411silu_kernelERNS_18TensorIteratorBaseEENKUlvE_clEvENKUlvE0_clEvEUlfE_St5arrayIPcLm2EELi4E23TrivialOffsetCalculatorILi1EjESC_NS0_6memory12LoadWithCastILi1EEENSD_13StoreWithCastILi1EEEEEviT_T0_T2_T3_T4_T5_:
	.zero		572


//--------------------- .nv.constant0._ZN2at6native18elementwise_kernelILi128ELi2EZNS0_22gpu_kernel_impl_nocastIZZZNS0_61_GLOBAL__N__132982cb_23_ActivationSiluKernel_cu_1520ed90_292411silu_kernelERNS_18TensorIteratorBaseEENKUlvE_clEvENKUlvE0_clEvEUlfE_EEvS5_RKT_EUliE_EEviT1_ --------------------------
	.section	.nv.constant0._ZN2at6native18elementwise_kernelILi128ELi2EZNS0_22gpu_kernel_impl_nocastIZZZNS0_61_GLOBAL__N__132982cb_23_ActivationSiluKernel_cu_1520ed90_292411silu_kernelERNS_18TensorIteratorBaseEENKUlvE_clEvENKUlvE0_clEvEUlfE_EEvS5_RKT_EUliE_EEviT1_,"a",@progbits
	.sectionflags	@""
	.align	4
.nv.constant0._ZN2at6native18elementwise_kernelILi128ELi2EZNS0_22gpu_kernel_impl_nocastIZZZNS0_61_GLOBAL__N__132982cb_23_ActivationSiluKernel_cu_1520ed90_292411silu_kernelERNS_18TensorIteratorBaseEENKUlvE_clEvENKUlvE0_clEvEUlfE_EEvS5_RKT_EUliE_EEviT1_:
	.zero		1072


//--------------------- .nv.constant0._ZN2at6native27unrolled_elementwise_kernelIZZZNS0_61_GLOBAL__N__132982cb_23_ActivationSiluKernel_cu_1520ed90_292411silu_kernelERNS_18TensorIteratorBaseEENKUlvE_clEvENKUlvE0_clEvEUlfE_St5arrayIPcLm2EELi4E23TrivialOffsetCalculatorILi1EjESC_NS0_6memory15LoadWithoutCastENSD_16StoreWithoutCastEEEviT_T0_T2_T3_T4_T5_ --------------------------
	.section	.nv.constant0._ZN2at6native27unrolled_elementwise_kernelIZZZNS0_61_GLOBAL__N__132982cb_23_ActivationSiluKernel_cu_1520ed90_292411silu_kernelERNS_18TensorIteratorBaseEENKUlvE_clEvENKUlvE0_clEvEUlfE_St5arrayIPcLm2EELi4E23TrivialOffsetCalculatorILi1EjESC_NS0_6memory15LoadWithoutCastENSD_16StoreWithoutCastEEEviT_T0_T2_T3_T4_T5_,"a",@progbits
	.sectionflags	@""
	.align	4
.nv.constant0._ZN2at6native27unrolled_elementwise_kernelIZZZNS0_61_GLOBAL__N__132982cb_23_ActivationSiluKernel_cu_1520ed90_292411silu_kernelERNS_18TensorIteratorBaseEENKUlvE_clEvENKUlvE0_clEvEUlfE_St5arrayIPcLm2EELi4E23TrivialOffsetCalculatorILi1EjESC_NS0_6memory15LoadWithoutCastENSD_16StoreWithoutCastEEEviT_T0_T2_T3_T4_T5_:
	.zero		556


//--------------------- .nv.constant0._ZN2at6native29vectorized_elementwise_kernelILi2EZZZNS0_61_GLOBAL__N__132982cb_23_ActivationSiluKernel_cu_1520ed90_292411silu_kernelERNS_18TensorIteratorBaseEENKUlvE_clEvENKUlvE0_clEvEUlfE_St5arrayIPcLm2EEEEviT0_T1_ --------------------------
	.section	.nv.constant0._ZN2at6native29vectorized_elementwise_kernelILi2EZZZNS0_61_GLOBAL__N__132982cb_23_ActivationSiluKernel_cu_1520ed90_292411silu_kernelERNS_18TensorIteratorBaseEENKUlvE_clEvENKUlvE0_clEvEUlfE_St5arrayIPcLm2EEEEviT0_T1_,"a",@progbits
	.sectionflags	@""
	.align	4
.nv.constant0._ZN2at6native29vectorized_elementwise_kernelILi2EZZZNS0_61_GLOBAL__N__132982cb_23_ActivationSiluKernel_cu_1520ed90_292411silu_kernelERNS_18TensorIteratorBaseEENKUlvE_clEvENKUlvE0_clEvEUlfE_St5arrayIPcLm2EEEEviT0_T1_:
	.zero		552


//--------------------- .nv.constant0._ZN2at6native29vectorized_elementwise_kernelILi4EZZZNS0_61_GLOBAL__N__132982cb_23_ActivationSiluKernel_cu_1520ed90_292411silu_kernelERNS_18TensorIteratorBaseEENKUlvE_clEvENKUlvE0_clEvEUlfE_St5arrayIPcLm2EEEEviT0_T1_ --------------------------
	.section	.nv.constant0._ZN2at6native29vectorized_elementwise_kernelILi4EZZZNS0_61_GLOBAL__N__132982cb_23_ActivationSiluKernel_cu_1520ed90_292411silu_kernelERNS_18TensorIteratorBaseEENKUlvE_clEvENKUlvE0_clEvEUlfE_St5arrayIPcLm2EEEEviT0_T1_,"a",@progbits
	.sectionflags	@""
	.align	4
.nv.constant0._ZN2at6native29vectorized_elementwise_kernelILi4EZZZNS0_61_GLOBAL__N__132982cb_23_ActivationSiluKernel_cu_1520ed90_292411silu_kernelERNS_18TensorIteratorBaseEENKUlvE_clEvENKUlvE0_clEvEUlfE_St5arrayIPcLm2EEEEviT0_T1_:
	.zero		552


//--------------------- .nv.constant0._ZN2at6native29vectorized_elementwise_kernelILi8EZZZNS0_61_GLOBAL__N__132982cb_23_ActivationSiluKernel_cu_1520ed90_292411silu_kernelERNS_18TensorIteratorBaseEENKUlvE_clEvENKUlvE0_clEvEUlfE_St5arrayIPcLm2EEEEviT0_T1_ --------------------------
	.section	.nv.constant0._ZN2at6native29vectorized_elementwise_kernelILi8EZZZNS0_61_GLOBAL__N__132982cb_23_ActivationSiluKernel_cu_1520ed90_292411silu_kernelERNS_18TensorIteratorBaseEENKUlvE_clEvENKUlvE0_clEvEUlfE_St5arrayIPcLm2EEEEviT0_T1_,"a",@progbits
	.sectionflags	@""
	.align	4
.nv.constant0._ZN2at6native29vectorized_elementwise_kernelILi8EZZZNS0_61_GLOBAL__N__132982cb_23_ActivationSiluKernel_cu_1520ed90_292411silu_kernelERNS_18TensorIteratorBaseEENKUlvE_clEvENKUlvE0_clEvEUlfE_St5arrayIPcLm2EEEEviT0_T1_:
	.zero		552


//--------------------- .nv.constant0._ZN2at6native18elementwise_kernelILi128ELi4EZNS0_15gpu_kernel_implIZZZNS0_61_GLOBAL__N__132982cb_23_ActivationSiluKernel_cu_1520ed90_292411silu_kernelERNS_18TensorIteratorBaseEENKUlvE_clEvENKUlvE_clEvEUldE_EEvS5_RKT_EUliE_EEviT1_ --------------------------
	.section	.nv.constant0._ZN2at6native18elementwise_kernelILi128ELi4EZNS0_15gpu_kernel_implIZZZNS0_61_GLOBAL__N__132982cb_23_ActivationSiluKernel_cu_1520ed90_292411silu_kernelERNS_18TensorIteratorBaseEENKUlvE_clEvENKUlvE_clEvEUldE_EEvS5_RKT_EUliE_EEviT1_,"a",@progbits
	.sectionflags	@""
	.align	4
.nv.constant0._ZN2at6native18elementwise_kernelILi128ELi4EZNS0_15gpu_kernel_implIZZZNS0_61_GLOBAL__N__132982cb_23_ActivationSiluKernel_cu_1520ed90_292411silu_kernelERNS_18TensorIteratorBaseEENKUlvE_clEvENKUlvE_clEvEUldE_EEvS5_RKT_EUliE_EEviT1_:
	.zero		1072


//--------------------- .nv.constant0._ZN2at6native27unrolled_elementwise_kernelIZZZNS0_61_GLOBAL__N__132982cb_23_ActivationSiluKernel_cu_1520ed90_292411silu_kernelERNS_18TensorIteratorBaseEENKUlvE_clEvENKUlvE_clEvEUldE_St5arrayIPcLm2EELi4E23TrivialOffsetCalculatorILi1EjESC_NS0_6memory12LoadWithCastILi1EEENSD_13StoreWithCastILi1EEEEEviT_T0_T2_T3_T4_T5_ --------------------------
	.section	.nv.constant0._ZN2at6native27unrolled_elementwise_kernelIZZZNS0_61_GLOBAL__N__132982cb_23_ActivationSiluKernel_cu_1520ed90_292411silu_kernelERNS_18TensorIteratorBaseEENKUlvE_clEvENKUlvE_clEvEUldE_St5arrayIPcLm2EELi4E23TrivialOffsetCalculatorILi1EjESC_NS0_6memory12LoadWithCastILi1EEENSD_13StoreWithCastILi1EEEEEviT_T0_T2_T3_T4_T5_,"a",@progbits
	.sectionflags	@""
	.align	4
.nv.constant0._ZN2at6native27unrolled_elementwise_kernelIZZZNS0_61_GLOBAL__N__132982cb_23_ActivationSiluKernel_cu_1520ed90_292411silu_kernelERNS_18TensorIteratorBaseEENKUlvE_clEvENKUlvE_clEvEUldE_St5arrayIPcLm2EELi4E23TrivialOffsetCalculatorILi1EjESC_NS0_6memory12LoadWithCastILi1EEENSD_13StoreWithCastILi1EEEEEviT_T0_T2_T3_T4_T5_:
	.zero		572


//--------------------- .nv.constant0._ZN2at6native18elementwise_kernelILi128ELi2EZNS0_22gpu_kernel_impl_nocastIZZZNS0_61_GLOBAL__N__132982cb_23_ActivationSiluKernel_cu_1520ed90_292411silu_kernelERNS_18TensorIteratorBaseEENKUlvE_clEvENKUlvE_clEvEUldE_EEvS5_RKT_EUliE_EEviT1_ --------------------------
	.section	.nv.constant0._ZN2at6native18elementwise_kernelILi128ELi2EZNS0_22gpu_kernel_impl_nocastIZZZNS0_61_GLOBAL__N__132982cb_23_ActivationSiluKernel_cu_1520ed90_292411silu_kernelERNS_18TensorIteratorBaseEENKUlvE_clEvENKUlvE_clEvEUldE_EEvS5_RKT_EUliE_EEviT1_,"a",@progbits
	.sectionflags	@""
	.align	4
.nv.constant0._ZN2at6native18elementwise_kernelILi128ELi2EZNS0_22gpu_kernel_impl_nocastIZZZNS0_61_GLOBAL__N__132982cb_23_ActivationSiluKernel_cu_1520ed90_292411silu_kernelERNS_18TensorIteratorBaseEENKUlvE_clEvENKUlvE_clEvEUldE_EEvS5_RKT_EUliE_EEviT1_:
	.zero		1072


//--------------------- .nv.constant0._ZN2at6native27unrolled_elementwise_kernelIZZZNS0_61_GLOBAL__N__132982cb_23_ActivationSiluKernel_cu_1520ed90_292411silu_kernelERNS_18TensorIteratorBaseEENKUlvE_clEvENKUlvE_clEvEUldE_St5arrayIPcLm2EELi4E23TrivialOffsetCalculatorILi1EjESC_NS0_6memory15LoadWithoutCastENSD_16StoreWithoutCastEEEviT_T0_T2_T3_T4_T5_ --------------------------
	.section	.nv.constant0._ZN2at6native27unrolled_elementwise_kernelIZZZNS0_61_GLOBAL__N__132982cb_23_ActivationSiluKernel_cu_1520ed90_292411silu_kernelERNS_18TensorIteratorBaseEENKUlvE_clEvENKUlvE_clEvEUldE_St5arrayIPcLm2EELi4E23TrivialOffsetCalculatorILi1EjESC_NS0_6memory15LoadWithoutCastENSD_16StoreWithoutCastEEEviT_T0_T2_T3_T4_T5_,"a",@progbits
	.sectionflags	@""
	.align	4
.nv.constant0._ZN2at6native27unrolled_elementwise_kernelIZZZNS0_61_GLOBAL__N__132982cb_23_ActivationSiluKernel_cu_1520ed90_292411silu_kernelERNS_18TensorIteratorBaseEENKUlvE_clEvENKUlvE_clEvEUldE_St5arrayIPcLm2EELi4E23TrivialOffsetCalculatorILi1EjESC_NS0_6memory15LoadWithoutCastENSD_16StoreWithoutCastEEEviT_T0_T2_T3_T4_T5_:
	.zero		556


//--------------------- .nv.constant0._ZN2at6native29vectorized_elementwise_kernelILi2EZZZNS0_61_GLOBAL__N__132982cb_23_ActivationSiluKernel_cu_1520ed90_292411silu_kernelERNS_18TensorIteratorBaseEENKUlvE_clEvENKUlvE_clEvEUldE_St5arrayIPcLm2EEEEviT0_T1_ --------------------------
	.section	.nv.constant0._ZN2at6native29vectorized_elementwise_kernelILi2EZZZNS0_61_GLOBAL__N__132982cb_23_ActivationSiluKernel_cu_1520ed90_292411silu_kernelERNS_18TensorIteratorBaseEENKUlvE_clEvENKUlvE_clEvEUldE_St5arrayIPcLm2EEEEviT0_T1_,"a",@progbits
	.sectionflags	@""
	.align	4
.nv.constant0._ZN2at6native29vectorized_elementwise_kernelILi2EZZZNS0_61_GLOBAL__N__132982cb_23_ActivationSiluKernel_cu_1520ed90_292411silu_kernelERNS_18TensorIteratorBaseEENKUlvE_clEvENKUlvE_clEvEUldE_St5arrayIPcLm2EEEEviT0_T1_:
	.zero		552


//--------------------- .nv.constant0._ZN2at6native29vectorized_elementwise_kernelILi4EZZZNS0_61_GLOBAL__N__132982cb_23_ActivationSiluKernel_cu_1520ed90_292411silu_kernelERNS_18TensorIteratorBaseEENKUlvE_clEvENKUlvE_clEvEUldE_St5arrayIPcLm2EEEEviT0_T1_ --------------------------
	.section	.nv.constant0._ZN2at6native29vectorized_elementwise_kernelILi4EZZZNS0_61_GLOBAL__N__132982cb_23_ActivationSiluKernel_cu_1520ed90_292411silu_kernelERNS_18TensorIteratorBaseEENKUlvE_clEvENKUlvE_clEvEUldE_St5arrayIPcLm2EEEEviT0_T1_,"a",@progbits
	.sectionflags	@""
	.align	4
.nv.constant0._ZN2at6native29vectorized_elementwise_kernelILi4EZZZNS0_61_GLOBAL__N__132982cb_23_ActivationSiluKernel_cu_1520ed90_292411silu_kernelERNS_18TensorIteratorBaseEENKUlvE_clEvENKUlvE_clEvEUldE_St5arrayIPcLm2EEEEviT0_T1_:
	.zero		552


//--------------------- .nv.constant0._ZN2at6native29vectorized_elementwise_kernelILi8EZZZNS0_61_GLOBAL__N__132982cb_23_ActivationSiluKernel_cu_1520ed90_292411silu_kernelERNS_18TensorIteratorBaseEENKUlvE_clEvENKUlvE_clEvEUldE_St5arrayIPcLm2EEEEviT0_T1_ --------------------------
	.section	.nv.constant0._ZN2at6native29vectorized_elementwise_kernelILi8EZZZNS0_61_GLOBAL__N__132982cb_23_ActivationSiluKernel_cu_1520ed90_292411silu_kernelERNS_18TensorIteratorBaseEENKUlvE_clEvENKUlvE_clEvEUldE_St5arrayIPcLm2EEEEviT0_T1_,"a",@progbits
	.sectionflags	@""
	.align	4
.nv.constant0._ZN2at6native29vectorized_elementwise_kernelILi8EZZZNS0_61_GLOBAL__N__132982cb_23_ActivationSiluKernel_cu_1520ed90_292411silu_kernelERNS_18TensorIteratorBaseEENKUlvE_clEvENKUlvE_clEvEUldE_St5arrayIPcLm2EEEEviT0_T1_:
	.zero		552


//--------------------- SYMBOLS --------------------------

	.type		.nv.reservedSmem.offset0,@object
	.size		.nv.reservedSmem.offset0,0x4
	.type		__assertfail,@function
